	.target	sm_90a

	.elftype	@"ET_EXEC"


//--------------------- .note.nv.tkinfo           --------------------------
	.section	.note.nv.tkinfo,"",@"SHT_NOTE"
	.sectionflags	@"SHF_NOTE_NV_TKINFO"
	.tkinfo
        /*0018*/ 	.word	0x00000002
        /*0030*/ 	.string	""
        /*0030*/ 	.string	"ptxas"
        /*0030*/ 	.string	"Cuda compilation tools, release 13.0, V13.0.88"
        /*0030*/ 	.string	"Build cuda_13.0.r13.0/compiler.36424714_0"
        /*0030*/ 	.string	"-arch sm_90a -m 64 "



//--------------------- .note.nv.cuinfo           --------------------------
	.section	.note.nv.cuinfo,"",@"SHT_NOTE"
	.sectionflags	@"SHF_NOTE_NV_CUINFO"
        /*0018*/ 	.short	0x0002
        /*001a*/ 	.short	0x005a
        /*001c*/ 	.short	0x0082
	.zero		2


//--------------------- .nv.info                  --------------------------
	.section	.nv.info,"",@"SHT_CUDA_INFO"
	.align	4


	//----- nvinfo : EIATTR_REGCOUNT
	.align		4
        /*0000*/ 	.byte	0x04, 0x2f
        /*0002*/ 	.short	(.L_19 - .L_18)
	.align		4
.L_18:
        /*0004*/ 	.word	index@(_ZN7cutlass13device_kernelIN5flash11enable_sm90INS1_16FlashAttnFwdSm90INS1_25CollectiveMainloopFwdSm90ILi2EN4cute5tupleIJNS5_1CILi1EEES8_S8_EEENS6_IJNS7_ILi128EEENS7_ILi96EEENS7_ILi192EEEEEELi192ENS_6half_tEfNS_4arch4Sm90ELb1ELb0ELb0ELb1ELb1ELb1ELb0ELb1ELb1ELb1ELb0ELb0EEENS1_21CollectiveEpilogueFwdINS6_IJSA_SC_SB_EEES9_SE_SG_Li256ELb1ELb1ELb0ELb0EEENS1_36VarlenDynamicPersistentTileSchedulerILi128ELi96ELi256ELi128ELb0ELb1ELb1ELb1ELb1ELb1EEEEEEEEEvNT_6ParamsE)
        /*0008*/ 	.word	0x000000a8


	//----- nvinfo : EIATTR_FRAME_SIZE
	.align		4
.L_19:
        /*000c*/ 	.byte	0x04, 0x11
        /*000e*/ 	.short	(.L_21 - .L_20)
	.align		4
.L_20:
        /*0010*/ 	.word	index@(_ZN7cutlass13device_kernelIN5flash11enable_sm90INS1_16FlashAttnFwdSm90INS1_25CollectiveMainloopFwdSm90ILi2EN4cute5tupleIJNS5_1CILi1EEES8_S8_EEENS6_IJNS7_ILi128EEENS7_ILi96EEENS7_ILi192EEEEEELi192ENS_6half_tEfNS_4arch4Sm90ELb1ELb0ELb0ELb1ELb1ELb1ELb0ELb1ELb1ELb1ELb0ELb0EEENS1_21CollectiveEpilogueFwdINS6_IJSA_SC_SB_EEES9_SE_SG_Li256ELb1ELb1ELb0ELb0EEENS1_36VarlenDynamicPersistentTileSchedulerILi128ELi96ELi256ELi128ELb0ELb1ELb1ELb1ELb1ELb1EEEEEEEEEvNT_6ParamsE)
        /*0014*/ 	.word	0x00000088


	//----- nvinfo : EIATTR_REGCOUNT
	.align		4
.L_21:
        /*0018*/ 	.byte	0x04, 0x2f
        /*001a*/ 	.short	(.L_23 - .L_22)
	.align		4
.L_22:
        /*001c*/ 	.word	index@(_ZN7cutlass13device_kernelIN5flash11enable_sm90INS1_16FlashAttnFwdSm90INS1_25CollectiveMainloopFwdSm90ILi2EN4cute5tupleIJNS5_1CILi1EEES8_S8_EEENS6_IJNS7_ILi128EEENS7_ILi96EEENS7_ILi192EEEEEELi192ENS_6half_tEfNS_4arch4Sm90ELb1ELb0ELb0ELb1ELb1ELb0ELb0ELb1ELb1ELb1ELb0ELb0EEENS1_21CollectiveEpilogueFwdINS6_IJSA_SC_SB_EEES9_SE_SG_Li256ELb1ELb1ELb0ELb0EEENS1_36VarlenDynamicPersistentTileSchedulerILi128ELi96ELi256ELi128ELb0ELb1ELb1ELb1ELb1ELb1EEEEEEEEEvNT_6ParamsE)
        /*0020*/ 	.word	0x000000a8


	//----- nvinfo : EIATTR_FRAME_SIZE
	.align		4
.L_23:
        /*0024*/ 	.byte	0x04, 0x11
        /*0026*/ 	.short	(.L_25 - .L_24)
	.align		4
.L_24:
        /*0028*/ 	.word	index@(_ZN7cutlass13device_kernelIN5flash11enable_sm90INS1_16FlashAttnFwdSm90INS1_25CollectiveMainloopFwdSm90ILi2EN4cute5tupleIJNS5_1CILi1EEES8_S8_EEENS6_IJNS7_ILi128EEENS7_ILi96EEENS7_ILi192EEEEEELi192ENS_6half_tEfNS_4arch4Sm90ELb1ELb0ELb0ELb1ELb1ELb0ELb0ELb1ELb1ELb1ELb0ELb0EEENS1_21CollectiveEpilogueFwdINS6_IJSA_SC_SB_EEES9_SE_SG_Li256ELb1ELb1ELb0ELb0EEENS1_36VarlenDynamicPersistentTileSchedulerILi128ELi96ELi256ELi128ELb0ELb1ELb1ELb1ELb1ELb1EEEEEEEEEvNT_6ParamsE)
        /*002c*/ 	.word	0x00000030


	//----- nvinfo : EIATTR_REGCOUNT
	.align		4
.L_25:
        /*0030*/ 	.byte	0x04, 0x2f
        /*0032*/ 	.short	(.L_27 - .L_26)
	.align		4
.L_26:
        /*0034*/ 	.word	index@(_ZN7cutlass13device_kernelIN5flash11enable_sm90INS1_16FlashAttnFwdSm90INS1_25CollectiveMainloopFwdSm90ILi2EN4cute5tupleIJNS5_1CILi1EEES8_S8_EEENS6_IJNS7_ILi128EEENS7_ILi96EEENS7_ILi192EEEEEELi192ENS_6half_tEfNS_4arch4Sm90ELb1ELb0ELb0ELb0ELb1ELb0ELb0ELb1ELb1ELb1ELb0ELb0EEENS1_21CollectiveEpilogueFwdINS6_IJSA_SC_SB_EEES9_SE_SG_Li256ELb0ELb1ELb0ELb0EEENS1_30DynamicPersistentTileSchedulerILi256ELi128ELb0ELb1ELb1EEEEEEEEEvNT_6ParamsE)
        /*0038*/ 	.word	0x000000a8


	//----- nvinfo : EIATTR_FRAME_SIZE
	.align		4
.L_27:
        /*003c*/ 	.byte	0x04, 0x11
        /*003e*/ 	.short	(.L_29 - .L_28)
	.align		4
.L_28:
        /*0040*/ 	.word	index@(_ZN7cutlass13device_kernelIN5flash11enable_sm90INS1_16FlashAttnFwdSm90INS1_25CollectiveMainloopFwdSm90ILi2EN4cute5tupleIJNS5_1CILi1EEES8_S8_EEENS6_IJNS7_ILi128EEENS7_ILi96EEENS7_ILi192EEEEEELi192ENS_6half_tEfNS_4arch4Sm90ELb1ELb0ELb0ELb0ELb1ELb0ELb0ELb1ELb1ELb1ELb0ELb0EEENS1_21CollectiveEpilogueFwdINS6_IJSA_SC_SB_EEES9_SE_SG_Li256ELb0ELb1ELb0ELb0EEENS1_30DynamicPersistentTileSchedulerILi256ELi128ELb0ELb1ELb1EEEEEEEEEvNT_6ParamsE)
        /*0044*/ 	.word	0x00000008


	//----- nvinfo : EIATTR_REGCOUNT
	.align		4
.L_29:
        /*0048*/ 	.byte	0x04, 0x2f
        /*004a*/ 	.short	(.L_31 - .L_30)
	.align		4
.L_30:
        /*004c*/ 	.word	index@(_ZN7cutlass13device_kernelIN5flash11enable_sm90INS1_16FlashAttnFwdSm90INS1_25CollectiveMainloopFwdSm90ILi2EN4cute5tupleIJNS5_1CILi1EEES8_S8_EEENS6_IJNS7_ILi128EEENS7_ILi96EEENS7_ILi192EEEEEELi192ENS_6half_tEfNS_4arch4Sm90ELb0ELb1ELb0ELb1ELb1ELb1ELb0ELb1ELb1ELb1ELb0ELb0EEENS1_21CollectiveEpilogueFwdINS6_IJSA_SC_SB_EEES9_SE_SG_Li256ELb1ELb1ELb0ELb0EEENS1_36VarlenDynamicPersistentTileSchedulerILi128ELi96ELi256ELi128ELb0ELb1ELb1ELb1ELb0ELb1EEEEEEEEEvNT_6ParamsE)
        /*0050*/ 	.word	0x000000a8


	//----- nvinfo : EIATTR_FRAME_SIZE
	.align		4
.L_31:
        /*0054*/ 	.byte	0x04, 0x11
        /*0056*/ 	.short	(.L_33 - .L_32)
	.align		4
.L_32:
        /*0058*/ 	.word	index@(_ZN7cutlass13device_kernelIN5flash11enable_sm90INS1_16FlashAttnFwdSm90INS1_25CollectiveMainloopFwdSm90ILi2EN4cute5tupleIJNS5_1CILi1EEES8_S8_EEENS6_IJNS7_ILi128EEENS7_ILi96EEENS7_ILi192EEEEEELi192ENS_6half_tEfNS_4arch4Sm90ELb0ELb1ELb0ELb1ELb1ELb1ELb0ELb1ELb1ELb1ELb0ELb0EEENS1_21CollectiveEpilogueFwdINS6_IJSA_SC_SB_EEES9_SE_SG_Li256ELb1ELb1ELb0ELb0EEENS1_36VarlenDynamicPersistentTileSchedulerILi128ELi96ELi256ELi128ELb0ELb1ELb1ELb1ELb0ELb1EEEEEEEEEvNT_6ParamsE)
        /*005c*/ 	.word	0x00000090


	//----- nvinfo : EIATTR_REGCOUNT
	.align		4
.L_33:
        /*0060*/ 	.byte	0x04, 0x2f
        /*0062*/ 	.short	(.L_35 - .L_34)
	.align		4
.L_34:
        /*0064*/ 	.word	index@(_ZN7cutlass13device_kernelIN5flash11enable_sm90INS1_16FlashAttnFwdSm90INS1_25CollectiveMainloopFwdSm90ILi2EN4cute5tupleIJNS5_1CILi1EEES8_S8_EEENS6_IJNS7_ILi128EEENS7_ILi96EEENS7_ILi192EEEEEELi192ENS_6half_tEfNS_4arch4Sm90ELb0ELb1ELb0ELb1ELb1ELb0ELb0ELb1ELb1ELb1ELb0ELb0EEENS1_21CollectiveEpilogueFwdINS6_IJSA_SC_SB_EEES9_SE_SG_Li256ELb1ELb1ELb0ELb0EEENS1_36VarlenDynamicPersistentTileSchedulerILi128ELi96ELi256ELi128ELb0ELb1ELb1ELb1ELb0ELb1EEEEEEEEEvNT_6ParamsE)
        /*0068*/ 	.word	0x000000a8


	//----- nvinfo : EIATTR_FRAME_SIZE
	.align		4
.L_35:
        /*006c*/ 	.byte	0x04, 0x11
        /*006e*/ 	.short	(.L_37 - .L_36)
	.align		4
.L_36:
        /*0070*/ 	.word	index@(_ZN7cutlass13device_kernelIN5flash11enable_sm90INS1_16FlashAttnFwdSm90INS1_25CollectiveMainloopFwdSm90ILi2EN4cute5tupleIJNS5_1CILi1EEES8_S8_EEENS6_IJNS7_ILi128EEENS7_ILi96EEENS7_ILi192EEEEEELi192ENS_6half_tEfNS_4arch4Sm90ELb0ELb1ELb0ELb1ELb1ELb0ELb0ELb1ELb1ELb1ELb0ELb0EEENS1_21CollectiveEpilogueFwdINS6_IJSA_SC_SB_EEES9_SE_SG_Li256ELb1ELb1ELb0ELb0EEENS1_36VarlenDynamicPersistentTileSchedulerILi128ELi96ELi256ELi128ELb0ELb1ELb1ELb1ELb0ELb1EEEEEEEEEvNT_6ParamsE)
        /*0074*/ 	.word	0x00000030


	//----- nvinfo : EIATTR_REGCOUNT
	.align		4
.L_37:
        /*0078*/ 	.byte	0x04, 0x2f
        /*007a*/ 	.short	(.L_39 - .L_38)
	.align		4
.L_38:
        /*007c*/ 	.word	index@(_ZN7cutlass13device_kernelIN5flash11enable_sm90INS1_16FlashAttnFwdSm90INS1_25CollectiveMainloopFwdSm90ILi2EN4cute5tupleIJNS5_1CILi1EEES8_S8_EEENS6_IJNS7_ILi128EEENS7_ILi96EEENS7_ILi192EEEEEELi192ENS_6half_tEfNS_4arch4Sm90ELb0ELb1ELb0ELb0ELb1ELb0ELb0ELb1ELb1ELb1ELb0ELb0EEENS1_21CollectiveEpilogueFwdINS6_IJSA_SC_SB_EEES9_SE_SG_Li256ELb0ELb1ELb0ELb0EEENS1_30DynamicPersistentTileSchedulerILi256ELi128ELb0ELb1ELb1EEEEEEEEEvNT_6ParamsE)
        /*0080*/ 	.word	0x000000a8


	//----- nvinfo : EIATTR_FRAME_SIZE
	.align		4
.L_39:
        /*0084*/ 	.byte	0x04, 0x11
        /*0086*/ 	.short	(.L_41 - .L_40)
	.align		4
.L_40:
        /*0088*/ 	.word	index@(_ZN7cutlass13device_kernelIN5flash11enable_sm90INS1_16FlashAttnFwdSm90INS1_25CollectiveMainloopFwdSm90ILi2EN4cute5tupleIJNS5_1CILi1EEES8_S8_EEENS6_IJNS7_ILi128EEENS7_ILi96EEENS7_ILi192EEEEEELi192ENS_6half_tEfNS_4arch4Sm90ELb0ELb1ELb0ELb0ELb1ELb0ELb0ELb1ELb1ELb1ELb0ELb0EEENS1_21CollectiveEpilogueFwdINS6_IJSA_SC_SB_EEES9_SE_SG_Li256ELb0ELb1ELb0ELb0EEENS1_30DynamicPersistentTileSchedulerILi256ELi128ELb0ELb1ELb1EEEEEEEEEvNT_6ParamsE)
        /*008c*/ 	.word	0x00000008


	//----- nvinfo : EIATTR_REGCOUNT
	.align		4
.L_41:
        /*0090*/ 	.byte	0x04, 0x2f
        /*0092*/ 	.short	(.L_43 - .L_42)
	.align		4
.L_42:
        /*0094*/ 	.word	index@(_ZN7cutlass13device_kernelIN5flash11enable_sm90INS1_16FlashAttnFwdSm90INS1_25CollectiveMainloopFwdSm90ILi2EN4cute5tupleIJNS5_1CILi1EEES8_S8_EEENS6_IJNS7_ILi128EEENS7_ILi96EEENS7_ILi192EEEEEELi192ENS_6half_tEfNS_4arch4Sm90ELb0ELb0ELb0ELb1ELb1ELb1ELb0ELb1ELb1ELb1ELb0ELb0EEENS1_21CollectiveEpilogueFwdINS6_IJSA_SC_SB_EEES9_SE_SG_Li256ELb1ELb1ELb0ELb0EEENS1_36VarlenDynamicPersistentTileSchedulerILi128ELi96ELi256ELi128ELb0ELb1ELb1ELb0ELb1ELb1EEEEEEEEEvNT_6ParamsE)
        /*0098*/ 	.word	0x000000a8


	//----- nvinfo : EIATTR_FRAME_SIZE
	.align		4
.L_43:
        /*009c*/ 	.byte	0x04, 0x11
        /*009e*/ 	.short	(.L_45 - .L_44)
	.align		4
.L_44:
        /*00a0*/ 	.word	index@(_ZN7cutlass13device_kernelIN5flash11enable_sm90INS1_16FlashAttnFwdSm90INS1_25CollectiveMainloopFwdSm90ILi2EN4cute5tupleIJNS5_1CILi1EEES8_S8_EEENS6_IJNS7_ILi128EEENS7_ILi96EEENS7_ILi192EEEEEELi192ENS_6half_tEfNS_4arch4Sm90ELb0ELb0ELb0ELb1ELb1ELb1ELb0ELb1ELb1ELb1ELb0ELb0EEENS1_21CollectiveEpilogueFwdINS6_IJSA_SC_SB_EEES9_SE_SG_Li256ELb1ELb1ELb0ELb0EEENS1_36VarlenDynamicPersistentTileSchedulerILi128ELi96ELi256ELi128ELb0ELb1ELb1ELb0ELb1ELb1EEEEEEEEEvNT_6ParamsE)
        /*00a4*/ 	.word	0x00000098


	//----- nvinfo : EIATTR_REGCOUNT
	.align		4
.L_45:
        /*00a8*/ 	.byte	0x04, 0x2f
        /*00aa*/ 	.short	(.L_47 - .L_46)
	.align		4
.L_46:
        /*00ac*/ 	.word	index@(_ZN7cutlass13device_kernelIN5flash11enable_sm90INS1_16FlashAttnFwdSm90INS1_25CollectiveMainloopFwdSm90ILi2EN4cute5tupleIJNS5_1CILi1EEES8_S8_EEENS6_IJNS7_ILi128EEENS7_ILi96EEENS7_ILi192EEEEEELi192ENS_6half_tEfNS_4arch4Sm90ELb0ELb0ELb0ELb1ELb1ELb0ELb0ELb1ELb1ELb1ELb0ELb0EEENS1_21CollectiveEpilogueFwdINS6_IJSA_SC_SB_EEES9_SE_SG_Li256ELb1ELb1ELb0ELb0EEENS1_36VarlenDynamicPersistentTileSchedulerILi128ELi96ELi256ELi128ELb0ELb1ELb1ELb0ELb1ELb1EEEEEEEEEvNT_6ParamsE)
        /*00b0*/ 	.word	0x000000a8


	//----- nvinfo : EIATTR_FRAME_SIZE
	.align		4
.L_47:
        /*00b4*/ 	.byte	0x04, 0x11
        /*00b6*/ 	.short	(.L_49 - .L_48)
	.align		4
.L_48:
        /*00b8*/ 	.word	index@(_ZN7cutlass13device_kernelIN5flash11enable_sm90INS1_16FlashAttnFwdSm90INS1_25CollectiveMainloopFwdSm90ILi2EN4cute5tupleIJNS5_1CILi1EEES8_S8_EEENS6_IJNS7_ILi128EEENS7_ILi96EEENS7_ILi192EEEEEELi192ENS_6half_tEfNS_4arch4Sm90ELb0ELb0ELb0ELb1ELb1ELb0ELb0ELb1ELb1ELb1ELb0ELb0EEENS1_21CollectiveEpilogueFwdINS6_IJSA_SC_SB_EEES9_SE_SG_Li256ELb1ELb1ELb0ELb0EEENS1_36VarlenDynamicPersistentTileSchedulerILi128ELi96ELi256ELi128ELb0ELb1ELb1ELb0ELb1ELb1EEEEEEEEEvNT_6ParamsE)
        /*00bc*/ 	.word	0x00000030


	//----- nvinfo : EIATTR_REGCOUNT
	.align		4
.L_49:
        /*00c0*/ 	.byte	0x04, 0x2f
        /*00c2*/ 	.short	(.L_51 - .L_50)
	.align		4
.L_50:
        /*00c4*/ 	.word	index@(_ZN7cutlass13device_kernelIN5flash11enable_sm90INS1_16FlashAttnFwdSm90INS1_25CollectiveMainloopFwdSm90ILi2EN4cute5tupleIJNS5_1CILi1EEES8_S8_EEENS6_IJNS7_ILi128EEENS7_ILi96EEENS7_ILi192EEEEEELi192ENS_6half_tEfNS_4arch4Sm90ELb0ELb0ELb0ELb0ELb1ELb0ELb0ELb1ELb1ELb1ELb0ELb0EEENS1_21CollectiveEpilogueFwdINS6_IJSA_SC_SB_EEES9_SE_SG_Li256ELb0ELb1ELb0ELb0EEENS1_29StaticPersistentTileSchedulerILb0EEEEEEEEEvNT_6ParamsE)
        /*00c8*/ 	.word	0x000000a8


	//----- nvinfo : EIATTR_FRAME_SIZE
	.align		4
.L_51:
        /*00cc*/ 	.byte	0x04, 0x11
        /*00ce*/ 	.short	(.L_53 - .L_52)
	.align		4
.L_52:
        /*00d0*/ 	.word	index@(_ZN7cutlass13device_kernelIN5flash11enable_sm90INS1_16FlashAttnFwdSm90INS1_25CollectiveMainloopFwdSm90ILi2EN4cute5tupleIJNS5_1CILi1EEES8_S8_EEENS6_IJNS7_ILi128EEENS7_ILi96EEENS7_ILi192EEEEEELi192ENS_6half_tEfNS_4arch4Sm90ELb0ELb0ELb0ELb0ELb1ELb0ELb0ELb1ELb1ELb1ELb0ELb0EEENS1_21CollectiveEpilogueFwdINS6_IJSA_SC_SB_EEES9_SE_SG_Li256ELb0ELb1ELb0ELb0EEENS1_29StaticPersistentTileSchedulerILb0EEEEEEEEEvNT_6ParamsE)
        /*00d4*/ 	.word	0x00000008


	//----- nvinfo : EIATTR_MIN_STACK_SIZE
	.align		4
.L_53:
        /*00d8*/ 	.byte	0x04, 0x12
        /*00da*/ 	.short	(.L_55 - .L_54)
	.align		4
.L_54:
        /*00dc*/ 	.word	index@(_ZN7cutlass13device_kernelIN5flash11enable_sm90INS1_16FlashAttnFwdSm90INS1_25CollectiveMainloopFwdSm90ILi2EN4cute5tupleIJNS5_1CILi1EEES8_S8_EEENS6_IJNS7_ILi128EEENS7_ILi96EEENS7_ILi192EEEEEELi192ENS_6half_tEfNS_4arch4Sm90ELb0ELb0ELb0ELb0ELb1ELb0ELb0ELb1ELb1ELb1ELb0ELb0EEENS1_21CollectiveEpilogueFwdINS6_IJSA_SC_SB_EEES9_SE_SG_Li256ELb0ELb1ELb0ELb0EEENS1_29StaticPersistentTileSchedulerILb0EEEEEEEEEvNT_6ParamsE)
        /*00e0*/ 	.word	0x00000008


	//----- nvinfo : EIATTR_MIN_STACK_SIZE
	.align		4
.L_55:
        /*00e4*/ 	.byte	0x04, 0x12
        /*00e6*/ 	.short	(.L_57 - .L_56)
	.align		4
.L_56:
        /*00e8*/ 	.word	index@(_ZN7cutlass13device_kernelIN5flash11enable_sm90INS1_16FlashAttnFwdSm90INS1_25CollectiveMainloopFwdSm90ILi2EN4cute5tupleIJNS5_1CILi1EEES8_S8_EEENS6_IJNS7_ILi128EEENS7_ILi96EEENS7_ILi192EEEEEELi192ENS_6half_tEfNS_4arch4Sm90ELb0ELb0ELb0ELb1ELb1ELb0ELb0ELb1ELb1ELb1ELb0ELb0EEENS1_21CollectiveEpilogueFwdINS6_IJSA_SC_SB_EEES9_SE_SG_Li256ELb1ELb1ELb0ELb0EEENS1_36VarlenDynamicPersistentTileSchedulerILi128ELi96ELi256ELi128ELb0ELb1ELb1ELb0ELb1ELb1EEEEEEEEEvNT_6ParamsE)
        /*00ec*/ 	.word	0x00000030


	//----- nvinfo : EIATTR_MIN_STACK_SIZE
	.align		4
.L_57:
        /*00f0*/ 	.byte	0x04, 0x12
        /*00f2*/ 	.short	(.L_59 - .L_58)
	.align		4
.L_58:
        /*00f4*/ 	.word	index@(_ZN7cutlass13device_kernelIN5flash11enable_sm90INS1_16FlashAttnFwdSm90INS1_25CollectiveMainloopFwdSm90ILi2EN4cute5tupleIJNS5_1CILi1EEES8_S8_EEENS6_IJNS7_ILi128EEENS7_ILi96EEENS7_ILi192EEEEEELi192ENS_6half_tEfNS_4arch4Sm90ELb0ELb0ELb0ELb1ELb1ELb1ELb0ELb1ELb1ELb1ELb0ELb0EEENS1_21CollectiveEpilogueFwdINS6_IJSA_SC_SB_EEES9_SE_SG_Li256ELb1ELb1ELb0ELb0EEENS1_36VarlenDynamicPersistentTileSchedulerILi128ELi96ELi256ELi128ELb0ELb1ELb1ELb0ELb1ELb1EEEEEEEEEvNT_6ParamsE)
        /*00f8*/ 	.word	0x00000098


	//----- nvinfo : EIATTR_MIN_STACK_SIZE
	.align		4
.L_59:
        /*00fc*/ 	.byte	0x04, 0x12
        /*00fe*/ 	.short	(.L_61 - .L_60)
	.align		4
.L_60:
        /*0100*/ 	.word	index@(_ZN7cutlass13device_kernelIN5flash11enable_sm90INS1_16FlashAttnFwdSm90INS1_25CollectiveMainloopFwdSm90ILi2EN4cute5tupleIJNS5_1CILi1EEES8_S8_EEENS6_IJNS7_ILi128EEENS7_ILi96EEENS7_ILi192EEEEEELi192ENS_6half_tEfNS_4arch4Sm90ELb0ELb1ELb0ELb0ELb1ELb0ELb0ELb1ELb1ELb1ELb0ELb0EEENS1_21CollectiveEpilogueFwdINS6_IJSA_SC_SB_EEES9_SE_SG_Li256ELb0ELb1ELb0ELb0EEENS1_30DynamicPersistentTileSchedulerILi256ELi128ELb0ELb1ELb1EEEEEEEEEvNT_6ParamsE)
        /*0104*/ 	.word	0x00000008


	//----- nvinfo : EIATTR_MIN_STACK_SIZE
	.align		4
.L_61:
        /*0108*/ 	.byte	0x04, 0x12
        /*010a*/ 	.short	(.L_63 - .L_62)
	.align		4
.L_62:
        /*010c*/ 	.word	index@(_ZN7cutlass13device_kernelIN5flash11enable_sm90INS1_16FlashAttnFwdSm90INS1_25CollectiveMainloopFwdSm90ILi2EN4cute5tupleIJNS5_1CILi1EEES8_S8_EEENS6_IJNS7_ILi128EEENS7_ILi96EEENS7_ILi192EEEEEELi192ENS_6half_tEfNS_4arch4Sm90ELb0ELb1ELb0ELb1ELb1ELb0ELb0ELb1ELb1ELb1ELb0ELb0EEENS1_21CollectiveEpilogueFwdINS6_IJSA_SC_SB_EEES9_SE_SG_Li256ELb1ELb1ELb0ELb0EEENS1_36VarlenDynamicPersistentTileSchedulerILi128ELi96ELi256ELi128ELb0ELb1ELb1ELb1ELb0ELb1EEEEEEEEEvNT_6ParamsE)
        /*0110*/ 	.word	0x00000030


	//----- nvinfo : EIATTR_MIN_STACK_SIZE
	.align		4
.L_63:
        /*0114*/ 	.byte	0x04, 0x12
        /*0116*/ 	.short	(.L_65 - .L_64)
	.align		4
.L_64:
        /*0118*/ 	.word	index@(_ZN7cutlass13device_kernelIN5flash11enable_sm90INS1_16FlashAttnFwdSm90INS1_25CollectiveMainloopFwdSm90ILi2EN4cute5tupleIJNS5_1CILi1EEES8_S8_EEENS6_IJNS7_ILi128EEENS7_ILi96EEENS7_ILi192EEEEEELi192ENS_6half_tEfNS_4arch4Sm90ELb0ELb1ELb0ELb1ELb1ELb1ELb0ELb1ELb1ELb1ELb0ELb0EEENS1_21CollectiveEpilogueFwdINS6_IJSA_SC_SB_EEES9_SE_SG_Li256ELb1ELb1ELb0ELb0EEENS1_36VarlenDynamicPersistentTileSchedulerILi128ELi96ELi256ELi128ELb0ELb1ELb1ELb1ELb0ELb1EEEEEEEEEvNT_6ParamsE)
        /*011c*/ 	.word	0x00000090


	//----- nvinfo : EIATTR_MIN_STACK_SIZE
	.align		4
.L_65:
        /*0120*/ 	.byte	0x04, 0x12
        /*0122*/ 	.short	(.L_67 - .L_66)
	.align		4
.L_66:
        /*0124*/ 	.word	index@(_ZN7cutlass13device_kernelIN5flash11enable_sm90INS1_16FlashAttnFwdSm90INS1_25CollectiveMainloopFwdSm90ILi2EN4cute5tupleIJNS5_1CILi1EEES8_S8_EEENS6_IJNS7_ILi128EEENS7_ILi96EEENS7_ILi192EEEEEELi192ENS_6half_tEfNS_4arch4Sm90ELb1ELb0ELb0ELb0ELb1ELb0ELb0ELb1ELb1ELb1ELb0ELb0EEENS1_21CollectiveEpilogueFwdINS6_IJSA_SC_SB_EEES9_SE_SG_Li256ELb0ELb1ELb0ELb0EEENS1_30DynamicPersistentTileSchedulerILi256ELi128ELb0ELb1ELb1EEEEEEEEEvNT_6ParamsE)
        /*0128*/ 	.word	0x00000008


	//----- nvinfo : EIATTR_MIN_STACK_SIZE
	.align		4
.L_67:
        /*012c*/ 	.byte	0x04, 0x12
        /*012e*/ 	.short	(.L_69 - .L_68)
	.align		4
.L_68:
        /*0130*/ 	.word	index@(_ZN7cutlass13device_kernelIN5flash11enable_sm90INS1_16FlashAttnFwdSm90INS1_25CollectiveMainloopFwdSm90ILi2EN4cute5tupleIJNS5_1CILi1EEES8_S8_EEENS6_IJNS7_ILi128EEENS7_ILi96EEENS7_ILi192EEEEEELi192ENS_6half_tEfNS_4arch4Sm90ELb1ELb0ELb0ELb1ELb1ELb0ELb0ELb1ELb1ELb1ELb0ELb0EEENS1_21CollectiveEpilogueFwdINS6_IJSA_SC_SB_EEES9_SE_SG_Li256ELb1ELb1ELb0ELb0EEENS1_36VarlenDynamicPersistentTileSchedulerILi128ELi96ELi256ELi128ELb0ELb1ELb1ELb1ELb1ELb1EEEEEEEEEvNT_6ParamsE)
        /*0134*/ 	.word	0x00000030


	//----- nvinfo : EIATTR_MIN_STACK_SIZE
	.align		4
.L_69:
        /*0138*/ 	.byte	0x04, 0x12
        /*013a*/ 	.short	(.L_71 - .L_70)
	.align		4
.L_70:
        /*013c*/ 	.word	index@(_ZN7cutlass13device_kernelIN5flash11enable_sm90INS1_16FlashAttnFwdSm90INS1_25CollectiveMainloopFwdSm90ILi2EN4cute5tupleIJNS5_1CILi1EEES8_S8_EEENS6_IJNS7_ILi128EEENS7_ILi96EEENS7_ILi192EEEEEELi192ENS_6half_tEfNS_4arch4Sm90ELb1ELb0ELb0ELb1ELb1ELb1ELb0ELb1ELb1ELb1ELb0ELb0EEENS1_21CollectiveEpilogueFwdINS6_IJSA_SC_SB_EEES9_SE_SG_Li256ELb1ELb1ELb0ELb0EEENS1_36VarlenDynamicPersistentTileSchedulerILi128ELi96ELi256ELi128ELb0ELb1ELb1ELb1ELb1ELb1EEEEEEEEEvNT_6ParamsE)
        /*0140*/ 	.word	0x00000088
.L_71:


//--------------------- .nv.compat                --------------------------
	.section	.nv.compat,"",@"SHT_CUDA_COMPAT_INFO"
	.align	4
        /*0000*/ 	.byte	0x02, 0x09, 0x01, 0x00, 0x02, 0x02, 0x04, 0x00, 0x02, 0x05, 0x05, 0x00, 0x03, 0x07, 0x01, 0x01
        /*0010*/ 	.byte	0x02, 0x03, 0x01, 0x00, 0x02, 0x06, 0x01, 0x00, 0x04, 0x0b, 0x08, 0x00, 0x00, 0x00, 0x00, 0x00
        /*0020*/ 	.byte	0x00, 0x00, 0x00, 0x00


//--------------------- .nv.info._ZN7cutlass13device_kernelIN5flash11enable_sm90INS1_16FlashAttnFwdSm90INS1_25CollectiveMainloopFwdSm90ILi2EN4cute5tupleIJNS5_1CILi1EEES8_S8_EEENS6_IJNS7_ILi128EEENS7_ILi96EEENS7_ILi192EEEEEELi192ENS_6half_tEfNS_4arch4Sm90ELb0ELb0ELb0ELb0ELb1ELb0ELb0ELb1ELb1ELb1ELb0ELb0EEENS1_21CollectiveEpilogueFwdINS6_IJSA_SC_SB_EEES9_SE_SG_Li256ELb0ELb1ELb0ELb0EEENS1_29StaticPersistentTileSchedulerILb0EEEEEEEEEvNT_6ParamsE --------------------------
	.section	.nv.info._ZN7cutlass13device_kernelIN5flash11enable_sm90INS1_16FlashAttnFwdSm90INS1_25CollectiveMainloopFwdSm90ILi2EN4cute5tupleIJNS5_1CILi1EEES8_S8_EEENS6_IJNS7_ILi128EEENS7_ILi96EEENS7_ILi192EEEEEELi192ENS_6half_tEfNS_4arch4Sm90ELb0ELb0ELb0ELb0ELb1ELb0ELb0ELb1ELb1ELb1ELb0ELb0EEENS1_21CollectiveEpilogueFwdINS6_IJSA_SC_SB_EEES9_SE_SG_Li256ELb0ELb1ELb0ELb0EEENS1_29StaticPersistentTileSchedulerILb0EEEEEEEEEvNT_6ParamsE,"",@"SHT_CUDA_INFO"
	.sectionflags	@""
	.align	4


	//----- nvinfo : EIATTR_CUDA_API_VERSION
	.align		4
        /*0000*/ 	.byte	0x04, 0x37
        /*0002*/ 	.short	(.L_73 - .L_72)
.L_72:
        /*0004*/ 	.word	0x00000082


	//----- nvinfo : EIATTR_KPARAM_INFO
	.align		4
.L_73:
        /*0008*/ 	.byte	0x04, 0x17
        /*000a*/ 	.short	(.L_75 - .L_74)
.L_74:
        /*000c*/ 	.word	0x00000000
        /*0010*/ 	.short	0x0000
        /*0012*/ 	.short	0x0070
        /*0014*/ 	.byte	0x00, 0xf0, 0x01, 0x28


	//----- nvinfo : EIATTR_SPARSE_MMA_MASK
	.align		4
.L_75:
        /*0018*/ 	.byte	0x03, 0x50
        /*001a*/ 	.short	0x0000


	//----- nvinfo : EIATTR_MAXREG_COUNT
	.align		4
        /*001c*/ 	.byte	0x03, 0x1b
        /*001e*/ 	.short	0x00a8


	//----- nvinfo : EIATTR_NUM_BARRIERS
	.align		4
        /*0020*/ 	.byte	0x02, 0x4c
        /*0022*/ 	.byte	0x09
	.zero		1


	//----- nvinfo : EIATTR_EXTERNS
	.align		4
        /*0024*/ 	.byte	0x04, 0x0f
        /*0026*/ 	.short	(.L_77 - .L_76)


	//   ....[0]....
	.align		4
.L_76:
        /*0028*/ 	.word	index@(__assertfail)


	//----- nvinfo : EIATTR_ANNOTATIONS
	.align		4
.L_77:
        /*002c*/ 	.byte	0x04, 0x55
        /*002e*/ 	.short	(.L_79 - .L_78)


	//   ....[0]....
.L_78:
        /*0030*/ 	.word	0x00000001
        /*0034*/ 	.byte	0xa0, 0x08, 0x00, 0x00, 0x01, 0x00, 0x00, 0x00, 0x50, 0x09, 0x00, 0x00, 0x01, 0x00, 0x00, 0x00
        /*0044*/ 	.byte	0x00, 0x7e, 0x00, 0x00, 0x01, 0x00, 0x00, 0x00, 0x90, 0x7e, 0x00, 0x00, 0x01, 0x00, 0x00, 0x00
        /*0054*/ 	.byte	0x90, 0x9b, 0x00, 0x00, 0x01, 0x00, 0x00, 0x00, 0xc0, 0xb2, 0x00, 0x00, 0x01, 0x00, 0x00, 0x00
        /*0064*/ 	.byte	0x70, 0xb3, 0x00, 0x00, 0x01, 0x00, 0x00, 0x00, 0xf0, 0xb4, 0x00, 0x00


	//----- nvinfo : EIATTR_MERCURY_ISA_VERSION
	.align		4
.L_79:
        /*0070*/ 	.byte	0x03, 0x5f
        /*0072*/ 	.short	0x0101


	//----- nvinfo : EIATTR_INT_WARP_WIDE_INSTR_OFFSETS
	.align		4
        /*0074*/ 	.byte	0x04, 0x31
        /*0076*/ 	.short	(.L_81 - .L_80)


	//   ....[0]....
.L_80:
        /*0078*/ 	.word	0x000000c0


	//   ....[1]....
        /*007c*/ 	.word	0x000000d0


	//   ....[2]....
        /*0080*/ 	.word	0x00000170


	//----- nvinfo : EIATTR_COOP_GROUP_MASK_REGIDS
	.align		4
.L_81:
        /*0084*/ 	.byte	0x04, 0x29
        /*0086*/ 	.short	(.L_83 - .L_82)


	//   ....[0]....
.L_82:
        /*0088*/ 	.word	0xffffffff


	//   ....[1]....
        /*008c*/ 	.word	0xffffffff


	//   ....[2]....
        /*0090*/ 	.word	0xffffffff


	//   ....[3]....
        /*0094*/ 	.word	0xffffffff


	//   ....[4]....
        /*0098*/ 	.word	0xffffffff


	//   ....[5]....
        /*009c*/ 	.word	0xffffffff


	//   ....[6]....
        /*00a0*/ 	.word	0xffffffff


	//   ....[7]....
        /*00a4*/ 	.word	0xffffffff


	//   ....[8]....
        /*00a8*/ 	.word	0xffffffff


	//   ....[9]....
        /*00ac*/ 	.word	0xffffffff


	//   ....[10]....
        /*00b0*/ 	.word	0xffffffff


	//   ....[11]....
        /*00b4*/ 	.word	0xffffffff


	//   ....[12]....
        /*00b8*/ 	.word	0xffffffff


	//   ....[13]....
        /*00bc*/ 	.word	0xffffffff


	//   ....[14]....
        /*00c0*/ 	.word	0xffffffff


	//   ....[15]....
        /*00c4*/ 	.word	0xffffffff


	//   ....[16]....
        /*00c8*/ 	.word	0xffffffff


	//   ....[17]....
        /*00cc*/ 	.word	0xffffffff


	//   ....[18]....
        /*00d0*/ 	.word	0xffffffff


	//   ....[19]....
        /*00d4*/ 	.word	0xffffffff


	//   ....[20]....
        /*00d8*/ 	.word	0xffffffff


	//   ....[21]....
        /*00dc*/ 	.word	0xffffffff


	//   ....[22]....
        /*00e0*/ 	.word	0xffffffff


	//   ....[23]....
        /*00e4*/ 	.word	0xffffffff


	//   ....[24]....
        /*00e8*/ 	.word	0xffffffff


	//   ....[25]....
        /*00ec*/ 	.word	0xffffffff


	//   ....[26]....
        /*00f0*/ 	.word	0xffffffff


	//   ....[27]....
        /*00f4*/ 	.word	0xffffffff


	//   ....[28]....
        /*00f8*/ 	.word	0xffffffff


	//   ....[29]....
        /*00fc*/ 	.word	0xffffffff


	//   ....[30]....
        /*0100*/ 	.word	0xffffffff


	//   ....[31]....
        /*0104*/ 	.word	0xffffffff


	//   ....[32]....
        /*0108*/ 	.word	0xffffffff


	//   ....[33]....
        /*010c*/ 	.word	0xffffffff


	//   ....[34]....
        /*0110*/ 	.word	0xffffffff


	//   ....[35]....
        /*0114*/ 	.word	0xffffffff


	//   ....[36]....
        /*0118*/ 	.word	0xffffffff


	//   ....[37]....
        /*011c*/ 	.word	0xffffffff


	//   ....[38]....
        /*0120*/ 	.word	0xffffffff


	//   ....[39]....
        /*0124*/ 	.word	0xffffffff


	//   ....[40]....
        /*0128*/ 	.word	0xffffffff


	//   ....[41]....
        /*012c*/ 	.word	0xffffffff


	//   ....[42]....
        /*0130*/ 	.word	0xffffffff


	//   ....[43]....
        /*0134*/ 	.word	0xffffffff


	//   ....[44]....
        /*0138*/ 	.word	0xffffffff


	//   ....[45]....
        /*013c*/ 	.word	0xffffffff


	//   ....[46]....
        /*0140*/ 	.word	0xffffffff


	//   ....[47]....
        /*0144*/ 	.word	0xffffffff


	//   ....[48]....
        /*0148*/ 	.word	0xffffffff


	//   ....[49]....
        /*014c*/ 	.word	0xffffffff


	//   ....[50]....
        /*0150*/ 	.word	0xffffffff


	//   ....[51]....
        /*0154*/ 	.word	0xffffffff


	//   ....[52]....
        /*0158*/ 	.word	0xffffffff


	//   ....[53]....
        /*015c*/ 	.word	0xffffffff


	//   ....[54]....
        /*0160*/ 	.word	0xffffffff


	//   ....[55]....
        /*0164*/ 	.word	0xffffffff


	//   ....[56]....
        /*0168*/ 	.word	0xffffffff


	//   ....[57]....
        /*016c*/ 	.word	0xffffffff


	//   ....[58]....
        /*0170*/ 	.word	0xffffffff


	//   ....[59]....
        /*0174*/ 	.word	0xffffffff


	//   ....[60]....
        /*0178*/ 	.word	0xffffffff


	//   ....[61]....
        /*017c*/ 	.word	0xffffffff


	//   ....[62]....
        /*0180*/ 	.word	0xffffffff


	//   ....[63]....
        /*0184*/ 	.word	0xffffffff


	//   ....[64]....
        /*0188*/ 	.word	0xffffffff


	//   ....[65]....
        /*018c*/ 	.word	0xffffffff


	//   ....[66]....
        /*0190*/ 	.word	0xffffffff


	//   ....[67]....
        /*0194*/ 	.word	0xffffffff


	//   ....[68]....
        /*0198*/ 	.word	0xffffffff


	//   ....[69]....
        /*019c*/ 	.word	0xffffffff


	//   ....[70]....
        /*01a0*/ 	.word	0xffffffff


	//   ....[71]....
        /*01a4*/ 	.word	0xffffffff


	//   ....[72]....
        /*01a8*/ 	.word	0xffffffff


	//   ....[73]....
        /*01ac*/ 	.word	0xffffffff


	//   ....[74]....
        /*01b0*/ 	.word	0xffffffff


	//   ....[75]....
        /*01b4*/ 	.word	0xffffffff


	//   ....[76]....
        /*01b8*/ 	.word	0xffffffff


	//   ....[77]....
        /*01bc*/ 	.word	0xffffffff


	//   ....[78]....
        /*01c0*/ 	.word	0xffffffff


	//   ....[79]....
        /*01c4*/ 	.word	0xffffffff


	//   ....[80]....
        /*01c8*/ 	.word	0xffffffff


	//   ....[81]....
        /*01cc*/ 	.word	0xffffffff


	//   ....[82]....
        /*01d0*/ 	.word	0xffffffff


	//   ....[83]....
        /*01d4*/ 	.word	0xffffffff


	//   ....[84]....
        /*01d8*/ 	.word	0xffffffff


	//   ....[85]....
        /*01dc*/ 	.word	0xffffffff


	//   ....[86]....
        /*01e0*/ 	.word	0xffffffff


	//   ....[87]....
        /*01e4*/ 	.word	0xffffffff


	//   ....[88]....
        /*01e8*/ 	.word	0xffffffff


	//   ....[89]....
        /*01ec*/ 	.word	0xffffffff


	//   ....[90]....
        /*01f0*/ 	.word	0xffffffff


	//   ....[91]....
        /*01f4*/ 	.word	0xffffffff


	//   ....[92]....
        /*01f8*/ 	.word	0xffffffff


	//   ....[93]....
        /*01fc*/ 	.word	0xffffffff


	//   ....[94]....
        /*0200*/ 	.word	0xffffffff


	//   ....[95]....
        /*0204*/ 	.word	0xffffffff


	//   ....[96]....
        /*0208*/ 	.word	0x0500000f


	//   ....[97]....
        /*020c*/ 	.word	0x0500000f


	//   ....[98]....
        /*0210*/ 	.word	0x0500000f


	//   ....[99]....
        /*0214*/ 	.word	0x0500000f


	//   ....[100]....
        /*0218*/ 	.word	0x0500000f


	//   ....[101]....
        /*021c*/ 	.word	0x0500000f


	//   ....[102]....
        /*0220*/ 	.word	0x0500000f


	//   ....[103]....
        /*0224*/ 	.word	0x0500000f


	//   ....[104]....
        /*0228*/ 	.word	0x0500000f


	//   ....[105]....
        /*022c*/ 	.word	0x0500000f


	//   ....[106]....
        /*0230*/ 	.word	0x0500000f


	//   ....[107]....
        /*0234*/ 	.word	0x0500000f


	//   ....[108]....
        /*0238*/ 	.word	0x0500000f


	//   ....[109]....
        /*023c*/ 	.word	0x0500000f


	//   ....[110]....
        /*0240*/ 	.word	0x0500000f


	//   ....[111]....
        /*0244*/ 	.word	0x0500000f


	//   ....[112]....
        /*0248*/ 	.word	0x0500000f


	//   ....[113]....
        /*024c*/ 	.word	0x0500000f


	//   ....[114]....
        /*0250*/ 	.word	0x0500000f


	//   ....[115]....
        /*0254*/ 	.word	0x0500000f


	//   ....[116]....
        /*0258*/ 	.word	0x0500000f


	//   ....[117]....
        /*025c*/ 	.word	0x0500000f


	//   ....[118]....
        /*0260*/ 	.word	0x0500000f


	//   ....[119]....
        /*0264*/ 	.word	0x0500000f


	//   ....[120]....
        /*0268*/ 	.word	0x0500000f


	//   ....[121]....
        /*026c*/ 	.word	0x0500000f


	//   ....[122]....
        /*0270*/ 	.word	0x0500000f


	//   ....[123]....
        /*0274*/ 	.word	0x0500000f


	//   ....[124]....
        /*0278*/ 	.word	0x0500000f


	//   ....[125]....
        /*027c*/ 	.word	0x0500000f


	//   ....[126]....
        /*0280*/ 	.word	0x0500000f


	//   ....[127]....
        /*0284*/ 	.word	0x0500000f


	//   ....[128]....
        /*0288*/ 	.word	0x0500000f


	//   ....[129]....
        /*028c*/ 	.word	0x0500000f


	//   ....[130]....
        /*0290*/ 	.word	0x0500000f


	//   ....[131]....
        /*0294*/ 	.word	0x0500000f


	//   ....[132]....
        /*0298*/ 	.word	0x0500000f


	//   ....[133]....
        /*029c*/ 	.word	0x0500000f


	//   ....[134]....
        /*02a0*/ 	.word	0x0500000f


	//   ....[135]....
        /*02a4*/ 	.word	0x0500000f


	//   ....[136]....
        /*02a8*/ 	.word	0x0500000f


	//   ....[137]....
        /*02ac*/ 	.word	0x0500000f


	//   ....[138]....
        /*02b0*/ 	.word	0x0500000f


	//   ....[139]....
        /*02b4*/ 	.word	0x0500000f


	//   ....[140]....
        /*02b8*/ 	.word	0x0500000f


	//   ....[141]....
        /*02bc*/ 	.word	0x0500000f


	//   ....[142]....
        /*02c0*/ 	.word	0x0500000f


	//   ....[143]....
        /*02c4*/ 	.word	0x0500000f


	//   ....[144]....
        /*02c8*/ 	.word	0x0500000f


	//   ....[145]....
        /*02cc*/ 	.word	0x0500000f


	//   ....[146]....
        /*02d0*/ 	.word	0x0500000f


	//   ....[147]....
        /*02d4*/ 	.word	0x0500000f


	//   ....[148]....
        /*02d8*/ 	.word	0x0500000f


	//   ....[149]....
        /*02dc*/ 	.word	0x0500000f


	//   ....[150]....
        /*02e0*/ 	.word	0x0500000f


	//   ....[151]....
        /*02e4*/ 	.word	0x0500000f


	//   ....[152]....
        /*02e8*/ 	.word	0x0500000f


	//   ....[153]....
        /*02ec*/ 	.word	0x0500000f


	//   ....[154]....
        /*02f0*/ 	.word	0x0500000f


	//   ....[155]....
        /*02f4*/ 	.word	0x0500000f


	//   ....[156]....
        /*02f8*/ 	.word	0x0500000f


	//   ....[157]....
        /*02fc*/ 	.word	0x0500000f


	//   ....[158]....
        /*0300*/ 	.word	0x0500000f


	//   ....[159]....
        /*0304*/ 	.word	0x0500000f


	//   ....[160]....
        /*0308*/ 	.word	0x0500000f


	//   ....[161]....
        /*030c*/ 	.word	0x0500000f


	//----- nvinfo : EIATTR_COOP_GROUP_INSTR_OFFSETS
	.align		4
.L_83:
        /*0310*/ 	.byte	0x04, 0x28
        /*0312*/ 	.short	(.L_85 - .L_84)


	//   ....[0]....
.L_84:
        /*0314*/ 	.word	0x00000070


	//   ....[1]....
        /*0318*/ 	.word	0x000000b0


	//   ....[2]....
        /*031c*/ 	.word	0x000002d0


	//   ....[3]....
        /*0320*/ 	.word	0x00000430


	//   ....[4]....
        /*0324*/ 	.word	0x00000550


	//   ....[5]....
        /*0328*/ 	.word	0x000006b0


	//   ....[6]....
        /*032c*/ 	.word	0x00000d10


	//   ....[7]....
        /*0330*/ 	.word	0x00001ff0


	//   ....[8]....
        /*0334*/ 	.word	0x00002110


	//   ....[9]....
        /*0338*/ 	.word	0x000025e0


	//   ....[10]....
        /*033c*/ 	.word	0x00002660


	//   ....[11]....
        /*0340*/ 	.word	0x00004710


	//   ....[12]....
        /*0344*/ 	.word	0x00004720


	//   ....[13]....
        /*0348*/ 	.word	0x00004760


	//   ....[14]....
        /*034c*/ 	.word	0x00004770


	//   ....[15]....
        /*0350*/ 	.word	0x00005aa0


	//   ....[16]....
        /*0354*/ 	.word	0x00005ad0


	//   ....[17]....
        /*0358*/ 	.word	0x00005b90


	//   ....[18]....
        /*035c*/ 	.word	0x00005ba0


	//   ....[19]....
        /*0360*/ 	.word	0x000070f0


	//   ....[20]....
        /*0364*/ 	.word	0x00007120


	//   ....[21]....
        /*0368*/ 	.word	0x000071b0


	//   ....[22]....
        /*036c*/ 	.word	0x00007210


	//   ....[23]....
        /*0370*/ 	.word	0x00007860


	//   ....[24]....
        /*0374*/ 	.word	0x000078a0


	//   ....[25]....
        /*0378*/ 	.word	0x000079b0


	//   ....[26]....
        /*037c*/ 	.word	0x000079d0


	//   ....[27]....
        /*0380*/ 	.word	0x00007ac0


	//   ....[28]....
        /*0384*/ 	.word	0x00007ae0


	//   ....[29]....
        /*0388*/ 	.word	0x00007bf0


	//   ....[30]....
        /*038c*/ 	.word	0x00007c20


	//   ....[31]....
        /*0390*/ 	.word	0x00008d80


	//   ....[32]....
        /*0394*/ 	.word	0x00008da0


	//   ....[33]....
        /*0398*/ 	.word	0x00008db0


	//   ....[34]....
        /*039c*/ 	.word	0x00008e00


	//   ....[35]....
        /*03a0*/ 	.word	0x00008e50


	//   ....[36]....
        /*03a4*/ 	.word	0x00008ea0


	//   ....[37]....
        /*03a8*/ 	.word	0x00008f40


	//   ....[38]....
        /*03ac*/ 	.word	0x00008f60


	//   ....[39]....
        /*03b0*/ 	.word	0x00008ff0


	//   ....[40]....
        /*03b4*/ 	.word	0x00009010


	//   ....[41]....
        /*03b8*/ 	.word	0x000090b0


	//   ....[42]....
        /*03bc*/ 	.word	0x000090f0


	//   ....[43]....
        /*03c0*/ 	.word	0x000096b0


	//   ....[44]....
        /*03c4*/ 	.word	0x000096d0


	//   ....[45]....
        /*03c8*/ 	.word	0x00009700


	//   ....[46]....
        /*03cc*/ 	.word	0x00009740


	//   ....[47]....
        /*03d0*/ 	.word	0x000097c0


	//   ....[48]....
        /*03d4*/ 	.word	0x000097f0


	//   ....[49]....
        /*03d8*/ 	.word	0x00009870


	//   ....[50]....
        /*03dc*/ 	.word	0x000098a0


	//   ....[51]....
        /*03e0*/ 	.word	0x00009920


	//   ....[52]....
        /*03e4*/ 	.word	0x00009950


	//   ....[53]....
        /*03e8*/ 	.word	0x000099d0


	//   ....[54]....
        /*03ec*/ 	.word	0x00009a00


	//   ....[55]....
        /*03f0*/ 	.word	0x00009a80


	//   ....[56]....
        /*03f4*/ 	.word	0x00009ab0


	//   ....[57]....
        /*03f8*/ 	.word	0x00009b30


	//   ....[58]....
        /*03fc*/ 	.word	0x00009b50


	//   ....[59]....
        /*0400*/ 	.word	0x0000a1a0


	//   ....[60]....
        /*0404*/ 	.word	0x0000a1d0


	//   ....[61]....
        /*0408*/ 	.word	0x0000a1e0


	//   ....[62]....
        /*040c*/ 	.word	0x0000a200


	//   ....[63]....
        /*0410*/ 	.word	0x0000a250


	//   ....[64]....
        /*0414*/ 	.word	0x0000a270


	//   ....[65]....
        /*0418*/ 	.word	0x0000a2d0


	//   ....[66]....
        /*041c*/ 	.word	0x0000a2f0


	//   ....[67]....
        /*0420*/ 	.word	0x0000a340


	//   ....[68]....
        /*0424*/ 	.word	0x0000a360


	//   ....[69]....
        /*0428*/ 	.word	0x0000a3b0


	//   ....[70]....
        /*042c*/ 	.word	0x0000a3d0


	//   ....[71]....
        /*0430*/ 	.word	0x0000a670


	//   ....[72]....
        /*0434*/ 	.word	0x0000a690


	//   ....[73]....
        /*0438*/ 	.word	0x0000a6b0


	//   ....[74]....
        /*043c*/ 	.word	0x0000a730


	//   ....[75]....
        /*0440*/ 	.word	0x0000a750


	//   ....[76]....
        /*0444*/ 	.word	0x0000a7d0


	//   ....[77]....
        /*0448*/ 	.word	0x0000a7f0


	//   ....[78]....
        /*044c*/ 	.word	0x0000a870


	//   ....[79]....
        /*0450*/ 	.word	0x0000a890


	//   ....[80]....
        /*0454*/ 	.word	0x0000a910


	//   ....[81]....
        /*0458*/ 	.word	0x0000a930


	//   ....[82]....
        /*045c*/ 	.word	0x0000a940


	//   ....[83]....
        /*0460*/ 	.word	0x0000adf0


	//   ....[84]....
        /*0464*/ 	.word	0x0000ae10


	//   ....[85]....
        /*0468*/ 	.word	0x0000ae30


	//   ....[86]....
        /*046c*/ 	.word	0x0000ae70


	//   ....[87]....
        /*0470*/ 	.word	0x0000aee0


	//   ....[88]....
        /*0474*/ 	.word	0x0000af10


	//   ....[89]....
        /*0478*/ 	.word	0x0000af80


	//   ....[90]....
        /*047c*/ 	.word	0x0000afb0


	//   ....[91]....
        /*0480*/ 	.word	0x0000b020


	//   ....[92]....
        /*0484*/ 	.word	0x0000b050


	//   ....[93]....
        /*0488*/ 	.word	0x0000b0c0


	//   ....[94]....
        /*048c*/ 	.word	0x0000b0f0


	//   ....[95]....
        /*0490*/ 	.word	0x0000b470


	//   ....[96]....
        /*0494*/ 	.word	0x0000b970


	//   ....[97]....
        /*0498*/ 	.word	0x0000ba60


	//   ....[98]....
        /*049c*/ 	.word	0x0000bb00


	//   ....[99]....
        /*04a0*/ 	.word	0x0000bb90


	//   ....[100]....
        /*04a4*/ 	.word	0x0000bc50


	//   ....[101]....
        /*04a8*/ 	.word	0x0000bce0


	//   ....[102]....
        /*04ac*/ 	.word	0x0000bdb0


	//   ....[103]....
        /*04b0*/ 	.word	0x0000be40


	//   ....[104]....
        /*04b4*/ 	.word	0x0000bf10


	//   ....[105]....
        /*04b8*/ 	.word	0x0000bf90


	//   ....[106]....
        /*04bc*/ 	.word	0x0000c070


	//   ....[107]....
        /*04c0*/ 	.word	0x0000c0f0


	//   ....[108]....
        /*04c4*/ 	.word	0x0000c1c0


	//   ....[109]....
        /*04c8*/ 	.word	0x0000c250


	//   ....[110]....
        /*04cc*/ 	.word	0x0000c2c0


	//   ....[111]....
        /*04d0*/ 	.word	0x0000c340


	//   ....[112]....
        /*04d4*/ 	.word	0x0000c400


	//   ....[113]....
        /*04d8*/ 	.word	0x0000c470


	//   ....[114]....
        /*04dc*/ 	.word	0x0000c560


	//   ....[115]....
        /*04e0*/ 	.word	0x0000c5d0


	//   ....[116]....
        /*04e4*/ 	.word	0x0000c6c0


	//   ....[117]....
        /*04e8*/ 	.word	0x0000c730


	//   ....[118]....
        /*04ec*/ 	.word	0x0000c820


	//   ....[119]....
        /*04f0*/ 	.word	0x0000c890


	//   ....[120]....
        /*04f4*/ 	.word	0x0000c980


	//   ....[121]....
        /*04f8*/ 	.word	0x0000c9f0


	//   ....[122]....
        /*04fc*/ 	.word	0x0000cae0


	//   ....[123]....
        /*0500*/ 	.word	0x0000cb50


	//   ....[124]....
        /*0504*/ 	.word	0x0000cc20


	//   ....[125]....
        /*0508*/ 	.word	0x0000cd60


	//   ....[126]....
        /*050c*/ 	.word	0x0000ce10


	//   ....[127]....
        /*0510*/ 	.word	0x0000ce70


	//   ....[128]....
        /*0514*/ 	.word	0x0000cf30


	//   ....[129]....
        /*0518*/ 	.word	0x0000cf90


	//   ....[130]....
        /*051c*/ 	.word	0x0000d050


	//   ....[131]....
        /*0520*/ 	.word	0x0000d0b0


	//   ....[132]....
        /*0524*/ 	.word	0x0000d170


	//   ....[133]....
        /*0528*/ 	.word	0x0000d1d0


	//   ....[134]....
        /*052c*/ 	.word	0x0000d290


	//   ....[135]....
        /*0530*/ 	.word	0x0000d2f0


	//   ....[136]....
        /*0534*/ 	.word	0x0000d3b0


	//   ....[137]....
        /*0538*/ 	.word	0x0000d490


	//   ....[138]....
        /*053c*/ 	.word	0x0000d530


	//   ....[139]....
        /*0540*/ 	.word	0x0000d590


	//   ....[140]....
        /*0544*/ 	.word	0x0000d680


	//   ....[141]....
        /*0548*/ 	.word	0x0000d6e0


	//   ....[142]....
        /*054c*/ 	.word	0x0000d7d0


	//   ....[143]....
        /*0550*/ 	.word	0x0000d830


	//   ....[144]....
        /*0554*/ 	.word	0x0000d920


	//   ....[145]....
        /*0558*/ 	.word	0x0000d980


	//   ....[146]....
        /*055c*/ 	.word	0x0000da70


	//   ....[147]....
        /*0560*/ 	.word	0x0000dad0


	//   ....[148]....
        /*0564*/ 	.word	0x0000db90


	//   ....[149]....
        /*0568*/ 	.word	0x0000dcd0


	//   ....[150]....
        /*056c*/ 	.word	0x0000dd70


	//   ....[151]....
        /*0570*/ 	.word	0x0000ddd0


	//   ....[152]....
        /*0574*/ 	.word	0x0000dea0


	//   ....[153]....
        /*0578*/ 	.word	0x0000df60


	//   ....[154]....
        /*057c*/ 	.word	0x0000e020


	//   ....[155]....
        /*0580*/ 	.word	0x0000e0e0


	//   ....[156]....
        /*0584*/ 	.word	0x0000e1a0


	//   ....[157]....
        /*0588*/ 	.word	0x0000e260


	//   ....[158]....
        /*058c*/ 	.word	0x0000e320


	//   ....[159]....
        /*0590*/ 	.word	0x0000e3e0


	//   ....[160]....
        /*0594*/ 	.word	0x0000e4a0


	//   ....[161]....
        /*0598*/ 	.word	0x0000e610


	//----- nvinfo : EIATTR_REG_RECONFIG
	.align		4
.L_85:
        /*059c*/ 	.byte	0x01, 0x54
	.zero		2


	//----- nvinfo : EIATTR_SYSCALL_OFFSETS
	.align		4
        /*05a0*/ 	.byte	0x04, 0x46
        /*05a2*/ 	.short	(.L_87 - .L_86)


	//   ....[0]....
.L_86:
        /*05a4*/ 	.word	0x00001080


	//   ....[1]....
        /*05a8*/ 	.word	0x00008530


	//   ....[2]....
        /*05ac*/ 	.word	0x00008670


	//   ....[3]....
        /*05b0*/ 	.word	0x00008760


	//   ....[4]....
        /*05b4*/ 	.word	0x000093c0


	//----- nvinfo : EIATTR_MBARRIER_INSTR_OFFSETS
	.align		4
.L_87:
        /*05b8*/ 	.byte	0x04, 0x39
        /*05ba*/ 	.short	(.L_89 - .L_88)


	//   ....[0]....
.L_88:
        /*05bc*/ 	.word	0x00000180
        /*05c0*/ 	.word	0x000000ff
        /*05c4*/ 	.word	0x00030800
        /*05c8*/ 	.short	0x0100
        /*05ca*/ 	.byte	0x08
	.zero		1


	//   ....[1]....
        /*05cc*/ 	.word	0x00000190
        /*05d0*/ 	.word	0x000000ff
        /*05d4*/ 	.word	0x00030820
        /*05d8*/ 	.short	0x0100
        /*05da*/ 	.byte	0x08
	.zero		1


	//   ....[2]....
        /*05dc*/ 	.word	0x00000280
        /*05e0*/ 	.word	0x000000ff
        /*05e4*/ 	.word	0x00030830
        /*05e8*/ 	.short	0x0100
        /*05ea*/ 	.byte	0x08
	.zero		1


	//   ....[3]....
        /*05ec*/ 	.word	0x00000290
        /*05f0*/ 	.word	0x000000ff
        /*05f4*/ 	.word	0x00030840
        /*05f8*/ 	.short	0x0100
        /*05fa*/ 	.byte	0x08
	.zero		1


	//   ....[4]....
        /*05fc*/ 	.word	0x000002a0
        /*0600*/ 	.word	0x000000ff
        /*0604*/ 	.word	0x00030838
        /*0608*/ 	.short	0x0100
        /*060a*/ 	.byte	0x08
	.zero		1


	//   ....[5]....
        /*060c*/ 	.word	0x000002b0
        /*0610*/ 	.word	0x000000ff
        /*0614*/ 	.word	0x00030848
        /*0618*/ 	.short	0x0100
        /*061a*/ 	.byte	0x08
	.zero		1


	//   ....[6]....
        /*061c*/ 	.word	0x000003e0
        /*0620*/ 	.word	0x000000ff
        /*0624*/ 	.word	0x00030850
        /*0628*/ 	.short	0x0100
        /*062a*/ 	.byte	0x08
	.zero		1


	//   ....[7]....
        /*062c*/ 	.word	0x000003f0
        /*0630*/ 	.word	0x000000ff
        /*0634*/ 	.word	0x00030860
        /*0638*/ 	.short	0x0100
        /*063a*/ 	.byte	0x08
	.zero		1


	//   ....[8]....
        /*063c*/ 	.word	0x00000400
        /*0640*/ 	.word	0x000000ff
        /*0644*/ 	.word	0x00030858
        /*0648*/ 	.short	0x0100
        /*064a*/ 	.byte	0x08
	.zero		1


	//   ....[9]....
        /*064c*/ 	.word	0x00000410
        /*0650*/ 	.word	0x000000ff
        /*0654*/ 	.word	0x00030868
        /*0658*/ 	.short	0x0100
        /*065a*/ 	.byte	0x08
	.zero		1


	//   ....[10]....
        /*065c*/ 	.word	0x00000500
        /*0660*/ 	.word	0x000000ff
        /*0664*/ 	.word	0x00030870
        /*0668*/ 	.short	0x0100
        /*066a*/ 	.byte	0x06
	.zero		1


	//   ....[11]....
        /*066c*/ 	.word	0x00000510
        /*0670*/ 	.word	0x000000ff
        /*0674*/ 	.word	0x00030880
        /*0678*/ 	.short	0x0100
        /*067a*/ 	.byte	0x06
	.zero		1


	//   ....[12]....
        /*067c*/ 	.word	0x00000520
        /*0680*/ 	.word	0x000000ff
        /*0684*/ 	.word	0x00030878
        /*0688*/ 	.short	0x0100
        /*068a*/ 	.byte	0x06
	.zero		1


	//   ....[13]....
        /*068c*/ 	.word	0x00000530
        /*0690*/ 	.word	0x000000ff
        /*0694*/ 	.word	0x00030888
        /*0698*/ 	.short	0x0100
        /*069a*/ 	.byte	0x06
	.zero		1


	//   ....[14]....
        /*069c*/ 	.word	0x00000660
        /*06a0*/ 	.word	0x000000ff
        /*06a4*/ 	.word	0x00030890
        /*06a8*/ 	.short	0x0100
        /*06aa*/ 	.byte	0x08
	.zero		1


	//   ....[15]....
        /*06ac*/ 	.word	0x00000670
        /*06b0*/ 	.word	0x000000ff
        /*06b4*/ 	.word	0x000308a0
        /*06b8*/ 	.short	0x0100
        /*06ba*/ 	.byte	0x08
	.zero		1


	//   ....[16]....
        /*06bc*/ 	.word	0x00000680
        /*06c0*/ 	.word	0x000000ff
        /*06c4*/ 	.word	0x00030898
        /*06c8*/ 	.short	0x0100
        /*06ca*/ 	.byte	0x08
	.zero		1


	//   ....[17]....
        /*06cc*/ 	.word	0x00000690
        /*06d0*/ 	.word	0x000000ff
        /*06d4*/ 	.word	0x000308a8
        /*06d8*/ 	.short	0x0100
        /*06da*/ 	.byte	0x08
	.zero		1


	//   ....[18]....
        /*06dc*/ 	.word	0x000007d0
        /*06e0*/ 	.word	0x000000ff
        /*06e4*/ 	.word	0x000308b0
        /*06e8*/ 	.short	0x0100
        /*06ea*/ 	.byte	0x08
	.zero		1


	//   ....[19]....
        /*06ec*/ 	.word	0x000007e0
        /*06f0*/ 	.word	0x000000ff
        /*06f4*/ 	.word	0x000308c0
        /*06f8*/ 	.short	0x0100
        /*06fa*/ 	.byte	0x08
	.zero		1


	//   ....[20]....
        /*06fc*/ 	.word	0x000007f0
        /*0700*/ 	.word	0x000000ff
        /*0704*/ 	.word	0x000308b8
        /*0708*/ 	.short	0x0100
        /*070a*/ 	.byte	0x08
	.zero		1


	//   ....[21]....
        /*070c*/ 	.word	0x00000800
        /*0710*/ 	.word	0x000000ff
        /*0714*/ 	.word	0x000308c8
        /*0718*/ 	.short	0x0100
        /*071a*/ 	.byte	0x08
	.zero		1


	//   ....[22]....
        /*071c*/ 	.word	0x00001100
        /*0720*/ 	.word	0x000000ff
        /*0724*/ 	.word	0x00030800
        /*0728*/ 	.short	0x010a
        /*072a*/ 	.byte	0x2b
	.zero		1


	//   ....[23]....
        /*072c*/ 	.word	0x00001180
        /*0730*/ 	.word	0x00000002
        /*0734*/ 	.word	0x00030830
        /*0738*/ 	.short	0x010a
        /*073a*/ 	.byte	0x3f
	.zero		1


	//   ....[24]....
        /*073c*/ 	.word	0x000011d0
        /*0740*/ 	.word	0x00000002
        /*0744*/ 	.word	0x00030830
        /*0748*/ 	.short	0x010a
        /*074a*/ 	.byte	0x3f
	.zero		1


	//   ....[25]....
        /*074c*/ 	.word	0x000020f0
        /*0750*/ 	.word	0x000000ff
        /*0754*/ 	.word	0x00000000
        /*0758*/ 	.short	0x0101
        /*075a*/ 	.byte	0x04
	.zero		1


	//   ....[26]....
        /*075c*/ 	.word	0x000035f0
        /*0760*/ 	.word	0x000000ff
        /*0764*/ 	.word	0x00030830
        /*0768*/ 	.short	0x010a
        /*076a*/ 	.byte	0x08
	.zero		1


	//   ....[27]....
        /*076c*/ 	.word	0x00003630
        /*0770*/ 	.word	0x000000ff
        /*0774*/ 	.word	0x00030830
        /*0778*/ 	.short	0x010a
        /*077a*/ 	.byte	0x08
	.zero		1


	//   ....[28]....
        /*077c*/ 	.word	0x00004130
        /*0780*/ 	.word	0x000000ff
        /*0784*/ 	.word	0x00030850
        /*0788*/ 	.short	0x010a
        /*078a*/ 	.byte	0x09
	.zero		1


	//   ....[29]....
        /*078c*/ 	.word	0x00004170
        /*0790*/ 	.word	0x000000ff
        /*0794*/ 	.word	0x00030850
        /*0798*/ 	.short	0x010a
        /*079a*/ 	.byte	0x09
	.zero		1


	//   ....[30]....
        /*079c*/ 	.word	0x00004480
        /*07a0*/ 	.word	0x000000ff
        /*07a4*/ 	.word	0x00000000
        /*07a8*/ 	.short	0x0101
        /*07aa*/ 	.byte	0x08
	.zero		1


	//   ....[31]....
        /*07ac*/ 	.word	0x00005210
        /*07b0*/ 	.word	0x000000ff
        /*07b4*/ 	.word	0x00000000
        /*07b8*/ 	.short	0x0101
        /*07ba*/ 	.byte	0x09
	.zero		1


	//   ....[32]....
        /*07bc*/ 	.word	0x000059f0
        /*07c0*/ 	.word	0x000000ff
        /*07c4*/ 	.word	0x00030850
        /*07c8*/ 	.short	0x010a
        /*07ca*/ 	.byte	0x0a
	.zero		1


	//   ....[33]....
        /*07cc*/ 	.word	0x00005a30
        /*07d0*/ 	.word	0x000000ff
        /*07d4*/ 	.word	0x00030850
        /*07d8*/ 	.short	0x010a
        /*07da*/ 	.byte	0x0a
	.zero		1


	//   ....[34]....
        /*07dc*/ 	.word	0x000068d0
        /*07e0*/ 	.word	0x000000ff
        /*07e4*/ 	.word	0x00000000
        /*07e8*/ 	.short	0x0101
        /*07ea*/ 	.byte	0x05
	.zero		1


	//   ....[35]....
        /*07ec*/ 	.word	0x00007880
        /*07f0*/ 	.word	0x000000ff
        /*07f4*/ 	.word	0x00000000
        /*07f8*/ 	.short	0x0101
        /*07fa*/ 	.byte	0x04
	.zero		1


	//   ....[36]....
        /*07fc*/ 	.word	0x00008bd0
        /*0800*/ 	.word	0x00000000
        /*0804*/ 	.word	0x00030840
        /*0808*/ 	.short	0x010a
        /*080a*/ 	.byte	0x3f
	.zero		1


	//   ....[37]....
        /*080c*/ 	.word	0x000091b0
        /*0810*/ 	.word	0x00000000
        /*0814*/ 	.word	0x00030830
        /*0818*/ 	.short	0x0107
        /*081a*/ 	.byte	0x3f
	.zero		1


	//   ....[38]....
        /*081c*/ 	.word	0x00009260
        /*0820*/ 	.word	0x00000000
        /*0824*/ 	.word	0x00030830
        /*0828*/ 	.short	0x0101
        /*082a*/ 	.byte	0x3f
	.zero		1


	//   ....[39]....
        /*082c*/ 	.word	0x00009c40
        /*0830*/ 	.word	0x000000ff
        /*0834*/ 	.word	0x00030800
        /*0838*/ 	.short	0x0107
        /*083a*/ 	.byte	0x27
	.zero		1


	//   ....[40]....
        /*083c*/ 	.word	0x00009ca0
        /*0840*/ 	.word	0x000000ff
        /*0844*/ 	.word	0x00030800
        /*0848*/ 	.short	0x0101
        /*084a*/ 	.byte	0x27
	.zero		1


	//   ....[41]....
        /*084c*/ 	.word	0x00009cc0
        /*0850*/ 	.word	0x000000ff
        /*0854*/ 	.word	0x00030820
        /*0858*/ 	.short	0x010a
        /*085a*/ 	.byte	0x27
	.zero		1


	//   ....[42]....
        /*085c*/ 	.word	0x00009fd0
        /*0860*/ 	.word	0x00000006
        /*0864*/ 	.word	0x00030840
        /*0868*/ 	.short	0x010a
        /*086a*/ 	.byte	0x3f
	.zero		1


	//   ....[43]....
        /*086c*/ 	.word	0x0000a4a0
        /*0870*/ 	.word	0x00000006
        /*0874*/ 	.word	0x00030830
        /*0878*/ 	.short	0x0107
        /*087a*/ 	.byte	0x3f
	.zero		1


	//   ....[44]....
        /*087c*/ 	.word	0x0000a550
        /*0880*/ 	.word	0x00000006
        /*0884*/ 	.word	0x00030830
        /*0888*/ 	.short	0x0101
        /*088a*/ 	.byte	0x3f
	.zero		1


	//   ....[45]....
        /*088c*/ 	.word	0x0000a5d0
        /*0890*/ 	.word	0x00000006
        /*0894*/ 	.word	0x00030860
        /*0898*/ 	.short	0x010a
        /*089a*/ 	.byte	0x3f
	.zero		1


	//   ....[46]....
        /*089c*/ 	.word	0x0000ab40
        /*08a0*/ 	.word	0x00000006
        /*08a4*/ 	.word	0x00030850
        /*08a8*/ 	.short	0x0107
        /*08aa*/ 	.byte	0x3f
	.zero		1


	//   ....[47]....
        /*08ac*/ 	.word	0x0000ac60
        /*08b0*/ 	.word	0x00000006
        /*08b4*/ 	.word	0x00030850
        /*08b8*/ 	.short	0x0101
        /*08ba*/ 	.byte	0x3f
	.zero		1


	//   ....[48]....
        /*08bc*/ 	.word	0x0000ad50
        /*08c0*/ 	.word	0x00000004
        /*08c4*/ 	.word	0x00030860
        /*08c8*/ 	.short	0x010a
        /*08ca*/ 	.byte	0x3f
	.zero		1


	//   ....[49]....
        /*08cc*/ 	.word	0x0000b210
        /*08d0*/ 	.word	0x00000004
        /*08d4*/ 	.word	0x00030850
        /*08d8*/ 	.short	0x0107
        /*08da*/ 	.byte	0x3f
	.zero		1


	//   ....[50]....
        /*08dc*/ 	.word	0x0000b300
        /*08e0*/ 	.word	0x00000004
        /*08e4*/ 	.word	0x00030850
        /*08e8*/ 	.short	0x0101
        /*08ea*/ 	.byte	0x3f
	.zero		1


	//   ....[51]....
        /*08ec*/ 	.word	0x0000b3f0
        /*08f0*/ 	.word	0x00000005
        /*08f4*/ 	.word	0x00030820
        /*08f8*/ 	.short	0x010a
        /*08fa*/ 	.byte	0x3f
	.zero		1


	//   ....[52]....
        /*08fc*/ 	.word	0x0000b590
        /*0900*/ 	.word	0x00000003
        /*0904*/ 	.word	0x00030840
        /*0908*/ 	.short	0x010a
        /*090a*/ 	.byte	0x3f
	.zero		1


	//   ....[53]....
        /*090c*/ 	.word	0x0000b630
        /*0910*/ 	.word	0x00000005
        /*0914*/ 	.word	0x00030840
        /*0918*/ 	.short	0x010a
        /*091a*/ 	.byte	0x3f
	.zero		1


	//   ....[54]....
        /*091c*/ 	.word	0x0000b670
        /*0920*/ 	.word	0x00000003
        /*0924*/ 	.word	0x00030860
        /*0928*/ 	.short	0x010a
        /*092a*/ 	.byte	0x3f
	.zero		1


	//   ....[55]....
        /*092c*/ 	.word	0x0000b6b0
        /*0930*/ 	.word	0x00000005
        /*0934*/ 	.word	0x00030860
        /*0938*/ 	.short	0x010a
        /*093a*/ 	.byte	0x3f
	.zero		1


	//   ....[56]....
        /*093c*/ 	.word	0x0000b720
        /*0940*/ 	.word	0x00000003
        /*0944*/ 	.word	0x00030800
        /*0948*/ 	.short	0x010a
        /*094a*/ 	.byte	0x3f
	.zero		1


	//   ....[57]....
        /*094c*/ 	.word	0x0000b770
        /*0950*/ 	.word	0x00000002
        /*0954*/ 	.word	0x00030830
        /*0958*/ 	.short	0x010a
        /*095a*/ 	.byte	0x3f
	.zero		1


	//   ....[58]....
        /*095c*/ 	.word	0x0000b7d0
        /*0960*/ 	.word	0x00000003
        /*0964*/ 	.word	0x00030830
        /*0968*/ 	.short	0x010a
        /*096a*/ 	.byte	0x3f
	.zero		1


	//   ....[59]....
        /*096c*/ 	.word	0x0000b830
        /*0970*/ 	.word	0x00000003
        /*0974*/ 	.word	0x00030850
        /*0978*/ 	.short	0x010a
        /*097a*/ 	.byte	0x3f
	.zero		1


	//   ....[60]....
        /*097c*/ 	.word	0x0000b890
        /*0980*/ 	.word	0x00000007
        /*0984*/ 	.word	0x00030850
        /*0988*/ 	.short	0x010a
        /*098a*/ 	.byte	0x3f
	.zero		1


	//   ....[61]....
        /*098c*/ 	.word	0x0000b9b0
        /*0990*/ 	.word	0x00000000
        /*0994*/ 	.word	0x00030840
        /*0998*/ 	.short	0x010a
        /*099a*/ 	.byte	0x3f
	.zero		1


	//   ....[62]....
        /*099c*/ 	.word	0x0000cc60
        /*09a0*/ 	.word	0x00000003
        /*09a4*/ 	.word	0x00030820
        /*09a8*/ 	.short	0x010a
        /*09aa*/ 	.byte	0x3f
	.zero		1


	//   ....[63]....
        /*09ac*/ 	.word	0x0000ccb0
        /*09b0*/ 	.word	0x00000006
        /*09b4*/ 	.word	0x00030840
        /*09b8*/ 	.short	0x010a
        /*09ba*/ 	.byte	0x3f
	.zero		1


	//   ....[64]....
        /*09bc*/ 	.word	0x0000d3e0
        /*09c0*/ 	.word	0x00000006
        /*09c4*/ 	.word	0x00030860
        /*09c8*/ 	.short	0x010a
        /*09ca*/ 	.byte	0x3f
	.zero		1


	//   ....[65]....
        /*09cc*/ 	.word	0x0000dc20
        /*09d0*/ 	.word	0x00000004
        /*09d4*/ 	.word	0x00030860
        /*09d8*/ 	.short	0x010a
        /*09da*/ 	.byte	0x3f
	.zero		1


	//   ....[66]....
        /*09dc*/ 	.word	0x0000e530
        /*09e0*/ 	.word	0x00000005
        /*09e4*/ 	.word	0x00030820
        /*09e8*/ 	.short	0x010a
        /*09ea*/ 	.byte	0x3f
	.zero		1


	//   ....[67]....
        /*09ec*/ 	.word	0x0000e6d0
        /*09f0*/ 	.word	0x00000003
        /*09f4*/ 	.word	0x00030840
        /*09f8*/ 	.short	0x010a
        /*09fa*/ 	.byte	0x3f
	.zero		1


	//   ....[68]....
        /*09fc*/ 	.word	0x0000e720
        /*0a00*/ 	.word	0x00000005
        /*0a04*/ 	.word	0x00030840
        /*0a08*/ 	.short	0x010a
        /*0a0a*/ 	.byte	0x3f
	.zero		1


	//   ....[69]....
        /*0a0c*/ 	.word	0x0000e770
        /*0a10*/ 	.word	0x00000003
        /*0a14*/ 	.word	0x00030860
        /*0a18*/ 	.short	0x010a
        /*0a1a*/ 	.byte	0x3f
	.zero		1


	//----- nvinfo : EIATTR_NUM_MBARRIERS
	.align		4
.L_89:
        /*0a1c*/ 	.byte	0x03, 0x38
        /*0a1e*/ 	.short	0x0016


	//----- nvinfo : EIATTR_EXIT_INSTR_OFFSETS
	.align		4
        /*0a20*/ 	.byte	0x04, 0x1c
        /*0a22*/ 	.short	(.L_91 - .L_90)


	//   ....[0]....
.L_90:
        /*0a24*/ 	.word	0x00000940


	//   ....[1]....
        /*0a28*/ 	.word	0x00007d60


	//   ....[2]....
        /*0a2c*/ 	.word	0x0000b700


	//----- nvinfo : EIATTR_MAX_THREADS
	.align		4
.L_91:
        /*0a30*/ 	.byte	0x04, 0x05
        /*0a32*/ 	.short	(.L_93 - .L_92)
.L_92:
        /*0a34*/ 	.word	0x00000180
        /*0a38*/ 	.word	0x00000001
        /*0a3c*/ 	.word	0x00000001


	//----- nvinfo : EIATTR_CRS_STACK_SIZE
	.align		4
.L_93:
        /*0a40*/ 	.byte	0x04, 0x1e
        /*0a42*/ 	.short	(.L_95 - .L_94)
.L_94:
        /*0a44*/ 	.word	0x00000000


	//----- nvinfo : EIATTR_CBANK_PARAM_SIZE
	.align		4
.L_95:
        /*0a48*/ 	.byte	0x03, 0x19
        /*0a4a*/ 	.short	0x0a70


	//----- nvinfo : EIATTR_PARAM_CBANK
	.align		4
        /*0a4c*/ 	.byte	0x04, 0x0a
        /*0a4e*/ 	.short	(.L_97 - .L_96)
	.align		4
.L_96:
        /*0a50*/ 	.word	index@(.nv.constant0._ZN7cutlass13device_kernelIN5flash11enable_sm90INS1_16FlashAttnFwdSm90INS1_25CollectiveMainloopFwdSm90ILi2EN4cute5tupleIJNS5_1CILi1EEES8_S8_EEENS6_IJNS7_ILi128EEENS7_ILi96EEENS7_ILi192EEEEEELi192ENS_6half_tEfNS_4arch4Sm90ELb0ELb0ELb0ELb0ELb1ELb0ELb0ELb1ELb1ELb1ELb0ELb0EEENS1_21CollectiveEpilogueFwdINS6_IJSA_SC_SB_EEES9_SE_SG_Li256ELb0ELb1ELb0ELb0EEENS1_29StaticPersistentTileSchedulerILb0EEEEEEEEEvNT_6ParamsE)
        /*0a54*/ 	.short	0x0210
        /*0a56*/ 	.short	0x0a70


	//----- nvinfo : EIATTR_SW_WAR
	.align		4
.L_97:
        /*0a58*/ 	.byte	0x04, 0x36
        /*0a5a*/ 	.short	(.L_99 - .L_98)
.L_98:
        /*0a5c*/ 	.word	0x00000008
.L_99:


//--------------------- .nv.info._ZN7cutlass13device_kernelIN5flash11enable_sm90INS1_16FlashAttnFwdSm90INS1_25CollectiveMainloopFwdSm90ILi2EN4cute5tupleIJNS5_1CILi1EEES8_S8_EEENS6_IJNS7_ILi128EEENS7_ILi96EEENS7_ILi192EEEEEELi192ENS_6half_tEfNS_4arch4Sm90ELb0ELb0ELb0ELb1ELb1ELb0ELb0ELb1ELb1ELb1ELb0ELb0EEENS1_21CollectiveEpilogueFwdINS6_IJSA_SC_SB_EEES9_SE_SG_Li256ELb1ELb1ELb0ELb0EEENS1_36VarlenDynamicPersistentTileSchedulerILi128ELi96ELi256ELi128ELb0ELb1ELb1ELb0ELb1ELb1EEEEEEEEEvNT_6ParamsE --------------------------
	.section	.nv.info._ZN7cutlass13device_kernelIN5flash11enable_sm90INS1_16FlashAttnFwdSm90INS1_25CollectiveMainloopFwdSm90ILi2EN4cute5tupleIJNS5_1CILi1EEES8_S8_EEENS6_IJNS7_ILi128EEENS7_ILi96EEENS7_ILi192EEEEEELi192ENS_6half_tEfNS_4arch4Sm90ELb0ELb0ELb0ELb1ELb1ELb0ELb0ELb1ELb1ELb1ELb0ELb0EEENS1_21CollectiveEpilogueFwdINS6_IJSA_SC_SB_EEES9_SE_SG_Li256ELb1ELb1ELb0ELb0EEENS1_36VarlenDynamicPersistentTileSchedulerILi128ELi96ELi256ELi128ELb0ELb1ELb1ELb0ELb1ELb1EEEEEEEEEvNT_6ParamsE,"",@"SHT_CUDA_INFO"
	.sectionflags	@""
	.align	4


	//----- nvinfo : EIATTR_CUDA_API_VERSION
	.align		4
        /*0000*/ 	.byte	0x04, 0x37
        /*0002*/ 	.short	(.L_101 - .L_100)
.L_100:
        /*0004*/ 	.word	0x00000082


	//----- nvinfo : EIATTR_KPARAM_INFO
	.align		4
.L_101:
        /*0008*/ 	.byte	0x04, 0x17
        /*000a*/ 	.short	(.L_103 - .L_102)
.L_102:
        /*000c*/ 	.word	0x00000000
        /*0010*/ 	.short	0x0000
        /*0012*/ 	.short	0x0070
        /*0014*/ 	.byte	0x00, 0xf0, 0x01, 0x2a


	//----- nvinfo : EIATTR_SPARSE_MMA_MASK
	.align		4
.L_103:
        /*0018*/ 	.byte	0x03, 0x50
        /*001a*/ 	.short	0x0000


	//----- nvinfo : EIATTR_MAXREG_COUNT
	.align		4
        /*001c*/ 	.byte	0x03, 0x1b
        /*001e*/ 	.short	0x00a8


	//----- nvinfo : EIATTR_NUM_BARRIERS
	.align		4
        /*0020*/ 	.byte	0x02, 0x4c
        /*0022*/ 	.byte	0x09
	.zero		1


	//----- nvinfo : EIATTR_EXTERNS
	.align		4
        /*0024*/ 	.byte	0x04, 0x0f
        /*0026*/ 	.short	(.L_105 - .L_104)


	//   ....[0]....
	.align		4
.L_104:
        /*0028*/ 	.word	index@(__assertfail)


	//----- nvinfo : EIATTR_ANNOTATIONS
	.align		4
.L_105:
        /*002c*/ 	.byte	0x04, 0x55
        /*002e*/ 	.short	(.L_107 - .L_106)


	//   ....[0]....
.L_106:
        /*0030*/ 	.word	0x00000001
        /*0034*/ 	.byte	0xa0, 0x08, 0x00, 0x00, 0x01, 0x00, 0x00, 0x00, 0xa0, 0x09, 0x00, 0x00, 0x01, 0x00, 0x00, 0x00
        /* <DEDUP_REMOVED lines=14> */
        /*0124*/ 	.byte	0x50, 0xe4, 0x00, 0x00, 0x01, 0x00, 0x00, 0x00, 0xf0, 0xe5, 0x00, 0x00


	//----- nvinfo : EIATTR_MERCURY_ISA_VERSION
	.align		4
.L_107:
        /*0130*/ 	.byte	0x03, 0x5f
        /*0132*/ 	.short	0x0101


	//----- nvinfo : EIATTR_UNUSED_LOAD_BYTE_OFFSET
	.align		4
        /*0134*/ 	.byte	0x04, 0x44
        /*0136*/ 	.short	(.L_109 - .L_108)


	//   ....[0]....
.L_108:
        /*0138*/ 	.word	0x00000950
        /*013c*/ 	.word	0x0000fff0


	//   ....[1]....
        /*0140*/ 	.word	0x00006bd0
        /*0144*/ 	.word	0x0000fff0


	//----- nvinfo : EIATTR_INT_WARP_WIDE_INSTR_OFFSETS
	.align		4
.L_109:
        /*0148*/ 	.byte	0x04, 0x31
        /*014a*/ 	.short	(.L_111 - .L_110)


	//   ....[0]....
.L_110:
        /*014c*/ 	.word	0x000000c0


	//   ....[1]....
        /*0150*/ 	.word	0x000000d0


	//   ....[2]....
        /*0154*/ 	.word	0x00000170


	//   ....[3]....
        /*0158*/ 	.word	0x0000a3f0


	//   ....[4]....
        /*015c*/ 	.word	0x0000a480


	//   ....[5]....
        /*0160*/ 	.word	0x0000d300


	//   ....[6]....
        /*0164*/ 	.word	0x0000d390


	//----- nvinfo : EIATTR_COOP_GROUP_MASK_REGIDS
	.align		4
.L_111:
        /*0168*/ 	.byte	0x04, 0x29
        /*016a*/ 	.short	(.L_113 - .L_112)


	//   ....[0]....
.L_112:
        /*016c*/ 	.word	0xffffffff


	//   ....[1]....
        /*0170*/ 	.word	0xffffffff


	//   ....[2]....
        /*0174*/ 	.word	0xffffffff


	//   ....[3]....
        /*0178*/ 	.word	0xffffffff


	//   ....[4]....
        /*017c*/ 	.word	0xffffffff


	//   ....[5]....
        /*0180*/ 	.word	0xffffffff


	//   ....[6]....
        /*0184*/ 	.word	0xffffffff


	//   ....[7]....
        /*0188*/ 	.word	0xffffffff


	//   ....[8]....
        /*018c*/ 	.word	0xffffffff


	//   ....[9]....
        /*0190*/ 	.word	0xffffffff


	//   ....[10]....
        /*0194*/ 	.word	0xffffffff


	//   ....[11]....
        /*0198*/ 	.word	0xffffffff


	//   ....[12]....
        /*019c*/ 	.word	0xffffffff


	//   ....[13]....
        /*01a0*/ 	.word	0xffffffff


	//   ....[14]....
        /*01a4*/ 	.word	0xffffffff


	//   ....[15]....
        /*01a8*/ 	.word	0xffffffff


	//   ....[16]....
        /*01ac*/ 	.word	0xffffffff


	//   ....[17]....
        /*01b0*/ 	.word	0xffffffff


	//   ....[18]....
        /*01b4*/ 	.word	0xffffffff


	//   ....[19]....
        /*01b8*/ 	.word	0xffffffff


	//   ....[20]....
        /*01bc*/ 	.word	0xffffffff


	//   ....[21]....
        /*01c0*/ 	.word	0xffffffff


	//   ....[22]....
        /*01c4*/ 	.word	0xffffffff


	//   ....[23]....
        /*01c8*/ 	.word	0xffffffff


	//   ....[24]....
        /*01cc*/ 	.word	0xffffffff


	//   ....[25]....
        /*01d0*/ 	.word	0xffffffff


	//   ....[26]....
        /*01d4*/ 	.word	0xffffffff


	//   ....[27]....
        /*01d8*/ 	.word	0xffffffff


	//   ....[28]....
        /*01dc*/ 	.word	0xffffffff


	//   ....[29]....
        /*01e0*/ 	.word	0xffffffff


	//   ....[30]....
        /*01e4*/ 	.word	0xffffffff


	//   ....[31]....
        /*01e8*/ 	.word	0xffffffff


	//   ....[32]....
        /*01ec*/ 	.word	0xffffffff


	//   ....[33]....
        /*01f0*/ 	.word	0xffffffff


	//   ....[34]....
        /*01f4*/ 	.word	0xffffffff


	//   ....[35]....
        /*01f8*/ 	.word	0xffffffff


	//   ....[36]....
        /*01fc*/ 	.word	0xffffffff


	//   ....[37]....
        /*0200*/ 	.word	0xffffffff


	//   ....[38]....
        /*0204*/ 	.word	0xffffffff


	//   ....[39]....
        /*0208*/ 	.word	0xffffffff


	//   ....[40]....
        /*020c*/ 	.word	0xffffffff


	//   ....[41]....
        /*0210*/ 	.word	0xffffffff


	//   ....[42]....
        /*0214*/ 	.word	0xffffffff


	//   ....[43]....
        /*0218*/ 	.word	0xffffffff


	//   ....[44]....
        /*021c*/ 	.word	0xffffffff


	//   ....[45]....
        /*0220*/ 	.word	0xffffffff


	//   ....[46]....
        /*0224*/ 	.word	0xffffffff


	//   ....[47]....
        /*0228*/ 	.word	0xffffffff


	//   ....[48]....
        /*022c*/ 	.word	0xffffffff


	//   ....[49]....
        /*0230*/ 	.word	0xffffffff


	//   ....[50]....
        /*0234*/ 	.word	0xffffffff


	//   ....[51]....
        /*0238*/ 	.word	0xffffffff


	//   ....[52]....
        /*023c*/ 	.word	0xffffffff


	//   ....[53]....
        /*0240*/ 	.word	0xffffffff


	//   ....[54]....
        /*0244*/ 	.word	0xffffffff


	//   ....[55]....
        /*0248*/ 	.word	0xffffffff


	//   ....[56]....
        /*024c*/ 	.word	0xffffffff


	//   ....[57]....
        /*0250*/ 	.word	0xffffffff


	//   ....[58]....
        /*0254*/ 	.word	0xffffffff


	//   ....[59]....
        /*0258*/ 	.word	0xffffffff


	//   ....[60]....
        /*025c*/ 	.word	0xffffffff


	//   ....[61]....
        /*0260*/ 	.word	0xffffffff


	//   ....[62]....
        /*0264*/ 	.word	0xffffffff


	//   ....[63]....
        /*0268*/ 	.word	0xffffffff


	//   ....[64]....
        /*026c*/ 	.word	0xffffffff


	//   ....[65]....
        /*0270*/ 	.word	0xffffffff


	//   ....[66]....
        /*0274*/ 	.word	0xffffffff


	//   ....[67]....
        /*0278*/ 	.word	0xffffffff


	//   ....[68]....
        /*027c*/ 	.word	0xffffffff


	//   ....[69]....
        /*0280*/ 	.word	0xffffffff


	//   ....[70]....
        /*0284*/ 	.word	0xffffffff


	//   ....[71]....
        /*0288*/ 	.word	0xffffffff


	//   ....[72]....
        /*028c*/ 	.word	0xffffffff


	//   ....[73]....
        /*0290*/ 	.word	0xffffffff


	//   ....[74]....
        /*0294*/ 	.word	0xffffffff


	//   ....[75]....
        /*0298*/ 	.word	0xffffffff


	//   ....[76]....
        /*029c*/ 	.word	0xffffffff


	//   ....[77]....
        /*02a0*/ 	.word	0xffffffff


	//   ....[78]....
        /*02a4*/ 	.word	0xffffffff


	//   ....[79]....
        /*02a8*/ 	.word	0xffffffff


	//   ....[80]....
        /*02ac*/ 	.word	0xffffffff


	//   ....[81]....
        /*02b0*/ 	.word	0xffffffff


	//   ....[82]....
        /*02b4*/ 	.word	0xffffffff


	//   ....[83]....
        /*02b8*/ 	.word	0xffffffff


	//   ....[84]....
        /*02bc*/ 	.word	0xffffffff


	//   ....[85]....
        /*02c0*/ 	.word	0xffffffff


	//   ....[86]....
        /*02c4*/ 	.word	0xffffffff


	//   ....[87]....
        /*02c8*/ 	.word	0xffffffff


	//   ....[88]....
        /*02cc*/ 	.word	0xffffffff


	//   ....[89]....
        /*02d0*/ 	.word	0xffffffff


	//   ....[90]....
        /*02d4*/ 	.word	0xffffffff


	//   ....[91]....
        /*02d8*/ 	.word	0xffffffff


	//   ....[92]....
        /*02dc*/ 	.word	0xffffffff


	//   ....[93]....
        /*02e0*/ 	.word	0xffffffff


	//   ....[94]....
        /*02e4*/ 	.word	0xffffffff


	//   ....[95]....
        /*02e8*/ 	.word	0xffffffff


	//   ....[96]....
        /*02ec*/ 	.word	0xffffffff


	//   ....[97]....
        /*02f0*/ 	.word	0xffffffff


	//   ....[98]....
        /*02f4*/ 	.word	0xffffffff


	//   ....[99]....
        /*02f8*/ 	.word	0xffffffff


	//   ....[100]....
        /*02fc*/ 	.word	0xffffffff


	//   ....[101]....
        /*0300*/ 	.word	0xffffffff


	//   ....[102]....
        /*0304*/ 	.word	0xffffffff


	//   ....[103]....
        /*0308*/ 	.word	0xffffffff


	//   ....[104]....
        /*030c*/ 	.word	0xffffffff


	//   ....[105]....
        /*0310*/ 	.word	0xffffffff


	//   ....[106]....
        /*0314*/ 	.word	0xffffffff


	//   ....[107]....
        /*0318*/ 	.word	0xffffffff


	//   ....[108]....
        /*031c*/ 	.word	0xffffffff


	//   ....[109]....
        /*0320*/ 	.word	0xffffffff


	//   ....[110]....
        /*0324*/ 	.word	0xffffffff


	//   ....[111]....
        /*0328*/ 	.word	0xffffffff


	//   ....[112]....
        /*032c*/ 	.word	0xffffffff


	//   ....[113]....
        /*0330*/ 	.word	0xffffffff


	//   ....[114]....
        /*0334*/ 	.word	0xffffffff


	//   ....[115]....
        /*0338*/ 	.word	0xffffffff


	//   ....[116]....
        /*033c*/ 	.word	0xffffffff


	//   ....[117]....
        /*0340*/ 	.word	0xffffffff


	//   ....[118]....
        /*0344*/ 	.word	0xffffffff


	//   ....[119]....
        /*0348*/ 	.word	0xffffffff


	//   ....[120]....
        /*034c*/ 	.word	0xffffffff


	//   ....[121]....
        /*0350*/ 	.word	0xffffffff


	//   ....[122]....
        /*0354*/ 	.word	0xffffffff


	//   ....[123]....
        /*0358*/ 	.word	0xffffffff


	//   ....[124]....
        /*035c*/ 	.word	0xffffffff


	//   ....[125]....
        /*0360*/ 	.word	0xffffffff


	//   ....[126]....
        /*0364*/ 	.word	0xffffffff


	//   ....[127]....
        /*0368*/ 	.word	0xffffffff


	//   ....[128]....
        /*036c*/ 	.word	0xffffffff


	//   ....[129]....
        /*0370*/ 	.word	0xffffffff


	//   ....[130]....
        /*0374*/ 	.word	0xffffffff


	//   ....[131]....
        /*0378*/ 	.word	0xffffffff


	//   ....[132]....
        /*037c*/ 	.word	0xffffffff


	//   ....[133]....
        /*0380*/ 	.word	0xffffffff


	//   ....[134]....
        /*0384*/ 	.word	0xffffffff


	//   ....[135]....
        /*0388*/ 	.word	0xffffffff


	//   ....[136]....
        /*038c*/ 	.word	0xffffffff


	//   ....[137]....
        /*0390*/ 	.word	0x0500000f


	//   ....[138]....
        /*0394*/ 	.word	0x0500000f


	//   ....[139]....
        /*0398*/ 	.word	0x0500000f


	//   ....[140]....
        /*039c*/ 	.word	0x0500000f


	//   ....[141]....
        /*03a0*/ 	.word	0x0500000f


	//   ....[142]....
        /*03a4*/ 	.word	0x0500000f


	//   ....[143]....
        /*03a8*/ 	.word	0x0500000f


	//   ....[144]....
        /*03ac*/ 	.word	0x0500000f


	//   ....[145]....
        /*03b0*/ 	.word	0x0500000f


	//   ....[146]....
        /*03b4*/ 	.word	0x0500000f


	//   ....[147]....
        /*03b8*/ 	.word	0x0500000f


	//   ....[148]....
        /*03bc*/ 	.word	0x0500000f


	//   ....[149]....
        /*03c0*/ 	.word	0x0500000f


	//   ....[150]....
        /*03c4*/ 	.word	0x0500000f


	//   ....[151]....
        /*03c8*/ 	.word	0x0500000f


	//   ....[152]....
        /*03cc*/ 	.word	0x0500000f


	//   ....[153]....
        /*03d0*/ 	.word	0x0500000f


	//   ....[154]....
        /*03d4*/ 	.word	0x0500000f


	//   ....[155]....
        /*03d8*/ 	.word	0x0500000f


	//   ....[156]....
        /*03dc*/ 	.word	0x0500000f


	//   ....[157]....
        /*03e0*/ 	.word	0x0500000f


	//   ....[158]....
        /*03e4*/ 	.word	0x0500000f


	//   ....[159]....
        /*03e8*/ 	.word	0x0500000f


	//   ....[160]....
        /*03ec*/ 	.word	0x0500000f


	//   ....[161]....
        /*03f0*/ 	.word	0x0500000f


	//   ....[162]....
        /*03f4*/ 	.word	0x0500000f


	//   ....[163]....
        /*03f8*/ 	.word	0x0500000f


	//   ....[164]....
        /*03fc*/ 	.word	0x0500000f


	//   ....[165]....
        /*0400*/ 	.word	0x0500000f


	//   ....[166]....
        /*0404*/ 	.word	0x0500000f


	//   ....[167]....
        /*0408*/ 	.word	0x0500000f


	//   ....[168]....
        /*040c*/ 	.word	0x0500000f


	//   ....[169]....
        /*0410*/ 	.word	0x0500000f


	//   ....[170]....
        /*0414*/ 	.word	0x0500000f


	//   ....[171]....
        /*0418*/ 	.word	0x0500000f


	//   ....[172]....
        /*041c*/ 	.word	0x0500000f


	//   ....[173]....
        /*0420*/ 	.word	0x0500000f


	//   ....[174]....
        /*0424*/ 	.word	0x0500000f


	//   ....[175]....
        /*0428*/ 	.word	0x0500000f


	//   ....[176]....
        /*042c*/ 	.word	0x0500000f


	//   ....[177]....
        /*0430*/ 	.word	0x0500000f


	//   ....[178]....
        /*0434*/ 	.word	0x0500000f


	//   ....[179]....
        /*0438*/ 	.word	0x0500000f


	//   ....[180]....
        /*043c*/ 	.word	0x0500000f


	//   ....[181]....
        /*0440*/ 	.word	0x0500000f


	//   ....[182]....
        /*0444*/ 	.word	0x0500000f


	//   ....[183]....
        /*0448*/ 	.word	0x0500000f


	//   ....[184]....
        /*044c*/ 	.word	0x0500000f


	//   ....[185]....
        /*0450*/ 	.word	0x0500000f


	//   ....[186]....
        /*0454*/ 	.word	0x0500000f


	//   ....[187]....
        /*0458*/ 	.word	0x0500000f


	//   ....[188]....
        /*045c*/ 	.word	0x0500000f


	//   ....[189]....
        /*0460*/ 	.word	0x0500000f


	//   ....[190]....
        /*0464*/ 	.word	0x0500000f


	//   ....[191]....
        /*0468*/ 	.word	0x0500000f


	//   ....[192]....
        /*046c*/ 	.word	0x0500000f


	//   ....[193]....
        /*0470*/ 	.word	0x0500000f


	//   ....[194]....
        /*0474*/ 	.word	0x0500000f


	//   ....[195]....
        /*0478*/ 	.word	0x0500000f


	//   ....[196]....
        /*047c*/ 	.word	0x0500000f


	//   ....[197]....
        /*0480*/ 	.word	0x0500000f


	//   ....[198]....
        /*0484*/ 	.word	0x0500000f


	//   ....[199]....
        /*0488*/ 	.word	0x0500000f


	//   ....[200]....
        /*048c*/ 	.word	0x0500000f


	//   ....[201]....
        /*0490*/ 	.word	0x0500000f


	//   ....[202]....
        /*0494*/ 	.word	0x0500000f


	//   ....[203]....
        /*0498*/ 	.word	0x0500000f


	//   ....[204]....
        /*049c*/ 	.word	0x0500000f


	//   ....[205]....
        /*04a0*/ 	.word	0x0500000f


	//   ....[206]....
        /*04a4*/ 	.word	0x0500000f


	//   ....[207]....
        /*04a8*/ 	.word	0x0500000f


	//   ....[208]....
        /*04ac*/ 	.word	0x0500000f


	//   ....[209]....
        /*04b0*/ 	.word	0x0500000f


	//   ....[210]....
        /*04b4*/ 	.word	0x0500000f


	//   ....[211]....
        /*04b8*/ 	.word	0x0500000f


	//   ....[212]....
        /*04bc*/ 	.word	0x0500000f


	//   ....[213]....
        /*04c0*/ 	.word	0x0500000f


	//   ....[214]....
        /*04c4*/ 	.word	0x0500000f


	//   ....[215]....
        /*04c8*/ 	.word	0x0500000f


	//   ....[216]....
        /*04cc*/ 	.word	0x0500000f


	//   ....[217]....
        /*04d0*/ 	.word	0x0500000f


	//   ....[218]....
        /*04d4*/ 	.word	0x0500000f


	//   ....[219]....
        /*04d8*/ 	.word	0x0500000f


	//----- nvinfo : EIATTR_COOP_GROUP_INSTR_OFFSETS
	.align		4
.L_113:
        /*04dc*/ 	.byte	0x04, 0x28
        /*04de*/ 	.short	(.L_115 - .L_114)


	//   ....[0]....
.L_114:
        /*04e0*/ 	.word	0x00000070


	//   ....[1]....
        /*04e4*/ 	.word	0x000000b0


	//   ....[2]....
        /*04e8*/ 	.word	0x000002d0


	//   ....[3]....
        /*04ec*/ 	.word	0x00000430


	//   ....[4]....
        /*04f0*/ 	.word	0x00000550


	//   ....[5]....
        /*04f4*/ 	.word	0x000006b0


	//   ....[6]....
        /*04f8*/ 	.word	0x000014d0


	//   ....[7]....
        /*04fc*/ 	.word	0x00002710


	//   ....[8]....
        /*0500*/ 	.word	0x000027a0


	//   ....[9]....
        /*0504*/ 	.word	0x00002c30


	//   ....[10]....
        /*0508*/ 	.word	0x00002cb0


	//   ....[11]....
        /*050c*/ 	.word	0x00004d60


	//   ....[12]....
        /*0510*/ 	.word	0x00004d70


	//   ....[13]....
        /*0514*/ 	.word	0x00004db0


	//   ....[14]....
        /*0518*/ 	.word	0x00004dc0


	//   ....[15]....
        /*051c*/ 	.word	0x000060d0


	//   ....[16]....
        /*0520*/ 	.word	0x00006100


	//   ....[17]....
        /*0524*/ 	.word	0x000061d0


	//   ....[18]....
        /*0528*/ 	.word	0x000061e0


	//   ....[19]....
        /*052c*/ 	.word	0x00007a10


	//   ....[20]....
        /*0530*/ 	.word	0x00007a50


	//   ....[21]....
        /*0534*/ 	.word	0x00007a80


	//   ....[22]....
        /*0538*/ 	.word	0x00007af0


	//   ....[23]....
        /*053c*/ 	.word	0x00008200


	//   ....[24]....
        /*0540*/ 	.word	0x00008240


	//   ....[25]....
        /*0544*/ 	.word	0x00008340


	//   ....[26]....
        /*0548*/ 	.word	0x00008360


	//   ....[27]....
        /*054c*/ 	.word	0x00008460


	//   ....[28]....
        /*0550*/ 	.word	0x00008480


	//   ....[29]....
        /*0554*/ 	.word	0x00008590


	//   ....[30]....
        /*0558*/ 	.word	0x000085b0


	//   ....[31]....
        /*055c*/ 	.word	0x00008f10


	//   ....[32]....
        /*0560*/ 	.word	0x00008f30


	//   ....[33]....
        /*0564*/ 	.word	0x00009030


	//   ....[34]....
        /*0568*/ 	.word	0x00009050


	//   ....[35]....
        /*056c*/ 	.word	0x00009150


	//   ....[36]....
        /*0570*/ 	.word	0x00009170


	//   ....[37]....
        /*0574*/ 	.word	0x00009280


	//   ....[38]....
        /*0578*/ 	.word	0x000092a0


	//   ....[39]....
        /*057c*/ 	.word	0x00009420


	//   ....[40]....
        /*0580*/ 	.word	0x000095f0


	//   ....[41]....
        /*0584*/ 	.word	0x00009620


	//   ....[42]....
        /*0588*/ 	.word	0x00009650


	//   ....[43]....
        /*058c*/ 	.word	0x00009680


	//   ....[44]....
        /*0590*/ 	.word	0x000096b0


	//   ....[45]....
        /*0594*/ 	.word	0x000096e0


	//   ....[46]....
        /*0598*/ 	.word	0x00009830


	//   ....[47]....
        /*059c*/ 	.word	0x00009860


	//   ....[48]....
        /*05a0*/ 	.word	0x00009890


	//   ....[49]....
        /*05a4*/ 	.word	0x000098c0


	//   ....[50]....
        /*05a8*/ 	.word	0x000098f0


	//   ....[51]....
        /*05ac*/ 	.word	0x00009920


	//   ....[52]....
        /*05b0*/ 	.word	0x000099b0


	//   ....[53]....
        /*05b4*/ 	.word	0x000099e0


	//   ....[54]....
        /*05b8*/ 	.word	0x00009a60


	//   ....[55]....
        /*05bc*/ 	.word	0x0000afe0


	//   ....[56]....
        /*05c0*/ 	.word	0x0000b000


	//   ....[57]....
        /*05c4*/ 	.word	0x0000b0b0


	//   ....[58]....
        /*05c8*/ 	.word	0x0000b0d0


	//   ....[59]....
        /*05cc*/ 	.word	0x0000b170


	//   ....[60]....
        /*05d0*/ 	.word	0x0000b190


	//   ....[61]....
        /*05d4*/ 	.word	0x0000b230


	//   ....[62]....
        /*05d8*/ 	.word	0x0000b250


	//   ....[63]....
        /*05dc*/ 	.word	0x0000b2f0


	//   ....[64]....
        /*05e0*/ 	.word	0x0000b310


	//   ....[65]....
        /*05e4*/ 	.word	0x0000b320


	//   ....[66]....
        /*05e8*/ 	.word	0x0000b3b0


	//   ....[67]....
        /*05ec*/ 	.word	0x0000bad0


	//   ....[68]....
        /*05f0*/ 	.word	0x0000bb00


	//   ....[69]....
        /*05f4*/ 	.word	0x0000bb60


	//   ....[70]....
        /*05f8*/ 	.word	0x0000bbb0


	//   ....[71]....
        /*05fc*/ 	.word	0x0000bc00


	//   ....[72]....
        /*0600*/ 	.word	0x0000bc60


	//   ....[73]....
        /*0604*/ 	.word	0x0000bca0


	//   ....[74]....
        /*0608*/ 	.word	0x0000bd10


	//   ....[75]....
        /*060c*/ 	.word	0x0000bd60


	//   ....[76]....
        /*0610*/ 	.word	0x0000bdc0


	//   ....[77]....
        /*0614*/ 	.word	0x0000be10


	//   ....[78]....
        /*0618*/ 	.word	0x0000be70


	//   ....[79]....
        /*061c*/ 	.word	0x0000beb0


	//   ....[80]....
        /*0620*/ 	.word	0x0000bf20


	//   ....[81]....
        /*0624*/ 	.word	0x0000bf40


	//   ....[82]....
        /*0628*/ 	.word	0x0000bf80


	//   ....[83]....
        /*062c*/ 	.word	0x0000c750


	//   ....[84]....
        /*0630*/ 	.word	0x0000c790


	//   ....[85]....
        /*0634*/ 	.word	0x0000c7a0


	//   ....[86]....
        /*0638*/ 	.word	0x0000c800


	//   ....[87]....
        /*063c*/ 	.word	0x0000c810


	//   ....[88]....
        /*0640*/ 	.word	0x0000c870


	//   ....[89]....
        /*0644*/ 	.word	0x0000c8a0


	//   ....[90]....
        /*0648*/ 	.word	0x0000c8e0


	//   ....[91]....
        /*064c*/ 	.word	0x0000c910


	//   ....[92]....
        /*0650*/ 	.word	0x0000c950


	//   ....[93]....
        /*0654*/ 	.word	0x0000c980


	//   ....[94]....
        /*0658*/ 	.word	0x0000c9c0


	//   ....[95]....
        /*065c*/ 	.word	0x0000cc40


	//   ....[96]....
        /*0660*/ 	.word	0x0000cc60


	//   ....[97]....
        /*0664*/ 	.word	0x0000cc70


	//   ....[98]....
        /*0668*/ 	.word	0x0000cd00


	//   ....[99]....
        /*066c*/ 	.word	0x0000cd10


	//   ....[100]....
        /*0670*/ 	.word	0x0000cda0


	//   ....[101]....
        /*0674*/ 	.word	0x0000cdb0


	//   ....[102]....
        /*0678*/ 	.word	0x0000ce40


	//   ....[103]....
        /*067c*/ 	.word	0x0000ce50


	//   ....[104]....
        /*0680*/ 	.word	0x0000cee0


	//   ....[105]....
        /*0684*/ 	.word	0x0000cef0


	//   ....[106]....
        /*0688*/ 	.word	0x0000cf00


	//   ....[107]....
        /*068c*/ 	.word	0x0000d4e0


	//   ....[108]....
        /*0690*/ 	.word	0x0000d520


	//   ....[109]....
        /*0694*/ 	.word	0x0000d550


	//   ....[110]....
        /*0698*/ 	.word	0x0000d590


	//   ....[111]....
        /*069c*/ 	.word	0x0000d620


	//   ....[112]....
        /*06a0*/ 	.word	0x0000d650


	//   ....[113]....
        /*06a4*/ 	.word	0x0000d6c0


	//   ....[114]....
        /*06a8*/ 	.word	0x0000d6f0


	//   ....[115]....
        /*06ac*/ 	.word	0x0000d760


	//   ....[116]....
        /*06b0*/ 	.word	0x0000d790


	//   ....[117]....
        /*06b4*/ 	.word	0x0000d7c0


	//   ....[118]....
        /*06b8*/ 	.word	0x0000d810


	//   ....[119]....
        /*06bc*/ 	.word	0x0000dbf0


	//   ....[120]....
        /*06c0*/ 	.word	0x0000dc40


	//   ....[121]....
        /*06c4*/ 	.word	0x0000dc70


	//   ....[122]....
        /*06c8*/ 	.word	0x0000dc80


	//   ....[123]....
        /*06cc*/ 	.word	0x0000dcb0


	//   ....[124]....
        /*06d0*/ 	.word	0x0000dce0


	//   ....[125]....
        /*06d4*/ 	.word	0x0000dd10


	//   ....[126]....
        /*06d8*/ 	.word	0x0000dd40


	//   ....[127]....
        /*06dc*/ 	.word	0x0000dec0


	//   ....[128]....
        /*06e0*/ 	.word	0x0000def0


	//   ....[129]....
        /*06e4*/ 	.word	0x0000df20


	//   ....[130]....
        /*06e8*/ 	.word	0x0000df50


	//   ....[131]....
        /*06ec*/ 	.word	0x0000df80


	//   ....[132]....
        /*06f0*/ 	.word	0x0000dfb0


	//   ....[133]....
        /*06f4*/ 	.word	0x0000e070


	//   ....[134]....
        /*06f8*/ 	.word	0x0000e090


	//   ....[135]....
        /*06fc*/ 	.word	0x0000e100


	//   ....[136]....
        /*0700*/ 	.word	0x0000e570


	//   ....[137]....
        /*0704*/ 	.word	0x0000ea60


	//   ....[138]....
        /*0708*/ 	.word	0x0000eb50


	//   ....[139]....
        /*070c*/ 	.word	0x0000ebf0


	//   ....[140]....
        /*0710*/ 	.word	0x0000ec50


	//   ....[141]....
        /*0714*/ 	.word	0x0000ed60


	//   ....[142]....
        /*0718*/ 	.word	0x0000edd0


	//   ....[143]....
        /*071c*/ 	.word	0x0000eee0


	//   ....[144]....
        /*0720*/ 	.word	0x0000ef50


	//   ....[145]....
        /*0724*/ 	.word	0x0000f060


	//   ....[146]....
        /*0728*/ 	.word	0x0000f0d0


	//   ....[147]....
        /*072c*/ 	.word	0x0000f1e0


	//   ....[148]....
        /*0730*/ 	.word	0x0000f250


	//   ....[149]....
        /*0734*/ 	.word	0x0000f2f0


	//   ....[150]....
        /*0738*/ 	.word	0x0000f400


	//   ....[151]....
        /*073c*/ 	.word	0x0000f470


	//   ....[152]....
        /*0740*/ 	.word	0x0000f4f0


	//   ....[153]....
        /*0744*/ 	.word	0x0000f5b0


	//   ....[154]....
        /*0748*/ 	.word	0x0000f630


	//   ....[155]....
        /*074c*/ 	.word	0x0000f710


	//   ....[156]....
        /*0750*/ 	.word	0x0000f790


	//   ....[157]....
        /*0754*/ 	.word	0x0000f870


	//   ....[158]....
        /*0758*/ 	.word	0x0000f8f0


	//   ....[159]....
        /*075c*/ 	.word	0x0000f9d0


	//   ....[160]....
        /*0760*/ 	.word	0x0000fa50


	//   ....[161]....
        /*0764*/ 	.word	0x0000fb30


	//   ....[162]....
        /*0768*/ 	.word	0x0000fbb0


	//   ....[163]....
        /*076c*/ 	.word	0x0000fc90


	//   ....[164]....
        /*0770*/ 	.word	0x0000fd10


	//   ....[165]....
        /*0774*/ 	.word	0x0000fdd0


	//   ....[166]....
        /*0778*/ 	.word	0x0000ff00


	//   ....[167]....
        /*077c*/ 	.word	0x0000ffd0


	//   ....[168]....
        /*0780*/ 	.word	0x00010040


	//   ....[169]....
        /*0784*/ 	.word	0x00010110


	//   ....[170]....
        /*0788*/ 	.word	0x00010170


	//   ....[171]....
        /*078c*/ 	.word	0x00010240


	//   ....[172]....
        /*0790*/ 	.word	0x000102a0


	//   ....[173]....
        /*0794*/ 	.word	0x00010370


	//   ....[174]....
        /*0798*/ 	.word	0x000103d0


	//   ....[175]....
        /*079c*/ 	.word	0x000104a0


	//   ....[176]....
        /*07a0*/ 	.word	0x00010500


	//   ....[177]....
        /*07a4*/ 	.word	0x000105e0


	//   ....[178]....
        /*07a8*/ 	.word	0x000106d0


	//   ....[179]....
        /*07ac*/ 	.word	0x00010770


	//   ....[180]....
        /*07b0*/ 	.word	0x000107d0


	//   ....[181]....
        /*07b4*/ 	.word	0x000108d0


	//   ....[182]....
        /*07b8*/ 	.word	0x00010930


	//   ....[183]....
        /*07bc*/ 	.word	0x00010a30


	//   ....[184]....
        /*07c0*/ 	.word	0x00010a90


	//   ....[185]....
        /*07c4*/ 	.word	0x00010b90


	//   ....[186]....
        /*07c8*/ 	.word	0x00010bf0


	//   ....[187]....
        /*07cc*/ 	.word	0x00010cf0


	//   ....[188]....
        /*07d0*/ 	.word	0x00010d50


	//   ....[189]....
        /*07d4*/ 	.word	0x00010e20


	//   ....[190]....
        /*07d8*/ 	.word	0x00010f60


	//   ....[191]....
        /*07dc*/ 	.word	0x00011000


	//   ....[192]....
        /*07e0*/ 	.word	0x000110e0


	//   ....[193]....
        /*07e4*/ 	.word	0x000111b0


	//   ....[194]....
        /*07e8*/ 	.word	0x00011210


	//   ....[195]....
        /*07ec*/ 	.word	0x00011300


	//   ....[196]....
        /*07f0*/ 	.word	0x00011360


	//   ....[197]....
        /*07f4*/ 	.word	0x00011450


	//   ....[198]....
        /*07f8*/ 	.word	0x000114b0


	//   ....[199]....
        /*07fc*/ 	.word	0x000115a0


	//   ....[200]....
        /*0800*/ 	.word	0x00011600


	//   ....[201]....
        /*0804*/ 	.word	0x000116e0


	//   ....[202]....
        /*0808*/ 	.word	0x00011770


	//   ....[203]....
        /*080c*/ 	.word	0x00011810


	//   ....[204]....
        /*0810*/ 	.word	0x00011930


	//   ....[205]....
        /*0814*/ 	.word	0x000119a0


	//   ....[206]....
        /*0818*/ 	.word	0x00011a10


	//   ....[207]....
        /*081c*/ 	.word	0x00011a80


	//   ....[208]....
        /*0820*/ 	.word	0x00011af0


	//   ....[209]....
        /*0824*/ 	.word	0x00011b70


	//   ....[210]....
        /*0828*/ 	.word	0x00011c00


	//   ....[211]....
        /*082c*/ 	.word	0x00011c90


	//   ....[212]....
        /*0830*/ 	.word	0x00011d00


	//   ....[213]....
        /*0834*/ 	.word	0x00011d70


	//   ....[214]....
        /*0838*/ 	.word	0x00011de0


	//   ....[215]....
        /*083c*/ 	.word	0x00011e60


	//   ....[216]....
        /*0840*/ 	.word	0x00011ed0


	//   ....[217]....
        /*0844*/ 	.word	0x00011f70


	//   ....[218]....
        /*0848*/ 	.word	0x00012000


	//   ....[219]....
        /*084c*/ 	.word	0x00012120


	//----- nvinfo : EIATTR_REG_RECONFIG
	.align		4
.L_115:
        /*0850*/ 	.byte	0x01, 0x54
	.zero		2


	//----- nvinfo : EIATTR_SYSCALL_OFFSETS
	.align		4
        /*0854*/ 	.byte	0x04, 0x46
        /*0856*/ 	.short	(.L_117 - .L_116)


	//   ....[0]....
.L_116:
        /*0858*/ 	.word	0x000016b0


	//   ....[1]....
        /*085c*/ 	.word	0x0000a5e0


	//   ....[2]....
        /*0860*/ 	.word	0x0000a730


	//   ....[3]....
        /*0864*/ 	.word	0x0000a820


	//   ....[4]....
        /*0868*/ 	.word	0x0000b740


	//----- nvinfo : EIATTR_MBARRIER_INSTR_OFFSETS
	.align		4
.L_117:
        /*086c*/ 	.byte	0x04, 0x39
        /*086e*/ 	.short	(.L_119 - .L_118)


	//   ....[0]....
.L_118:
        /*0870*/ 	.word	0x00000180
        /*0874*/ 	.word	0x000000ff
        /*0878*/ 	.word	0x00030800
        /*087c*/ 	.short	0x0100
        /*087e*/ 	.byte	0x08
	.zero		1


	//   ....[1]....
        /*0880*/ 	.word	0x00000190
        /*0884*/ 	.word	0x000000ff
        /*0888*/ 	.word	0x00030820
        /*088c*/ 	.short	0x0100
        /*088e*/ 	.byte	0x08
	.zero		1


	//   ....[2]....
        /*0890*/ 	.word	0x00000280
        /*0894*/ 	.word	0x000000ff
        /*0898*/ 	.word	0x00030830
        /*089c*/ 	.short	0x0100
        /*089e*/ 	.byte	0x08
	.zero		1


	//   ....[3]....
        /*08a0*/ 	.word	0x00000290
        /*08a4*/ 	.word	0x000000ff
        /*08a8*/ 	.word	0x00030840
        /*08ac*/ 	.short	0x0100
        /*08ae*/ 	.byte	0x08
	.zero		1


	//   ....[4]....
        /*08b0*/ 	.word	0x000002a0
        /*08b4*/ 	.word	0x000000ff
        /*08b8*/ 	.word	0x00030838
        /*08bc*/ 	.short	0x0100
        /*08be*/ 	.byte	0x08
	.zero		1


	//   ....[5]....
        /*08c0*/ 	.word	0x000002b0
        /*08c4*/ 	.word	0x000000ff
        /*08c8*/ 	.word	0x00030848
        /*08cc*/ 	.short	0x0100
        /*08ce*/ 	.byte	0x08
	.zero		1


	//   ....[6]....
        /*08d0*/ 	.word	0x000003e0
        /*08d4*/ 	.word	0x000000ff
        /*08d8*/ 	.word	0x00030850
        /*08dc*/ 	.short	0x0100
        /*08de*/ 	.byte	0x08
	.zero		1


	//   ....[7]....
        /*08e0*/ 	.word	0x000003f0
        /*08e4*/ 	.word	0x000000ff
        /*08e8*/ 	.word	0x00030860
        /*08ec*/ 	.short	0x0100
        /*08ee*/ 	.byte	0x08
	.zero		1


	//   ....[8]....
        /*08f0*/ 	.word	0x00000400
        /*08f4*/ 	.word	0x000000ff
        /*08f8*/ 	.word	0x00030858
        /*08fc*/ 	.short	0x0100
        /*08fe*/ 	.byte	0x08
	.zero		1


	//   ....[9]....
        /*0900*/ 	.word	0x00000410
        /*0904*/ 	.word	0x000000ff
        /*0908*/ 	.word	0x00030868
        /*090c*/ 	.short	0x0100
        /*090e*/ 	.byte	0x08
	.zero		1


	//   ....[10]....
        /*0910*/ 	.word	0x00000500
        /*0914*/ 	.word	0x000000ff
        /*0918*/ 	.word	0x00030870
        /*091c*/ 	.short	0x0100
        /*091e*/ 	.byte	0x06
	.zero		1


	//   ....[11]....
        /*0920*/ 	.word	0x00000510
        /*0924*/ 	.word	0x000000ff
        /*0928*/ 	.word	0x00030880
        /*092c*/ 	.short	0x0100
        /*092e*/ 	.byte	0x06
	.zero		1


	//   ....[12]....
        /*0930*/ 	.word	0x00000520
        /*0934*/ 	.word	0x000000ff
        /*0938*/ 	.word	0x00030878
        /*093c*/ 	.short	0x0100
        /*093e*/ 	.byte	0x06
	.zero		1


	//   ....[13]....
        /*0940*/ 	.word	0x00000530
        /*0944*/ 	.word	0x000000ff
        /*0948*/ 	.word	0x00030888
        /*094c*/ 	.short	0x0100
        /*094e*/ 	.byte	0x06
	.zero		1


	//   ....[14]....
        /*0950*/ 	.word	0x00000660
        /*0954*/ 	.word	0x000000ff
        /*0958*/ 	.word	0x00030890
        /*095c*/ 	.short	0x0100
        /*095e*/ 	.byte	0x08
	.zero		1


	//   ....[15]....
        /*0960*/ 	.word	0x00000670
        /*0964*/ 	.word	0x000000ff
        /*0968*/ 	.word	0x000308a0
        /*096c*/ 	.short	0x0100
        /*096e*/ 	.byte	0x08
	.zero		1


	//   ....[16]....
        /*0970*/ 	.word	0x00000680
        /*0974*/ 	.word	0x000000ff
        /*0978*/ 	.word	0x00030898
        /*097c*/ 	.short	0x0100
        /*097e*/ 	.byte	0x08
	.zero		1


	//   ....[17]....
        /*0980*/ 	.word	0x00000690
        /*0984*/ 	.word	0x000000ff
        /*0988*/ 	.word	0x000308a8
        /*098c*/ 	.short	0x0100
        /*098e*/ 	.byte	0x08
	.zero		1


	//   ....[18]....
        /*0990*/ 	.word	0x000007d0
        /*0994*/ 	.word	0x000000ff
        /*0998*/ 	.word	0x000308b0
        /*099c*/ 	.short	0x0100
        /*099e*/ 	.byte	0x08
	.zero		1


	//   ....[19]....
        /*09a0*/ 	.word	0x000007e0
        /*09a4*/ 	.word	0x000000ff
        /*09a8*/ 	.word	0x000308c0
        /*09ac*/ 	.short	0x0100
        /*09ae*/ 	.byte	0x08
	.zero		1


	//   ....[20]....
        /*09b0*/ 	.word	0x000007f0
        /*09b4*/ 	.word	0x000000ff
        /*09b8*/ 	.word	0x000308b8
        /*09bc*/ 	.short	0x0100
        /*09be*/ 	.byte	0x08
	.zero		1


	//   ....[21]....
        /*09c0*/ 	.word	0x00000800
        /*09c4*/ 	.word	0x000000ff
        /*09c8*/ 	.word	0x000308c8
        /*09cc*/ 	.short	0x0100
        /*09ce*/ 	.byte	0x08
	.zero		1


	//   ....[22]....
        /*09d0*/ 	.word	0x00001750
        /*09d4*/ 	.word	0x000000ff
        /*09d8*/ 	.word	0x00030800
        /*09dc*/ 	.short	0x010a
        /*09de*/ 	.byte	0x2b
	.zero		1


	//   ....[23]....
        /*09e0*/ 	.word	0x000017d0
        /*09e4*/ 	.word	0x00000002
        /*09e8*/ 	.word	0x00030830
        /*09ec*/ 	.short	0x010a
        /*09ee*/ 	.byte	0x3f
	.zero		1


	//   ....[24]....
        /*09f0*/ 	.word	0x00001820
        /*09f4*/ 	.word	0x00000002
        /*09f8*/ 	.word	0x00030830
        /*09fc*/ 	.short	0x010a
        /*09fe*/ 	.byte	0x3f
	.zero		1


	//   ....[25]....
        /*0a00*/ 	.word	0x00002790
        /*0a04*/ 	.word	0x000000ff
        /*0a08*/ 	.word	0x00000000
        /*0a0c*/ 	.short	0x0101
        /*0a0e*/ 	.byte	0x04
	.zero		1


	//   ....[26]....
        /*0a10*/ 	.word	0x00003c40
        /*0a14*/ 	.word	0x000000ff
        /*0a18*/ 	.word	0x00030830
        /*0a1c*/ 	.short	0x010a
        /*0a1e*/ 	.byte	0x08
	.zero		1


	//   ....[27]....
        /*0a20*/ 	.word	0x00003c80
        /*0a24*/ 	.word	0x000000ff
        /*0a28*/ 	.word	0x00030830
        /*0a2c*/ 	.short	0x010a
        /*0a2e*/ 	.byte	0x08
	.zero		1


	//   ....[28]....
        /*0a30*/ 	.word	0x00004780
        /*0a34*/ 	.word	0x000000ff
        /*0a38*/ 	.word	0x00030850
        /*0a3c*/ 	.short	0x010a
        /*0a3e*/ 	.byte	0x09
	.zero		1


	//   ....[29]....
        /*0a40*/ 	.word	0x000047c0
        /*0a44*/ 	.word	0x000000ff
        /*0a48*/ 	.word	0x00030850
        /*0a4c*/ 	.short	0x010a
        /*0a4e*/ 	.byte	0x09
	.zero		1


	//   ....[30]....
        /*0a50*/ 	.word	0x00004ad0
        /*0a54*/ 	.word	0x000000ff
        /*0a58*/ 	.word	0x00000000
        /*0a5c*/ 	.short	0x0101
        /*0a5e*/ 	.byte	0x08
	.zero		1


	//   ....[31]....
        /*0a60*/ 	.word	0x00005850
        /*0a64*/ 	.word	0x000000ff
        /*0a68*/ 	.word	0x00000000
        /*0a6c*/ 	.short	0x0101
        /*0a6e*/ 	.byte	0x09
	.zero		1


	//   ....[32]....
        /*0a70*/ 	.word	0x00006040
        /*0a74*/ 	.word	0x000000ff
        /*0a78*/ 	.word	0x00030850
        /*0a7c*/ 	.short	0x010a
        /*0a7e*/ 	.byte	0x05
	.zero		1


	//   ....[33]....
        /*0a80*/ 	.word	0x00006080
        /*0a84*/ 	.word	0x000000ff
        /*0a88*/ 	.word	0x00030850
        /*0a8c*/ 	.short	0x010a
        /*0a8e*/ 	.byte	0x05
	.zero		1


	//   ....[34]....
        /*0a90*/ 	.word	0x000065a0
        /*0a94*/ 	.word	0x000000ff
        /*0a98*/ 	.word	0x00000000
        /*0a9c*/ 	.short	0x0101
        /*0a9e*/ 	.byte	0x04
	.zero		1


	//   ....[35]....
        /*0aa0*/ 	.word	0x00008230
        /*0aa4*/ 	.word	0x0000002e
        /*0aa8*/ 	.word	0x00000000
        /*0aac*/ 	.short	0x0101
        /*0aae*/ 	.byte	0x3f
	.zero		1


	//   ....[36]....
        /*0ab0*/ 	.word	0x0000adc0
        /*0ab4*/ 	.word	0x00000007
        /*0ab8*/ 	.word	0x00030840
        /*0abc*/ 	.short	0x010a
        /*0abe*/ 	.byte	0x3f
	.zero		1


	//   ....[37]....
        /*0ac0*/ 	.word	0x0000b470
        /*0ac4*/ 	.word	0x00000007
        /*0ac8*/ 	.word	0x00030830
        /*0acc*/ 	.short	0x0107
        /*0ace*/ 	.byte	0x3f
	.zero		1


	//   ....[38]....
        /*0ad0*/ 	.word	0x0000b540
        /*0ad4*/ 	.word	0x00000007
        /*0ad8*/ 	.word	0x00030830
        /*0adc*/ 	.short	0x0101
        /*0ade*/ 	.byte	0x3f
	.zero		1


	//   ....[39]....
        /*0ae0*/ 	.word	0x0000c090
        /*0ae4*/ 	.word	0x00000016
        /*0ae8*/ 	.word	0x00030800
        /*0aec*/ 	.short	0x0107
        /*0aee*/ 	.byte	0x3f
	.zero		1


	//   ....[40]....
        /*0af0*/ 	.word	0x0000c190
        /*0af4*/ 	.word	0x00000016
        /*0af8*/ 	.word	0x00030800
        /*0afc*/ 	.short	0x0101
        /*0afe*/ 	.byte	0x3f
	.zero		1


	//   ....[41]....
        /*0b00*/ 	.word	0x0000c1b0
        /*0b04*/ 	.word	0x00000016
        /*0b08*/ 	.word	0x00030820
        /*0b0c*/ 	.short	0x010a
        /*0b0e*/ 	.byte	0x3f
	.zero		1


	//   ....[42]....
        /*0b10*/ 	.word	0x0000c590
        /*0b14*/ 	.word	0x00000007
        /*0b18*/ 	.word	0x00030840
        /*0b1c*/ 	.short	0x010a
        /*0b1e*/ 	.byte	0x3f
	.zero		1


	//   ....[43]....
        /*0b20*/ 	.word	0x0000ca70
        /*0b24*/ 	.word	0x00000007
        /*0b28*/ 	.word	0x00030830
        /*0b2c*/ 	.short	0x0107
        /*0b2e*/ 	.byte	0x3f
	.zero		1


	//   ....[44]....
        /*0b30*/ 	.word	0x0000cb20
        /*0b34*/ 	.word	0x00000007
        /*0b38*/ 	.word	0x00030830
        /*0b3c*/ 	.short	0x0101
        /*0b3e*/ 	.byte	0x3f
	.zero		1


	//   ....[45]....
        /*0b40*/ 	.word	0x0000cb90
        /*0b44*/ 	.word	0x00000006
        /*0b48*/ 	.word	0x00030860
        /*0b4c*/ 	.short	0x010a
        /*0b4e*/ 	.byte	0x3f
	.zero		1


	//   ....[46]....
        /*0b50*/ 	.word	0x0000d0e0
        /*0b54*/ 	.word	0x00000006
        /*0b58*/ 	.word	0x00030850
        /*0b5c*/ 	.short	0x0107
        /*0b5e*/ 	.byte	0x3f
	.zero		1


	//   ....[47]....
        /*0b60*/ 	.word	0x0000d230
        /*0b64*/ 	.word	0x00000006
        /*0b68*/ 	.word	0x00030850
        /*0b6c*/ 	.short	0x0101
        /*0b6e*/ 	.byte	0x3f
	.zero		1


	//   ....[48]....
        /*0b70*/ 	.word	0x0000d430
        /*0b74*/ 	.word	0x00000000
        /*0b78*/ 	.word	0x00030860
        /*0b7c*/ 	.short	0x010a
        /*0b7e*/ 	.byte	0x3f
	.zero		1


	//   ....[49]....
        /*0b80*/ 	.word	0x0000d940
        /*0b84*/ 	.word	0x00000000
        /*0b88*/ 	.word	0x00030850
        /*0b8c*/ 	.short	0x0107
        /*0b8e*/ 	.byte	0x3f
	.zero		1


	//   ....[50]....
        /*0b90*/ 	.word	0x0000d9f0
        /*0b94*/ 	.word	0x00000000
        /*0b98*/ 	.word	0x00030850
        /*0b9c*/ 	.short	0x0101
        /*0b9e*/ 	.byte	0x3f
	.zero		1


	//   ....[51]....
        /*0ba0*/ 	.word	0x0000e4f0
        /*0ba4*/ 	.word	0x00000004
        /*0ba8*/ 	.word	0x00030820
        /*0bac*/ 	.short	0x010a
        /*0bae*/ 	.byte	0x3f
	.zero		1


	//   ....[52]....
        /*0bb0*/ 	.word	0x0000e690
        /*0bb4*/ 	.word	0x00000005
        /*0bb8*/ 	.word	0x00030840
        /*0bbc*/ 	.short	0x010a
        /*0bbe*/ 	.byte	0x3f
	.zero		1


	//   ....[53]....
        /*0bc0*/ 	.word	0x0000e730
        /*0bc4*/ 	.word	0x0000001b
        /*0bc8*/ 	.word	0x00030840
        /*0bcc*/ 	.short	0x010a
        /*0bce*/ 	.byte	0x3f
	.zero		1


	//   ....[54]....
        /*0bd0*/ 	.word	0x0000e770
        /*0bd4*/ 	.word	0x00000005
        /*0bd8*/ 	.word	0x00030860
        /*0bdc*/ 	.short	0x010a
        /*0bde*/ 	.byte	0x3f
	.zero		1


	//   ....[55]....
        /*0be0*/ 	.word	0x0000e7b0
        /*0be4*/ 	.word	0x0000001b
        /*0be8*/ 	.word	0x00030860
        /*0bec*/ 	.short	0x010a
        /*0bee*/ 	.byte	0x3f
	.zero		1


	//   ....[56]....
        /*0bf0*/ 	.word	0x0000e820
        /*0bf4*/ 	.word	0x00000003
        /*0bf8*/ 	.word	0x00030800
        /*0bfc*/ 	.short	0x010a
        /*0bfe*/ 	.byte	0x3f
	.zero		1


	//   ....[57]....
        /*0c00*/ 	.word	0x0000e870
        /*0c04*/ 	.word	0x00000002
        /*0c08*/ 	.word	0x00030830
        /*0c0c*/ 	.short	0x010a
        /*0c0e*/ 	.byte	0x3f
	.zero		1


	//   ....[58]....
        /*0c10*/ 	.word	0x0000e8d0
        /*0c14*/ 	.word	0x00000003
        /*0c18*/ 	.word	0x00030830
        /*0c1c*/ 	.short	0x010a
        /*0c1e*/ 	.byte	0x3f
	.zero		1


	//   ....[59]....
        /*0c20*/ 	.word	0x0000e930
        /*0c24*/ 	.word	0x00000003
        /*0c28*/ 	.word	0x00030850
        /*0c2c*/ 	.short	0x010a
        /*0c2e*/ 	.byte	0x3f
	.zero		1


	//   ....[60]....
        /*0c30*/ 	.word	0x0000e990
        /*0c34*/ 	.word	0x00000007
        /*0c38*/ 	.word	0x00030850
        /*0c3c*/ 	.short	0x010a
        /*0c3e*/ 	.byte	0x3f
	.zero		1


	//   ....[61]....
        /*0c40*/ 	.word	0x0000eaa0
        /*0c44*/ 	.word	0x00000007
        /*0c48*/ 	.word	0x00030840
        /*0c4c*/ 	.short	0x010a
        /*0c4e*/ 	.byte	0x3f
	.zero		1


	//   ....[62]....
        /*0c50*/ 	.word	0x0000fe00
        /*0c54*/ 	.word	0x00000016
        /*0c58*/ 	.word	0x00030820
        /*0c5c*/ 	.short	0x010a
        /*0c5e*/ 	.byte	0x3f
	.zero		1


	//   ....[63]....
        /*0c60*/ 	.word	0x0000fe50
        /*0c64*/ 	.word	0x00000007
        /*0c68*/ 	.word	0x00030840
        /*0c6c*/ 	.short	0x010a
        /*0c6e*/ 	.byte	0x3f
	.zero		1


	//   ....[64]....
        /*0c70*/ 	.word	0x00010620
        /*0c74*/ 	.word	0x00000006
        /*0c78*/ 	.word	0x00030860
        /*0c7c*/ 	.short	0x010a
        /*0c7e*/ 	.byte	0x3f
	.zero		1


	//   ....[65]....
        /*0c80*/ 	.word	0x00010eb0
        /*0c84*/ 	.word	0x00000000
        /*0c88*/ 	.word	0x00030860
        /*0c8c*/ 	.short	0x010a
        /*0c8e*/ 	.byte	0x3f
	.zero		1


	//   ....[66]....
        /*0c90*/ 	.word	0x00012040
        /*0c94*/ 	.word	0x00000004
        /*0c98*/ 	.word	0x00030820
        /*0c9c*/ 	.short	0x010a
        /*0c9e*/ 	.byte	0x3f
	.zero		1


	//   ....[67]....
        /*0ca0*/ 	.word	0x000121e0
        /*0ca4*/ 	.word	0x00000005
        /*0ca8*/ 	.word	0x00030840
        /*0cac*/ 	.short	0x010a
        /*0cae*/ 	.byte	0x3f
	.zero		1


	//   ....[68]....
        /*0cb0*/ 	.word	0x00012230
        /*0cb4*/ 	.word	0x0000001b
        /*0cb8*/ 	.word	0x00030840
        /*0cbc*/ 	.short	0x010a
        /*0cbe*/ 	.byte	0x3f
	.zero		1


	//   ....[69]....
        /*0cc0*/ 	.word	0x00012280
        /*0cc4*/ 	.word	0x00000005
        /*0cc8*/ 	.word	0x00030860
        /*0ccc*/ 	.short	0x010a
        /*0cce*/ 	.byte	0x3f
	.zero		1


	//----- nvinfo : EIATTR_NUM_MBARRIERS
	.align		4
.L_119:
        /*0cd0*/ 	.byte	0x03, 0x38
        /*0cd2*/ 	.short	0x0016


	//----- nvinfo : EIATTR_EXIT_INSTR_OFFSETS
	.align		4
        /*0cd4*/ 	.byte	0x04, 0x1c
        /*0cd6*/ 	.short	(.L_121 - .L_120)


	//   ....[0]....
.L_120:
        /*0cd8*/ 	.word	0x00000990


	//   ....[1]....
        /*0cdc*/ 	.word	0x000093d0


	//   ....[2]....
        /*0ce0*/ 	.word	0x0000e800


	//----- nvinfo : EIATTR_MAX_THREADS
	.align		4
.L_121:
        /*0ce4*/ 	.byte	0x04, 0x05
        /*0ce6*/ 	.short	(.L_123 - .L_122)
.L_122:
        /*0ce8*/ 	.word	0x00000180
        /*0cec*/ 	.word	0x00000001
        /*0cf0*/ 	.word	0x00000001


	//----- nvinfo : EIATTR_CRS_STACK_SIZE
	.align		4
.L_123:
        /*0cf4*/ 	.byte	0x04, 0x1e
        /*0cf6*/ 	.short	(.L_125 - .L_124)
.L_124:
        /*0cf8*/ 	.word	0x00000000


	//----- nvinfo : EIATTR_CBANK_PARAM_SIZE
	.align		4
.L_125:
        /*0cfc*/ 	.byte	0x03, 0x19
        /*0cfe*/ 	.short	0x0af0


	//----- nvinfo : EIATTR_PARAM_CBANK
	.align		4
        /*0d00*/ 	.byte	0x04, 0x0a
        /*0d02*/ 	.short	(.L_127 - .L_126)
	.align		4
.L_126:
        /*0d04*/ 	.word	index@(.nv.constant0._ZN7cutlass13device_kernelIN5flash11enable_sm90INS1_16FlashAttnFwdSm90INS1_25CollectiveMainloopFwdSm90ILi2EN4cute5tupleIJNS5_1CILi1EEES8_S8_EEENS6_IJNS7_ILi128EEENS7_ILi96EEENS7_ILi192EEEEEELi192ENS_6half_tEfNS_4arch4Sm90ELb0ELb0ELb0ELb1ELb1ELb0ELb0ELb1ELb1ELb1ELb0ELb0EEENS1_21CollectiveEpilogueFwdINS6_IJSA_SC_SB_EEES9_SE_SG_Li256ELb1ELb1ELb0ELb0EEENS1_36VarlenDynamicPersistentTileSchedulerILi128ELi96ELi256ELi128ELb0ELb1ELb1ELb0ELb1ELb1EEEEEEEEEvNT_6ParamsE)
        /*0d08*/ 	.short	0x0210
        /*0d0a*/ 	.short	0x0af0


	//----- nvinfo : EIATTR_SW_WAR
	.align		4
.L_127:
        /*0d0c*/ 	.byte	0x04, 0x36
        /*0d0e*/ 	.short	(.L_129 - .L_128)
.L_128:
        /*0d10*/ 	.word	0x00000008
.L_129:


//--------------------- .nv.info._ZN7cutlass13device_kernelIN5flash11enable_sm90INS1_16FlashAttnFwdSm90INS1_25CollectiveMainloopFwdSm90ILi2EN4cute5tupleIJNS5_1CILi1EEES8_S8_EEENS6_IJNS7_ILi128EEENS7_ILi96EEENS7_ILi192EEEEEELi192ENS_6half_tEfNS_4arch4Sm90ELb0ELb0ELb0ELb1ELb1ELb1ELb0ELb1ELb1ELb1ELb0ELb0EEENS1_21CollectiveEpilogueFwdINS6_IJSA_SC_SB_EEES9_SE_SG_Li256ELb1ELb1ELb0ELb0EEENS1_36VarlenDynamicPersistentTileSchedulerILi128ELi96ELi256ELi128ELb0ELb1ELb1ELb0ELb1ELb1EEEEEEEEEvNT_6ParamsE --------------------------
	.section	.nv.info._ZN7cutlass13device_kernelIN5flash11enable_sm90INS1_16FlashAttnFwdSm90INS1_25CollectiveMainloopFwdSm90ILi2EN4cute5tupleIJNS5_1CILi1EEES8_S8_EEENS6_IJNS7_ILi128EEENS7_ILi96EEENS7_ILi192EEEEEELi192ENS_6half_tEfNS_4arch4Sm90ELb0ELb0ELb0ELb1ELb1ELb1ELb0ELb1ELb1ELb1ELb0ELb0EEENS1_21CollectiveEpilogueFwdINS6_IJSA_SC_SB_EEES9_SE_SG_Li256ELb1ELb1ELb0ELb0EEENS1_36VarlenDynamicPersistentTileSchedulerILi128ELi96ELi256ELi128ELb0ELb1ELb1ELb0ELb1ELb1EEEEEEEEEvNT_6ParamsE,"",@"SHT_CUDA_INFO"
	.sectionflags	@""
	.align	4


	//----- nvinfo : EIATTR_CUDA_API_VERSION
	.align		4
        /*0000*/ 	.byte	0x04, 0x37
        /*0002*/ 	.short	(.L_131 - .L_130)
.L_130:
        /*0004*/ 	.word	0x00000082


	//----- nvinfo : EIATTR_KPARAM_INFO
	.align		4
.L_131:
        /*0008*/ 	.byte	0x04, 0x17
        /*000a*/ 	.short	(.L_133 - .L_132)
.L_132:
        /*000c*/ 	.word	0x00000000
        /*0010*/ 	.short	0x0000
        /*0012*/ 	.short	0x0070
        /*0014*/ 	.byte	0x00, 0xf0, 0x01, 0x2a


	//----- nvinfo : EIATTR_SPARSE_MMA_MASK
	.align		4
.L_133:
        /*0018*/ 	.byte	0x03, 0x50
        /*001a*/ 	.short	0x0000


	//----- nvinfo : EIATTR_MAXREG_COUNT
	.align		4
        /*001c*/ 	.byte	0x03, 0x1b
        /*001e*/ 	.short	0x00a8


	//----- nvinfo : EIATTR_NUM_BARRIERS
	.align		4
        /*0020*/ 	.byte	0x02, 0x4c
        /*0022*/ 	.byte	0x10
	.zero		1


	//----- nvinfo : EIATTR_EXTERNS
	.align		4
        /*0024*/ 	.byte	0x04, 0x0f
        /*0026*/ 	.short	(.L_135 - .L_134)


	//   ....[0]....
	.align		4
.L_134:
        /*0028*/ 	.word	index@(__assertfail)


	//----- nvinfo : EIATTR_ANNOTATIONS
	.align		4
.L_135:
        /*002c*/ 	.byte	0x04, 0x55
        /*002e*/ 	.short	(.L_137 - .L_136)


	//   ....[0]....
.L_136:
        /* <DEDUP_REMOVED lines=59> */


	//----- nvinfo : EIATTR_MERCURY_ISA_VERSION
	.align		4
.L_137:
        /*03d0*/ 	.byte	0x03, 0x5f
        /*03d2*/ 	.short	0x0101


	//----- nvinfo : EIATTR_UNUSED_LOAD_BYTE_OFFSET
	.align		4
        /*03d4*/ 	.byte	0x04, 0x44
        /*03d6*/ 	.short	(.L_139 - .L_138)


	//   ....[0]....
.L_138:
        /*03d8*/ 	.word	0x00000a30
        /*03dc*/ 	.word	0x0000fff0


	//   ....[1]....
        /*03e0*/ 	.word	0x00016620
        /*03e4*/ 	.word	0x0000fff0


	//----- nvinfo : EIATTR_INT_WARP_WIDE_INSTR_OFFSETS
	.align		4
.L_139:
        /*03e8*/ 	.byte	0x04, 0x31
        /*03ea*/ 	.short	(.L_141 - .L_140)


	//   ....[0]....
.L_140:
        /*03ec*/ 	.word	0x00000130


	//   ....[1]....
        /*03f0*/ 	.word	0x00000170


	//   ....[2]....
        /*03f4*/ 	.word	0x000001e0


	//   ....[3]....
        /*03f8*/ 	.word	0x0001b370


	//   ....[4]....
        /*03fc*/ 	.word	0x0001b400


	//   ....[5]....
        /*0400*/ 	.word	0x0001e330


	//   ....[6]....
        /*0404*/ 	.word	0x0001e3c0


	//----- nvinfo : EIATTR_COOP_GROUP_MASK_REGIDS
	.align		4
.L_141:
        /*0408*/ 	.byte	0x04, 0x29
        /*040a*/ 	.short	(.L_143 - .L_142)


	//   ....[0]....
.L_142:
        /*040c*/ 	.word	0xffffffff


	//   ....[1]....
        /*0410*/ 	.word	0xffffffff


	//   ....[2]....
        /*0414*/ 	.word	0xffffffff


	//   ....[3]....
        /*0418*/ 	.word	0xffffffff


	//   ....[4]....
        /*041c*/ 	.word	0xffffffff


	//   ....[5]....
        /*0420*/ 	.word	0xffffffff


	//   ....[6]....
        /*0424*/ 	.word	0xffffffff


	//   ....[7]....
        /*0428*/ 	.word	0xffffffff


	//   ....[8]....
        /*042c*/ 	.word	0xffffffff


	//   ....[9]....
        /*0430*/ 	.word	0xffffffff


	//   ....[10]....
        /*0434*/ 	.word	0xffffffff


	//   ....[11]....
        /*0438*/ 	.word	0xffffffff


	//   ....[12]....
        /*043c*/ 	.word	0xffffffff


	//   ....[13]....
        /*0440*/ 	.word	0xffffffff


	//   ....[14]....
        /*0444*/ 	.word	0xffffffff


	//   ....[15]....
        /*0448*/ 	.word	0xffffffff


	//   ....[16]....
        /*044c*/ 	.word	0xffffffff


	//   ....[17]....
        /*0450*/ 	.word	0xffffffff


	//   ....[18]....
        /*0454*/ 	.word	0xffffffff


	//   ....[19]....
        /*0458*/ 	.word	0xffffffff


	//   ....[20]....
        /*045c*/ 	.word	0xffffffff


	//   ....[21]....
        /*0460*/ 	.word	0xffffffff


	//   ....[22]....
        /*0464*/ 	.word	0xffffffff


	//   ....[23]....
        /*0468*/ 	.word	0xffffffff


	//   ....[24]....
        /*046c*/ 	.word	0xffffffff


	//   ....[25]....
        /*0470*/ 	.word	0xffffffff


	//   ....[26]....
        /*0474*/ 	.word	0xffffffff


	//   ....[27]....
        /*0478*/ 	.word	0xffffffff


	//   ....[28]....
        /*047c*/ 	.word	0xffffffff


	//   ....[29]....
        /*0480*/ 	.word	0xffffffff


	//   ....[30]....
        /*0484*/ 	.word	0xffffffff


	//   ....[31]....
        /*0488*/ 	.word	0xffffffff


	//   ....[32]....
        /*048c*/ 	.word	0xffffffff


	//   ....[33]....
        /*0490*/ 	.word	0xffffffff


	//   ....[34]....
        /*0494*/ 	.word	0xffffffff


	//   ....[35]....
        /*0498*/ 	.word	0xffffffff


	//   ....[36]....
        /*049c*/ 	.word	0xffffffff


	//   ....[37]....
        /*04a0*/ 	.word	0xffffffff


	//   ....[38]....
        /*04a4*/ 	.word	0xffffffff


	//   ....[39]....
        /*04a8*/ 	.word	0xffffffff


	//   ....[40]....
        /*04ac*/ 	.word	0xffffffff


	//   ....[41]....
        /*04b0*/ 	.word	0xffffffff


	//   ....[42]....
        /*04b4*/ 	.word	0xffffffff


	//   ....[43]....
        /*04b8*/ 	.word	0xffffffff


	//   ....[44]....
        /*04bc*/ 	.word	0xffffffff


	//   ....[45]....
        /*04c0*/ 	.word	0xffffffff


	//   ....[46]....
        /*04c4*/ 	.word	0xffffffff


	//   ....[47]....
        /*04c8*/ 	.word	0xffffffff


	//   ....[48]....
        /*04cc*/ 	.word	0xffffffff


	//   ....[49]....
        /*04d0*/ 	.word	0xffffffff


	//   ....[50]....
        /*04d4*/ 	.word	0xffffffff


	//   ....[51]....
        /*04d8*/ 	.word	0xffffffff


	//   ....[52]....
        /*04dc*/ 	.word	0xffffffff


	//   ....[53]....
        /*04e0*/ 	.word	0xffffffff


	//   ....[54]....
        /*04e4*/ 	.word	0xffffffff


	//   ....[55]....
        /*04e8*/ 	.word	0xffffffff


	//   ....[56]....
        /*04ec*/ 	.word	0xffffffff


	//   ....[57]....
        /*04f0*/ 	.word	0xffffffff


	//   ....[58]....
        /*04f4*/ 	.word	0xffffffff


	//   ....[59]....
        /*04f8*/ 	.word	0xffffffff


	//   ....[60]....
        /*04fc*/ 	.word	0xffffffff


	//   ....[61]....
        /*0500*/ 	.word	0xffffffff


	//   ....[62]....
        /*0504*/ 	.word	0xffffffff


	//   ....[63]....
        /*0508*/ 	.word	0xffffffff


	//   ....[64]....
        /*050c*/ 	.word	0xffffffff


	//   ....[65]....
        /*0510*/ 	.word	0xffffffff


	//   ....[66]....
        /*0514*/ 	.word	0xffffffff


	//   ....[67]....
        /*0518*/ 	.word	0xffffffff


	//   ....[68]....
        /*051c*/ 	.word	0xffffffff


	//   ....[69]....
        /*0520*/ 	.word	0xffffffff


	//   ....[70]....
        /*0524*/ 	.word	0xffffffff


	//   ....[71]....
        /*0528*/ 	.word	0xffffffff


	//   ....[72]....
        /*052c*/ 	.word	0xffffffff


	//   ....[73]....
        /*0530*/ 	.word	0xffffffff


	//   ....[74]....
        /*0534*/ 	.word	0xffffffff


	//   ....[75]....
        /*0538*/ 	.word	0xffffffff


	//   ....[76]....
        /*053c*/ 	.word	0xffffffff


	//   ....[77]....
        /*0540*/ 	.word	0xffffffff


	//   ....[78]....
        /*0544*/ 	.word	0xffffffff


	//   ....[79]....
        /*0548*/ 	.word	0xffffffff


	//   ....[80]....
        /*054c*/ 	.word	0xffffffff


	//   ....[81]....
        /*0550*/ 	.word	0xffffffff


	//   ....[82]....
        /*0554*/ 	.word	0xffffffff


	//   ....[83]....
        /*0558*/ 	.word	0xffffffff


	//   ....[84]....
        /*055c*/ 	.word	0xffffffff


	//   ....[85]....
        /*0560*/ 	.word	0xffffffff


	//   ....[86]....
        /*0564*/ 	.word	0xffffffff


	//   ....[87]....
        /*0568*/ 	.word	0xffffffff


	//   ....[88]....
        /*056c*/ 	.word	0xffffffff


	//   ....[89]....
        /*0570*/ 	.word	0xffffffff


	//   ....[90]....
        /*0574*/ 	.word	0xffffffff


	//   ....[91]....
        /*0578*/ 	.word	0xffffffff


	//   ....[92]....
        /*057c*/ 	.word	0xffffffff


	//   ....[93]....
        /*0580*/ 	.word	0xffffffff


	//   ....[94]....
        /*0584*/ 	.word	0xffffffff


	//   ....[95]....
        /*0588*/ 	.word	0xffffffff


	//   ....[96]....
        /*058c*/ 	.word	0xffffffff


	//   ....[97]....
        /*0590*/ 	.word	0xffffffff


	//   ....[98]....
        /*0594*/ 	.word	0xffffffff


	//   ....[99]....
        /*0598*/ 	.word	0xffffffff


	//   ....[100]....
        /*059c*/ 	.word	0xffffffff


	//   ....[101]....
        /*05a0*/ 	.word	0xffffffff


	//   ....[102]....
        /*05a4*/ 	.word	0xffffffff


	//   ....[103]....
        /*05a8*/ 	.word	0xffffffff


	//   ....[104]....
        /*05ac*/ 	.word	0xffffffff


	//   ....[105]....
        /*05b0*/ 	.word	0xffffffff


	//   ....[106]....
        /*05b4*/ 	.word	0xffffffff


	//   ....[107]....
        /*05b8*/ 	.word	0xffffffff


	//   ....[108]....
        /*05bc*/ 	.word	0xffffffff


	//   ....[109]....
        /*05c0*/ 	.word	0xffffffff


	//   ....[110]....
        /*05c4*/ 	.word	0xffffffff


	//   ....[111]....
        /*05c8*/ 	.word	0xffffffff


	//   ....[112]....
        /*05cc*/ 	.word	0xffffffff


	//   ....[113]....
        /*05d0*/ 	.word	0xffffffff


	//   ....[114]....
        /*05d4*/ 	.word	0xffffffff


	//   ....[115]....
        /*05d8*/ 	.word	0xffffffff


	//   ....[116]....
        /*05dc*/ 	.word	0xffffffff


	//   ....[117]....
        /*05e0*/ 	.word	0xffffffff


	//   ....[118]....
        /*05e4*/ 	.word	0xffffffff


	//   ....[119]....
        /*05e8*/ 	.word	0xffffffff


	//   ....[120]....
        /*05ec*/ 	.word	0xffffffff


	//   ....[121]....
        /*05f0*/ 	.word	0xffffffff


	//   ....[122]....
        /*05f4*/ 	.word	0xffffffff


	//   ....[123]....
        /*05f8*/ 	.word	0xffffffff


	//   ....[124]....
        /*05fc*/ 	.word	0xffffffff


	//   ....[125]....
        /*0600*/ 	.word	0xffffffff


	//   ....[126]....
        /*0604*/ 	.word	0xffffffff


	//   ....[127]....
        /*0608*/ 	.word	0xffffffff


	//   ....[128]....
        /*060c*/ 	.word	0xffffffff


	//   ....[129]....
        /*0610*/ 	.word	0xffffffff


	//   ....[130]....
        /*0614*/ 	.word	0xffffffff


	//   ....[131]....
        /*0618*/ 	.word	0xffffffff


	//   ....[132]....
        /*061c*/ 	.word	0xffffffff


	//   ....[133]....
        /*0620*/ 	.word	0xffffffff


	//   ....[134]....
        /*0624*/ 	.word	0xffffffff


	//   ....[135]....
        /*0628*/ 	.word	0xffffffff


	//   ....[136]....
        /*062c*/ 	.word	0xffffffff


	//   ....[137]....
        /*0630*/ 	.word	0xffffffff


	//   ....[138]....
        /*0634*/ 	.word	0xffffffff


	//   ....[139]....
        /*0638*/ 	.word	0xffffffff


	//   ....[140]....
        /*063c*/ 	.word	0xffffffff


	//   ....[141]....
        /*0640*/ 	.word	0xffffffff


	//   ....[142]....
        /*0644*/ 	.word	0xffffffff


	//   ....[143]....
        /*0648*/ 	.word	0xffffffff


	//   ....[144]....
        /*064c*/ 	.word	0xffffffff


	//   ....[145]....
        /*0650*/ 	.word	0xffffffff


	//   ....[146]....
        /*0654*/ 	.word	0xffffffff


	//   ....[147]....
        /*0658*/ 	.word	0xffffffff


	//   ....[148]....
        /*065c*/ 	.word	0xffffffff


	//   ....[149]....
        /*0660*/ 	.word	0xffffffff


	//   ....[150]....
        /*0664*/ 	.word	0xffffffff


	//   ....[151]....
        /*0668*/ 	.word	0xffffffff


	//   ....[152]....
        /*066c*/ 	.word	0xffffffff


	//   ....[153]....
        /*0670*/ 	.word	0xffffffff


	//   ....[154]....
        /*0674*/ 	.word	0xffffffff


	//   ....[155]....
        /*0678*/ 	.word	0xffffffff


	//   ....[156]....
        /*067c*/ 	.word	0xffffffff


	//   ....[157]....
        /*0680*/ 	.word	0xffffffff


	//   ....[158]....
        /*0684*/ 	.word	0xffffffff


	//   ....[159]....
        /*0688*/ 	.word	0xffffffff


	//   ....[160]....
        /*068c*/ 	.word	0xffffffff


	//   ....[161]....
        /*0690*/ 	.word	0xffffffff


	//   ....[162]....
        /*0694*/ 	.word	0xffffffff


	//   ....[163]....
        /*0698*/ 	.word	0x0500000f


	//   ....[164]....
        /*069c*/ 	.word	0x0500000f


	//   ....[165]....
        /*06a0*/ 	.word	0x0500000f


	//   ....[166]....
        /*06a4*/ 	.word	0x0500000f


	//   ....[167]....
        /*06a8*/ 	.word	0x0500000f


	//   ....[168]....
        /*06ac*/ 	.word	0x0500000f


	//   ....[169]....
        /*06b0*/ 	.word	0x0500000f


	//   ....[170]....
        /*06b4*/ 	.word	0x0500000f


	//   ....[171]....
        /*06b8*/ 	.word	0x0500000f


	//   ....[172]....
        /*06bc*/ 	.word	0x0500000f


	//   ....[173]....
        /*06c0*/ 	.word	0x0500000f


	//   ....[174]....
        /*06c4*/ 	.word	0x0500000f


	//   ....[175]....
        /*06c8*/ 	.word	0x0500000f


	//   ....[176]....
        /*06cc*/ 	.word	0x0500000f


	//   ....[177]....
        /*06d0*/ 	.word	0x0500000f


	//   ....[178]....
        /*06d4*/ 	.word	0x0500000f


	//   ....[179]....
        /*06d8*/ 	.word	0x0500000f


	//   ....[180]....
        /*06dc*/ 	.word	0x0500000f


	//   ....[181]....
        /*06e0*/ 	.word	0x0500000f


	//   ....[182]....
        /*06e4*/ 	.word	0x0500000f


	//   ....[183]....
        /*06e8*/ 	.word	0x0500000f


	//   ....[184]....
        /*06ec*/ 	.word	0x0500000f


	//   ....[185]....
        /*06f0*/ 	.word	0x0500000f


	//   ....[186]....
        /*06f4*/ 	.word	0x0500000f


	//   ....[187]....
        /*06f8*/ 	.word	0x0500000f


	//   ....[188]....
        /*06fc*/ 	.word	0x0500000f


	//   ....[189]....
        /*0700*/ 	.word	0x0500000f


	//   ....[190]....
        /*0704*/ 	.word	0x0500000f


	//   ....[191]....
        /*0708*/ 	.word	0x0500000f


	//   ....[192]....
        /*070c*/ 	.word	0x0500000f


	//   ....[193]....
        /*0710*/ 	.word	0x0500000f


	//   ....[194]....
        /*0714*/ 	.word	0x0500000f


	//   ....[195]....
        /*0718*/ 	.word	0x0500000f


	//   ....[196]....
        /*071c*/ 	.word	0x0500000f


	//   ....[197]....
        /*0720*/ 	.word	0x0500000f


	//   ....[198]....
        /*0724*/ 	.word	0x0500000f


	//   ....[199]....
        /*0728*/ 	.word	0x0500000f


	//   ....[200]....
        /*072c*/ 	.word	0x0500000f


	//   ....[201]....
        /*0730*/ 	.word	0x0500000f


	//   ....[202]....
        /*0734*/ 	.word	0x0500000f


	//   ....[203]....
        /*0738*/ 	.word	0x0500000f


	//   ....[204]....
        /*073c*/ 	.word	0x0500000f


	//   ....[205]....
        /*0740*/ 	.word	0x0500000f


	//   ....[206]....
        /*0744*/ 	.word	0x0500000f


	//   ....[207]....
        /*0748*/ 	.word	0x0500000f


	//   ....[208]....
        /*074c*/ 	.word	0x0500000f


	//   ....[209]....
        /*0750*/ 	.word	0x0500000f


	//   ....[210]....
        /*0754*/ 	.word	0x0500000f


	//   ....[211]....
        /*0758*/ 	.word	0x0500000f


	//   ....[212]....
        /*075c*/ 	.word	0x0500000f


	//   ....[213]....
        /*0760*/ 	.word	0x0500000f


	//   ....[214]....
        /*0764*/ 	.word	0x0500000f


	//   ....[215]....
        /*0768*/ 	.word	0x0500000f


	//   ....[216]....
        /*076c*/ 	.word	0x0500000f


	//   ....[217]....
        /*0770*/ 	.word	0x0500000f


	//   ....[218]....
        /*0774*/ 	.word	0x0500000f


	//   ....[219]....
        /*0778*/ 	.word	0x0500000f


	//   ....[220]....
        /*077c*/ 	.word	0x0500000f


	//   ....[221]....
        /*0780*/ 	.word	0x0500000f


	//   ....[222]....
        /*0784*/ 	.word	0x0500000f


	//   ....[223]....
        /*0788*/ 	.word	0x0500000f


	//   ....[224]....
        /*078c*/ 	.word	0x0500000f


	//   ....[225]....
        /*0790*/ 	.word	0x0500000f


	//   ....[226]....
        /*0794*/ 	.word	0x0500000f


	//   ....[227]....
        /*0798*/ 	.word	0x0500000f


	//   ....[228]....
        /*079c*/ 	.word	0x0500000f


	//   ....[229]....
        /*07a0*/ 	.word	0x0500000f


	//   ....[230]....
        /*07a4*/ 	.word	0x0500000f


	//   ....[231]....
        /*07a8*/ 	.word	0x0500000f


	//   ....[232]....
        /*07ac*/ 	.word	0x0500000f


	//   ....[233]....
        /*07b0*/ 	.word	0x0500000f


	//   ....[234]....
        /*07b4*/ 	.word	0x0500000f


	//   ....[235]....
        /*07b8*/ 	.word	0x0500000f


	//   ....[236]....
        /*07bc*/ 	.word	0x0500000f


	//   ....[237]....
        /*07c0*/ 	.word	0x0500000f


	//   ....[238]....
        /*07c4*/ 	.word	0x0500000f


	//   ....[239]....
        /*07c8*/ 	.word	0x0500000f


	//   ....[240]....
        /*07cc*/ 	.word	0x0500000f


	//   ....[241]....
        /*07d0*/ 	.word	0x0500000f


	//   ....[242]....
        /*07d4*/ 	.word	0x0500000f


	//   ....[243]....
        /*07d8*/ 	.word	0x0500000f


	//   ....[244]....
        /*07dc*/ 	.word	0x0500000f


	//   ....[245]....
        /*07e0*/ 	.word	0x0500000f


	//   ....[246]....
        /*07e4*/ 	.word	0x0500000f


	//   ....[247]....
        /*07e8*/ 	.word	0x0500000f


	//   ....[248]....
        /*07ec*/ 	.word	0x0500000f


	//   ....[249]....
        /*07f0*/ 	.word	0x0500000f


	//   ....[250]....
        /*07f4*/ 	.word	0x0500000f


	//   ....[251]....
        /*07f8*/ 	.word	0x0500000f


	//   ....[252]....
        /*07fc*/ 	.word	0x0500000f


	//   ....[253]....
        /*0800*/ 	.word	0x0500000f


	//   ....[254]....
        /*0804*/ 	.word	0x0500000f


	//   ....[255]....
        /*0808*/ 	.word	0x0500000f


	//   ....[0]....
        /*080c*/ 	.word	0x0500000f


	//   ....[1]....
        /*0810*/ 	.word	0x0500000f


	//   ....[2]....
        /*0814*/ 	.word	0x0500000f


	//   ....[3]....
        /*0818*/ 	.word	0x0500000f


	//   ....[4]....
        /*081c*/ 	.word	0x0500000f


	//   ....[5]....
        /*0820*/ 	.word	0x0500000f


	//   ....[6]....
        /*0824*/ 	.word	0x0500000f


	//   ....[7]....
        /*0828*/ 	.word	0x0500000f


	//   ....[8]....
        /*082c*/ 	.word	0x0500000f


	//   ....[9]....
        /*0830*/ 	.word	0x0500000f


	//   ....[10]....
        /*0834*/ 	.word	0x0500000f


	//----- nvinfo : EIATTR_COOP_GROUP_INSTR_OFFSETS
	.align		4
.L_143:
        /*0838*/ 	.byte	0x04, 0x28
        /*083a*/ 	.short	(.L_145 - .L_144)


	//   ....[0]....
.L_144:
        /*083c*/ 	.word	0x00000060


	//   ....[1]....
        /*0840*/ 	.word	0x00000140


	//   ....[2]....
        /*0844*/ 	.word	0x00000190


	//   ....[3]....
        /*0848*/ 	.word	0x000003c0


	//   ....[4]....
        /*084c*/ 	.word	0x00000520


	//   ....[5]....
        /*0850*/ 	.word	0x00000640


	//   ....[6]....
        /*0854*/ 	.word	0x000007a0


	//   ....[7]....
        /*0858*/ 	.word	0x000036f0


	//   ....[8]....
        /*085c*/ 	.word	0x00003700


	//   ....[9]....
        /*0860*/ 	.word	0x00004ba0


	//   ....[10]....
        /*0864*/ 	.word	0x00004bb0


	//   ....[11]....
        /*0868*/ 	.word	0x00006b20


	//   ....[12]....
        /*086c*/ 	.word	0x00006b30


	//   ....[13]....
        /*0870*/ 	.word	0x000081e0


	//   ....[14]....
        /*0874*/ 	.word	0x000081f0


	//   ....[15]....
        /*0878*/ 	.word	0x00009ac0


	//   ....[16]....
        /*087c*/ 	.word	0x00009ad0


	//   ....[17]....
        /*0880*/ 	.word	0x00009d60


	//   ....[18]....
        /*0884*/ 	.word	0x00009d70


	//   ....[19]....
        /*0888*/ 	.word	0x0000a290


	//   ....[20]....
        /*088c*/ 	.word	0x0000a2b0


	//   ....[21]....
        /*0890*/ 	.word	0x0000a4f0


	//   ....[22]....
        /*0894*/ 	.word	0x0000a510


	//   ....[23]....
        /*0898*/ 	.word	0x0000acb0


	//   ....[24]....
        /*089c*/ 	.word	0x0000b210


	//   ....[25]....
        /*08a0*/ 	.word	0x0000b220


	//   ....[26]....
        /*08a4*/ 	.word	0x0000b230


	//   ....[27]....
        /*08a8*/ 	.word	0x0000b240


	//   ....[28]....
        /*08ac*/ 	.word	0x0000dd40


	//   ....[29]....
        /*08b0*/ 	.word	0x0000dd50


	//   ....[30]....
        /*08b4*/ 	.word	0x0000dd60


	//   ....[31]....
        /*08b8*/ 	.word	0x0000dd70


	//   ....[32]....
        /*08bc*/ 	.word	0x00011c50


	//   ....[33]....
        /*08c0*/ 	.word	0x00011d10


	//   ....[34]....
        /*08c4*/ 	.word	0x000121f0


	//   ....[35]....
        /*08c8*/ 	.word	0x00012270


	//   ....[36]....
        /*08cc*/ 	.word	0x00014720


	//   ....[37]....
        /*08d0*/ 	.word	0x00014730


	//   ....[38]....
        /*08d4*/ 	.word	0x00014760


	//   ....[39]....
        /*08d8*/ 	.word	0x00014770


	//   ....[40]....
        /*08dc*/ 	.word	0x00015cd0


	//   ....[41]....
        /*08e0*/ 	.word	0x00015d10


	//   ....[42]....
        /*08e4*/ 	.word	0x00015dc0


	//   ....[43]....
        /*08e8*/ 	.word	0x00015de0


	//   ....[44]....
        /*08ec*/ 	.word	0x000173e0


	//   ....[45]....
        /*08f0*/ 	.word	0x00017440


	//   ....[46]....
        /*08f4*/ 	.word	0x00017480


	//   ....[47]....
        /*08f8*/ 	.word	0x000174a0


	//   ....[48]....
        /*08fc*/ 	.word	0x00017bd0


	//   ....[49]....
        /*0900*/ 	.word	0x00017bf0


	//   ....[50]....
        /*0904*/ 	.word	0x00017d20


	//   ....[51]....
        /*0908*/ 	.word	0x00017d40


	//   ....[52]....
        /*090c*/ 	.word	0x00017e40


	//   ....[53]....
        /*0910*/ 	.word	0x00017e60


	//   ....[54]....
        /*0914*/ 	.word	0x00017f70


	//   ....[55]....
        /*0918*/ 	.word	0x00017f90


	//   ....[56]....
        /*091c*/ 	.word	0x00018880


	//   ....[57]....
        /*0920*/ 	.word	0x000188b0


	//   ....[58]....
        /*0924*/ 	.word	0x000189b0


	//   ....[59]....
        /*0928*/ 	.word	0x000189d0


	//   ....[60]....
        /*092c*/ 	.word	0x00018ad0


	//   ....[61]....
        /*0930*/ 	.word	0x00018af0


	//   ....[62]....
        /*0934*/ 	.word	0x00018c00


	//   ....[63]....
        /*0938*/ 	.word	0x00018c20


	//   ....[64]....
        /*093c*/ 	.word	0x00018db0


	//   ....[65]....
        /*0940*/ 	.word	0x00018f80


	//   ....[66]....
        /*0944*/ 	.word	0x00018fb0


	//   ....[67]....
        /*0948*/ 	.word	0x00018fe0


	//   ....[68]....
        /*094c*/ 	.word	0x00019010


	//   ....[69]....
        /*0950*/ 	.word	0x00019040


	//   ....[70]....
        /*0954*/ 	.word	0x00019070


	//   ....[71]....
        /*0958*/ 	.word	0x000191e0


	//   ....[72]....
        /*095c*/ 	.word	0x00019210


	//   ....[73]....
        /*0960*/ 	.word	0x00019240


	//   ....[74]....
        /*0964*/ 	.word	0x00019270


	//   ....[75]....
        /*0968*/ 	.word	0x000192a0


	//   ....[76]....
        /*096c*/ 	.word	0x000192d0


	//   ....[77]....
        /*0970*/ 	.word	0x00019360


	//   ....[78]....
        /*0974*/ 	.word	0x00019390


	//   ....[79]....
        /*0978*/ 	.word	0x00019410


	//   ....[80]....
        /*097c*/ 	.word	0x00019f10


	//   ....[81]....
        /*0980*/ 	.word	0x0001bf80


	//   ....[82]....
        /*0984*/ 	.word	0x0001bfa0


	//   ....[83]....
        /*0988*/ 	.word	0x0001c050


	//   ....[84]....
        /*098c*/ 	.word	0x0001c070


	//   ....[85]....
        /*0990*/ 	.word	0x0001c110


	//   ....[86]....
        /*0994*/ 	.word	0x0001c130


	//   ....[87]....
        /*0998*/ 	.word	0x0001c1d0


	//   ....[88]....
        /*099c*/ 	.word	0x0001c1f0


	//   ....[89]....
        /*09a0*/ 	.word	0x0001c290


	//   ....[90]....
        /*09a4*/ 	.word	0x0001c2b0


	//   ....[91]....
        /*09a8*/ 	.word	0x0001c2c0


	//   ....[92]....
        /*09ac*/ 	.word	0x0001c350


	//   ....[93]....
        /*09b0*/ 	.word	0x0001cab0


	//   ....[94]....
        /*09b4*/ 	.word	0x0001cae0


	//   ....[95]....
        /*09b8*/ 	.word	0x0001cb40


	//   ....[96]....
        /*09bc*/ 	.word	0x0001cb90


	//   ....[97]....
        /*09c0*/ 	.word	0x0001cbd0


	//   ....[98]....
        /*09c4*/ 	.word	0x0001cc40


	//   ....[99]....
        /*09c8*/ 	.word	0x0001cc80


	//   ....[100]....
        /*09cc*/ 	.word	0x0001ccf0


	//   ....[101]....
        /*09d0*/ 	.word	0x0001cd30


	//   ....[102]....
        /*09d4*/ 	.word	0x0001cda0


	//   ....[103]....
        /*09d8*/ 	.word	0x0001cde0


	//   ....[104]....
        /*09dc*/ 	.word	0x0001ce50


	//   ....[105]....
        /*09e0*/ 	.word	0x0001ce90


	//   ....[106]....
        /*09e4*/ 	.word	0x0001cf00


	//   ....[107]....
        /*09e8*/ 	.word	0x0001cf20


	//   ....[108]....
        /*09ec*/ 	.word	0x0001cf50


	//   ....[109]....
        /*09f0*/ 	.word	0x0001d770


	//   ....[110]....
        /*09f4*/ 	.word	0x0001d780


	//   ....[111]....
        /*09f8*/ 	.word	0x0001d7b0


	//   ....[112]....
        /*09fc*/ 	.word	0x0001d800


	//   ....[113]....
        /*0a00*/ 	.word	0x0001d810


	//   ....[114]....
        /*0a04*/ 	.word	0x0001d870


	//   ....[115]....
        /*0a08*/ 	.word	0x0001d8a0


	//   ....[116]....
        /*0a0c*/ 	.word	0x0001d8e0


	//   ....[117]....
        /*0a10*/ 	.word	0x0001d910


	//   ....[118]....
        /*0a14*/ 	.word	0x0001d950


	//   ....[119]....
        /*0a18*/ 	.word	0x0001d980


	//   ....[120]....
        /*0a1c*/ 	.word	0x0001d9c0


	//   ....[121]....
        /*0a20*/ 	.word	0x0001dc60


	//   ....[122]....
        /*0a24*/ 	.word	0x0001dc80


	//   ....[123]....
        /*0a28*/ 	.word	0x0001dc90


	//   ....[124]....
        /*0a2c*/ 	.word	0x0001dd20


	//   ....[125]....
        /*0a30*/ 	.word	0x0001dd30


	//   ....[126]....
        /*0a34*/ 	.word	0x0001ddc0


	//   ....[127]....
        /*0a38*/ 	.word	0x0001ddd0


	//   ....[128]....
        /*0a3c*/ 	.word	0x0001de60


	//   ....[129]....
        /*0a40*/ 	.word	0x0001de70


	//   ....[130]....
        /*0a44*/ 	.word	0x0001df00


	//   ....[131]....
        /*0a48*/ 	.word	0x0001df10


	//   ....[132]....
        /*0a4c*/ 	.word	0x0001df20


	//   ....[133]....
        /*0a50*/ 	.word	0x0001e520


	//   ....[134]....
        /*0a54*/ 	.word	0x0001e560


	//   ....[135]....
        /*0a58*/ 	.word	0x0001e590


	//   ....[136]....
        /*0a5c*/ 	.word	0x0001e5d0


	//   ....[137]....
        /*0a60*/ 	.word	0x0001e660


	//   ....[138]....
        /*0a64*/ 	.word	0x0001e680


	//   ....[139]....
        /*0a68*/ 	.word	0x0001e700


	//   ....[140]....
        /*0a6c*/ 	.word	0x0001e730


	//   ....[141]....
        /*0a70*/ 	.word	0x0001e7a0


	//   ....[142]....
        /*0a74*/ 	.word	0x0001e7c0


	//   ....[143]....
        /*0a78*/ 	.word	0x0001e800


	//   ....[144]....
        /*0a7c*/ 	.word	0x0001e850


	//   ....[145]....
        /*0a80*/ 	.word	0x0001ec40


	//   ....[146]....
        /*0a84*/ 	.word	0x0001eca0


	//   ....[147]....
        /*0a88*/ 	.word	0x0001ecd0


	//   ....[148]....
        /*0a8c*/ 	.word	0x0001ece0


	//   ....[149]....
        /*0a90*/ 	.word	0x0001ed10


	//   ....[150]....
        /*0a94*/ 	.word	0x0001ed40


	//   ....[151]....
        /*0a98*/ 	.word	0x0001ed70


	//   ....[152]....
        /*0a9c*/ 	.word	0x0001eda0


	//   ....[153]....
        /*0aa0*/ 	.word	0x0001ef20


	//   ....[154]....
        /*0aa4*/ 	.word	0x0001ef50


	//   ....[155]....
        /*0aa8*/ 	.word	0x0001ef80


	//   ....[156]....
        /*0aac*/ 	.word	0x0001efb0


	//   ....[157]....
        /*0ab0*/ 	.word	0x0001efe0


	//   ....[158]....
        /*0ab4*/ 	.word	0x0001f010


	//   ....[159]....
        /*0ab8*/ 	.word	0x0001f0d0


	//   ....[160]....
        /*0abc*/ 	.word	0x0001f0f0


	//   ....[161]....
        /*0ac0*/ 	.word	0x0001f160


	//   ....[162]....
        /*0ac4*/ 	.word	0x0001f5d0


	//   ....[163]....
        /*0ac8*/ 	.word	0x0001f8f0


	//   ....[164]....
        /*0acc*/ 	.word	0x0001f980


	//   ....[165]....
        /*0ad0*/ 	.word	0x0001fa20


	//   ....[166]....
        /*0ad4*/ 	.word	0x0001fab0


	//   ....[167]....
        /*0ad8*/ 	.word	0x0001fba0


	//   ....[168]....
        /*0adc*/ 	.word	0x0001fc30


	//   ....[169]....
        /*0ae0*/ 	.word	0x0001fcd0


	//   ....[170]....
        /*0ae4*/ 	.word	0x0001fd60


	//   ....[171]....
        /*0ae8*/ 	.word	0x0001fe50


	//   ....[172]....
        /*0aec*/ 	.word	0x0001fee0


	//   ....[173]....
        /*0af0*/ 	.word	0x0001ff80


	//   ....[174]....
        /*0af4*/ 	.word	0x00020010


	//   ....[175]....
        /*0af8*/ 	.word	0x00020100


	//   ....[176]....
        /*0afc*/ 	.word	0x00020190


	//   ....[177]....
        /*0b00*/ 	.word	0x000201e0


	//   ....[178]....
        /*0b04*/ 	.word	0x00020230


	//   ....[179]....
        /*0b08*/ 	.word	0x00020310


	//   ....[180]....
        /*0b0c*/ 	.word	0x000203a0


	//   ....[181]....
        /*0b10*/ 	.word	0x000203f0


	//   ....[182]....
        /*0b14*/ 	.word	0x00020440


	//   ....[183]....
        /*0b18*/ 	.word	0x000206a0


	//   ....[184]....
        /*0b1c*/ 	.word	0x00020980


	//   ....[185]....
        /*0b20*/ 	.word	0x00020a70


	//   ....[186]....
        /*0b24*/ 	.word	0x00020b10


	//   ....[187]....
        /*0b28*/ 	.word	0x00020b70


	//   ....[188]....
        /*0b2c*/ 	.word	0x00020c80


	//   ....[189]....
        /*0b30*/ 	.word	0x00020cf0


	//   ....[190]....
        /*0b34*/ 	.word	0x00020e00


	//   ....[191]....
        /*0b38*/ 	.word	0x00020e70


	//   ....[192]....
        /*0b3c*/ 	.word	0x00020f80


	//   ....[193]....
        /*0b40*/ 	.word	0x00020ff0


	//   ....[194]....
        /*0b44*/ 	.word	0x00021100


	//   ....[195]....
        /*0b48*/ 	.word	0x00021170


	//   ....[196]....
        /*0b4c*/ 	.word	0x00021250


	//   ....[197]....
        /*0b50*/ 	.word	0x00021350


	//   ....[198]....
        /*0b54*/ 	.word	0x000213c0


	//   ....[199]....
        /*0b58*/ 	.word	0x00021440


	//   ....[200]....
        /*0b5c*/ 	.word	0x00021500


	//   ....[201]....
        /*0b60*/ 	.word	0x00021580


	//   ....[202]....
        /*0b64*/ 	.word	0x00021660


	//   ....[203]....
        /*0b68*/ 	.word	0x000216e0


	//   ....[204]....
        /*0b6c*/ 	.word	0x000217c0


	//   ....[205]....
        /*0b70*/ 	.word	0x00021840


	//   ....[206]....
        /*0b74*/ 	.word	0x00021920


	//   ....[207]....
        /*0b78*/ 	.word	0x000219a0


	//   ....[208]....
        /*0b7c*/ 	.word	0x00021a80


	//   ....[209]....
        /*0b80*/ 	.word	0x00021b00


	//   ....[210]....
        /*0b84*/ 	.word	0x00021be0


	//   ....[211]....
        /*0b88*/ 	.word	0x00021c60


	//   ....[212]....
        /*0b8c*/ 	.word	0x00021d20


	//   ....[213]....
        /*0b90*/ 	.word	0x00021e50


	//   ....[214]....
        /*0b94*/ 	.word	0x00021f10


	//   ....[215]....
        /*0b98*/ 	.word	0x00021f80


	//   ....[216]....
        /*0b9c*/ 	.word	0x00022090


	//   ....[217]....
        /*0ba0*/ 	.word	0x000220f0


	//   ....[218]....
        /*0ba4*/ 	.word	0x000221c0


	//   ....[219]....
        /*0ba8*/ 	.word	0x00022220


	//   ....[220]....
        /*0bac*/ 	.word	0x000222f0


	//   ....[221]....
        /*0bb0*/ 	.word	0x00022350


	//   ....[222]....
        /*0bb4*/ 	.word	0x00022420


	//   ....[223]....
        /*0bb8*/ 	.word	0x00022510


	//   ....[224]....
        /*0bbc*/ 	.word	0x000225a0


	//   ....[225]....
        /*0bc0*/ 	.word	0x00022690


	//   ....[226]....
        /*0bc4*/ 	.word	0x00022730


	//   ....[227]....
        /*0bc8*/ 	.word	0x00022790


	//   ....[228]....
        /*0bcc*/ 	.word	0x00022890


	//   ....[229]....
        /*0bd0*/ 	.word	0x000228f0


	//   ....[230]....
        /*0bd4*/ 	.word	0x000229f0


	//   ....[231]....
        /*0bd8*/ 	.word	0x00022a50


	//   ....[232]....
        /*0bdc*/ 	.word	0x00022b50


	//   ....[233]....
        /*0be0*/ 	.word	0x00022bb0


	//   ....[234]....
        /*0be4*/ 	.word	0x00022cb0


	//   ....[235]....
        /*0be8*/ 	.word	0x00022d10


	//   ....[236]....
        /*0bec*/ 	.word	0x00022de0


	//   ....[237]....
        /*0bf0*/ 	.word	0x00022f20


	//   ....[238]....
        /*0bf4*/ 	.word	0x00022fd0


	//   ....[239]....
        /*0bf8*/ 	.word	0x000230a0


	//   ....[240]....
        /*0bfc*/ 	.word	0x00023170


	//   ....[241]....
        /*0c00*/ 	.word	0x000231d0


	//   ....[242]....
        /*0c04*/ 	.word	0x000232c0


	//   ....[243]....
        /*0c08*/ 	.word	0x00023320


	//   ....[244]....
        /*0c0c*/ 	.word	0x00023410


	//   ....[245]....
        /*0c10*/ 	.word	0x00023470


	//   ....[246]....
        /*0c14*/ 	.word	0x00023560


	//   ....[247]....
        /*0c18*/ 	.word	0x000235c0


	//   ....[248]....
        /*0c1c*/ 	.word	0x000236a0


	//   ....[249]....
        /*0c20*/ 	.word	0x00023730


	//   ....[250]....
        /*0c24*/ 	.word	0x000237d0


	//   ....[251]....
        /*0c28*/ 	.word	0x000238f0


	//   ....[252]....
        /*0c2c*/ 	.word	0x00023960


	//   ....[253]....
        /*0c30*/ 	.word	0x000239d0


	//   ....[254]....
        /*0c34*/ 	.word	0x00023a40


	//   ....[255]....
        /*0c38*/ 	.word	0x00023ab0


	//   ....[0]....
        /*0c3c*/ 	.word	0x00023b30


	//   ....[1]....
        /*0c40*/ 	.word	0x00023bc0


	//   ....[2]....
        /*0c44*/ 	.word	0x00023c50


	//   ....[3]....
        /*0c48*/ 	.word	0x00023cc0


	//   ....[4]....
        /*0c4c*/ 	.word	0x00023d30


	//   ....[5]....
        /*0c50*/ 	.word	0x00023da0


	//   ....[6]....
        /*0c54*/ 	.word	0x00023e20


	//   ....[7]....
        /*0c58*/ 	.word	0x00023e90


	//   ....[8]....
        /*0c5c*/ 	.word	0x00023f30


	//   ....[9]....
        /*0c60*/ 	.word	0x00023fc0


	//   ....[10]....
        /*0c64*/ 	.word	0x000240e0


	//----- nvinfo : EIATTR_REG_RECONFIG
	.align		4
.L_145:
        /*0c68*/ 	.byte	0x01, 0x54
	.zero		2


	//----- nvinfo : EIATTR_SYSCALL_OFFSETS
	.align		4
        /*0c6c*/ 	.byte	0x04, 0x46
        /*0c6e*/ 	.short	(.L_147 - .L_146)


	//   ....[0]....
.L_146:
        /*0c70*/ 	.word	0x00001af0


	//   ....[1]....
        /*0c74*/ 	.word	0x00001c40


	//   ....[2]....
        /*0c78*/ 	.word	0x0000ae20


	//   ....[3]....
        /*0c7c*/ 	.word	0x0000b190


	//   ....[4]....
        /*0c80*/ 	.word	0x0001b560


	//   ....[5]....
        /*0c84*/ 	.word	0x0001b6b0


	//   ....[6]....
        /*0c88*/ 	.word	0x0001b7a0


	//   ....[7]....
        /*0c8c*/ 	.word	0x0001c710


	//----- nvinfo : EIATTR_MBARRIER_INSTR_OFFSETS
	.align		4
.L_147:
        /*0c90*/ 	.byte	0x04, 0x39
        /*0c92*/ 	.short	(.L_149 - .L_148)


	//   ....[0]....
.L_148:
        /*0c94*/ 	.word	0x00000270
        /*0c98*/ 	.word	0x000000ff
        /*0c9c*/ 	.word	0x00030800
        /*0ca0*/ 	.short	0x0100
        /*0ca2*/ 	.byte	0x08
	.zero		1


	//   ....[1]....
        /*0ca4*/ 	.word	0x00000280
        /*0ca8*/ 	.word	0x000000ff
        /*0cac*/ 	.word	0x00030820
        /*0cb0*/ 	.short	0x0100
        /*0cb2*/ 	.byte	0x08
	.zero		1


	//   ....[2]....
        /*0cb4*/ 	.word	0x00000370
        /*0cb8*/ 	.word	0x000000ff
        /*0cbc*/ 	.word	0x00030830
        /*0cc0*/ 	.short	0x0100
        /*0cc2*/ 	.byte	0x08
	.zero		1


	//   ....[3]....
        /*0cc4*/ 	.word	0x00000380
        /*0cc8*/ 	.word	0x000000ff
        /*0ccc*/ 	.word	0x00030840
        /*0cd0*/ 	.short	0x0100
        /*0cd2*/ 	.byte	0x08
	.zero		1


	//   ....[4]....
        /*0cd4*/ 	.word	0x00000390
        /*0cd8*/ 	.word	0x000000ff
        /*0cdc*/ 	.word	0x00030838
        /*0ce0*/ 	.short	0x0100
        /*0ce2*/ 	.byte	0x08
	.zero		1


	//   ....[5]....
        /*0ce4*/ 	.word	0x000003a0
        /*0ce8*/ 	.word	0x000000ff
        /*0cec*/ 	.word	0x00030848
        /*0cf0*/ 	.short	0x0100
        /*0cf2*/ 	.byte	0x08
	.zero		1


	//   ....[6]....
        /*0cf4*/ 	.word	0x000004d0
        /*0cf8*/ 	.word	0x000000ff
        /*0cfc*/ 	.word	0x00030850
        /*0d00*/ 	.short	0x0100
        /*0d02*/ 	.byte	0x08
	.zero		1


	//   ....[7]....
        /*0d04*/ 	.word	0x000004e0
        /*0d08*/ 	.word	0x000000ff
        /*0d0c*/ 	.word	0x00030860
        /*0d10*/ 	.short	0x0100
        /*0d12*/ 	.byte	0x08
	.zero		1


	//   ....[8]....
        /*0d14*/ 	.word	0x000004f0
        /*0d18*/ 	.word	0x000000ff
        /*0d1c*/ 	.word	0x00030858
        /*0d20*/ 	.short	0x0100
        /*0d22*/ 	.byte	0x08
	.zero		1


	//   ....[9]....
        /*0d24*/ 	.word	0x00000500
        /*0d28*/ 	.word	0x000000ff
        /*0d2c*/ 	.word	0x00030868
        /*0d30*/ 	.short	0x0100
        /*0d32*/ 	.byte	0x08
	.zero		1


	//   ....[10]....
        /*0d34*/ 	.word	0x000005f0
        /*0d38*/ 	.word	0x000000ff
        /*0d3c*/ 	.word	0x00030870
        /*0d40*/ 	.short	0x0100
        /*0d42*/ 	.byte	0x06
	.zero		1


	//   ....[11]....
        /*0d44*/ 	.word	0x00000600
        /*0d48*/ 	.word	0x000000ff
        /*0d4c*/ 	.word	0x00030880
        /*0d50*/ 	.short	0x0100
        /*0d52*/ 	.byte	0x06
	.zero		1


	//   ....[12]....
        /*0d54*/ 	.word	0x00000610
        /*0d58*/ 	.word	0x000000ff
        /*0d5c*/ 	.word	0x00030878
        /*0d60*/ 	.short	0x0100
        /*0d62*/ 	.byte	0x06
	.zero		1


	//   ....[13]....
        /*0d64*/ 	.word	0x00000620
        /*0d68*/ 	.word	0x000000ff
        /*0d6c*/ 	.word	0x00030888
        /*0d70*/ 	.short	0x0100
        /*0d72*/ 	.byte	0x06
	.zero		1


	//   ....[14]....
        /*0d74*/ 	.word	0x00000750
        /*0d78*/ 	.word	0x000000ff
        /*0d7c*/ 	.word	0x00030890
        /*0d80*/ 	.short	0x0100
        /*0d82*/ 	.byte	0x08
	.zero		1


	//   ....[15]....
        /*0d84*/ 	.word	0x00000760
        /*0d88*/ 	.word	0x000000ff
        /*0d8c*/ 	.word	0x000308a0
        /*0d90*/ 	.short	0x0100
        /*0d92*/ 	.byte	0x08
	.zero		1


	//   ....[16]....
        /*0d94*/ 	.word	0x00000770
        /*0d98*/ 	.word	0x000000ff
        /*0d9c*/ 	.word	0x00030898
        /*0da0*/ 	.short	0x0100
        /*0da2*/ 	.byte	0x08
	.zero		1


	//   ....[17]....
        /*0da4*/ 	.word	0x00000780
        /*0da8*/ 	.word	0x000000ff
        /*0dac*/ 	.word	0x000308a8
        /*0db0*/ 	.short	0x0100
        /*0db2*/ 	.byte	0x08
	.zero		1


	//   ....[18]....
        /*0db4*/ 	.word	0x000008b0
        /*0db8*/ 	.word	0x000000ff
        /*0dbc*/ 	.word	0x000308b0
        /*0dc0*/ 	.short	0x0100
        /*0dc2*/ 	.byte	0x08
	.zero		1


	//   ....[19]....
        /*0dc4*/ 	.word	0x000008c0
        /*0dc8*/ 	.word	0x000000ff
        /*0dcc*/ 	.word	0x000308c0
        /*0dd0*/ 	.short	0x0100
        /*0dd2*/ 	.byte	0x08
	.zero		1


	//   ....[20]....
        /*0dd4*/ 	.word	0x000008d0
        /*0dd8*/ 	.word	0x000000ff
        /*0ddc*/ 	.word	0x000308b8
        /*0de0*/ 	.short	0x0100
        /*0de2*/ 	.byte	0x08
	.zero		1


	//   ....[21]....
        /*0de4*/ 	.word	0x000008e0
        /*0de8*/ 	.word	0x000000ff
        /*0dec*/ 	.word	0x000308c8
        /*0df0*/ 	.short	0x0100
        /*0df2*/ 	.byte	0x08
	.zero		1


	//   ....[22]....
        /*0df4*/ 	.word	0x000036a0
        /*0df8*/ 	.word	0x00000056
        /*0dfc*/ 	.word	0x00030890
        /*0e00*/ 	.short	0x010a
        /*0e02*/ 	.byte	0x3f
	.zero		1


	//   ....[23]....
        /*0e04*/ 	.word	0x00006ac0
        /*0e08*/ 	.word	0x00000056
        /*0e0c*/ 	.word	0x00030890
        /*0e10*/ 	.short	0x010a
        /*0e12*/ 	.byte	0x3f
	.zero		1


	//   ....[24]....
        /*0e14*/ 	.word	0x00009900
        /*0e18*/ 	.word	0x00000056
        /*0e1c*/ 	.word	0x00030890
        /*0e20*/ 	.short	0x010a
        /*0e22*/ 	.byte	0x3f
	.zero		1


	//   ....[25]....
        /*0e24*/ 	.word	0x0000a0c0
        /*0e28*/ 	.word	0x0000000b
        /*0e2c*/ 	.word	0x00000000
        /*0e30*/ 	.short	0x0101
        /*0e32*/ 	.byte	0x3f
	.zero		1


	//   ....[26]....
        /*0e34*/ 	.word	0x0000a100
        /*0e38*/ 	.word	0x00000056
        /*0e3c*/ 	.word	0x000308b0
        /*0e40*/ 	.short	0x010a
        /*0e42*/ 	.byte	0x3f
	.zero		1


	//   ....[27]....
        /*0e44*/ 	.word	0x0000a800
        /*0e48*/ 	.word	0x00000056
        /*0e4c*/ 	.word	0x00000000
        /*0e50*/ 	.short	0x0101
        /*0e52*/ 	.byte	0x3f
	.zero		1


	//   ....[28]....
        /*0e54*/ 	.word	0x0000aeb0
        /*0e58*/ 	.word	0x00000012
        /*0e5c*/ 	.word	0x00030800
        /*0e60*/ 	.short	0x010a
        /*0e62*/ 	.byte	0x3f
	.zero		1


	//   ....[29]....
        /*0e64*/ 	.word	0x0000af00
        /*0e68*/ 	.word	0x00000012
        /*0e6c*/ 	.word	0x00030800
        /*0e70*/ 	.short	0x010a
        /*0e72*/ 	.byte	0x3f
	.zero		1


	//   ....[30]....
        /*0e74*/ 	.word	0x0000bd10
        /*0e78*/ 	.word	0x00000012
        /*0e7c*/ 	.word	0x00030800
        /*0e80*/ 	.short	0x010a
        /*0e82*/ 	.byte	0x3f
	.zero		1


	//   ....[31]....
        /*0e84*/ 	.word	0x0000e5c0
        /*0e88*/ 	.word	0x00000012
        /*0e8c*/ 	.word	0x00030800
        /*0e90*/ 	.short	0x010a
        /*0e92*/ 	.byte	0x3f
	.zero		1


	//   ....[32]....
        /*0e94*/ 	.word	0x00010a70
        /*0e98*/ 	.word	0x00000003
        /*0e9c*/ 	.word	0x00030830
        /*0ea0*/ 	.short	0x010a
        /*0ea2*/ 	.byte	0x3f
	.zero		1


	//   ....[33]....
        /*0ea4*/ 	.word	0x00010ac0
        /*0ea8*/ 	.word	0x00000003
        /*0eac*/ 	.word	0x00030830
        /*0eb0*/ 	.short	0x010a
        /*0eb2*/ 	.byte	0x3f
	.zero		1


	//   ....[34]....
        /*0eb4*/ 	.word	0x00012760
        /*0eb8*/ 	.word	0x0000000a
        /*0ebc*/ 	.word	0x00000000
        /*0ec0*/ 	.short	0x0101
        /*0ec2*/ 	.byte	0x3f
	.zero		1


	//   ....[35]....
        /*0ec4*/ 	.word	0x00013170
        /*0ec8*/ 	.word	0x0000000a
        /*0ecc*/ 	.word	0x00030830
        /*0ed0*/ 	.short	0x010a
        /*0ed2*/ 	.byte	0x3f
	.zero		1


	//   ....[36]....
        /*0ed4*/ 	.word	0x000131f0
        /*0ed8*/ 	.word	0x0000000a
        /*0edc*/ 	.word	0x00030830
        /*0ee0*/ 	.short	0x010a
        /*0ee2*/ 	.byte	0x3f
	.zero		1


	//   ....[37]....
        /*0ee4*/ 	.word	0x000140a0
        /*0ee8*/ 	.word	0x0000000b
        /*0eec*/ 	.word	0x00030850
        /*0ef0*/ 	.short	0x010a
        /*0ef2*/ 	.byte	0x3f
	.zero		1


	//   ....[38]....
        /*0ef4*/ 	.word	0x000140f0
        /*0ef8*/ 	.word	0x0000000b
        /*0efc*/ 	.word	0x00030850
        /*0f00*/ 	.short	0x010a
        /*0f02*/ 	.byte	0x3f
	.zero		1


	//   ....[39]....
        /*0f04*/ 	.word	0x00014b40
        /*0f08*/ 	.word	0x00000081
        /*0f0c*/ 	.word	0x00000000
        /*0f10*/ 	.short	0x0101
        /*0f12*/ 	.byte	0x3f
	.zero		1


	//   ....[40]....
        /*0f14*/ 	.word	0x00015200
        /*0f18*/ 	.word	0x0000000b
        /*0f1c*/ 	.word	0x00000000
        /*0f20*/ 	.short	0x0101
        /*0f22*/ 	.byte	0x3f
	.zero		1


	//   ....[41]....
        /*0f24*/ 	.word	0x00015a00
        /*0f28*/ 	.word	0x00000008
        /*0f2c*/ 	.word	0x00030850
        /*0f30*/ 	.short	0x010a
        /*0f32*/ 	.byte	0x3f
	.zero		1


	//   ....[42]....
        /*0f34*/ 	.word	0x00015aa0
        /*0f38*/ 	.word	0x00000008
        /*0f3c*/ 	.word	0x00030850
        /*0f40*/ 	.short	0x010a
        /*0f42*/ 	.byte	0x3f
	.zero		1


	//   ....[43]....
        /*0f44*/ 	.word	0x00015f90
        /*0f48*/ 	.word	0x00000008
        /*0f4c*/ 	.word	0x00000000
        /*0f50*/ 	.short	0x0101
        /*0f52*/ 	.byte	0x3f
	.zero		1


	//   ....[44]....
        /*0f54*/ 	.word	0x00017c00
        /*0f58*/ 	.word	0x00000000
        /*0f5c*/ 	.word	0x00000000
        /*0f60*/ 	.short	0x0101
        /*0f62*/ 	.byte	0x3f
	.zero		1


	//   ....[45]....
        /*0f64*/ 	.word	0x00019ff0
        /*0f68*/ 	.word	0x00000016
        /*0f6c*/ 	.word	0x00030820
        /*0f70*/ 	.short	0x010a
        /*0f72*/ 	.byte	0x3f
	.zero		1


	//   ....[46]....
        /*0f74*/ 	.word	0x0001a080
        /*0f78*/ 	.word	0x00000009
        /*0f7c*/ 	.word	0x000308a0
        /*0f80*/ 	.short	0x010a
        /*0f82*/ 	.byte	0x3f
	.zero		1


	//   ....[47]....
        /*0f84*/ 	.word	0x0001a4d0
        /*0f88*/ 	.word	0x00000009
        /*0f8c*/ 	.word	0x000308c0
        /*0f90*/ 	.short	0x010a
        /*0f92*/ 	.byte	0x3f
	.zero		1


	//   ....[48]....
        /*0f94*/ 	.word	0x0001a9e0
        /*0f98*/ 	.word	0x00000008
        /*0f9c*/ 	.word	0x000308a0
        /*0fa0*/ 	.short	0x010a
        /*0fa2*/ 	.byte	0x3f
	.zero		1


	//   ....[49]....
        /*0fa4*/ 	.word	0x0001ae20
        /*0fa8*/ 	.word	0x00000008
        /*0fac*/ 	.word	0x000308c0
        /*0fb0*/ 	.short	0x010a
        /*0fb2*/ 	.byte	0x3f
	.zero		1


	//   ....[50]....
        /*0fb4*/ 	.word	0x0001bd50
        /*0fb8*/ 	.word	0x00000007
        /*0fbc*/ 	.word	0x00030840
        /*0fc0*/ 	.short	0x010a
        /*0fc2*/ 	.byte	0x3f
	.zero		1


	//   ....[51]....
        /*0fc4*/ 	.word	0x0001c410
        /*0fc8*/ 	.word	0x00000007
        /*0fcc*/ 	.word	0x00030830
        /*0fd0*/ 	.short	0x0107
        /*0fd2*/ 	.byte	0x3f
	.zero		1


	//   ....[52]....
        /*0fd4*/ 	.word	0x0001c4e0
        /*0fd8*/ 	.word	0x00000007
        /*0fdc*/ 	.word	0x00030830
        /*0fe0*/ 	.short	0x0101
        /*0fe2*/ 	.byte	0x3f
	.zero		1


	//   ....[53]....
        /*0fe4*/ 	.word	0x0001d070
        /*0fe8*/ 	.word	0x00000016
        /*0fec*/ 	.word	0x00030800
        /*0ff0*/ 	.short	0x0107
        /*0ff2*/ 	.byte	0x3f
	.zero		1


	//   ....[54]....
        /*0ff4*/ 	.word	0x0001d170
        /*0ff8*/ 	.word	0x00000016
        /*0ffc*/ 	.word	0x00030800
        /*1000*/ 	.short	0x0101
        /*1002*/ 	.byte	0x3f
	.zero		1


	//   ....[55]....
        /*1004*/ 	.word	0x0001d190
        /*1008*/ 	.word	0x00000016
        /*100c*/ 	.word	0x00030820
        /*1010*/ 	.short	0x010a
        /*1012*/ 	.byte	0x3f
	.zero		1


	//   ....[56]....
        /*1014*/ 	.word	0x0001d570
        /*1018*/ 	.word	0x00000007
        /*101c*/ 	.word	0x00030840
        /*1020*/ 	.short	0x010a
        /*1022*/ 	.byte	0x3f
	.zero		1


	//   ....[57]....
        /*1024*/ 	.word	0x0001da80
        /*1028*/ 	.word	0x00000007
        /*102c*/ 	.word	0x00030830
        /*1030*/ 	.short	0x0107
        /*1032*/ 	.byte	0x3f
	.zero		1


	//   ....[58]....
        /*1034*/ 	.word	0x0001db40
        /*1038*/ 	.word	0x00000007
        /*103c*/ 	.word	0x00030830
        /*1040*/ 	.short	0x0101
        /*1042*/ 	.byte	0x3f
	.zero		1


	//   ....[59]....
        /*1044*/ 	.word	0x0001dba0
        /*1048*/ 	.word	0x00000006
        /*104c*/ 	.word	0x00030860
        /*1050*/ 	.short	0x010a
        /*1052*/ 	.byte	0x3f
	.zero		1


	//   ....[60]....
        /*1054*/ 	.word	0x0001e100
        /*1058*/ 	.word	0x00000006
        /*105c*/ 	.word	0x00030850
        /*1060*/ 	.short	0x0107
        /*1062*/ 	.byte	0x3f
	.zero		1


	//   ....[61]....
        /*1064*/ 	.word	0x0001e260
        /*1068*/ 	.word	0x00000006
        /*106c*/ 	.word	0x00030850
        /*1070*/ 	.short	0x0101
        /*1072*/ 	.byte	0x3f
	.zero		1


	//   ....[62]....
        /*1074*/ 	.word	0x0001e470
        /*1078*/ 	.word	0x00000000
        /*107c*/ 	.word	0x00030860
        /*1080*/ 	.short	0x010a
        /*1082*/ 	.byte	0x3f
	.zero		1


	//   ....[63]....
        /*1084*/ 	.word	0x0001e980
        /*1088*/ 	.word	0x00000000
        /*108c*/ 	.word	0x00030850
        /*1090*/ 	.short	0x0107
        /*1092*/ 	.byte	0x3f
	.zero		1


	//   ....[64]....
        /*1094*/ 	.word	0x0001ea40
        /*1098*/ 	.word	0x00000000
        /*109c*/ 	.word	0x00030850
        /*10a0*/ 	.short	0x0101
        /*10a2*/ 	.byte	0x3f
	.zero		1


	//   ....[65]....
        /*10a4*/ 	.word	0x0001f550
        /*10a8*/ 	.word	0x00000007
        /*10ac*/ 	.word	0x00030820
        /*10b0*/ 	.short	0x010a
        /*10b2*/ 	.byte	0x3f
	.zero		1


	//   ....[66]....
        /*10b4*/ 	.word	0x0001f6c0
        /*10b8*/ 	.word	0x00000005
        /*10bc*/ 	.word	0x00030840
        /*10c0*/ 	.short	0x010a
        /*10c2*/ 	.byte	0x3f
	.zero		1


	//   ....[67]....
        /*10c4*/ 	.word	0x0001f760
        /*10c8*/ 	.word	0x00000003
        /*10cc*/ 	.word	0x00030840
        /*10d0*/ 	.short	0x010a
        /*10d2*/ 	.byte	0x3f
	.zero		1


	//   ....[68]....
        /*10d4*/ 	.word	0x0001f7a0
        /*10d8*/ 	.word	0x00000005
        /*10dc*/ 	.word	0x00030860
        /*10e0*/ 	.short	0x010a
        /*10e2*/ 	.byte	0x3f
	.zero		1


	//   ....[69]....
        /*10e4*/ 	.word	0x0001f7e0
        /*10e8*/ 	.word	0x00000003
        /*10ec*/ 	.word	0x00030860
        /*10f0*/ 	.short	0x010a
        /*10f2*/ 	.byte	0x3f
	.zero		1


	//   ....[70]....
        /*10f4*/ 	.word	0x0001f840
        /*10f8*/ 	.word	0x00000056
        /*10fc*/ 	.word	0x00030890
        /*1100*/ 	.short	0x010a
        /*1102*/ 	.byte	0x3f
	.zero		1


	//   ....[71]....
        /*1104*/ 	.word	0x0001faf0
        /*1108*/ 	.word	0x00000056
        /*110c*/ 	.word	0x00030890
        /*1110*/ 	.short	0x010a
        /*1112*/ 	.byte	0x3f
	.zero		1


	//   ....[72]....
        /*1114*/ 	.word	0x0001fda0
        /*1118*/ 	.word	0x00000056
        /*111c*/ 	.word	0x00030890
        /*1120*/ 	.short	0x010a
        /*1122*/ 	.byte	0x3f
	.zero		1


	//   ....[73]....
        /*1124*/ 	.word	0x00020050
        /*1128*/ 	.word	0x00000056
        /*112c*/ 	.word	0x000308b0
        /*1130*/ 	.short	0x010a
        /*1132*/ 	.byte	0x3f
	.zero		1


	//   ....[74]....
        /*1134*/ 	.word	0x00020260
        /*1138*/ 	.word	0x00000012
        /*113c*/ 	.word	0x00030800
        /*1140*/ 	.short	0x010a
        /*1142*/ 	.byte	0x3f
	.zero		1


	//   ....[75]....
        /*1144*/ 	.word	0x00020480
        /*1148*/ 	.word	0x00000012
        /*114c*/ 	.word	0x00030800
        /*1150*/ 	.short	0x010a
        /*1152*/ 	.byte	0x3f
	.zero		1


	//   ....[76]....
        /*1154*/ 	.word	0x000204d0
        /*1158*/ 	.word	0x00000003
        /*115c*/ 	.word	0x00030830
        /*1160*/ 	.short	0x010a
        /*1162*/ 	.byte	0x3f
	.zero		1


	//   ....[77]....
        /*1164*/ 	.word	0x00020520
        /*1168*/ 	.word	0x0000000a
        /*116c*/ 	.word	0x00030830
        /*1170*/ 	.short	0x010a
        /*1172*/ 	.byte	0x3f
	.zero		1


	//   ....[78]....
        /*1174*/ 	.word	0x00020570
        /*1178*/ 	.word	0x0000000b
        /*117c*/ 	.word	0x00030850
        /*1180*/ 	.short	0x010a
        /*1182*/ 	.byte	0x3f
	.zero		1


	//   ....[79]....
        /*1184*/ 	.word	0x000205c0
        /*1188*/ 	.word	0x00000008
        /*118c*/ 	.word	0x00030850
        /*1190*/ 	.short	0x010a
        /*1192*/ 	.byte	0x3f
	.zero		1


	//   ....[80]....
        /*1194*/ 	.word	0x00020760
        /*1198*/ 	.word	0x00000016
        /*119c*/ 	.word	0x00030820
        /*11a0*/ 	.short	0x010a
        /*11a2*/ 	.byte	0x3f
	.zero		1


	//   ....[81]....
        /*11a4*/ 	.word	0x000207b0
        /*11a8*/ 	.word	0x00000009
        /*11ac*/ 	.word	0x000308a0
        /*11b0*/ 	.short	0x010a
        /*11b2*/ 	.byte	0x3f
	.zero		1


	//   ....[82]....
        /*11b4*/ 	.word	0x00020800
        /*11b8*/ 	.word	0x00000009
        /*11bc*/ 	.word	0x000308c0
        /*11c0*/ 	.short	0x010a
        /*11c2*/ 	.byte	0x3f
	.zero		1


	//   ....[83]....
        /*11c4*/ 	.word	0x00020850
        /*11c8*/ 	.word	0x00000008
        /*11cc*/ 	.word	0x000308a0
        /*11d0*/ 	.short	0x010a
        /*11d2*/ 	.byte	0x3f
	.zero		1


	//   ....[84]....
        /*11d4*/ 	.word	0x000208a0
        /*11d8*/ 	.word	0x00000008
        /*11dc*/ 	.word	0x000308c0
        /*11e0*/ 	.short	0x010a
        /*11e2*/ 	.byte	0x3f
	.zero		1


	//   ....[85]....
        /*11e4*/ 	.word	0x000209c0
        /*11e8*/ 	.word	0x00000007
        /*11ec*/ 	.word	0x00030840
        /*11f0*/ 	.short	0x010a
        /*11f2*/ 	.byte	0x3f
	.zero		1


	//   ....[86]....
        /*11f4*/ 	.word	0x00021d50
        /*11f8*/ 	.word	0x00000016
        /*11fc*/ 	.word	0x00030820
        /*1200*/ 	.short	0x010a
        /*1202*/ 	.byte	0x3f
	.zero		1


	//   ....[87]....
        /*1204*/ 	.word	0x00021da0
        /*1208*/ 	.word	0x00000007
        /*120c*/ 	.word	0x00030840
        /*1210*/ 	.short	0x010a
        /*1212*/ 	.byte	0x3f
	.zero		1


	//   ....[88]....
        /*1214*/ 	.word	0x000225e0
        /*1218*/ 	.word	0x00000006
        /*121c*/ 	.word	0x00030860
        /*1220*/ 	.short	0x010a
        /*1222*/ 	.byte	0x3f
	.zero		1


	//   ....[89]....
        /*1224*/ 	.word	0x00022e70
        /*1228*/ 	.word	0x00000000
        /*122c*/ 	.word	0x00030860
        /*1230*/ 	.short	0x010a
        /*1232*/ 	.byte	0x3f
	.zero		1


	//   ....[90]....
        /*1234*/ 	.word	0x00024000
        /*1238*/ 	.word	0x00000007
        /*123c*/ 	.word	0x00030820
        /*1240*/ 	.short	0x010a
        /*1242*/ 	.byte	0x3f
	.zero		1


	//   ....[91]....
        /*1244*/ 	.word	0x000241a0
        /*1248*/ 	.word	0x00000005
        /*124c*/ 	.word	0x00030840
        /*1250*/ 	.short	0x010a
        /*1252*/ 	.byte	0x3f
	.zero		1


	//   ....[92]....
        /*1254*/ 	.word	0x000241f0
        /*1258*/ 	.word	0x00000003
        /*125c*/ 	.word	0x00030840
        /*1260*/ 	.short	0x010a
        /*1262*/ 	.byte	0x3f
	.zero		1


	//   ....[93]....
        /*1264*/ 	.word	0x00024240
        /*1268*/ 	.word	0x00000005
        /*126c*/ 	.word	0x00030860
        /*1270*/ 	.short	0x010a
        /*1272*/ 	.byte	0x3f
	.zero		1


	//----- nvinfo : EIATTR_NUM_MBARRIERS
	.align		4
.L_149:
        /*1274*/ 	.byte	0x03, 0x38
        /*1276*/ 	.short	0x0016


	//----- nvinfo : EIATTR_EXIT_INSTR_OFFSETS
	.align		4
        /*1278*/ 	.byte	0x04, 0x1c
        /*127a*/ 	.short	(.L_151 - .L_150)


	//   ....[0]....
.L_150:
        /*127c*/ 	.word	0x0001f830


	//----- nvinfo : EIATTR_MAX_THREADS
	.align		4
.L_151:
        /*1280*/ 	.byte	0x04, 0x05
        /*1282*/ 	.short	(.L_153 - .L_152)
.L_152:
        /*1284*/ 	.word	0x00000180
        /*1288*/ 	.word	0x00000001
        /*128c*/ 	.word	0x00000001


	//----- nvinfo : EIATTR_CRS_STACK_SIZE
	.align		4
.L_153:
        /*1290*/ 	.byte	0x04, 0x1e
        /*1292*/ 	.short	(.L_155 - .L_154)
.L_154:
        /*1294*/ 	.word	0x00000000


	//----- nvinfo : EIATTR_CBANK_PARAM_SIZE
	.align		4
.L_155:
        /*1298*/ 	.byte	0x03, 0x19
        /*129a*/ 	.short	0x0af0


	//----- nvinfo : EIATTR_PARAM_CBANK
	.align		4
        /*129c*/ 	.byte	0x04, 0x0a
        /*129e*/ 	.short	(.L_157 - .L_156)
	.align		4
.L_156:
        /*12a0*/ 	.word	index@(.nv.constant0._ZN7cutlass13device_kernelIN5flash11enable_sm90INS1_16FlashAttnFwdSm90INS1_25CollectiveMainloopFwdSm90ILi2EN4cute5tupleIJNS5_1CILi1EEES8_S8_EEENS6_IJNS7_ILi128EEENS7_ILi96EEENS7_ILi192EEEEEELi192ENS_6half_tEfNS_4arch4Sm90ELb0ELb0ELb0ELb1ELb1ELb1ELb0ELb1ELb1ELb1ELb0ELb0EEENS1_21CollectiveEpilogueFwdINS6_IJSA_SC_SB_EEES9_SE_SG_Li256ELb1ELb1ELb0ELb0EEENS1_36VarlenDynamicPersistentTileSchedulerILi128ELi96ELi256ELi128ELb0ELb1ELb1ELb0ELb1ELb1EEEEEEEEEvNT_6ParamsE)
        /*12a4*/ 	.short	0x0210
        /*12a6*/ 	.short	0x0af0


	//----- nvinfo : EIATTR_SW_WAR
	.align		4
.L_157:
        /*12a8*/ 	.byte	0x04, 0x36
        /*12aa*/ 	.short	(.L_159 - .L_158)
.L_158:
        /*12ac*/ 	.word	0x00000008
.L_159:


//--------------------- .nv.info._ZN7cutlass13device_kernelIN5flash11enable_sm90INS1_16FlashAttnFwdSm90INS1_25CollectiveMainloopFwdSm90ILi2EN4cute5tupleIJNS5_1CILi1EEES8_S8_EEENS6_IJNS7_ILi128EEENS7_ILi96EEENS7_ILi192EEEEEELi192ENS_6half_tEfNS_4arch4Sm90ELb0ELb1ELb0ELb0ELb1ELb0ELb0ELb1ELb1ELb1ELb0ELb0EEENS1_21CollectiveEpilogueFwdINS6_IJSA_SC_SB_EEES9_SE_SG_Li256ELb0ELb1ELb0ELb0EEENS1_30DynamicPersistentTileSchedulerILi256ELi128ELb0ELb1ELb1EEEEEEEEEvNT_6ParamsE --------------------------
	.section	.nv.info._ZN7cutlass13device_kernelIN5flash11enable_sm90INS1_16FlashAttnFwdSm90INS1_25CollectiveMainloopFwdSm90ILi2EN4cute5tupleIJNS5_1CILi1EEES8_S8_EEENS6_IJNS7_ILi128EEENS7_ILi96EEENS7_ILi192EEEEEELi192ENS_6half_tEfNS_4arch4Sm90ELb0ELb1ELb0ELb0ELb1ELb0ELb0ELb1ELb1ELb1ELb0ELb0EEENS1_21CollectiveEpilogueFwdINS6_IJSA_SC_SB_EEES9_SE_SG_Li256ELb0ELb1ELb0ELb0EEENS1_30DynamicPersistentTileSchedulerILi256ELi128ELb0ELb1ELb1EEEEEEEEEvNT_6ParamsE,"",@"SHT_CUDA_INFO"
	.sectionflags	@""
	.align	4


	//----- nvinfo : EIATTR_CUDA_API_VERSION
	.align		4
        /*0000*/ 	.byte	0x04, 0x37
        /*0002*/ 	.short	(.L_161 - .L_160)
.L_160:
        /*0004*/ 	.word	0x00000082


	//----- nvinfo : EIATTR_KPARAM_INFO
	.align		4
.L_161:
        /*0008*/ 	.byte	0x04, 0x17
        /*000a*/ 	.short	(.L_163 - .L_162)
.L_162:
        /*000c*/ 	.word	0x00000000
        /*0010*/ 	.short	0x0000
        /*0012*/ 	.short	0x0070
        /*0014*/ 	.byte	0x00, 0xf0, 0x01, 0x2a


	//----- nvinfo : EIATTR_SPARSE_MMA_MASK
	.align		4
.L_163:
        /*0018*/ 	.byte	0x03, 0x50
        /*001a*/ 	.short	0x0000


	//----- nvinfo : EIATTR_MAXREG_COUNT
	.align		4
        /*001c*/ 	.byte	0x03, 0x1b
        /*001e*/ 	.short	0x00a8


	//----- nvinfo : EIATTR_NUM_BARRIERS
	.align		4
        /*0020*/ 	.byte	0x02, 0x4c
        /*0022*/ 	.byte	0x09
	.zero		1


	//----- nvinfo : EIATTR_EXTERNS
	.align		4
        /*0024*/ 	.byte	0x04, 0x0f
        /*0026*/ 	.short	(.L_165 - .L_164)


	//   ....[0]....
	.align		4
.L_164:
        /*0028*/ 	.word	index@(__assertfail)


	//----- nvinfo : EIATTR_ANNOTATIONS
	.align		4
.L_165:
        /*002c*/ 	.byte	0x04, 0x55
        /*002e*/ 	.short	(.L_167 - .L_166)


	//   ....[0]....
.L_166:
        /*0030*/ 	.word	0x00000001
        /*0034*/ 	.byte	0xa0, 0x08, 0x00, 0x00, 0x01, 0x00, 0x00, 0x00, 0x60, 0x09, 0x00, 0x00, 0x01, 0x00, 0x00, 0x00
        /*0044*/ 	.byte	0x80, 0x00, 0x01, 0x00, 0x01, 0x00, 0x00, 0x00, 0x20, 0x01, 0x01, 0x00, 0x01, 0x00, 0x00, 0x00
        /*0054*/ 	.byte	0xa0, 0x01, 0x01, 0x00, 0x01, 0x00, 0x00, 0x00, 0x90, 0x28, 0x01, 0x00, 0x01, 0x00, 0x00, 0x00
        /*0064*/ 	.byte	0xb0, 0x28, 0x01, 0x00, 0x01, 0x00, 0x00, 0x00, 0x90, 0x42, 0x01, 0x00, 0x01, 0x00, 0x00, 0x00
        /*0074*/ 	.byte	0x30, 0x44, 0x01, 0x00


	//----- nvinfo : EIATTR_MERCURY_ISA_VERSION
	.align		4
.L_167:
        /*0078*/ 	.byte	0x03, 0x5f
        /*007a*/ 	.short	0x0101


	//----- nvinfo : EIATTR_INT_WARP_WIDE_INSTR_OFFSETS
	.align		4
        /*007c*/ 	.byte	0x04, 0x31
        /*007e*/ 	.short	(.L_169 - .L_168)


	//   ....[0]....
.L_168:
        /*0080*/ 	.word	0x000000c0


	//   ....[1]....
        /*0084*/ 	.word	0x000000d0


	//   ....[2]....
        /*0088*/ 	.word	0x00000170


	//   ....[3]....
        /*008c*/ 	.word	0x00010db0


	//   ....[4]....
        /*0090*/ 	.word	0x00010e40


	//   ....[5]....
        /*0094*/ 	.word	0x000139e0


	//   ....[6]....
        /*0098*/ 	.word	0x00013a70


	//----- nvinfo : EIATTR_COOP_GROUP_MASK_REGIDS
	.align		4
.L_169:
        /*009c*/ 	.byte	0x04, 0x29
        /*009e*/ 	.short	(.L_171 - .L_170)


	//   ....[0]....
.L_170:
        /*00a0*/ 	.word	0xffffffff


	//   ....[1]....
        /*00a4*/ 	.word	0xffffffff


	//   ....[2]....
        /*00a8*/ 	.word	0xffffffff


	//   ....[3]....
        /*00ac*/ 	.word	0xffffffff


	//   ....[4]....
        /*00b0*/ 	.word	0xffffffff


	//   ....[5]....
        /*00b4*/ 	.word	0xffffffff


	//   ....[6]....
        /*00b8*/ 	.word	0xffffffff


	//   ....[7]....
        /*00bc*/ 	.word	0xffffffff


	//   ....[8]....
        /*00c0*/ 	.word	0xffffffff


	//   ....[9]....
        /*00c4*/ 	.word	0xffffffff


	//   ....[10]....
        /*00c8*/ 	.word	0xffffffff


	//   ....[11]....
        /*00cc*/ 	.word	0xffffffff


	//   ....[12]....
        /*00d0*/ 	.word	0xffffffff


	//   ....[13]....
        /*00d4*/ 	.word	0xffffffff


	//   ....[14]....
        /*00d8*/ 	.word	0xffffffff


	//   ....[15]....
        /*00dc*/ 	.word	0xffffffff


	//   ....[16]....
        /*00e0*/ 	.word	0xffffffff


	//   ....[17]....
        /*00e4*/ 	.word	0xffffffff


	//   ....[18]....
        /*00e8*/ 	.word	0xffffffff


	//   ....[19]....
        /*00ec*/ 	.word	0xffffffff


	//   ....[20]....
        /*00f0*/ 	.word	0xffffffff


	//   ....[21]....
        /*00f4*/ 	.word	0xffffffff


	//   ....[22]....
        /*00f8*/ 	.word	0xffffffff


	//   ....[23]....
        /*00fc*/ 	.word	0xffffffff


	//   ....[24]....
        /*0100*/ 	.word	0xffffffff


	//   ....[25]....
        /*0104*/ 	.word	0xffffffff


	//   ....[26]....
        /*0108*/ 	.word	0xffffffff


	//   ....[27]....
        /*010c*/ 	.word	0xffffffff


	//   ....[28]....
        /*0110*/ 	.word	0xffffffff


	//   ....[29]....
        /*0114*/ 	.word	0xffffffff


	//   ....[30]....
        /*0118*/ 	.word	0xffffffff


	//   ....[31]....
        /*011c*/ 	.word	0xffffffff


	//   ....[32]....
        /*0120*/ 	.word	0xffffffff


	//   ....[33]....
        /*0124*/ 	.word	0xffffffff


	//   ....[34]....
        /*0128*/ 	.word	0xffffffff


	//   ....[35]....
        /*012c*/ 	.word	0xffffffff


	//   ....[36]....
        /*0130*/ 	.word	0xffffffff


	//   ....[37]....
        /*0134*/ 	.word	0xffffffff


	//   ....[38]....
        /*0138*/ 	.word	0xffffffff


	//   ....[39]....
        /*013c*/ 	.word	0xffffffff


	//   ....[40]....
        /*0140*/ 	.word	0xffffffff


	//   ....[41]....
        /*0144*/ 	.word	0xffffffff


	//   ....[42]....
        /*0148*/ 	.word	0xffffffff


	//   ....[43]....
        /*014c*/ 	.word	0xffffffff


	//   ....[44]....
        /*0150*/ 	.word	0xffffffff


	//   ....[45]....
        /*0154*/ 	.word	0xffffffff


	//   ....[46]....
        /*0158*/ 	.word	0xffffffff


	//   ....[47]....
        /*015c*/ 	.word	0xffffffff


	//   ....[48]....
        /*0160*/ 	.word	0xffffffff


	//   ....[49]....
        /*0164*/ 	.word	0xffffffff


	//   ....[50]....
        /*0168*/ 	.word	0xffffffff


	//   ....[51]....
        /*016c*/ 	.word	0xffffffff


	//   ....[52]....
        /*0170*/ 	.word	0xffffffff


	//   ....[53]....
        /*0174*/ 	.word	0xffffffff


	//   ....[54]....
        /*0178*/ 	.word	0xffffffff


	//   ....[55]....
        /*017c*/ 	.word	0xffffffff


	//   ....[56]....
        /*0180*/ 	.word	0xffffffff


	//   ....[57]....
        /*0184*/ 	.word	0xffffffff


	//   ....[58]....
        /*0188*/ 	.word	0xffffffff


	//   ....[59]....
        /*018c*/ 	.word	0xffffffff


	//   ....[60]....
        /*0190*/ 	.word	0xffffffff


	//   ....[61]....
        /*0194*/ 	.word	0xffffffff


	//   ....[62]....
        /*0198*/ 	.word	0xffffffff


	//   ....[63]....
        /*019c*/ 	.word	0xffffffff


	//   ....[64]....
        /*01a0*/ 	.word	0xffffffff


	//   ....[65]....
        /*01a4*/ 	.word	0xffffffff


	//   ....[66]....
        /*01a8*/ 	.word	0xffffffff


	//   ....[67]....
        /*01ac*/ 	.word	0xffffffff


	//   ....[68]....
        /*01b0*/ 	.word	0xffffffff


	//   ....[69]....
        /*01b4*/ 	.word	0xffffffff


	//   ....[70]....
        /*01b8*/ 	.word	0xffffffff


	//   ....[71]....
        /*01bc*/ 	.word	0xffffffff


	//   ....[72]....
        /*01c0*/ 	.word	0xffffffff


	//   ....[73]....
        /*01c4*/ 	.word	0xffffffff


	//   ....[74]....
        /*01c8*/ 	.word	0xffffffff


	//   ....[75]....
        /*01cc*/ 	.word	0xffffffff


	//   ....[76]....
        /*01d0*/ 	.word	0xffffffff


	//   ....[77]....
        /*01d4*/ 	.word	0xffffffff


	//   ....[78]....
        /*01d8*/ 	.word	0xffffffff


	//   ....[79]....
        /*01dc*/ 	.word	0xffffffff


	//   ....[80]....
        /*01e0*/ 	.word	0xffffffff


	//   ....[81]....
        /*01e4*/ 	.word	0xffffffff


	//   ....[82]....
        /*01e8*/ 	.word	0xffffffff


	//   ....[83]....
        /*01ec*/ 	.word	0xffffffff


	//   ....[84]....
        /*01f0*/ 	.word	0xffffffff


	//   ....[85]....
        /*01f4*/ 	.word	0xffffffff


	//   ....[86]....
        /*01f8*/ 	.word	0xffffffff


	//   ....[87]....
        /*01fc*/ 	.word	0xffffffff


	//   ....[88]....
        /*0200*/ 	.word	0xffffffff


	//   ....[89]....
        /*0204*/ 	.word	0xffffffff


	//   ....[90]....
        /*0208*/ 	.word	0xffffffff


	//   ....[91]....
        /*020c*/ 	.word	0xffffffff


	//   ....[92]....
        /*0210*/ 	.word	0xffffffff


	//   ....[93]....
        /*0214*/ 	.word	0xffffffff


	//   ....[94]....
        /*0218*/ 	.word	0xffffffff


	//   ....[95]....
        /*021c*/ 	.word	0xffffffff


	//   ....[96]....
        /*0220*/ 	.word	0xffffffff


	//   ....[97]....
        /*0224*/ 	.word	0xffffffff


	//   ....[98]....
        /*0228*/ 	.word	0xffffffff


	//   ....[99]....
        /*022c*/ 	.word	0xffffffff


	//   ....[100]....
        /*0230*/ 	.word	0xffffffff


	//   ....[101]....
        /*0234*/ 	.word	0xffffffff


	//   ....[102]....
        /*0238*/ 	.word	0xffffffff


	//   ....[103]....
        /*023c*/ 	.word	0xffffffff


	//   ....[104]....
        /*0240*/ 	.word	0xffffffff


	//   ....[105]....
        /*0244*/ 	.word	0xffffffff


	//   ....[106]....
        /*0248*/ 	.word	0xffffffff


	//   ....[107]....
        /*024c*/ 	.word	0xffffffff


	//   ....[108]....
        /*0250*/ 	.word	0xffffffff


	//   ....[109]....
        /*0254*/ 	.word	0xffffffff


	//   ....[110]....
        /*0258*/ 	.word	0xffffffff


	//   ....[111]....
        /*025c*/ 	.word	0xffffffff


	//   ....[112]....
        /*0260*/ 	.word	0xffffffff


	//   ....[113]....
        /*0264*/ 	.word	0xffffffff


	//   ....[114]....
        /*0268*/ 	.word	0xffffffff


	//   ....[115]....
        /*026c*/ 	.word	0xffffffff


	//   ....[116]....
        /*0270*/ 	.word	0xffffffff


	//   ....[117]....
        /*0274*/ 	.word	0xffffffff


	//   ....[118]....
        /*0278*/ 	.word	0xffffffff


	//   ....[119]....
        /*027c*/ 	.word	0xffffffff


	//   ....[120]....
        /*0280*/ 	.word	0x0500000f


	//   ....[121]....
        /*0284*/ 	.word	0x0500000f


	//   ....[122]....
        /*0288*/ 	.word	0x0500000f


	//   ....[123]....
        /*028c*/ 	.word	0x0500000f


	//   ....[124]....
        /*0290*/ 	.word	0x0500000f


	//   ....[125]....
        /*0294*/ 	.word	0x0500000f


	//   ....[126]....
        /*0298*/ 	.word	0x0500000f


	//   ....[127]....
        /*029c*/ 	.word	0x0500000f


	//   ....[128]....
        /*02a0*/ 	.word	0x0500000f


	//   ....[129]....
        /*02a4*/ 	.word	0x0500000f


	//   ....[130]....
        /*02a8*/ 	.word	0x0500000f


	//   ....[131]....
        /*02ac*/ 	.word	0x0500000f


	//   ....[132]....
        /*02b0*/ 	.word	0x0500000f


	//   ....[133]....
        /*02b4*/ 	.word	0x0500000f


	//   ....[134]....
        /*02b8*/ 	.word	0x0500000f


	//   ....[135]....
        /*02bc*/ 	.word	0x0500000f


	//   ....[136]....
        /*02c0*/ 	.word	0x0500000f


	//   ....[137]....
        /*02c4*/ 	.word	0x0500000f


	//   ....[138]....
        /*02c8*/ 	.word	0x0500000f


	//   ....[139]....
        /*02cc*/ 	.word	0x0500000f


	//   ....[140]....
        /*02d0*/ 	.word	0x0500000f


	//   ....[141]....
        /*02d4*/ 	.word	0x0500000f


	//   ....[142]....
        /*02d8*/ 	.word	0x0500000f


	//   ....[143]....
        /*02dc*/ 	.word	0x0500000f


	//   ....[144]....
        /*02e0*/ 	.word	0x0500000f


	//   ....[145]....
        /*02e4*/ 	.word	0x0500000f


	//   ....[146]....
        /*02e8*/ 	.word	0x0500000f


	//   ....[147]....
        /*02ec*/ 	.word	0x0500000f


	//   ....[148]....
        /*02f0*/ 	.word	0x0500000f


	//   ....[149]....
        /*02f4*/ 	.word	0x0500000f


	//   ....[150]....
        /*02f8*/ 	.word	0x0500000f


	//   ....[151]....
        /*02fc*/ 	.word	0x0500000f


	//   ....[152]....
        /*0300*/ 	.word	0x0500000f


	//   ....[153]....
        /*0304*/ 	.word	0x0500000f


	//   ....[154]....
        /*0308*/ 	.word	0x0500000f


	//   ....[155]....
        /*030c*/ 	.word	0x0500000f


	//   ....[156]....
        /*0310*/ 	.word	0x0500000f


	//   ....[157]....
        /*0314*/ 	.word	0x0500000f


	//   ....[158]....
        /*0318*/ 	.word	0x0500000f


	//   ....[159]....
        /*031c*/ 	.word	0x0500000f


	//   ....[160]....
        /*0320*/ 	.word	0x0500000f


	//   ....[161]....
        /*0324*/ 	.word	0x0500000f


	//   ....[162]....
        /*0328*/ 	.word	0x0500000f


	//   ....[163]....
        /*032c*/ 	.word	0x0500000f


	//   ....[164]....
        /*0330*/ 	.word	0x0500000f


	//   ....[165]....
        /*0334*/ 	.word	0x0500000f


	//   ....[166]....
        /*0338*/ 	.word	0x0500000f


	//   ....[167]....
        /*033c*/ 	.word	0x0500000f


	//   ....[168]....
        /*0340*/ 	.word	0x0500000f


	//   ....[169]....
        /*0344*/ 	.word	0x0500000f


	//   ....[170]....
        /*0348*/ 	.word	0x0500000f


	//   ....[171]....
        /*034c*/ 	.word	0x0500000f


	//   ....[172]....
        /*0350*/ 	.word	0x0500000f


	//   ....[173]....
        /*0354*/ 	.word	0x0500000f


	//   ....[174]....
        /*0358*/ 	.word	0x0500000f


	//   ....[175]....
        /*035c*/ 	.word	0x0500000f


	//   ....[176]....
        /*0360*/ 	.word	0x0500000f


	//   ....[177]....
        /*0364*/ 	.word	0x0500000f


	//   ....[178]....
        /*0368*/ 	.word	0x0500000f


	//   ....[179]....
        /*036c*/ 	.word	0x0500000f


	//   ....[180]....
        /*0370*/ 	.word	0x0500000f


	//   ....[181]....
        /*0374*/ 	.word	0x0500000f


	//   ....[182]....
        /*0378*/ 	.word	0x0500000f


	//   ....[183]....
        /*037c*/ 	.word	0x0500000f


	//   ....[184]....
        /*0380*/ 	.word	0x0500000f


	//   ....[185]....
        /*0384*/ 	.word	0x0500000f


	//   ....[186]....
        /*0388*/ 	.word	0x0500000f


	//----- nvinfo : EIATTR_COOP_GROUP_INSTR_OFFSETS
	.align		4
.L_171:
        /*038c*/ 	.byte	0x04, 0x28
        /*038e*/ 	.short	(.L_173 - .L_172)


	//   ....[0]....
.L_172:
        /*0390*/ 	.word	0x00000070


	//   ....[1]....
        /*0394*/ 	.word	0x000000b0


	//   ....[2]....
        /*0398*/ 	.word	0x000002d0


	//   ....[3]....
        /*039c*/ 	.word	0x00000430


	//   ....[4]....
        /*03a0*/ 	.word	0x00000550


	//   ....[5]....
        /*03a4*/ 	.word	0x000006b0


	//   ....[6]....
        /*03a8*/ 	.word	0x000018b0


	//   ....[7]....
        /*03ac*/ 	.word	0x00002380


	//   ....[8]....
        /*03b0*/ 	.word	0x000025b0


	//   ....[9]....
        /*03b4*/ 	.word	0x000032e0


	//   ....[10]....
        /*03b8*/ 	.word	0x000033f0


	//   ....[11]....
        /*03bc*/ 	.word	0x00003a30


	//   ....[12]....
        /*03c0*/ 	.word	0x00003aa0


	//   ....[13]....
        /*03c4*/ 	.word	0x000057f0


	//   ....[14]....
        /*03c8*/ 	.word	0x000059e0


	//   ....[15]....
        /*03cc*/ 	.word	0x00006860


	//   ....[16]....
        /*03d0*/ 	.word	0x00006980


	//   ....[17]....
        /*03d4*/ 	.word	0x00006f00


	//   ....[18]....
        /*03d8*/ 	.word	0x00006f50


	//   ....[19]....
        /*03dc*/ 	.word	0x00008db0


	//   ....[20]....
        /*03e0*/ 	.word	0x00008dc0


	//   ....[21]....
        /*03e4*/ 	.word	0x00008df0


	//   ....[22]....
        /*03e8*/ 	.word	0x00008e00


	//   ....[23]....
        /*03ec*/ 	.word	0x0000a9e0


	//   ....[24]....
        /*03f0*/ 	.word	0x0000abd0


	//   ....[25]....
        /*03f4*/ 	.word	0x0000ba30


	//   ....[26]....
        /*03f8*/ 	.word	0x0000bb40


	//   ....[27]....
        /*03fc*/ 	.word	0x0000c100


	//   ....[28]....
        /*0400*/ 	.word	0x0000c150


	//   ....[29]....
        /*0404*/ 	.word	0x0000d210


	//   ....[30]....
        /*0408*/ 	.word	0x0000d240


	//   ....[31]....
        /*040c*/ 	.word	0x0000d300


	//   ....[32]....
        /*0410*/ 	.word	0x0000d310


	//   ....[33]....
        /*0414*/ 	.word	0x0000e8d0


	//   ....[34]....
        /*0418*/ 	.word	0x0000e900


	//   ....[35]....
        /*041c*/ 	.word	0x0000e930


	//   ....[36]....
        /*0420*/ 	.word	0x0000e9c0


	//   ....[37]....
        /*0424*/ 	.word	0x0000f070


	//   ....[38]....
        /*0428*/ 	.word	0x0000f0a0


	//   ....[39]....
        /*042c*/ 	.word	0x0000f1a0


	//   ....[40]....
        /*0430*/ 	.word	0x0000f1c0


	//   ....[41]....
        /*0434*/ 	.word	0x0000f2c0


	//   ....[42]....
        /*0438*/ 	.word	0x0000f2e0


	//   ....[43]....
        /*043c*/ 	.word	0x0000f3f0


	//   ....[44]....
        /*0440*/ 	.word	0x0000f410


	//   ....[45]....
        /*0444*/ 	.word	0x0000fb30


	//   ....[46]....
        /*0448*/ 	.word	0x0000fb60


	//   ....[47]....
        /*044c*/ 	.word	0x0000fc70


	//   ....[48]....
        /*0450*/ 	.word	0x0000fc90


	//   ....[49]....
        /*0454*/ 	.word	0x0000fd90


	//   ....[50]....
        /*0458*/ 	.word	0x0000fdb0


	//   ....[51]....
        /*045c*/ 	.word	0x0000fec0


	//   ....[52]....
        /*0460*/ 	.word	0x0000fee0


	//   ....[53]....
        /*0464*/ 	.word	0x000100b0


	//   ....[54]....
        /*0468*/ 	.word	0x00011920


	//   ....[55]....
        /*046c*/ 	.word	0x00011940


	//   ....[56]....
        /*0470*/ 	.word	0x00011950


	//   ....[57]....
        /*0474*/ 	.word	0x00011990


	//   ....[58]....
        /*0478*/ 	.word	0x00011a20


	//   ....[59]....
        /*047c*/ 	.word	0x00011a40


	//   ....[60]....
        /*0480*/ 	.word	0x00011ad0


	//   ....[61]....
        /*0484*/ 	.word	0x00011af0


	//   ....[62]....
        /*0488*/ 	.word	0x00011b80


	//   ....[63]....
        /*048c*/ 	.word	0x00011ba0


	//   ....[64]....
        /*0490*/ 	.word	0x00011c30


	//   ....[65]....
        /*0494*/ 	.word	0x00011c50


	//   ....[66]....
        /*0498*/ 	.word	0x00012290


	//   ....[67]....
        /*049c*/ 	.word	0x000122b0


	//   ....[68]....
        /*04a0*/ 	.word	0x000122e0


	//   ....[69]....
        /*04a4*/ 	.word	0x00012320


	//   ....[70]....
        /*04a8*/ 	.word	0x000123a0


	//   ....[71]....
        /*04ac*/ 	.word	0x000123d0


	//   ....[72]....
        /*04b0*/ 	.word	0x00012450


	//   ....[73]....
        /*04b4*/ 	.word	0x00012480


	//   ....[74]....
        /*04b8*/ 	.word	0x00012500


	//   ....[75]....
        /*04bc*/ 	.word	0x00012530


	//   ....[76]....
        /*04c0*/ 	.word	0x000125b0


	//   ....[77]....
        /*04c4*/ 	.word	0x000125e0


	//   ....[78]....
        /*04c8*/ 	.word	0x00012660


	//   ....[79]....
        /*04cc*/ 	.word	0x00012690


	//   ....[80]....
        /*04d0*/ 	.word	0x00012710


	//   ....[81]....
        /*04d4*/ 	.word	0x00012730


	//   ....[82]....
        /*04d8*/ 	.word	0x00012e50


	//   ....[83]....
        /*04dc*/ 	.word	0x00012e80


	//   ....[84]....
        /*04e0*/ 	.word	0x00012e90


	//   ....[85]....
        /*04e4*/ 	.word	0x00012eb0


	//   ....[86]....
        /*04e8*/ 	.word	0x00012f00


	//   ....[87]....
        /*04ec*/ 	.word	0x00012f20


	//   ....[88]....
        /*04f0*/ 	.word	0x00012f80


	//   ....[89]....
        /*04f4*/ 	.word	0x00012fa0


	//   ....[90]....
        /*04f8*/ 	.word	0x00012ff0


	//   ....[91]....
        /*04fc*/ 	.word	0x00013010


	//   ....[92]....
        /*0500*/ 	.word	0x00013060


	//   ....[93]....
        /*0504*/ 	.word	0x00013080


	//   ....[94]....
        /*0508*/ 	.word	0x00013320


	//   ....[95]....
        /*050c*/ 	.word	0x00013340


	//   ....[96]....
        /*0510*/ 	.word	0x00013360


	//   ....[97]....
        /*0514*/ 	.word	0x000133e0


	//   ....[98]....
        /*0518*/ 	.word	0x00013400


	//   ....[99]....
        /*051c*/ 	.word	0x00013480


	//   ....[100]....
        /*0520*/ 	.word	0x000134a0


	//   ....[101]....
        /*0524*/ 	.word	0x00013520


	//   ....[102]....
        /*0528*/ 	.word	0x00013540


	//   ....[103]....
        /*052c*/ 	.word	0x000135c0


	//   ....[104]....
        /*0530*/ 	.word	0x000135e0


	//   ....[105]....
        /*0534*/ 	.word	0x000135f0


	//   ....[106]....
        /*0538*/ 	.word	0x00013bc0


	//   ....[107]....
        /*053c*/ 	.word	0x00013be0


	//   ....[108]....
        /*0540*/ 	.word	0x00013bf0


	//   ....[109]....
        /*0544*/ 	.word	0x00013c10


	//   ....[110]....
        /*0548*/ 	.word	0x00013cb0


	//   ....[111]....
        /*054c*/ 	.word	0x00013ce0


	//   ....[112]....
        /*0550*/ 	.word	0x00013d50


	//   ....[113]....
        /*0554*/ 	.word	0x00013d80


	//   ....[114]....
        /*0558*/ 	.word	0x00013df0


	//   ....[115]....
        /*055c*/ 	.word	0x00013e20


	//   ....[116]....
        /*0560*/ 	.word	0x00013e90


	//   ....[117]....
        /*0564*/ 	.word	0x00013ec0


	//   ....[118]....
        /*0568*/ 	.word	0x000141d0


	//   ....[119]....
        /*056c*/ 	.word	0x000143b0


	//   ....[120]....
        /*0570*/ 	.word	0x00014a20


	//   ....[121]....
        /*0574*/ 	.word	0x00014b00


	//   ....[122]....
        /*0578*/ 	.word	0x00014ba0


	//   ....[123]....
        /*057c*/ 	.word	0x00014c20


	//   ....[124]....
        /*0580*/ 	.word	0x00014ce0


	//   ....[125]....
        /*0584*/ 	.word	0x00014d60


	//   ....[126]....
        /*0588*/ 	.word	0x00014e40


	//   ....[127]....
        /*058c*/ 	.word	0x00014ec0


	//   ....[128]....
        /*0590*/ 	.word	0x00014fa0


	//   ....[129]....
        /*0594*/ 	.word	0x00015020


	//   ....[130]....
        /*0598*/ 	.word	0x00015100


	//   ....[131]....
        /*059c*/ 	.word	0x00015180


	//   ....[132]....
        /*05a0*/ 	.word	0x00015250


	//   ....[133]....
        /*05a4*/ 	.word	0x000152e0


	//   ....[134]....
        /*05a8*/ 	.word	0x00015350


	//   ....[135]....
        /*05ac*/ 	.word	0x000153d0


	//   ....[136]....
        /*05b0*/ 	.word	0x00015490


	//   ....[137]....
        /*05b4*/ 	.word	0x00015500


	//   ....[138]....
        /*05b8*/ 	.word	0x000155f0


	//   ....[139]....
        /*05bc*/ 	.word	0x00015660


	//   ....[140]....
        /*05c0*/ 	.word	0x00015750


	//   ....[141]....
        /*05c4*/ 	.word	0x000157c0


	//   ....[142]....
        /*05c8*/ 	.word	0x000158b0


	//   ....[143]....
        /*05cc*/ 	.word	0x00015920


	//   ....[144]....
        /*05d0*/ 	.word	0x00015a10


	//   ....[145]....
        /*05d4*/ 	.word	0x00015a80


	//   ....[146]....
        /*05d8*/ 	.word	0x00015b70


	//   ....[147]....
        /*05dc*/ 	.word	0x00015be0


	//   ....[148]....
        /*05e0*/ 	.word	0x00015cb0


	//   ....[149]....
        /*05e4*/ 	.word	0x00015de0


	//   ....[150]....
        /*05e8*/ 	.word	0x00015e80


	//   ....[151]....
        /*05ec*/ 	.word	0x00015ef0


	//   ....[152]....
        /*05f0*/ 	.word	0x00015fb0


	//   ....[153]....
        /*05f4*/ 	.word	0x00016010


	//   ....[154]....
        /*05f8*/ 	.word	0x000160d0


	//   ....[155]....
        /*05fc*/ 	.word	0x00016130


	//   ....[156]....
        /*0600*/ 	.word	0x000161f0


	//   ....[157]....
        /*0604*/ 	.word	0x00016250


	//   ....[158]....
        /*0608*/ 	.word	0x00016310


	//   ....[159]....
        /*060c*/ 	.word	0x00016370


	//   ....[160]....
        /*0610*/ 	.word	0x00016430


	//   ....[161]....
        /*0614*/ 	.word	0x00016510


	//   ....[162]....
        /*0618*/ 	.word	0x000165b0


	//   ....[163]....
        /*061c*/ 	.word	0x00016610


	//   ....[164]....
        /*0620*/ 	.word	0x00016700


	//   ....[165]....
        /*0624*/ 	.word	0x00016760


	//   ....[166]....
        /*0628*/ 	.word	0x00016850


	//   ....[167]....
        /*062c*/ 	.word	0x000168b0


	//   ....[168]....
        /*0630*/ 	.word	0x000169a0


	//   ....[169]....
        /*0634*/ 	.word	0x00016a00


	//   ....[170]....
        /*0638*/ 	.word	0x00016af0


	//   ....[171]....
        /*063c*/ 	.word	0x00016b50


	//   ....[172]....
        /*0640*/ 	.word	0x00016c10


	//   ....[173]....
        /*0644*/ 	.word	0x00016d50


	//   ....[174]....
        /*0648*/ 	.word	0x00016df0


	//   ....[175]....
        /*064c*/ 	.word	0x00016e50


	//   ....[176]....
        /*0650*/ 	.word	0x00016f20


	//   ....[177]....
        /*0654*/ 	.word	0x00016fe0


	//   ....[178]....
        /*0658*/ 	.word	0x000170a0


	//   ....[179]....
        /*065c*/ 	.word	0x00017160


	//   ....[180]....
        /*0660*/ 	.word	0x00017220


	//   ....[181]....
        /*0664*/ 	.word	0x000172e0


	//   ....[182]....
        /*0668*/ 	.word	0x000173a0


	//   ....[183]....
        /*066c*/ 	.word	0x00017460


	//   ....[184]....
        /*0670*/ 	.word	0x00017520


	//   ....[185]....
        /*0674*/ 	.word	0x00017610


	//   ....[186]....
        /*0678*/ 	.word	0x00017730


	//----- nvinfo : EIATTR_REG_RECONFIG
	.align		4
.L_173:
        /*067c*/ 	.byte	0x01, 0x54
	.zero		2


	//----- nvinfo : EIATTR_SYSCALL_OFFSETS
	.align		4
        /*0680*/ 	.byte	0x04, 0x46
        /*0682*/ 	.short	(.L_175 - .L_174)


	//   ....[0]....
.L_174:
        /*0684*/ 	.word	0x00001a90


	//   ....[1]....
        /*0688*/ 	.word	0x00010fa0


	//   ....[2]....
        /*068c*/ 	.word	0x000110f0


	//   ....[3]....
        /*0690*/ 	.word	0x000111e0


	//   ....[4]....
        /*0694*/ 	.word	0x00011f50


	//----- nvinfo : EIATTR_MBARRIER_INSTR_OFFSETS
	.align		4
.L_175:
        /*0698*/ 	.byte	0x04, 0x39
        /*069a*/ 	.short	(.L_177 - .L_176)


	//   ....[0]....
.L_176:
        /*069c*/ 	.word	0x00000180
        /*06a0*/ 	.word	0x000000ff
        /*06a4*/ 	.word	0x00030800
        /*06a8*/ 	.short	0x0100
        /*06aa*/ 	.byte	0x08
	.zero		1


	//   ....[1]....
        /*06ac*/ 	.word	0x00000190
        /*06b0*/ 	.word	0x000000ff
        /*06b4*/ 	.word	0x00030820
        /*06b8*/ 	.short	0x0100
        /*06ba*/ 	.byte	0x08
	.zero		1


	//   ....[2]....
        /*06bc*/ 	.word	0x00000280
        /*06c0*/ 	.word	0x000000ff
        /*06c4*/ 	.word	0x00030830
        /*06c8*/ 	.short	0x0100
        /*06ca*/ 	.byte	0x08
	.zero		1


	//   ....[3]....
        /*06cc*/ 	.word	0x00000290
        /*06d0*/ 	.word	0x000000ff
        /*06d4*/ 	.word	0x00030840
        /*06d8*/ 	.short	0x0100
        /*06da*/ 	.byte	0x08
	.zero		1


	//   ....[4]....
        /*06dc*/ 	.word	0x000002a0
        /*06e0*/ 	.word	0x000000ff
        /*06e4*/ 	.word	0x00030838
        /*06e8*/ 	.short	0x0100
        /*06ea*/ 	.byte	0x08
	.zero		1


	//   ....[5]....
        /*06ec*/ 	.word	0x000002b0
        /*06f0*/ 	.word	0x000000ff
        /*06f4*/ 	.word	0x00030848
        /*06f8*/ 	.short	0x0100
        /*06fa*/ 	.byte	0x08
	.zero		1


	//   ....[6]....
        /*06fc*/ 	.word	0x000003e0
        /*0700*/ 	.word	0x000000ff
        /*0704*/ 	.word	0x00030850
        /*0708*/ 	.short	0x0100
        /*070a*/ 	.byte	0x08
	.zero		1


	//   ....[7]....
        /*070c*/ 	.word	0x000003f0
        /*0710*/ 	.word	0x000000ff
        /*0714*/ 	.word	0x00030860
        /*0718*/ 	.short	0x0100
        /*071a*/ 	.byte	0x08
	.zero		1


	//   ....[8]....
        /*071c*/ 	.word	0x00000400
        /*0720*/ 	.word	0x000000ff
        /*0724*/ 	.word	0x00030858
        /*0728*/ 	.short	0x0100
        /*072a*/ 	.byte	0x08
	.zero		1


	//   ....[9]....
        /*072c*/ 	.word	0x00000410
        /*0730*/ 	.word	0x000000ff
        /*0734*/ 	.word	0x00030868
        /*0738*/ 	.short	0x0100
        /*073a*/ 	.byte	0x08
	.zero		1


	//   ....[10]....
        /*073c*/ 	.word	0x00000500
        /*0740*/ 	.word	0x000000ff
        /*0744*/ 	.word	0x00030870
        /*0748*/ 	.short	0x0100
        /*074a*/ 	.byte	0x06
	.zero		1


	//   ....[11]....
        /*074c*/ 	.word	0x00000510
        /*0750*/ 	.word	0x000000ff
        /*0754*/ 	.word	0x00030880
        /*0758*/ 	.short	0x0100
        /*075a*/ 	.byte	0x06
	.zero		1


	//   ....[12]....
        /*075c*/ 	.word	0x00000520
        /*0760*/ 	.word	0x000000ff
        /*0764*/ 	.word	0x00030878
        /*0768*/ 	.short	0x0100
        /*076a*/ 	.byte	0x06
	.zero		1


	//   ....[13]....
        /*076c*/ 	.word	0x00000530
        /*0770*/ 	.word	0x000000ff
        /*0774*/ 	.word	0x00030888
        /*0778*/ 	.short	0x0100
        /*077a*/ 	.byte	0x06
	.zero		1


	//   ....[14]....
        /*077c*/ 	.word	0x00000660
        /*0780*/ 	.word	0x000000ff
        /*0784*/ 	.word	0x00030890
        /*0788*/ 	.short	0x0100
        /*078a*/ 	.byte	0x08
	.zero		1


	//   ....[15]....
        /*078c*/ 	.word	0x00000670
        /*0790*/ 	.word	0x000000ff
        /*0794*/ 	.word	0x000308a0
        /*0798*/ 	.short	0x0100
        /*079a*/ 	.byte	0x08
	.zero		1


	//   ....[16]....
        /*079c*/ 	.word	0x00000680
        /*07a0*/ 	.word	0x000000ff
        /*07a4*/ 	.word	0x00030898
        /*07a8*/ 	.short	0x0100
        /*07aa*/ 	.byte	0x08
	.zero		1


	//   ....[17]....
        /*07ac*/ 	.word	0x00000690
        /*07b0*/ 	.word	0x000000ff
        /*07b4*/ 	.word	0x000308a8
        /*07b8*/ 	.short	0x0100
        /*07ba*/ 	.byte	0x08
	.zero		1


	//   ....[18]....
        /*07bc*/ 	.word	0x000007d0
        /*07c0*/ 	.word	0x000000ff
        /*07c4*/ 	.word	0x000308b0
        /*07c8*/ 	.short	0x0100
        /*07ca*/ 	.byte	0x08
	.zero		1


	//   ....[19]....
        /*07cc*/ 	.word	0x000007e0
        /*07d0*/ 	.word	0x000000ff
        /*07d4*/ 	.word	0x000308c0
        /*07d8*/ 	.short	0x0100
        /*07da*/ 	.byte	0x08
	.zero		1


	//   ....[20]....
        /*07dc*/ 	.word	0x000007f0
        /*07e0*/ 	.word	0x000000ff
        /*07e4*/ 	.word	0x000308b8
        /*07e8*/ 	.short	0x0100
        /*07ea*/ 	.byte	0x08
	.zero		1


	//   ....[21]....
        /*07ec*/ 	.word	0x00000800
        /*07f0*/ 	.word	0x000000ff
        /*07f4*/ 	.word	0x000308c8
        /*07f8*/ 	.short	0x0100
        /*07fa*/ 	.byte	0x08
	.zero		1


	//   ....[22]....
        /*07fc*/ 	.word	0x00001b30
        /*0800*/ 	.word	0x000000ff
        /*0804*/ 	.word	0x00030800
        /*0808*/ 	.short	0x010a
        /*080a*/ 	.byte	0x28
	.zero		1


	//   ....[23]....
        /*080c*/ 	.word	0x00001bb0
        /*0810*/ 	.word	0x00000003
        /*0814*/ 	.word	0x00030830
        /*0818*/ 	.short	0x010a
        /*081a*/ 	.byte	0x3f
	.zero		1


	//   ....[24]....
        /*081c*/ 	.word	0x00001bf0
        /*0820*/ 	.word	0x00000003
        /*0824*/ 	.word	0x00030830
        /*0828*/ 	.short	0x010a
        /*082a*/ 	.byte	0x3f
	.zero		1


	//   ....[25]....
        /*082c*/ 	.word	0x00002300
        /*0830*/ 	.word	0x000000ff
        /*0834*/ 	.word	0x00000000
        /*0838*/ 	.short	0x0101
        /*083a*/ 	.byte	0x04
	.zero		1


	//   ....[26]....
        /*083c*/ 	.word	0x00004960
        /*0840*/ 	.word	0x000000ff
        /*0844*/ 	.word	0x00030830
        /*0848*/ 	.short	0x010a
        /*084a*/ 	.byte	0x06
	.zero		1


	//   ....[27]....
        /*084c*/ 	.word	0x000049a0
        /*0850*/ 	.word	0x000000ff
        /*0854*/ 	.word	0x00030830
        /*0858*/ 	.short	0x010a
        /*085a*/ 	.byte	0x06
	.zero		1


	//   ....[28]....
        /*085c*/ 	.word	0x00005460
        /*0860*/ 	.word	0x000000ff
        /*0864*/ 	.word	0x00030850
        /*0868*/ 	.short	0x010a
        /*086a*/ 	.byte	0x05
	.zero		1


	//   ....[29]....
        /*086c*/ 	.word	0x000054a0
        /*0870*/ 	.word	0x000000ff
        /*0874*/ 	.word	0x00030850
        /*0878*/ 	.short	0x010a
        /*087a*/ 	.byte	0x05
	.zero		1


	//   ....[30]....
        /*087c*/ 	.word	0x000057b0
        /*0880*/ 	.word	0x000000ff
        /*0884*/ 	.word	0x00000000
        /*0888*/ 	.short	0x0101
        /*088a*/ 	.byte	0x06
	.zero		1


	//   ....[31]....
        /*088c*/ 	.word	0x000077d0
        /*0890*/ 	.word	0x000000ff
        /*0894*/ 	.word	0x00000000
        /*0898*/ 	.short	0x0101
        /*089a*/ 	.byte	0x05
	.zero		1


	//   ....[32]....
        /*089c*/ 	.word	0x00007cc0
        /*08a0*/ 	.word	0x000000ff
        /*08a4*/ 	.word	0x00030830
        /*08a8*/ 	.short	0x010a
        /*08aa*/ 	.byte	0x06
	.zero		1


	//   ....[33]....
        /*08ac*/ 	.word	0x00007d00
        /*08b0*/ 	.word	0x000000ff
        /*08b4*/ 	.word	0x00030830
        /*08b8*/ 	.short	0x010a
        /*08ba*/ 	.byte	0x06
	.zero		1


	//   ....[34]....
        /*08bc*/ 	.word	0x000087c0
        /*08c0*/ 	.word	0x000000ff
        /*08c4*/ 	.word	0x00030850
        /*08c8*/ 	.short	0x010a
        /*08ca*/ 	.byte	0x05
	.zero		1


	//   ....[35]....
        /*08cc*/ 	.word	0x00008800
        /*08d0*/ 	.word	0x000000ff
        /*08d4*/ 	.word	0x00030850
        /*08d8*/ 	.short	0x010a
        /*08da*/ 	.byte	0x05
	.zero		1


	//   ....[36]....
        /*08dc*/ 	.word	0x00008b30
        /*08e0*/ 	.word	0x000000ff
        /*08e4*/ 	.word	0x00000000
        /*08e8*/ 	.short	0x0101
        /*08ea*/ 	.byte	0x06
	.zero		1


	//   ....[37]....
        /*08ec*/ 	.word	0x00009890
        /*08f0*/ 	.word	0x000000ff
        /*08f4*/ 	.word	0x00000000
        /*08f8*/ 	.short	0x0101
        /*08fa*/ 	.byte	0x05
	.zero		1


	//   ....[38]....
        /*08fc*/ 	.word	0x00009b50
        /*0900*/ 	.word	0x000000ff
        /*0904*/ 	.word	0x00030830
        /*0908*/ 	.short	0x010a
        /*090a*/ 	.byte	0x05
	.zero		1


	//   ....[39]....
        /*090c*/ 	.word	0x00009b90
        /*0910*/ 	.word	0x000000ff
        /*0914*/ 	.word	0x00030830
        /*0918*/ 	.short	0x010a
        /*091a*/ 	.byte	0x05
	.zero		1


	//   ....[40]....
        /*091c*/ 	.word	0x0000a650
        /*0920*/ 	.word	0x000000ff
        /*0924*/ 	.word	0x00030850
        /*0928*/ 	.short	0x010a
        /*092a*/ 	.byte	0x05
	.zero		1


	//   ....[41]....
        /*092c*/ 	.word	0x0000a690
        /*0930*/ 	.word	0x000000ff
        /*0934*/ 	.word	0x00030850
        /*0938*/ 	.short	0x010a
        /*093a*/ 	.byte	0x05
	.zero		1


	//   ....[42]....
        /*093c*/ 	.word	0x0000a990
        /*0940*/ 	.word	0x000000ff
        /*0944*/ 	.word	0x00000000
        /*0948*/ 	.short	0x0101
        /*094a*/ 	.byte	0x04
	.zero		1


	//   ....[43]....
        /*094c*/ 	.word	0x0000c9c0
        /*0950*/ 	.word	0x000000ff
        /*0954*/ 	.word	0x00000000
        /*0958*/ 	.short	0x0101
        /*095a*/ 	.byte	0x05
	.zero		1


	//   ....[44]....
        /*095c*/ 	.word	0x0000d180
        /*0960*/ 	.word	0x000000ff
        /*0964*/ 	.word	0x00030850
        /*0968*/ 	.short	0x010a
        /*096a*/ 	.byte	0x05
	.zero		1


	//   ....[45]....
        /*096c*/ 	.word	0x0000d1c0
        /*0970*/ 	.word	0x000000ff
        /*0974*/ 	.word	0x00030850
        /*0978*/ 	.short	0x010a
        /*097a*/ 	.byte	0x05
	.zero		1


	//   ....[46]....
        /*097c*/ 	.word	0x0000d6c0
        /*0980*/ 	.word	0x000000ff
        /*0984*/ 	.word	0x00000000
        /*0988*/ 	.short	0x0101
        /*098a*/ 	.byte	0x04
	.zero		1


	//   ....[47]....
        /*098c*/ 	.word	0x0000f060
        /*0990*/ 	.word	0x00000011
        /*0994*/ 	.word	0x00000000
        /*0998*/ 	.short	0x0101
        /*099a*/ 	.byte	0x3f
	.zero		1


	//   ....[48]....
        /*099c*/ 	.word	0x00011730
        /*09a0*/ 	.word	0x00000000
        /*09a4*/ 	.word	0x00030840
        /*09a8*/ 	.short	0x010a
        /*09aa*/ 	.byte	0x3f
	.zero		1


	//   ....[49]....
        /*09ac*/ 	.word	0x00011d40
        /*09b0*/ 	.word	0x00000000
        /*09b4*/ 	.word	0x00030830
        /*09b8*/ 	.short	0x0107
        /*09ba*/ 	.byte	0x3f
	.zero		1


	//   ....[50]....
        /*09bc*/ 	.word	0x00011df0
        /*09c0*/ 	.word	0x00000000
        /*09c4*/ 	.word	0x00030830
        /*09c8*/ 	.short	0x0101
        /*09ca*/ 	.byte	0x3f
	.zero		1


	//   ....[51]....
        /*09cc*/ 	.word	0x00012820
        /*09d0*/ 	.word	0x00000011
        /*09d4*/ 	.word	0x00030800
        /*09d8*/ 	.short	0x0107
        /*09da*/ 	.byte	0x3f
	.zero		1


	//   ....[52]....
        /*09dc*/ 	.word	0x00012910
        /*09e0*/ 	.word	0x00000011
        /*09e4*/ 	.word	0x00030800
        /*09e8*/ 	.short	0x0101
        /*09ea*/ 	.byte	0x3f
	.zero		1


	//   ....[53]....
        /*09ec*/ 	.word	0x00012930
        /*09f0*/ 	.word	0x00000011
        /*09f4*/ 	.word	0x00030820
        /*09f8*/ 	.short	0x010a
        /*09fa*/ 	.byte	0x3f
	.zero		1


	//   ....[54]....
        /*09fc*/ 	.word	0x00012c80
        /*0a00*/ 	.word	0x00000006
        /*0a04*/ 	.word	0x00030840
        /*0a08*/ 	.short	0x010a
        /*0a0a*/ 	.byte	0x3f
	.zero		1


	//   ....[55]....
        /*0a0c*/ 	.word	0x00013150
        /*0a10*/ 	.word	0x00000006
        /*0a14*/ 	.word	0x00030830
        /*0a18*/ 	.short	0x0107
        /*0a1a*/ 	.byte	0x3f
	.zero		1


	//   ....[56]....
        /*0a1c*/ 	.word	0x00013200
        /*0a20*/ 	.word	0x00000006
        /*0a24*/ 	.word	0x00030830
        /*0a28*/ 	.short	0x0101
        /*0a2a*/ 	.byte	0x3f
	.zero		1


	//   ....[57]....
        /*0a2c*/ 	.word	0x00013260
        /*0a30*/ 	.word	0x00000006
        /*0a34*/ 	.word	0x00030860
        /*0a38*/ 	.short	0x010a
        /*0a3a*/ 	.byte	0x3f
	.zero		1


	//   ....[58]....
        /*0a3c*/ 	.word	0x000137c0
        /*0a40*/ 	.word	0x00000006
        /*0a44*/ 	.word	0x00030850
        /*0a48*/ 	.short	0x0107
        /*0a4a*/ 	.byte	0x3f
	.zero		1


	//   ....[59]....
        /*0a4c*/ 	.word	0x00013910
        /*0a50*/ 	.word	0x00000006
        /*0a54*/ 	.word	0x00030850
        /*0a58*/ 	.short	0x0101
        /*0a5a*/ 	.byte	0x3f
	.zero		1


	//   ....[60]....
        /*0a5c*/ 	.word	0x00013b10
        /*0a60*/ 	.word	0x00000004
        /*0a64*/ 	.word	0x00030860
        /*0a68*/ 	.short	0x010a
        /*0a6a*/ 	.byte	0x3f
	.zero		1


	//   ....[61]....
        /*0a6c*/ 	.word	0x00013fe0
        /*0a70*/ 	.word	0x00000004
        /*0a74*/ 	.word	0x00030850
        /*0a78*/ 	.short	0x0107
        /*0a7a*/ 	.byte	0x3f
	.zero		1


	//   ....[62]....
        /*0a7c*/ 	.word	0x00014090
        /*0a80*/ 	.word	0x00000004
        /*0a84*/ 	.word	0x00030850
        /*0a88*/ 	.short	0x0101
        /*0a8a*/ 	.byte	0x3f
	.zero		1


	//   ....[63]....
        /*0a8c*/ 	.word	0x00014330
        /*0a90*/ 	.word	0x00000004
        /*0a94*/ 	.word	0x00030820
        /*0a98*/ 	.short	0x010a
        /*0a9a*/ 	.byte	0x3f
	.zero		1


	//   ....[64]....
        /*0a9c*/ 	.word	0x000144d0
        /*0aa0*/ 	.word	0x00000005
        /*0aa4*/ 	.word	0x00030840
        /*0aa8*/ 	.short	0x010a
        /*0aaa*/ 	.byte	0x3f
	.zero		1


	//   ....[65]....
        /*0aac*/ 	.word	0x00014570
        /*0ab0*/ 	.word	0x00000017
        /*0ab4*/ 	.word	0x00030840
        /*0ab8*/ 	.short	0x010a
        /*0aba*/ 	.byte	0x3f
	.zero		1


	//   ....[66]....
        /*0abc*/ 	.word	0x000145b0
        /*0ac0*/ 	.word	0x00000005
        /*0ac4*/ 	.word	0x00030860
        /*0ac8*/ 	.short	0x010a
        /*0aca*/ 	.byte	0x3f
	.zero		1


	//   ....[67]....
        /*0acc*/ 	.word	0x000145f0
        /*0ad0*/ 	.word	0x00000017
        /*0ad4*/ 	.word	0x00030860
        /*0ad8*/ 	.short	0x010a
        /*0ada*/ 	.byte	0x3f
	.zero		1


	//   ....[68]....
        /*0adc*/ 	.word	0x00014660
        /*0ae0*/ 	.word	0x00000003
        /*0ae4*/ 	.word	0x00030800
        /*0ae8*/ 	.short	0x010a
        /*0aea*/ 	.byte	0x3f
	.zero		1


	//   ....[69]....
        /*0aec*/ 	.word	0x000146b0
        /*0af0*/ 	.word	0x00000003
        /*0af4*/ 	.word	0x00030830
        /*0af8*/ 	.short	0x010a
        /*0afa*/ 	.byte	0x3f
	.zero		1


	//   ....[70]....
        /*0afc*/ 	.word	0x00014710
        /*0b00*/ 	.word	0x00000004
        /*0b04*/ 	.word	0x00030830
        /*0b08*/ 	.short	0x010a
        /*0b0a*/ 	.byte	0x3f
	.zero		1


	//   ....[71]....
        /*0b0c*/ 	.word	0x00014770
        /*0b10*/ 	.word	0x00000003
        /*0b14*/ 	.word	0x00030850
        /*0b18*/ 	.short	0x010a
        /*0b1a*/ 	.byte	0x3f
	.zero		1


	//   ....[72]....
        /*0b1c*/ 	.word	0x000147d0
        /*0b20*/ 	.word	0x00000004
        /*0b24*/ 	.word	0x00030830
        /*0b28*/ 	.short	0x010a
        /*0b2a*/ 	.byte	0x3f
	.zero		1


	//   ....[73]....
        /*0b2c*/ 	.word	0x00014830
        /*0b30*/ 	.word	0x00000003
        /*0b34*/ 	.word	0x00030850
        /*0b38*/ 	.short	0x010a
        /*0b3a*/ 	.byte	0x3f
	.zero		1


	//   ....[74]....
        /*0b3c*/ 	.word	0x00014890
        /*0b40*/ 	.word	0x00000004
        /*0b44*/ 	.word	0x00030830
        /*0b48*/ 	.short	0x010a
        /*0b4a*/ 	.byte	0x3f
	.zero		1


	//   ....[75]....
        /*0b4c*/ 	.word	0x000148f0
        /*0b50*/ 	.word	0x00000003
        /*0b54*/ 	.word	0x00030850
        /*0b58*/ 	.short	0x010a
        /*0b5a*/ 	.byte	0x3f
	.zero		1


	//   ....[76]....
        /*0b5c*/ 	.word	0x00014950
        /*0b60*/ 	.word	0x00000007
        /*0b64*/ 	.word	0x00030850
        /*0b68*/ 	.short	0x010a
        /*0b6a*/ 	.byte	0x3f
	.zero		1


	//   ....[77]....
        /*0b6c*/ 	.word	0x00014a50
        /*0b70*/ 	.word	0x00000000
        /*0b74*/ 	.word	0x00030840
        /*0b78*/ 	.short	0x010a
        /*0b7a*/ 	.byte	0x3f
	.zero		1


	//   ....[78]....
        /*0b7c*/ 	.word	0x00015ce0
        /*0b80*/ 	.word	0x00000011
        /*0b84*/ 	.word	0x00030820
        /*0b88*/ 	.short	0x010a
        /*0b8a*/ 	.byte	0x3f
	.zero		1


	//   ....[79]....
        /*0b8c*/ 	.word	0x00015d30
        /*0b90*/ 	.word	0x00000006
        /*0b94*/ 	.word	0x00030840
        /*0b98*/ 	.short	0x010a
        /*0b9a*/ 	.byte	0x3f
	.zero		1


	//   ....[80]....
        /*0b9c*/ 	.word	0x00016460
        /*0ba0*/ 	.word	0x00000006
        /*0ba4*/ 	.word	0x00030860
        /*0ba8*/ 	.short	0x010a
        /*0baa*/ 	.byte	0x3f
	.zero		1


	//   ....[81]....
        /*0bac*/ 	.word	0x00016ca0
        /*0bb0*/ 	.word	0x00000004
        /*0bb4*/ 	.word	0x00030860
        /*0bb8*/ 	.short	0x010a
        /*0bba*/ 	.byte	0x3f
	.zero		1


	//   ....[82]....
        /*0bbc*/ 	.word	0x00017650
        /*0bc0*/ 	.word	0x00000004
        /*0bc4*/ 	.word	0x00030820
        /*0bc8*/ 	.short	0x010a
        /*0bca*/ 	.byte	0x3f
	.zero		1


	//   ....[83]....
        /*0bcc*/ 	.word	0x000177f0
        /*0bd0*/ 	.word	0x00000005
        /*0bd4*/ 	.word	0x00030840
        /*0bd8*/ 	.short	0x010a
        /*0bda*/ 	.byte	0x3f
	.zero		1


	//   ....[84]....
        /*0bdc*/ 	.word	0x00017840
        /*0be0*/ 	.word	0x00000017
        /*0be4*/ 	.word	0x00030840
        /*0be8*/ 	.short	0x010a
        /*0bea*/ 	.byte	0x3f
	.zero		1


	//   ....[85]....
        /*0bec*/ 	.word	0x00017890
        /*0bf0*/ 	.word	0x00000005
        /*0bf4*/ 	.word	0x00030860
        /*0bf8*/ 	.short	0x010a
        /*0bfa*/ 	.byte	0x3f
	.zero		1


	//----- nvinfo : EIATTR_NUM_MBARRIERS
	.align		4
.L_177:
        /*0bfc*/ 	.byte	0x03, 0x38
        /*0bfe*/ 	.short	0x0016


	//----- nvinfo : EIATTR_EXIT_INSTR_OFFSETS
	.align		4
        /*0c00*/ 	.byte	0x04, 0x1c
        /*0c02*/ 	.short	(.L_179 - .L_178)


	//   ....[0]....
.L_178:
        /*0c04*/ 	.word	0x00000950


	//   ....[1]....
        /*0c08*/ 	.word	0x00010020


	//   ....[2]....
        /*0c0c*/ 	.word	0x00014640


	//----- nvinfo : EIATTR_MAX_THREADS
	.align		4
.L_179:
        /*0c10*/ 	.byte	0x04, 0x05
        /*0c12*/ 	.short	(.L_181 - .L_180)
.L_180:
        /*0c14*/ 	.word	0x00000180
        /*0c18*/ 	.word	0x00000001
        /*0c1c*/ 	.word	0x00000001


	//----- nvinfo : EIATTR_CRS_STACK_SIZE
	.align		4
.L_181:
        /*0c20*/ 	.byte	0x04, 0x1e
        /*0c22*/ 	.short	(.L_183 - .L_182)
.L_182:
        /*0c24*/ 	.word	0x00000000


	//----- nvinfo : EIATTR_CBANK_PARAM_SIZE
	.align		4
.L_183:
        /*0c28*/ 	.byte	0x03, 0x19
        /*0c2a*/ 	.short	0x0af0


	//----- nvinfo : EIATTR_PARAM_CBANK
	.align		4
        /*0c2c*/ 	.byte	0x04, 0x0a
        /*0c2e*/ 	.short	(.L_185 - .L_184)
	.align		4
.L_184:
        /*0c30*/ 	.word	index@(.nv.constant0._ZN7cutlass13device_kernelIN5flash11enable_sm90INS1_16FlashAttnFwdSm90INS1_25CollectiveMainloopFwdSm90ILi2EN4cute5tupleIJNS5_1CILi1EEES8_S8_EEENS6_IJNS7_ILi128EEENS7_ILi96EEENS7_ILi192EEEEEELi192ENS_6half_tEfNS_4arch4Sm90ELb0ELb1ELb0ELb0ELb1ELb0ELb0ELb1ELb1ELb1ELb0ELb0EEENS1_21CollectiveEpilogueFwdINS6_IJSA_SC_SB_EEES9_SE_SG_Li256ELb0ELb1ELb0ELb0EEENS1_30DynamicPersistentTileSchedulerILi256ELi128ELb0ELb1ELb1EEEEEEEEEvNT_6ParamsE)
        /*0c34*/ 	.short	0x0210
        /*0c36*/ 	.short	0x0af0


	//----- nvinfo : EIATTR_SW_WAR
	.align		4
.L_185:
        /*0c38*/ 	.byte	0x04, 0x36
        /*0c3a*/ 	.short	(.L_187 - .L_186)
.L_186:
        /*0c3c*/ 	.word	0x00000008
.L_187:


//--------------------- .nv.info._ZN7cutlass13device_kernelIN5flash11enable_sm90INS1_16FlashAttnFwdSm90INS1_25CollectiveMainloopFwdSm90ILi2EN4cute5tupleIJNS5_1CILi1EEES8_S8_EEENS6_IJNS7_ILi128EEENS7_ILi96EEENS7_ILi192EEEEEELi192ENS_6half_tEfNS_4arch4Sm90ELb0ELb1ELb0ELb1ELb1ELb0ELb0ELb1ELb1ELb1ELb0ELb0EEENS1_21CollectiveEpilogueFwdINS6_IJSA_SC_SB_EEES9_SE_SG_Li256ELb1ELb1ELb0ELb0EEENS1_36VarlenDynamicPersistentTileSchedulerILi128ELi96ELi256ELi128ELb0ELb1ELb1ELb1ELb0ELb1EEEEEEEEEvNT_6ParamsE --------------------------
	.section	.nv.info._ZN7cutlass13device_kernelIN5flash11enable_sm90INS1_16FlashAttnFwdSm90INS1_25CollectiveMainloopFwdSm90ILi2EN4cute5tupleIJNS5_1CILi1EEES8_S8_EEENS6_IJNS7_ILi128EEENS7_ILi96EEENS7_ILi192EEEEEELi192ENS_6half_tEfNS_4arch4Sm90ELb0ELb1ELb0ELb1ELb1ELb0ELb0ELb1ELb1ELb1ELb0ELb0EEENS1_21CollectiveEpilogueFwdINS6_IJSA_SC_SB_EEES9_SE_SG_Li256ELb1ELb1ELb0ELb0EEENS1_36VarlenDynamicPersistentTileSchedulerILi128ELi96ELi256ELi128ELb0ELb1ELb1ELb1ELb0ELb1EEEEEEEEEvNT_6ParamsE,"",@"SHT_CUDA_INFO"
	.sectionflags	@""
	.align	4


	//----- nvinfo : EIATTR_CUDA_API_VERSION
	.align		4
        /*0000*/ 	.byte	0x04, 0x37
        /*0002*/ 	.short	(.L_189 - .L_188)
.L_188:
        /*0004*/ 	.word	0x00000082


	//----- nvinfo : EIATTR_KPARAM_INFO
	.align		4
.L_189:
        /*0008*/ 	.byte	0x04, 0x17
        /*000a*/ 	.short	(.L_191 - .L_190)
.L_190:
        /*000c*/ 	.word	0x00000000
        /*0010*/ 	.short	0x0000
        /*0012*/ 	.short	0x0070
        /*0014*/ 	.byte	0x00, 0xf0, 0x01, 0x2a


	//----- nvinfo : EIATTR_SPARSE_MMA_MASK
	.align		4
.L_191:
        /*0018*/ 	.byte	0x03, 0x50
        /*001a*/ 	.short	0x0000


	//----- nvinfo : EIATTR_MAXREG_COUNT
	.align		4
        /*001c*/ 	.byte	0x03, 0x1b
        /*001e*/ 	.short	0x00a8


	//----- nvinfo : EIATTR_NUM_BARRIERS
	.align		4
        /*0020*/ 	.byte	0x02, 0x4c
        /*0022*/ 	.byte	0x09
	.zero		1


	//----- nvinfo : EIATTR_EXTERNS
	.align		4
        /*0024*/ 	.byte	0x04, 0x0f
        /*0026*/ 	.short	(.L_193 - .L_192)


	//   ....[0]....
	.align		4
.L_192:
        /*0028*/ 	.word	index@(__assertfail)


	//----- nvinfo : EIATTR_ANNOTATIONS
	.align		4
.L_193:
        /*002c*/ 	.byte	0x04, 0x55
        /*002e*/ 	.short	(.L_195 - .L_194)


	//   ....[0]....
.L_194:
        /* <DEDUP_REMOVED lines=17> */


	//----- nvinfo : EIATTR_MERCURY_ISA_VERSION
	.align		4
.L_195:
        /*0130*/ 	.byte	0x03, 0x5f
        /*0132*/ 	.short	0x0101


	//----- nvinfo : EIATTR_UNUSED_LOAD_BYTE_OFFSET
	.align		4
        /*0134*/ 	.byte	0x04, 0x44
        /*0136*/ 	.short	(.L_197 - .L_196)


	//   ....[0]....
.L_196:
        /*0138*/ 	.word	0x00000920
        /*013c*/ 	.word	0x0000fff0


	//   ....[1]....
        /*0140*/ 	.word	0x0000db50
        /*0144*/ 	.word	0x0000fff0


	//----- nvinfo : EIATTR_INT_WARP_WIDE_INSTR_OFFSETS
	.align		4
.L_197:
        /*0148*/ 	.byte	0x04, 0x31
        /*014a*/ 	.short	(.L_199 - .L_198)


	//   ....[0]....
.L_198:
        /*014c*/ 	.word	0x000000c0


	//   ....[1]....
        /*0150*/ 	.word	0x000000d0


	//   ....[2]....
        /*0154*/ 	.word	0x00000170


	//   ....[3]....
        /*0158*/ 	.word	0x000116a0


	//   ....[4]....
        /*015c*/ 	.word	0x00011730


	//   ....[5]....
        /*0160*/ 	.word	0x000145e0


	//   ....[6]....
        /*0164*/ 	.word	0x00014670


	//----- nvinfo : EIATTR_COOP_GROUP_MASK_REGIDS
	.align		4
.L_199:
        /*0168*/ 	.byte	0x04, 0x29
        /*016a*/ 	.short	(.L_201 - .L_200)


	//   ....[0]....
.L_200:
        /*016c*/ 	.word	0xffffffff


	//   ....[1]....
        /*0170*/ 	.word	0xffffffff


	//   ....[2]....
        /*0174*/ 	.word	0xffffffff


	//   ....[3]....
        /*0178*/ 	.word	0xffffffff


	//   ....[4]....
        /*017c*/ 	.word	0xffffffff


	//   ....[5]....
        /*0180*/ 	.word	0xffffffff


	//   ....[6]....
        /*0184*/ 	.word	0xffffffff


	//   ....[7]....
        /*0188*/ 	.word	0xffffffff


	//   ....[8]....
        /*018c*/ 	.word	0xffffffff


	//   ....[9]....
        /*0190*/ 	.word	0xffffffff


	//   ....[10]....
        /*0194*/ 	.word	0xffffffff


	//   ....[11]....
        /*0198*/ 	.word	0xffffffff


	//   ....[12]....
        /*019c*/ 	.word	0xffffffff


	//   ....[13]....
        /*01a0*/ 	.word	0xffffffff


	//   ....[14]....
        /*01a4*/ 	.word	0xffffffff


	//   ....[15]....
        /*01a8*/ 	.word	0xffffffff


	//   ....[16]....
        /*01ac*/ 	.word	0xffffffff


	//   ....[17]....
        /*01b0*/ 	.word	0xffffffff


	//   ....[18]....
        /*01b4*/ 	.word	0xffffffff


	//   ....[19]....
        /*01b8*/ 	.word	0xffffffff


	//   ....[20]....
        /*01bc*/ 	.word	0xffffffff


	//   ....[21]....
        /*01c0*/ 	.word	0xffffffff


	//   ....[22]....
        /*01c4*/ 	.word	0xffffffff


	//   ....[23]....
        /*01c8*/ 	.word	0xffffffff


	//   ....[24]....
        /*01cc*/ 	.word	0xffffffff


	//   ....[25]....
        /*01d0*/ 	.word	0xffffffff


	//   ....[26]....
        /*01d4*/ 	.word	0xffffffff


	//   ....[27]....
        /*01d8*/ 	.word	0xffffffff


	//   ....[28]....
        /*01dc*/ 	.word	0xffffffff


	//   ....[29]....
        /*01e0*/ 	.word	0xffffffff


	//   ....[30]....
        /*01e4*/ 	.word	0xffffffff


	//   ....[31]....
        /*01e8*/ 	.word	0xffffffff


	//   ....[32]....
        /*01ec*/ 	.word	0xffffffff


	//   ....[33]....
        /*01f0*/ 	.word	0xffffffff


	//   ....[34]....
        /*01f4*/ 	.word	0xffffffff


	//   ....[35]....
        /*01f8*/ 	.word	0xffffffff


	//   ....[36]....
        /*01fc*/ 	.word	0xffffffff


	//   ....[37]....
        /*0200*/ 	.word	0xffffffff


	//   ....[38]....
        /*0204*/ 	.word	0xffffffff


	//   ....[39]....
        /*0208*/ 	.word	0xffffffff


	//   ....[40]....
        /*020c*/ 	.word	0xffffffff


	//   ....[41]....
        /*0210*/ 	.word	0xffffffff


	//   ....[42]....
        /*0214*/ 	.word	0xffffffff


	//   ....[43]....
        /*0218*/ 	.word	0xffffffff


	//   ....[44]....
        /*021c*/ 	.word	0xffffffff


	//   ....[45]....
        /*0220*/ 	.word	0xffffffff


	//   ....[46]....
        /*0224*/ 	.word	0xffffffff


	//   ....[47]....
        /*0228*/ 	.word	0xffffffff


	//   ....[48]....
        /*022c*/ 	.word	0xffffffff


	//   ....[49]....
        /*0230*/ 	.word	0xffffffff


	//   ....[50]....
        /*0234*/ 	.word	0xffffffff


	//   ....[51]....
        /*0238*/ 	.word	0xffffffff


	//   ....[52]....
        /*023c*/ 	.word	0xffffffff


	//   ....[53]....
        /*0240*/ 	.word	0xffffffff


	//   ....[54]....
        /*0244*/ 	.word	0xffffffff


	//   ....[55]....
        /*0248*/ 	.word	0xffffffff


	//   ....[56]....
        /*024c*/ 	.word	0xffffffff


	//   ....[57]....
        /*0250*/ 	.word	0xffffffff


	//   ....[58]....
        /*0254*/ 	.word	0xffffffff


	//   ....[59]....
        /*0258*/ 	.word	0xffffffff


	//   ....[60]....
        /*025c*/ 	.word	0xffffffff


	//   ....[61]....
        /*0260*/ 	.word	0xffffffff


	//   ....[62]....
        /*0264*/ 	.word	0xffffffff


	//   ....[63]....
        /*0268*/ 	.word	0xffffffff


	//   ....[64]....
        /*026c*/ 	.word	0xffffffff


	//   ....[65]....
        /*0270*/ 	.word	0xffffffff


	//   ....[66]....
        /*0274*/ 	.word	0xffffffff


	//   ....[67]....
        /*0278*/ 	.word	0xffffffff


	//   ....[68]....
        /*027c*/ 	.word	0xffffffff


	//   ....[69]....
        /*0280*/ 	.word	0xffffffff


	//   ....[70]....
        /*0284*/ 	.word	0xffffffff


	//   ....[71]....
        /*0288*/ 	.word	0xffffffff


	//   ....[72]....
        /*028c*/ 	.word	0xffffffff


	//   ....[73]....
        /*0290*/ 	.word	0xffffffff


	//   ....[74]....
        /*0294*/ 	.word	0xffffffff


	//   ....[75]....
        /*0298*/ 	.word	0xffffffff


	//   ....[76]....
        /*029c*/ 	.word	0xffffffff


	//   ....[77]....
        /*02a0*/ 	.word	0xffffffff


	//   ....[78]....
        /*02a4*/ 	.word	0xffffffff


	//   ....[79]....
        /*02a8*/ 	.word	0xffffffff


	//   ....[80]....
        /*02ac*/ 	.word	0xffffffff


	//   ....[81]....
        /*02b0*/ 	.word	0xffffffff


	//   ....[82]....
        /*02b4*/ 	.word	0xffffffff


	//   ....[83]....
        /*02b8*/ 	.word	0xffffffff


	//   ....[84]....
        /*02bc*/ 	.word	0xffffffff


	//   ....[85]....
        /*02c0*/ 	.word	0xffffffff


	//   ....[86]....
        /*02c4*/ 	.word	0xffffffff


	//   ....[87]....
        /*02c8*/ 	.word	0xffffffff


	//   ....[88]....
        /*02cc*/ 	.word	0xffffffff


	//   ....[89]....
        /*02d0*/ 	.word	0xffffffff


	//   ....[90]....
        /*02d4*/ 	.word	0xffffffff


	//   ....[91]....
        /*02d8*/ 	.word	0xffffffff


	//   ....[92]....
        /*02dc*/ 	.word	0xffffffff


	//   ....[93]....
        /*02e0*/ 	.word	0xffffffff


	//   ....[94]....
        /*02e4*/ 	.word	0xffffffff


	//   ....[95]....
        /*02e8*/ 	.word	0xffffffff


	//   ....[96]....
        /*02ec*/ 	.word	0xffffffff


	//   ....[97]....
        /*02f0*/ 	.word	0xffffffff


	//   ....[98]....
        /*02f4*/ 	.word	0xffffffff


	//   ....[99]....
        /*02f8*/ 	.word	0xffffffff


	//   ....[100]....
        /*02fc*/ 	.word	0xffffffff


	//   ....[101]....
        /*0300*/ 	.word	0xffffffff


	//   ....[102]....
        /*0304*/ 	.word	0xffffffff


	//   ....[103]....
        /*0308*/ 	.word	0xffffffff


	//   ....[104]....
        /*030c*/ 	.word	0xffffffff


	//   ....[105]....
        /*0310*/ 	.word	0xffffffff


	//   ....[106]....
        /*0314*/ 	.word	0xffffffff


	//   ....[107]....
        /*0318*/ 	.word	0xffffffff


	//   ....[108]....
        /*031c*/ 	.word	0xffffffff


	//   ....[109]....
        /*0320*/ 	.word	0xffffffff


	//   ....[110]....
        /*0324*/ 	.word	0xffffffff


	//   ....[111]....
        /*0328*/ 	.word	0xffffffff


	//   ....[112]....
        /*032c*/ 	.word	0xffffffff


	//   ....[113]....
        /*0330*/ 	.word	0xffffffff


	//   ....[114]....
        /*0334*/ 	.word	0xffffffff


	//   ....[115]....
        /*0338*/ 	.word	0xffffffff


	//   ....[116]....
        /*033c*/ 	.word	0xffffffff


	//   ....[117]....
        /*0340*/ 	.word	0xffffffff


	//   ....[118]....
        /*0344*/ 	.word	0xffffffff


	//   ....[119]....
        /*0348*/ 	.word	0xffffffff


	//   ....[120]....
        /*034c*/ 	.word	0xffffffff


	//   ....[121]....
        /*0350*/ 	.word	0xffffffff


	//   ....[122]....
        /*0354*/ 	.word	0xffffffff


	//   ....[123]....
        /*0358*/ 	.word	0xffffffff


	//   ....[124]....
        /*035c*/ 	.word	0xffffffff


	//   ....[125]....
        /*0360*/ 	.word	0xffffffff


	//   ....[126]....
        /*0364*/ 	.word	0xffffffff


	//   ....[127]....
        /*0368*/ 	.word	0xffffffff


	//   ....[128]....
        /*036c*/ 	.word	0xffffffff


	//   ....[129]....
        /*0370*/ 	.word	0xffffffff


	//   ....[130]....
        /*0374*/ 	.word	0xffffffff


	//   ....[131]....
        /*0378*/ 	.word	0xffffffff


	//   ....[132]....
        /*037c*/ 	.word	0xffffffff


	//   ....[133]....
        /*0380*/ 	.word	0xffffffff


	//   ....[134]....
        /*0384*/ 	.word	0xffffffff


	//   ....[135]....
        /*0388*/ 	.word	0xffffffff


	//   ....[136]....
        /*038c*/ 	.word	0xffffffff


	//   ....[137]....
        /*0390*/ 	.word	0xffffffff


	//   ....[138]....
        /*0394*/ 	.word	0xffffffff


	//   ....[139]....
        /*0398*/ 	.word	0xffffffff


	//   ....[140]....
        /*039c*/ 	.word	0xffffffff


	//   ....[141]....
        /*03a0*/ 	.word	0xffffffff


	//   ....[142]....
        /*03a4*/ 	.word	0xffffffff


	//   ....[143]....
        /*03a8*/ 	.word	0xffffffff


	//   ....[144]....
        /*03ac*/ 	.word	0xffffffff


	//   ....[145]....
        /*03b0*/ 	.word	0xffffffff


	//   ....[146]....
        /*03b4*/ 	.word	0xffffffff


	//   ....[147]....
        /*03b8*/ 	.word	0xffffffff


	//   ....[148]....
        /*03bc*/ 	.word	0xffffffff


	//   ....[149]....
        /*03c0*/ 	.word	0xffffffff


	//   ....[150]....
        /*03c4*/ 	.word	0xffffffff


	//   ....[151]....
        /*03c8*/ 	.word	0x0500000f


	//   ....[152]....
        /*03cc*/ 	.word	0x0500000f


	//   ....[153]....
        /*03d0*/ 	.word	0x0500000f


	//   ....[154]....
        /*03d4*/ 	.word	0x0500000f


	//   ....[155]....
        /*03d8*/ 	.word	0x0500000f


	//   ....[156]....
        /*03dc*/ 	.word	0x0500000f


	//   ....[157]....
        /*03e0*/ 	.word	0x0500000f


	//   ....[158]....
        /*03e4*/ 	.word	0x0500000f


	//   ....[159]....
        /*03e8*/ 	.word	0x0500000f


	//   ....[160]....
        /*03ec*/ 	.word	0x0500000f


	//   ....[161]....
        /*03f0*/ 	.word	0x0500000f


	//   ....[162]....
        /*03f4*/ 	.word	0x0500000f


	//   ....[163]....
        /*03f8*/ 	.word	0x0500000f


	//   ....[164]....
        /*03fc*/ 	.word	0x0500000f


	//   ....[165]....
        /*0400*/ 	.word	0x0500000f


	//   ....[166]....
        /*0404*/ 	.word	0x0500000f


	//   ....[167]....
        /*0408*/ 	.word	0x0500000f


	//   ....[168]....
        /*040c*/ 	.word	0x0500000f


	//   ....[169]....
        /*0410*/ 	.word	0x0500000f


	//   ....[170]....
        /*0414*/ 	.word	0x0500000f


	//   ....[171]....
        /*0418*/ 	.word	0x0500000f


	//   ....[172]....
        /*041c*/ 	.word	0x0500000f


	//   ....[173]....
        /*0420*/ 	.word	0x0500000f


	//   ....[174]....
        /*0424*/ 	.word	0x0500000f


	//   ....[175]....
        /*0428*/ 	.word	0x0500000f


	//   ....[176]....
        /*042c*/ 	.word	0x0500000f


	//   ....[177]....
        /*0430*/ 	.word	0x0500000f


	//   ....[178]....
        /*0434*/ 	.word	0x0500000f


	//   ....[179]....
        /*0438*/ 	.word	0x0500000f


	//   ....[180]....
        /*043c*/ 	.word	0x0500000f


	//   ....[181]....
        /*0440*/ 	.word	0x0500000f


	//   ....[182]....
        /*0444*/ 	.word	0x0500000f


	//   ....[183]....
        /*0448*/ 	.word	0x0500000f


	//   ....[184]....
        /*044c*/ 	.word	0x0500000f


	//   ....[185]....
        /*0450*/ 	.word	0x0500000f


	//   ....[186]....
        /*0454*/ 	.word	0x0500000f


	//   ....[187]....
        /*0458*/ 	.word	0x0500000f


	//   ....[188]....
        /*045c*/ 	.word	0x0500000f


	//   ....[189]....
        /*0460*/ 	.word	0x0500000f


	//   ....[190]....
        /*0464*/ 	.word	0x0500000f


	//   ....[191]....
        /*0468*/ 	.word	0x0500000f


	//   ....[192]....
        /*046c*/ 	.word	0x0500000f


	//   ....[193]....
        /*0470*/ 	.word	0x0500000f


	//   ....[194]....
        /*0474*/ 	.word	0x0500000f


	//   ....[195]....
        /*0478*/ 	.word	0x0500000f


	//   ....[196]....
        /*047c*/ 	.word	0x0500000f


	//   ....[197]....
        /*0480*/ 	.word	0x0500000f


	//   ....[198]....
        /*0484*/ 	.word	0x0500000f


	//   ....[199]....
        /*0488*/ 	.word	0x0500000f


	//   ....[200]....
        /*048c*/ 	.word	0x0500000f


	//   ....[201]....
        /*0490*/ 	.word	0x0500000f


	//   ....[202]....
        /*0494*/ 	.word	0x0500000f


	//   ....[203]....
        /*0498*/ 	.word	0x0500000f


	//   ....[204]....
        /*049c*/ 	.word	0x0500000f


	//   ....[205]....
        /*04a0*/ 	.word	0x0500000f


	//   ....[206]....
        /*04a4*/ 	.word	0x0500000f


	//   ....[207]....
        /*04a8*/ 	.word	0x0500000f


	//   ....[208]....
        /*04ac*/ 	.word	0x0500000f


	//   ....[209]....
        /*04b0*/ 	.word	0x0500000f


	//   ....[210]....
        /*04b4*/ 	.word	0x0500000f


	//   ....[211]....
        /*04b8*/ 	.word	0x0500000f


	//   ....[212]....
        /*04bc*/ 	.word	0x0500000f


	//   ....[213]....
        /*04c0*/ 	.word	0x0500000f


	//   ....[214]....
        /*04c4*/ 	.word	0x0500000f


	//   ....[215]....
        /*04c8*/ 	.word	0x0500000f


	//   ....[216]....
        /*04cc*/ 	.word	0x0500000f


	//   ....[217]....
        /*04d0*/ 	.word	0x0500000f


	//   ....[218]....
        /*04d4*/ 	.word	0x0500000f


	//   ....[219]....
        /*04d8*/ 	.word	0x0500000f


	//   ....[220]....
        /*04dc*/ 	.word	0x0500000f


	//   ....[221]....
        /*04e0*/ 	.word	0x0500000f


	//   ....[222]....
        /*04e4*/ 	.word	0x0500000f


	//   ....[223]....
        /*04e8*/ 	.word	0x0500000f


	//   ....[224]....
        /*04ec*/ 	.word	0x0500000f


	//   ....[225]....
        /*04f0*/ 	.word	0x0500000f


	//   ....[226]....
        /*04f4*/ 	.word	0x0500000f


	//   ....[227]....
        /*04f8*/ 	.word	0x0500000f


	//   ....[228]....
        /*04fc*/ 	.word	0x0500000f


	//   ....[229]....
        /*0500*/ 	.word	0x0500000f


	//   ....[230]....
        /*0504*/ 	.word	0x0500000f


	//   ....[231]....
        /*0508*/ 	.word	0x0500000f


	//   ....[232]....
        /*050c*/ 	.word	0x0500000f


	//   ....[233]....
        /*0510*/ 	.word	0x0500000f


	//----- nvinfo : EIATTR_COOP_GROUP_INSTR_OFFSETS
	.align		4
.L_201:
        /*0514*/ 	.byte	0x04, 0x28
        /*0516*/ 	.short	(.L_203 - .L_202)


	//   ....[0]....
.L_202:
        /*0518*/ 	.word	0x00000070


	//   ....[1]....
        /*051c*/ 	.word	0x000000b0


	//   ....[2]....
        /*0520*/ 	.word	0x000002d0


	//   ....[3]....
        /*0524*/ 	.word	0x00000430


	//   ....[4]....
        /*0528*/ 	.word	0x00000550


	//   ....[5]....
        /*052c*/ 	.word	0x000006b0


	//   ....[6]....
        /*0530*/ 	.word	0x00001820


	//   ....[7]....
        /*0534*/ 	.word	0x00002290


	//   ....[8]....
        /*0538*/ 	.word	0x00002bd0


	//   ....[9]....
        /*053c*/ 	.word	0x00003220


	//   ....[10]....
        /*0540*/ 	.word	0x00003330


	//   ....[11]....
        /*0544*/ 	.word	0x00003890


	//   ....[12]....
        /*0548*/ 	.word	0x00003930


	//   ....[13]....
        /*054c*/ 	.word	0x000056c0


	//   ....[14]....
        /*0550*/ 	.word	0x000058b0


	//   ....[15]....
        /*0554*/ 	.word	0x00006730


	//   ....[16]....
        /*0558*/ 	.word	0x00006850


	//   ....[17]....
        /*055c*/ 	.word	0x00006dd0


	//   ....[18]....
        /*0560*/ 	.word	0x00006e40


	//   ....[19]....
        /*0564*/ 	.word	0x00008c10


	//   ....[20]....
        /*0568*/ 	.word	0x00008c20


	//   ....[21]....
        /*056c*/ 	.word	0x00008c60


	//   ....[22]....
        /*0570*/ 	.word	0x00008c70


	//   ....[23]....
        /*0574*/ 	.word	0x0000a880


	//   ....[24]....
        /*0578*/ 	.word	0x0000aa70


	//   ....[25]....
        /*057c*/ 	.word	0x0000b8f0


	//   ....[26]....
        /*0580*/ 	.word	0x0000ba10


	//   ....[27]....
        /*0584*/ 	.word	0x0000bf90


	//   ....[28]....
        /*0588*/ 	.word	0x0000c000


	//   ....[29]....
        /*058c*/ 	.word	0x0000d0b0


	//   ....[30]....
        /*0590*/ 	.word	0x0000d0e0


	//   ....[31]....
        /*0594*/ 	.word	0x0000d190


	//   ....[32]....
        /*0598*/ 	.word	0x0000d1a0


	//   ....[33]....
        /*059c*/ 	.word	0x0000e880


	//   ....[34]....
        /*05a0*/ 	.word	0x0000e8c0


	//   ....[35]....
        /*05a4*/ 	.word	0x0000e900


	//   ....[36]....
        /*05a8*/ 	.word	0x0000e930


	//   ....[37]....
        /*05ac*/ 	.word	0x0000f000


	//   ....[38]....
        /*05b0*/ 	.word	0x0000f040


	//   ....[39]....
        /*05b4*/ 	.word	0x0000f140


	//   ....[40]....
        /*05b8*/ 	.word	0x0000f160


	//   ....[41]....
        /*05bc*/ 	.word	0x0000f260


	//   ....[42]....
        /*05c0*/ 	.word	0x0000f280


	//   ....[43]....
        /*05c4*/ 	.word	0x0000f390


	//   ....[44]....
        /*05c8*/ 	.word	0x0000f3b0


	//   ....[45]....
        /*05cc*/ 	.word	0x0000fc00


	//   ....[46]....
        /*05d0*/ 	.word	0x0000fc20


	//   ....[47]....
        /*05d4*/ 	.word	0x0000fd20


	//   ....[48]....
        /*05d8*/ 	.word	0x0000fd40


	//   ....[49]....
        /*05dc*/ 	.word	0x0000fe40


	//   ....[50]....
        /*05e0*/ 	.word	0x0000fe60


	//   ....[51]....
        /*05e4*/ 	.word	0x0000ff70


	//   ....[52]....
        /*05e8*/ 	.word	0x0000ff90


	//   ....[53]....
        /*05ec*/ 	.word	0x00010120


	//   ....[54]....
        /*05f0*/ 	.word	0x000102d0


	//   ....[55]....
        /*05f4*/ 	.word	0x00010300


	//   ....[56]....
        /*05f8*/ 	.word	0x00010330


	//   ....[57]....
        /*05fc*/ 	.word	0x00010360


	//   ....[58]....
        /*0600*/ 	.word	0x00010390


	//   ....[59]....
        /*0604*/ 	.word	0x000103c0


	//   ....[60]....
        /*0608*/ 	.word	0x00010510


	//   ....[61]....
        /*060c*/ 	.word	0x00010540


	//   ....[62]....
        /*0610*/ 	.word	0x00010570


	//   ....[63]....
        /*0614*/ 	.word	0x000105a0


	//   ....[64]....
        /*0618*/ 	.word	0x000105d0


	//   ....[65]....
        /*061c*/ 	.word	0x00010600


	//   ....[66]....
        /*0620*/ 	.word	0x00010690


	//   ....[67]....
        /*0624*/ 	.word	0x000106f0


	//   ....[68]....
        /*0628*/ 	.word	0x00010780


	//   ....[69]....
        /*062c*/ 	.word	0x00012280


	//   ....[70]....
        /*0630*/ 	.word	0x000122a0


	//   ....[71]....
        /*0634*/ 	.word	0x00012350


	//   ....[72]....
        /*0638*/ 	.word	0x00012370


	//   ....[73]....
        /*063c*/ 	.word	0x00012410


	//   ....[74]....
        /*0640*/ 	.word	0x00012430


	//   ....[75]....
        /*0644*/ 	.word	0x000124d0


	//   ....[76]....
        /*0648*/ 	.word	0x000124f0


	//   ....[77]....
        /*064c*/ 	.word	0x00012590


	//   ....[78]....
        /*0650*/ 	.word	0x000125b0


	//   ....[79]....
        /*0654*/ 	.word	0x000125c0


	//   ....[80]....
        /*0658*/ 	.word	0x00012650


	//   ....[81]....
        /*065c*/ 	.word	0x00012d60


	//   ....[82]....
        /*0660*/ 	.word	0x00012d90


	//   ....[83]....
        /*0664*/ 	.word	0x00012db0


	//   ....[84]....
        /*0668*/ 	.word	0x00012e40


	//   ....[85]....
        /*066c*/ 	.word	0x00012e50


	//   ....[86]....
        /*0670*/ 	.word	0x00012ef0


	//   ....[87]....
        /*0674*/ 	.word	0x00012f00


	//   ....[88]....
        /*0678*/ 	.word	0x00012fa0


	//   ....[89]....
        /*067c*/ 	.word	0x00012fb0


	//   ....[90]....
        /*0680*/ 	.word	0x00013050


	//   ....[91]....
        /*0684*/ 	.word	0x00013060


	//   ....[92]....
        /*0688*/ 	.word	0x00013100


	//   ....[93]....
        /*068c*/ 	.word	0x00013110


	//   ....[94]....
        /*0690*/ 	.word	0x000131b0


	//   ....[95]....
        /*0694*/ 	.word	0x000131c0


	//   ....[96]....
        /*0698*/ 	.word	0x000131d0


	//   ....[97]....
        /*069c*/ 	.word	0x000139f0


	//   ....[98]....
        /*06a0*/ 	.word	0x00013a30


	//   ....[99]....
        /*06a4*/ 	.word	0x00013a40


	//   ....[100]....
        /*06a8*/ 	.word	0x00013aa0


	//   ....[101]....
        /*06ac*/ 	.word	0x00013ab0


	//   ....[102]....
        /*06b0*/ 	.word	0x00013b10


	//   ....[103]....
        /*06b4*/ 	.word	0x00013b40


	//   ....[104]....
        /*06b8*/ 	.word	0x00013b80


	//   ....[105]....
        /*06bc*/ 	.word	0x00013bb0


	//   ....[106]....
        /*06c0*/ 	.word	0x00013bf0


	//   ....[107]....
        /*06c4*/ 	.word	0x00013c20


	//   ....[108]....
        /*06c8*/ 	.word	0x00013c60


	//   ....[109]....
        /*06cc*/ 	.word	0x00013ef0


	//   ....[110]....
        /*06d0*/ 	.word	0x00013f10


	//   ....[111]....
        /*06d4*/ 	.word	0x00013fb0


	//   ....[112]....
        /*06d8*/ 	.word	0x00013fc0


	//   ....[113]....
        /*06dc*/ 	.word	0x00014050


	//   ....[114]....
        /*06e0*/ 	.word	0x00014060


	//   ....[115]....
        /*06e4*/ 	.word	0x000140f0


	//   ....[116]....
        /*06e8*/ 	.word	0x00014100


	//   ....[117]....
        /*06ec*/ 	.word	0x00014190


	//   ....[118]....
        /*06f0*/ 	.word	0x000141a0


	//   ....[119]....
        /*06f4*/ 	.word	0x000141b0


	//   ....[120]....
        /*06f8*/ 	.word	0x00014240


	//   ....[121]....
        /*06fc*/ 	.word	0x000147d0


	//   ....[122]....
        /*0700*/ 	.word	0x00014810


	//   ....[123]....
        /*0704*/ 	.word	0x00014850


	//   ....[124]....
        /*0708*/ 	.word	0x00014880


	//   ....[125]....
        /*070c*/ 	.word	0x00014910


	//   ....[126]....
        /*0710*/ 	.word	0x00014940


	//   ....[127]....
        /*0714*/ 	.word	0x000149b0


	//   ....[128]....
        /*0718*/ 	.word	0x000149e0


	//   ....[129]....
        /*071c*/ 	.word	0x00014a50


	//   ....[130]....
        /*0720*/ 	.word	0x00014a80


	//   ....[131]....
        /*0724*/ 	.word	0x00014ab0


	//   ....[132]....
        /*0728*/ 	.word	0x00014b00


	//   ....[133]....
        /*072c*/ 	.word	0x00014ef0


	//   ....[134]....
        /*0730*/ 	.word	0x00014f20


	//   ....[135]....
        /*0734*/ 	.word	0x00014f50


	//   ....[136]....
        /*0738*/ 	.word	0x00014f80


	//   ....[137]....
        /*073c*/ 	.word	0x00014fb0


	//   ....[138]....
        /*0740*/ 	.word	0x00014fe0


	//   ....[139]....
        /*0744*/ 	.word	0x00015010


	//   ....[140]....
        /*0748*/ 	.word	0x00015040


	//   ....[141]....
        /*074c*/ 	.word	0x000151c0


	//   ....[142]....
        /*0750*/ 	.word	0x000151f0


	//   ....[143]....
        /*0754*/ 	.word	0x00015220


	//   ....[144]....
        /*0758*/ 	.word	0x00015250


	//   ....[145]....
        /*075c*/ 	.word	0x00015280


	//   ....[146]....
        /*0760*/ 	.word	0x000152b0


	//   ....[147]....
        /*0764*/ 	.word	0x00015370


	//   ....[148]....
        /*0768*/ 	.word	0x00015390


	//   ....[149]....
        /*076c*/ 	.word	0x00015400


	//   ....[150]....
        /*0770*/ 	.word	0x00015aa0


	//   ....[151]....
        /*0774*/ 	.word	0x00016100


	//   ....[152]....
        /*0778*/ 	.word	0x000161f0


	//   ....[153]....
        /*077c*/ 	.word	0x00016290


	//   ....[154]....
        /*0780*/ 	.word	0x000162f0


	//   ....[155]....
        /*0784*/ 	.word	0x00016400


	//   ....[156]....
        /*0788*/ 	.word	0x00016470


	//   ....[157]....
        /*078c*/ 	.word	0x00016580


	//   ....[158]....
        /*0790*/ 	.word	0x000165f0


	//   ....[159]....
        /*0794*/ 	.word	0x00016700


	//   ....[160]....
        /*0798*/ 	.word	0x00016770


	//   ....[161]....
        /*079c*/ 	.word	0x00016880


	//   ....[162]....
        /*07a0*/ 	.word	0x000168f0


	//   ....[163]....
        /*07a4*/ 	.word	0x00016990


	//   ....[164]....
        /*07a8*/ 	.word	0x00016aa0


	//   ....[165]....
        /*07ac*/ 	.word	0x00016b10


	//   ....[166]....
        /*07b0*/ 	.word	0x00016b70


	//   ....[167]....
        /*07b4*/ 	.word	0x00016c60


	//   ....[168]....
        /*07b8*/ 	.word	0x00016cc0


	//   ....[169]....
        /*07bc*/ 	.word	0x00016dd0


	//   ....[170]....
        /*07c0*/ 	.word	0x00016e30


	//   ....[171]....
        /*07c4*/ 	.word	0x00016f40


	//   ....[172]....
        /*07c8*/ 	.word	0x00016fa0


	//   ....[173]....
        /*07cc*/ 	.word	0x000170b0


	//   ....[174]....
        /*07d0*/ 	.word	0x00017110


	//   ....[175]....
        /*07d4*/ 	.word	0x00017220


	//   ....[176]....
        /*07d8*/ 	.word	0x00017280


	//   ....[177]....
        /*07dc*/ 	.word	0x00017390


	//   ....[178]....
        /*07e0*/ 	.word	0x000173f0


	//   ....[179]....
        /*07e4*/ 	.word	0x000174e0


	//   ....[180]....
        /*07e8*/ 	.word	0x00017610


	//   ....[181]....
        /*07ec*/ 	.word	0x000176e0


	//   ....[182]....
        /*07f0*/ 	.word	0x00017750


	//   ....[183]....
        /*07f4*/ 	.word	0x00017820


	//   ....[184]....
        /*07f8*/ 	.word	0x00017880


	//   ....[185]....
        /*07fc*/ 	.word	0x00017950


	//   ....[186]....
        /*0800*/ 	.word	0x000179b0


	//   ....[187]....
        /*0804*/ 	.word	0x00017a80


	//   ....[188]....
        /*0808*/ 	.word	0x00017ae0


	//   ....[189]....
        /*080c*/ 	.word	0x00017bb0


	//   ....[190]....
        /*0810*/ 	.word	0x00017c10


	//   ....[191]....
        /*0814*/ 	.word	0x00017cf0


	//   ....[192]....
        /*0818*/ 	.word	0x00017de0


	//   ....[193]....
        /*081c*/ 	.word	0x00017e80


	//   ....[194]....
        /*0820*/ 	.word	0x00017ee0


	//   ....[195]....
        /*0824*/ 	.word	0x00017fe0


	//   ....[196]....
        /*0828*/ 	.word	0x00018040


	//   ....[197]....
        /*082c*/ 	.word	0x00018140


	//   ....[198]....
        /*0830*/ 	.word	0x000181a0


	//   ....[199]....
        /*0834*/ 	.word	0x000182a0


	//   ....[200]....
        /*0838*/ 	.word	0x00018300


	//   ....[201]....
        /*083c*/ 	.word	0x00018400


	//   ....[202]....
        /*0840*/ 	.word	0x00018460


	//   ....[203]....
        /*0844*/ 	.word	0x00018530


	//   ....[204]....
        /*0848*/ 	.word	0x00018680


	//   ....[205]....
        /*084c*/ 	.word	0x00018720


	//   ....[206]....
        /*0850*/ 	.word	0x00018800


	//   ....[207]....
        /*0854*/ 	.word	0x000188d0


	//   ....[208]....
        /*0858*/ 	.word	0x00018930


	//   ....[209]....
        /*085c*/ 	.word	0x00018a20


	//   ....[210]....
        /*0860*/ 	.word	0x00018a80


	//   ....[211]....
        /*0864*/ 	.word	0x00018b70


	//   ....[212]....
        /*0868*/ 	.word	0x00018bd0


	//   ....[213]....
        /*086c*/ 	.word	0x00018cc0


	//   ....[214]....
        /*0870*/ 	.word	0x00018d20


	//   ....[215]....
        /*0874*/ 	.word	0x00018e00


	//   ....[216]....
        /*0878*/ 	.word	0x00018e90


	//   ....[217]....
        /*087c*/ 	.word	0x00018f30


	//   ....[218]....
        /*0880*/ 	.word	0x00019050


	//   ....[219]....
        /*0884*/ 	.word	0x000190c0


	//   ....[220]....
        /*0888*/ 	.word	0x00019130


	//   ....[221]....
        /*088c*/ 	.word	0x000191a0


	//   ....[222]....
        /*0890*/ 	.word	0x00019210


	//   ....[223]....
        /*0894*/ 	.word	0x00019290


	//   ....[224]....
        /*0898*/ 	.word	0x00019320


	//   ....[225]....
        /*089c*/ 	.word	0x000193b0


	//   ....[226]....
        /*08a0*/ 	.word	0x00019420


	//   ....[227]....
        /*08a4*/ 	.word	0x00019490


	//   ....[228]....
        /*08a8*/ 	.word	0x00019500


	//   ....[229]....
        /*08ac*/ 	.word	0x00019580


	//   ....[230]....
        /*08b0*/ 	.word	0x000195f0


	//   ....[231]....
        /*08b4*/ 	.word	0x00019690


	//   ....[232]....
        /*08b8*/ 	.word	0x00019720


	//   ....[233]....
        /*08bc*/ 	.word	0x00019840


	//----- nvinfo : EIATTR_REG_RECONFIG
	.align		4
.L_203:
        /*08c0*/ 	.byte	0x01, 0x54
	.zero		2


	//----- nvinfo : EIATTR_SYSCALL_OFFSETS
	.align		4
        /*08c4*/ 	.byte	0x04, 0x46
        /*08c6*/ 	.short	(.L_205 - .L_204)


	//   ....[0]....
.L_204:
        /*08c8*/ 	.word	0x00001a00


	//   ....[1]....
        /*08cc*/ 	.word	0x00011890


	//   ....[2]....
        /*08d0*/ 	.word	0x000119e0


	//   ....[3]....
        /*08d4*/ 	.word	0x00011ad0


	//   ....[4]....
        /*08d8*/ 	.word	0x000129a0


	//----- nvinfo : EIATTR_MBARRIER_INSTR_OFFSETS
	.align		4
.L_205:
        /*08dc*/ 	.byte	0x04, 0x39
        /*08de*/ 	.short	(.L_207 - .L_206)


	//   ....[0]....
.L_206:
        /*08e0*/ 	.word	0x00000180
        /*08e4*/ 	.word	0x000000ff
        /*08e8*/ 	.word	0x00030800
        /*08ec*/ 	.short	0x0100
        /*08ee*/ 	.byte	0x08
	.zero		1


	//   ....[1]....
        /*08f0*/ 	.word	0x00000190
        /*08f4*/ 	.word	0x000000ff
        /*08f8*/ 	.word	0x00030820
        /*08fc*/ 	.short	0x0100
        /*08fe*/ 	.byte	0x08
	.zero		1


	//   ....[2]....
        /*0900*/ 	.word	0x00000280
        /*0904*/ 	.word	0x000000ff
        /*0908*/ 	.word	0x00030830
        /*090c*/ 	.short	0x0100
        /*090e*/ 	.byte	0x08
	.zero		1


	//   ....[3]....
        /*0910*/ 	.word	0x00000290
        /*0914*/ 	.word	0x000000ff
        /*0918*/ 	.word	0x00030840
        /*091c*/ 	.short	0x0100
        /*091e*/ 	.byte	0x08
	.zero		1


	//   ....[4]....
        /*0920*/ 	.word	0x000002a0
        /*0924*/ 	.word	0x000000ff
        /*0928*/ 	.word	0x00030838
        /*092c*/ 	.short	0x0100
        /*092e*/ 	.byte	0x08
	.zero		1


	//   ....[5]....
        /*0930*/ 	.word	0x000002b0
        /*0934*/ 	.word	0x000000ff
        /*0938*/ 	.word	0x00030848
        /*093c*/ 	.short	0x0100
        /*093e*/ 	.byte	0x08
	.zero		1


	//   ....[6]....
        /*0940*/ 	.word	0x000003e0
        /*0944*/ 	.word	0x000000ff
        /*0948*/ 	.word	0x00030850
        /*094c*/ 	.short	0x0100
        /*094e*/ 	.byte	0x08
	.zero		1


	//   ....[7]....
        /*0950*/ 	.word	0x000003f0
        /*0954*/ 	.word	0x000000ff
        /*0958*/ 	.word	0x00030860
        /*095c*/ 	.short	0x0100
        /*095e*/ 	.byte	0x08
	.zero		1


	//   ....[8]....
        /*0960*/ 	.word	0x00000400
        /*0964*/ 	.word	0x000000ff
        /*0968*/ 	.word	0x00030858
        /*096c*/ 	.short	0x0100
        /*096e*/ 	.byte	0x08
	.zero		1


	//   ....[9]....
        /*0970*/ 	.word	0x00000410
        /*0974*/ 	.word	0x000000ff
        /*0978*/ 	.word	0x00030868
        /*097c*/ 	.short	0x0100
        /*097e*/ 	.byte	0x08
	.zero		1


	//   ....[10]....
        /*0980*/ 	.word	0x00000500
        /*0984*/ 	.word	0x000000ff
        /*0988*/ 	.word	0x00030870
        /*098c*/ 	.short	0x0100
        /*098e*/ 	.byte	0x06
	.zero		1


	//   ....[11]....
        /*0990*/ 	.word	0x00000510
        /*0994*/ 	.word	0x000000ff
        /*0998*/ 	.word	0x00030880
        /*099c*/ 	.short	0x0100
        /*099e*/ 	.byte	0x06
	.zero		1


	//   ....[12]....
        /*09a0*/ 	.word	0x00000520
        /*09a4*/ 	.word	0x000000ff
        /*09a8*/ 	.word	0x00030878
        /*09ac*/ 	.short	0x0100
        /*09ae*/ 	.byte	0x06
	.zero		1


	//   ....[13]....
        /*09b0*/ 	.word	0x00000530
        /*09b4*/ 	.word	0x000000ff
        /*09b8*/ 	.word	0x00030888
        /*09bc*/ 	.short	0x0100
        /*09be*/ 	.byte	0x06
	.zero		1


	//   ....[14]....
        /*09c0*/ 	.word	0x00000660
        /*09c4*/ 	.word	0x000000ff
        /*09c8*/ 	.word	0x00030890
        /*09cc*/ 	.short	0x0100
        /*09ce*/ 	.byte	0x08
	.zero		1


	//   ....[15]....
        /*09d0*/ 	.word	0x00000670
        /*09d4*/ 	.word	0x000000ff
        /*09d8*/ 	.word	0x000308a0
        /*09dc*/ 	.short	0x0100
        /*09de*/ 	.byte	0x08
	.zero		1


	//   ....[16]....
        /*09e0*/ 	.word	0x00000680
        /*09e4*/ 	.word	0x000000ff
        /*09e8*/ 	.word	0x00030898
        /*09ec*/ 	.short	0x0100
        /*09ee*/ 	.byte	0x08
	.zero		1


	//   ....[17]....
        /*09f0*/ 	.word	0x00000690
        /*09f4*/ 	.word	0x000000ff
        /*09f8*/ 	.word	0x000308a8
        /*09fc*/ 	.short	0x0100
        /*09fe*/ 	.byte	0x08
	.zero		1


	//   ....[18]....
        /*0a00*/ 	.word	0x000007c0
        /*0a04*/ 	.word	0x000000ff
        /*0a08*/ 	.word	0x000308b0
        /*0a0c*/ 	.short	0x0100
        /*0a0e*/ 	.byte	0x08
	.zero		1


	//   ....[19]....
        /*0a10*/ 	.word	0x000007d0
        /*0a14*/ 	.word	0x000000ff
        /*0a18*/ 	.word	0x000308c0
        /*0a1c*/ 	.short	0x0100
        /*0a1e*/ 	.byte	0x08
	.zero		1


	//   ....[20]....
        /*0a20*/ 	.word	0x000007e0
        /*0a24*/ 	.word	0x000000ff
        /*0a28*/ 	.word	0x000308b8
        /*0a2c*/ 	.short	0x0100
        /*0a2e*/ 	.byte	0x08
	.zero		1


	//   ....[21]....
        /*0a30*/ 	.word	0x000007f0
        /*0a34*/ 	.word	0x000000ff
        /*0a38*/ 	.word	0x000308c8
        /*0a3c*/ 	.short	0x0100
        /*0a3e*/ 	.byte	0x08
	.zero		1


	//   ....[22]....
        /*0a40*/ 	.word	0x00001a60
        /*0a44*/ 	.word	0x000000ff
        /*0a48*/ 	.word	0x00030800
        /*0a4c*/ 	.short	0x010a
        /*0a4e*/ 	.byte	0x28
	.zero		1


	//   ....[23]....
        /*0a50*/ 	.word	0x00001ae0
        /*0a54*/ 	.word	0x00000003
        /*0a58*/ 	.word	0x00030830
        /*0a5c*/ 	.short	0x010a
        /*0a5e*/ 	.byte	0x3f
	.zero		1


	//   ....[24]....
        /*0a60*/ 	.word	0x00001b20
        /*0a64*/ 	.word	0x00000003
        /*0a68*/ 	.word	0x00030830
        /*0a6c*/ 	.short	0x010a
        /*0a6e*/ 	.byte	0x3f
	.zero		1


	//   ....[25]....
        /*0a70*/ 	.word	0x00002220
        /*0a74*/ 	.word	0x000000ff
        /*0a78*/ 	.word	0x00000000
        /*0a7c*/ 	.short	0x0101
        /*0a7e*/ 	.byte	0x04
	.zero		1


	//   ....[26]....
        /*0a80*/ 	.word	0x00004830
        /*0a84*/ 	.word	0x000000ff
        /*0a88*/ 	.word	0x00030830
        /*0a8c*/ 	.short	0x010a
        /*0a8e*/ 	.byte	0x06
	.zero		1


	//   ....[27]....
        /*0a90*/ 	.word	0x00004870
        /*0a94*/ 	.word	0x000000ff
        /*0a98*/ 	.word	0x00030830
        /*0a9c*/ 	.short	0x010a
        /*0a9e*/ 	.byte	0x06
	.zero		1


	//   ....[28]....
        /*0aa0*/ 	.word	0x00005330
        /*0aa4*/ 	.word	0x000000ff
        /*0aa8*/ 	.word	0x00030850
        /*0aac*/ 	.short	0x010a
        /*0aae*/ 	.byte	0x05
	.zero		1


	//   ....[29]....
        /*0ab0*/ 	.word	0x00005370
        /*0ab4*/ 	.word	0x000000ff
        /*0ab8*/ 	.word	0x00030850
        /*0abc*/ 	.short	0x010a
        /*0abe*/ 	.byte	0x05
	.zero		1


	//   ....[30]....
        /*0ac0*/ 	.word	0x00005680
        /*0ac4*/ 	.word	0x000000ff
        /*0ac8*/ 	.word	0x00000000
        /*0acc*/ 	.short	0x0101
        /*0ace*/ 	.byte	0x06
	.zero		1


	//   ....[31]....
        /*0ad0*/ 	.word	0x000076a0
        /*0ad4*/ 	.word	0x000000ff
        /*0ad8*/ 	.word	0x00000000
        /*0adc*/ 	.short	0x0101
        /*0ade*/ 	.byte	0x05
	.zero		1


	//   ....[32]....
        /*0ae0*/ 	.word	0x00007b20
        /*0ae4*/ 	.word	0x000000ff
        /*0ae8*/ 	.word	0x00030830
        /*0aec*/ 	.short	0x010a
        /*0aee*/ 	.byte	0x06
	.zero		1


	//   ....[33]....
        /*0af0*/ 	.word	0x00007b60
        /*0af4*/ 	.word	0x000000ff
        /*0af8*/ 	.word	0x00030830
        /*0afc*/ 	.short	0x010a
        /*0afe*/ 	.byte	0x06
	.zero		1


	//   ....[34]....
        /*0b00*/ 	.word	0x00008620
        /*0b04*/ 	.word	0x000000ff
        /*0b08*/ 	.word	0x00030850
        /*0b0c*/ 	.short	0x010a
        /*0b0e*/ 	.byte	0x05
	.zero		1


	//   ....[35]....
        /*0b10*/ 	.word	0x00008660
        /*0b14*/ 	.word	0x000000ff
        /*0b18*/ 	.word	0x00030850
        /*0b1c*/ 	.short	0x010a
        /*0b1e*/ 	.byte	0x05
	.zero		1


	//   ....[36]....
        /*0b20*/ 	.word	0x00008980
        /*0b24*/ 	.word	0x000000ff
        /*0b28*/ 	.word	0x00000000
        /*0b2c*/ 	.short	0x0101
        /*0b2e*/ 	.byte	0x06
	.zero		1


	//   ....[37]....
        /*0b30*/ 	.word	0x00009700
        /*0b34*/ 	.word	0x000000ff
        /*0b38*/ 	.word	0x00000000
        /*0b3c*/ 	.short	0x0101
        /*0b3e*/ 	.byte	0x05
	.zero		1


	//   ....[38]....
        /*0b40*/ 	.word	0x000099a0
        /*0b44*/ 	.word	0x000000ff
        /*0b48*/ 	.word	0x00030830
        /*0b4c*/ 	.short	0x010a
        /*0b4e*/ 	.byte	0x05
	.zero		1


	//   ....[39]....
        /*0b50*/ 	.word	0x000099e0
        /*0b54*/ 	.word	0x000000ff
        /*0b58*/ 	.word	0x00030830
        /*0b5c*/ 	.short	0x010a
        /*0b5e*/ 	.byte	0x05
	.zero		1


	//   ....[40]....
        /*0b60*/ 	.word	0x0000a4a0
        /*0b64*/ 	.word	0x000000ff
        /*0b68*/ 	.word	0x00030850
        /*0b6c*/ 	.short	0x010a
        /*0b6e*/ 	.byte	0x05
	.zero		1


	//   ....[41]....
        /*0b70*/ 	.word	0x0000a4e0
        /*0b74*/ 	.word	0x000000ff
        /*0b78*/ 	.word	0x00030850
        /*0b7c*/ 	.short	0x010a
        /*0b7e*/ 	.byte	0x05
	.zero		1


	//   ....[42]....
        /*0b80*/ 	.word	0x0000a830
        /*0b84*/ 	.word	0x000000ff
        /*0b88*/ 	.word	0x00000000
        /*0b8c*/ 	.short	0x0101
        /*0b8e*/ 	.byte	0x04
	.zero		1


	//   ....[43]....
        /*0b90*/ 	.word	0x0000c860
        /*0b94*/ 	.word	0x000000ff
        /*0b98*/ 	.word	0x00000000
        /*0b9c*/ 	.short	0x0101
        /*0b9e*/ 	.byte	0x05
	.zero		1


	//   ....[44]....
        /*0ba0*/ 	.word	0x0000d020
        /*0ba4*/ 	.word	0x000000ff
        /*0ba8*/ 	.word	0x00030850
        /*0bac*/ 	.short	0x010a
        /*0bae*/ 	.byte	0x05
	.zero		1


	//   ....[45]....
        /*0bb0*/ 	.word	0x0000d060
        /*0bb4*/ 	.word	0x000000ff
        /*0bb8*/ 	.word	0x00030850
        /*0bbc*/ 	.short	0x010a
        /*0bbe*/ 	.byte	0x05
	.zero		1


	//   ....[46]....
        /*0bc0*/ 	.word	0x0000d530
        /*0bc4*/ 	.word	0x000000ff
        /*0bc8*/ 	.word	0x00000000
        /*0bcc*/ 	.short	0x0101
        /*0bce*/ 	.byte	0x04
	.zero		1


	//   ....[47]....
        /*0bd0*/ 	.word	0x0000f030
        /*0bd4*/ 	.word	0x00000011
        /*0bd8*/ 	.word	0x00000000
        /*0bdc*/ 	.short	0x0101
        /*0bde*/ 	.byte	0x3f
	.zero		1


	//   ....[48]....
        /*0be0*/ 	.word	0x00012060
        /*0be4*/ 	.word	0x00000007
        /*0be8*/ 	.word	0x00030840
        /*0bec*/ 	.short	0x010a
        /*0bee*/ 	.byte	0x3f
	.zero		1


	//   ....[49]....
        /*0bf0*/ 	.word	0x00012710
        /*0bf4*/ 	.word	0x00000007
        /*0bf8*/ 	.word	0x00030830
        /*0bfc*/ 	.short	0x0107
        /*0bfe*/ 	.byte	0x3f
	.zero		1


	//   ....[50]....
        /*0c00*/ 	.word	0x000127d0
        /*0c04*/ 	.word	0x00000007
        /*0c08*/ 	.word	0x00030830
        /*0c0c*/ 	.short	0x0101
        /*0c0e*/ 	.byte	0x3f
	.zero		1


	//   ....[51]....
        /*0c10*/ 	.word	0x00013320
        /*0c14*/ 	.word	0x00000011
        /*0c18*/ 	.word	0x00030800
        /*0c1c*/ 	.short	0x0107
        /*0c1e*/ 	.byte	0x3f
	.zero		1


	//   ....[52]....
        /*0c20*/ 	.word	0x00013440
        /*0c24*/ 	.word	0x00000011
        /*0c28*/ 	.word	0x00030800
        /*0c2c*/ 	.short	0x0101
        /*0c2e*/ 	.byte	0x3f
	.zero		1


	//   ....[53]....
        /*0c30*/ 	.word	0x00013460
        /*0c34*/ 	.word	0x00000011
        /*0c38*/ 	.word	0x00030820
        /*0c3c*/ 	.short	0x010a
        /*0c3e*/ 	.byte	0x3f
	.zero		1


	//   ....[54]....
        /*0c40*/ 	.word	0x00013830
        /*0c44*/ 	.word	0x00000007
        /*0c48*/ 	.word	0x00030840
        /*0c4c*/ 	.short	0x010a
        /*0c4e*/ 	.byte	0x3f
	.zero		1


	//   ....[55]....
        /*0c50*/ 	.word	0x00013d10
        /*0c54*/ 	.word	0x00000007
        /*0c58*/ 	.word	0x00030830
        /*0c5c*/ 	.short	0x0107
        /*0c5e*/ 	.byte	0x3f
	.zero		1


	//   ....[56]....
        /*0c60*/ 	.word	0x00013dd0
        /*0c64*/ 	.word	0x00000007
        /*0c68*/ 	.word	0x00030830
        /*0c6c*/ 	.short	0x0101
        /*0c6e*/ 	.byte	0x3f
	.zero		1


	//   ....[57]....
        /*0c70*/ 	.word	0x00013e30
        /*0c74*/ 	.word	0x00000006
        /*0c78*/ 	.word	0x00030860
        /*0c7c*/ 	.short	0x010a
        /*0c7e*/ 	.byte	0x3f
	.zero		1


	//   ....[58]....
        /*0c80*/ 	.word	0x000143a0
        /*0c84*/ 	.word	0x00000006
        /*0c88*/ 	.word	0x00030850
        /*0c8c*/ 	.short	0x0107
        /*0c8e*/ 	.byte	0x3f
	.zero		1


	//   ....[59]....
        /*0c90*/ 	.word	0x00014500
        /*0c94*/ 	.word	0x00000006
        /*0c98*/ 	.word	0x00030850
        /*0c9c*/ 	.short	0x0101
        /*0c9e*/ 	.byte	0x3f
	.zero		1


	//   ....[60]....
        /*0ca0*/ 	.word	0x00014720
        /*0ca4*/ 	.word	0x00000000
        /*0ca8*/ 	.word	0x00030860
        /*0cac*/ 	.short	0x010a
        /*0cae*/ 	.byte	0x3f
	.zero		1


	//   ....[61]....
        /*0cb0*/ 	.word	0x00014c30
        /*0cb4*/ 	.word	0x00000000
        /*0cb8*/ 	.word	0x00030850
        /*0cbc*/ 	.short	0x0107
        /*0cbe*/ 	.byte	0x3f
	.zero		1


	//   ....[62]....
        /*0cc0*/ 	.word	0x00014cf0
        /*0cc4*/ 	.word	0x00000000
        /*0cc8*/ 	.word	0x00030850
        /*0ccc*/ 	.short	0x0101
        /*0cce*/ 	.byte	0x3f
	.zero		1


	//   ....[63]....
        /*0cd0*/ 	.word	0x00015a20
        /*0cd4*/ 	.word	0x00000004
        /*0cd8*/ 	.word	0x00030820
        /*0cdc*/ 	.short	0x010a
        /*0cde*/ 	.byte	0x3f
	.zero		1


	//   ....[64]....
        /*0ce0*/ 	.word	0x00015ba0
        /*0ce4*/ 	.word	0x00000005
        /*0ce8*/ 	.word	0x00030840
        /*0cec*/ 	.short	0x010a
        /*0cee*/ 	.byte	0x3f
	.zero		1


	//   ....[65]....
        /*0cf0*/ 	.word	0x00015c40
        /*0cf4*/ 	.word	0x00000017
        /*0cf8*/ 	.word	0x00030840
        /*0cfc*/ 	.short	0x010a
        /*0cfe*/ 	.byte	0x3f
	.zero		1


	//   ....[66]....
        /*0d00*/ 	.word	0x00015c80
        /*0d04*/ 	.word	0x00000005
        /*0d08*/ 	.word	0x00030860
        /*0d0c*/ 	.short	0x010a
        /*0d0e*/ 	.byte	0x3f
	.zero		1


	//   ....[67]....
        /*0d10*/ 	.word	0x00015cc0
        /*0d14*/ 	.word	0x00000017
        /*0d18*/ 	.word	0x00030860
        /*0d1c*/ 	.short	0x010a
        /*0d1e*/ 	.byte	0x3f
	.zero		1


	//   ....[68]....
        /*0d20*/ 	.word	0x00015d30
        /*0d24*/ 	.word	0x00000003
        /*0d28*/ 	.word	0x00030800
        /*0d2c*/ 	.short	0x010a
        /*0d2e*/ 	.byte	0x3f
	.zero		1


	//   ....[69]....
        /*0d30*/ 	.word	0x00015d80
        /*0d34*/ 	.word	0x00000003
        /*0d38*/ 	.word	0x00030830
        /*0d3c*/ 	.short	0x010a
        /*0d3e*/ 	.byte	0x3f
	.zero		1


	//   ....[70]....
        /*0d40*/ 	.word	0x00015de0
        /*0d44*/ 	.word	0x00000005
        /*0d48*/ 	.word	0x00030830
        /*0d4c*/ 	.short	0x010a
        /*0d4e*/ 	.byte	0x3f
	.zero		1


	//   ....[71]....
        /*0d50*/ 	.word	0x00015e40
        /*0d54*/ 	.word	0x00000003
        /*0d58*/ 	.word	0x00030850
        /*0d5c*/ 	.short	0x010a
        /*0d5e*/ 	.byte	0x3f
	.zero		1


	//   ....[72]....
        /*0d60*/ 	.word	0x00015ea0
        /*0d64*/ 	.word	0x00000005
        /*0d68*/ 	.word	0x00030830
        /*0d6c*/ 	.short	0x010a
        /*0d6e*/ 	.byte	0x3f
	.zero		1


	//   ....[73]....
        /*0d70*/ 	.word	0x00015f00
        /*0d74*/ 	.word	0x00000003
        /*0d78*/ 	.word	0x00030850
        /*0d7c*/ 	.short	0x010a
        /*0d7e*/ 	.byte	0x3f
	.zero		1


	//   ....[74]....
        /*0d80*/ 	.word	0x00015f60
        /*0d84*/ 	.word	0x00000005
        /*0d88*/ 	.word	0x00030830
        /*0d8c*/ 	.short	0x010a
        /*0d8e*/ 	.byte	0x3f
	.zero		1


	//   ....[75]....
        /*0d90*/ 	.word	0x00015fc0
        /*0d94*/ 	.word	0x00000003
        /*0d98*/ 	.word	0x00030850
        /*0d9c*/ 	.short	0x010a
        /*0d9e*/ 	.byte	0x3f
	.zero		1


	//   ....[76]....
        /*0da0*/ 	.word	0x00016020
        /*0da4*/ 	.word	0x00000003
        /*0da8*/ 	.word	0x00030850
        /*0dac*/ 	.short	0x010a
        /*0dae*/ 	.byte	0x3f
	.zero		1


	//   ....[77]....
        /*0db0*/ 	.word	0x00016140
        /*0db4*/ 	.word	0x00000007
        /*0db8*/ 	.word	0x00030840
        /*0dbc*/ 	.short	0x010a
        /*0dbe*/ 	.byte	0x3f
	.zero		1


	//   ....[78]....
        /*0dc0*/ 	.word	0x00017510
        /*0dc4*/ 	.word	0x00000011
        /*0dc8*/ 	.word	0x00030820
        /*0dcc*/ 	.short	0x010a
        /*0dce*/ 	.byte	0x3f
	.zero		1


	//   ....[79]....
        /*0dd0*/ 	.word	0x00017560
        /*0dd4*/ 	.word	0x00000007
        /*0dd8*/ 	.word	0x00030840
        /*0ddc*/ 	.short	0x010a
        /*0dde*/ 	.byte	0x3f
	.zero		1


	//   ....[80]....
        /*0de0*/ 	.word	0x00017d30
        /*0de4*/ 	.word	0x00000006
        /*0de8*/ 	.word	0x00030860
        /*0dec*/ 	.short	0x010a
        /*0dee*/ 	.byte	0x3f
	.zero		1


	//   ....[81]....
        /*0df0*/ 	.word	0x000185d0
        /*0df4*/ 	.word	0x00000000
        /*0df8*/ 	.word	0x00030860
        /*0dfc*/ 	.short	0x010a
        /*0dfe*/ 	.byte	0x3f
	.zero		1


	//   ....[82]....
        /*0e00*/ 	.word	0x00019760
        /*0e04*/ 	.word	0x00000004
        /*0e08*/ 	.word	0x00030820
        /*0e0c*/ 	.short	0x010a
        /*0e0e*/ 	.byte	0x3f
	.zero		1


	//   ....[83]....
        /*0e10*/ 	.word	0x00019900
        /*0e14*/ 	.word	0x00000005
        /*0e18*/ 	.word	0x00030840
        /*0e1c*/ 	.short	0x010a
        /*0e1e*/ 	.byte	0x3f
	.zero		1


	//   ....[84]....
        /*0e20*/ 	.word	0x00019950
        /*0e24*/ 	.word	0x00000017
        /*0e28*/ 	.word	0x00030840
        /*0e2c*/ 	.short	0x010a
        /*0e2e*/ 	.byte	0x3f
	.zero		1


	//   ....[85]....
        /*0e30*/ 	.word	0x000199a0
        /*0e34*/ 	.word	0x00000005
        /*0e38*/ 	.word	0x00030860
        /*0e3c*/ 	.short	0x010a
        /*0e3e*/ 	.byte	0x3f
	.zero		1


	//----- nvinfo : EIATTR_NUM_MBARRIERS
	.align		4
.L_207:
        /*0e40*/ 	.byte	0x03, 0x38
        /*0e42*/ 	.short	0x0016


	//----- nvinfo : EIATTR_EXIT_INSTR_OFFSETS
	.align		4
        /*0e44*/ 	.byte	0x04, 0x1c
        /*0e46*/ 	.short	(.L_209 - .L_208)


	//   ....[0]....
.L_208:
        /*0e48*/ 	.word	0x00000960


	//   ....[1]....
        /*0e4c*/ 	.word	0x000100c0


	//   ....[2]....
        /*0e50*/ 	.word	0x00015d10


	//----- nvinfo : EIATTR_MAX_THREADS
	.align		4
.L_209:
        /*0e54*/ 	.byte	0x04, 0x05
        /*0e56*/ 	.short	(.L_211 - .L_210)
.L_210:
        /*0e58*/ 	.word	0x00000180
        /*0e5c*/ 	.word	0x00000001
        /*0e60*/ 	.word	0x00000001


	//----- nvinfo : EIATTR_CRS_STACK_SIZE
	.align		4
.L_211:
        /*0e64*/ 	.byte	0x04, 0x1e
        /*0e66*/ 	.short	(.L_213 - .L_212)
.L_212:
        /*0e68*/ 	.word	0x00000000


	//----- nvinfo : EIATTR_CBANK_PARAM_SIZE
	.align		4
.L_213:
        /*0e6c*/ 	.byte	0x03, 0x19
        /*0e6e*/ 	.short	0x0af0


	//----- nvinfo : EIATTR_PARAM_CBANK
	.align		4
        /*0e70*/ 	.byte	0x04, 0x0a
        /*0e72*/ 	.short	(.L_215 - .L_214)
	.align		4
.L_214:
        /*0e74*/ 	.word	index@(.nv.constant0._ZN7cutlass13device_kernelIN5flash11enable_sm90INS1_16FlashAttnFwdSm90INS1_25CollectiveMainloopFwdSm90ILi2EN4cute5tupleIJNS5_1CILi1EEES8_S8_EEENS6_IJNS7_ILi128EEENS7_ILi96EEENS7_ILi192EEEEEELi192ENS_6half_tEfNS_4arch4Sm90ELb0ELb1ELb0ELb1ELb1ELb0ELb0ELb1ELb1ELb1ELb0ELb0EEENS1_21CollectiveEpilogueFwdINS6_IJSA_SC_SB_EEES9_SE_SG_Li256ELb1ELb1ELb0ELb0EEENS1_36VarlenDynamicPersistentTileSchedulerILi128ELi96ELi256ELi128ELb0ELb1ELb1ELb1ELb0ELb1EEEEEEEEEvNT_6ParamsE)
        /*0e78*/ 	.short	0x0210
        /*0e7a*/ 	.short	0x0af0


	//----- nvinfo : EIATTR_SW_WAR
	.align		4
.L_215:
        /*0e7c*/ 	.byte	0x04, 0x36
        /*0e7e*/ 	.short	(.L_217 - .L_216)
.L_216:
        /*0e80*/ 	.word	0x00000008
.L_217:


//--------------------- .nv.info._ZN7cutlass13device_kernelIN5flash11enable_sm90INS1_16FlashAttnFwdSm90INS1_25CollectiveMainloopFwdSm90ILi2EN4cute5tupleIJNS5_1CILi1EEES8_S8_EEENS6_IJNS7_ILi128EEENS7_ILi96EEENS7_ILi192EEEEEELi192ENS_6half_tEfNS_4arch4Sm90ELb0ELb1ELb0ELb1ELb1ELb1ELb0ELb1ELb1ELb1ELb0ELb0EEENS1_21CollectiveEpilogueFwdINS6_IJSA_SC_SB_EEES9_SE_SG_Li256ELb1ELb1ELb0ELb0EEENS1_36VarlenDynamicPersistentTileSchedulerILi128ELi96ELi256ELi128ELb0ELb1ELb1ELb1ELb0ELb1EEEEEEEEEvNT_6ParamsE --------------------------
	.section	.nv.info._ZN7cutlass13device_kernelIN5flash11enable_sm90INS1_16FlashAttnFwdSm90INS1_25CollectiveMainloopFwdSm90ILi2EN4cute5tupleIJNS5_1CILi1EEES8_S8_EEENS6_IJNS7_ILi128EEENS7_ILi96EEENS7_ILi192EEEEEELi192ENS_6half_tEfNS_4arch4Sm90ELb0ELb1ELb0ELb1ELb1ELb1ELb0ELb1ELb1ELb1ELb0ELb0EEENS1_21CollectiveEpilogueFwdINS6_IJSA_SC_SB_EEES9_SE_SG_Li256ELb1ELb1ELb0ELb0EEENS1_36VarlenDynamicPersistentTileSchedulerILi128ELi96ELi256ELi128ELb0ELb1ELb1ELb1ELb0ELb1EEEEEEEEEvNT_6ParamsE,"",@"SHT_CUDA_INFO"
	.sectionflags	@""
	.align	4


	//----- nvinfo : EIATTR_CUDA_API_VERSION
	.align		4
        /*0000*/ 	.byte	0x04, 0x37
        /*0002*/ 	.short	(.L_219 - .L_218)
.L_218:
        /*0004*/ 	.word	0x00000082


	//----- nvinfo : EIATTR_KPARAM_INFO
	.align		4
.L_219:
        /*0008*/ 	.byte	0x04, 0x17
        /*000a*/ 	.short	(.L_221 - .L_220)
.L_220:
        /*000c*/ 	.word	0x00000000
        /*0010*/ 	.short	0x0000
        /*0012*/ 	.short	0x0070
        /*0014*/ 	.byte	0x00, 0xf0, 0x01, 0x2a


	//----- nvinfo : EIATTR_SPARSE_MMA_MASK
	.align		4
.L_221:
        /*0018*/ 	.byte	0x03, 0x50
        /*001a*/ 	.short	0x0000


	//----- nvinfo : EIATTR_MAXREG_COUNT
	.align		4
        /*001c*/ 	.byte	0x03, 0x1b
        /*001e*/ 	.short	0x00a8


	//----- nvinfo : EIATTR_NUM_BARRIERS
	.align		4
        /*0020*/ 	.byte	0x02, 0x4c
        /*0022*/ 	.byte	0x10
	.zero		1


	//----- nvinfo : EIATTR_EXTERNS
	.align		4
        /*0024*/ 	.byte	0x04, 0x0f
        /*0026*/ 	.short	(.L_223 - .L_222)


	//   ....[0]....
	.align		4
.L_222:
        /*0028*/ 	.word	index@(__assertfail)


	//----- nvinfo : EIATTR_ANNOTATIONS
	.align		4
.L_223:
        /*002c*/ 	.byte	0x04, 0x55
        /*002e*/ 	.short	(.L_225 - .L_224)


	//   ....[0]....
.L_224:
        /* <DEDUP_REMOVED lines=74> */


	//----- nvinfo : EIATTR_MERCURY_ISA_VERSION
	.align		4
.L_225:
        /*04c0*/ 	.byte	0x03, 0x5f
        /*04c2*/ 	.short	0x0101


	//----- nvinfo : EIATTR_UNUSED_LOAD_BYTE_OFFSET
	.align		4
        /*04c4*/ 	.byte	0x04, 0x44
        /*04c6*/ 	.short	(.L_227 - .L_226)


	//   ....[0]....
.L_226:
        /*04c8*/ 	.word	0x00000a50
        /*04cc*/ 	.word	0x0000fff0


	//   ....[1]....
        /*04d0*/ 	.word	0x0001fa00
        /*04d4*/ 	.word	0x0000fff0


	//----- nvinfo : EIATTR_INT_WARP_WIDE_INSTR_OFFSETS
	.align		4
.L_227:
        /*04d8*/ 	.byte	0x04, 0x31
        /*04da*/ 	.short	(.L_229 - .L_228)


	//   ....[0]....
.L_228:
        /*04dc*/ 	.word	0x00000130


	//   ....[1]....
        /*04e0*/ 	.word	0x00000170


	//   ....[2]....
        /*04e4*/ 	.word	0x000001e0


	//   ....[3]....
        /*04e8*/ 	.word	0x00025150


	//   ....[4]....
        /*04ec*/ 	.word	0x000251e0


	//   ....[5]....
        /*04f0*/ 	.word	0x000280c0


	//   ....[6]....
        /*04f4*/ 	.word	0x00028150


	//----- nvinfo : EIATTR_COOP_GROUP_MASK_REGIDS
	.align		4
.L_229:
        /*04f8*/ 	.byte	0x04, 0x29
        /*04fa*/ 	.short	(.L_231 - .L_230)


	//   ....[0]....
.L_230:
        /*04fc*/ 	.word	0xffffffff


	//   ....[1]....
        /*0500*/ 	.word	0xffffffff


	//   ....[2]....
        /*0504*/ 	.word	0xffffffff


	//   ....[3]....
        /*0508*/ 	.word	0xffffffff


	//   ....[4]....
        /*050c*/ 	.word	0xffffffff


	//   ....[5]....
        /*0510*/ 	.word	0xffffffff


	//   ....[6]....
        /*0514*/ 	.word	0xffffffff


	//   ....[7]....
        /*0518*/ 	.word	0xffffffff


	//   ....[8]....
        /*051c*/ 	.word	0xffffffff


	//   ....[9]....
        /*0520*/ 	.word	0xffffffff


	//   ....[10]....
        /*0524*/ 	.word	0xffffffff


	//   ....[11]....
        /*0528*/ 	.word	0xffffffff


	//   ....[12]....
        /*052c*/ 	.word	0xffffffff


	//   ....[13]....
        /*0530*/ 	.word	0xffffffff


	//   ....[14]....
        /*0534*/ 	.word	0xffffffff


	//   ....[15]....
        /*0538*/ 	.word	0xffffffff


	//   ....[16]....
        /*053c*/ 	.word	0xffffffff


	//   ....[17]....
        /*0540*/ 	.word	0xffffffff


	//   ....[18]....
        /*0544*/ 	.word	0xffffffff


	//   ....[19]....
        /*0548*/ 	.word	0xffffffff


	//   ....[20]....
        /*054c*/ 	.word	0xffffffff


	//   ....[21]....
        /*0550*/ 	.word	0xffffffff


	//   ....[22]....
        /*0554*/ 	.word	0xffffffff


	//   ....[23]....
        /*0558*/ 	.word	0xffffffff


	//   ....[24]....
        /*055c*/ 	.word	0xffffffff


	//   ....[25]....
        /*0560*/ 	.word	0xffffffff


	//   ....[26]....
        /*0564*/ 	.word	0xffffffff


	//   ....[27]....
        /*0568*/ 	.word	0xffffffff


	//   ....[28]....
        /*056c*/ 	.word	0xffffffff


	//   ....[29]....
        /*0570*/ 	.word	0xffffffff


	//   ....[30]....
        /*0574*/ 	.word	0xffffffff


	//   ....[31]....
        /*0578*/ 	.word	0xffffffff


	//   ....[32]....
        /*057c*/ 	.word	0xffffffff


	//   ....[33]....
        /*0580*/ 	.word	0xffffffff


	//   ....[34]....
        /*0584*/ 	.word	0xffffffff


	//   ....[35]....
        /*0588*/ 	.word	0xffffffff


	//   ....[36]....
        /*058c*/ 	.word	0xffffffff


	//   ....[37]....
        /*0590*/ 	.word	0xffffffff


	//   ....[38]....
        /*0594*/ 	.word	0xffffffff


	//   ....[39]....
        /*0598*/ 	.word	0xffffffff


	//   ....[40]....
        /*059c*/ 	.word	0xffffffff


	//   ....[41]....
        /*05a0*/ 	.word	0xffffffff


	//   ....[42]....
        /*05a4*/ 	.word	0xffffffff


	//   ....[43]....
        /*05a8*/ 	.word	0xffffffff


	//   ....[44]....
        /*05ac*/ 	.word	0xffffffff


	//   ....[45]....
        /*05b0*/ 	.word	0xffffffff


	//   ....[46]....
        /*05b4*/ 	.word	0xffffffff


	//   ....[47]....
        /*05b8*/ 	.word	0xffffffff


	//   ....[48]....
        /*05bc*/ 	.word	0xffffffff


	//   ....[49]....
        /*05c0*/ 	.word	0xffffffff


	//   ....[50]....
        /*05c4*/ 	.word	0xffffffff


	//   ....[51]....
        /*05c8*/ 	.word	0xffffffff


	//   ....[52]....
        /*05cc*/ 	.word	0xffffffff


	//   ....[53]....
        /*05d0*/ 	.word	0xffffffff


	//   ....[54]....
        /*05d4*/ 	.word	0xffffffff


	//   ....[55]....
        /*05d8*/ 	.word	0xffffffff


	//   ....[56]....
        /*05dc*/ 	.word	0xffffffff


	//   ....[57]....
        /*05e0*/ 	.word	0xffffffff


	//   ....[58]....
        /*05e4*/ 	.word	0xffffffff


	//   ....[59]....
        /*05e8*/ 	.word	0xffffffff


	//   ....[60]....
        /*05ec*/ 	.word	0xffffffff


	//   ....[61]....
        /*05f0*/ 	.word	0xffffffff


	//   ....[62]....
        /*05f4*/ 	.word	0xffffffff


	//   ....[63]....
        /*05f8*/ 	.word	0xffffffff


	//   ....[64]....
        /*05fc*/ 	.word	0xffffffff


	//   ....[65]....
        /*0600*/ 	.word	0xffffffff


	//   ....[66]....
        /*0604*/ 	.word	0xffffffff


	//   ....[67]....
        /*0608*/ 	.word	0xffffffff


	//   ....[68]....
        /*060c*/ 	.word	0xffffffff


	//   ....[69]....
        /*0610*/ 	.word	0xffffffff


	//   ....[70]....
        /*0614*/ 	.word	0xffffffff


	//   ....[71]....
        /*0618*/ 	.word	0xffffffff


	//   ....[72]....
        /*061c*/ 	.word	0xffffffff


	//   ....[73]....
        /*0620*/ 	.word	0xffffffff


	//   ....[74]....
        /*0624*/ 	.word	0xffffffff


	//   ....[75]....
        /*0628*/ 	.word	0xffffffff


	//   ....[76]....
        /*062c*/ 	.word	0xffffffff


	//   ....[77]....
        /*0630*/ 	.word	0xffffffff


	//   ....[78]....
        /*0634*/ 	.word	0xffffffff


	//   ....[79]....
        /*0638*/ 	.word	0xffffffff


	//   ....[80]....
        /*063c*/ 	.word	0xffffffff


	//   ....[81]....
        /*0640*/ 	.word	0xffffffff


	//   ....[82]....
        /*0644*/ 	.word	0xffffffff


	//   ....[83]....
        /*0648*/ 	.word	0xffffffff


	//   ....[84]....
        /*064c*/ 	.word	0xffffffff


	//   ....[85]....
        /*0650*/ 	.word	0xffffffff


	//   ....[86]....
        /*0654*/ 	.word	0xffffffff


	//   ....[87]....
        /*0658*/ 	.word	0xffffffff


	//   ....[88]....
        /*065c*/ 	.word	0xffffffff


	//   ....[89]....
        /*0660*/ 	.word	0xffffffff


	//   ....[90]....
        /*0664*/ 	.word	0xffffffff


	//   ....[91]....
        /*0668*/ 	.word	0xffffffff


	//   ....[92]....
        /*066c*/ 	.word	0xffffffff


	//   ....[93]....
        /*0670*/ 	.word	0xffffffff


	//   ....[94]....
        /*0674*/ 	.word	0xffffffff


	//   ....[95]....
        /*0678*/ 	.word	0xffffffff


	//   ....[96]....
        /*067c*/ 	.word	0xffffffff


	//   ....[97]....
        /*0680*/ 	.word	0xffffffff


	//   ....[98]....
        /*0684*/ 	.word	0xffffffff


	//   ....[99]....
        /*0688*/ 	.word	0xffffffff


	//   ....[100]....
        /*068c*/ 	.word	0xffffffff


	//   ....[101]....
        /*0690*/ 	.word	0xffffffff


	//   ....[102]....
        /*0694*/ 	.word	0xffffffff


	//   ....[103]....
        /*0698*/ 	.word	0xffffffff


	//   ....[104]....
        /*069c*/ 	.word	0xffffffff


	//   ....[105]....
        /*06a0*/ 	.word	0xffffffff


	//   ....[106]....
        /*06a4*/ 	.word	0xffffffff


	//   ....[107]....
        /*06a8*/ 	.word	0xffffffff


	//   ....[108]....
        /*06ac*/ 	.word	0xffffffff


	//   ....[109]....
        /*06b0*/ 	.word	0xffffffff


	//   ....[110]....
        /*06b4*/ 	.word	0xffffffff


	//   ....[111]....
        /*06b8*/ 	.word	0xffffffff


	//   ....[112]....
        /*06bc*/ 	.word	0xffffffff


	//   ....[113]....
        /*06c0*/ 	.word	0xffffffff


	//   ....[114]....
        /*06c4*/ 	.word	0xffffffff


	//   ....[115]....
        /*06c8*/ 	.word	0xffffffff


	//   ....[116]....
        /*06cc*/ 	.word	0xffffffff


	//   ....[117]....
        /*06d0*/ 	.word	0xffffffff


	//   ....[118]....
        /*06d4*/ 	.word	0xffffffff


	//   ....[119]....
        /*06d8*/ 	.word	0xffffffff


	//   ....[120]....
        /*06dc*/ 	.word	0xffffffff


	//   ....[121]....
        /*06e0*/ 	.word	0xffffffff


	//   ....[122]....
        /*06e4*/ 	.word	0xffffffff


	//   ....[123]....
        /*06e8*/ 	.word	0xffffffff


	//   ....[124]....
        /*06ec*/ 	.word	0xffffffff


	//   ....[125]....
        /*06f0*/ 	.word	0xffffffff


	//   ....[126]....
        /*06f4*/ 	.word	0xffffffff


	//   ....[127]....
        /*06f8*/ 	.word	0xffffffff


	//   ....[128]....
        /*06fc*/ 	.word	0xffffffff


	//   ....[129]....
        /*0700*/ 	.word	0xffffffff


	//   ....[130]....
        /*0704*/ 	.word	0xffffffff


	//   ....[131]....
        /*0708*/ 	.word	0xffffffff


	//   ....[132]....
        /*070c*/ 	.word	0xffffffff


	//   ....[133]....
        /*0710*/ 	.word	0xffffffff


	//   ....[134]....
        /*0714*/ 	.word	0xffffffff


	//   ....[135]....
        /*0718*/ 	.word	0xffffffff


	//   ....[136]....
        /*071c*/ 	.word	0xffffffff


	//   ....[137]....
        /*0720*/ 	.word	0xffffffff


	//   ....[138]....
        /*0724*/ 	.word	0xffffffff


	//   ....[139]....
        /*0728*/ 	.word	0xffffffff


	//   ....[140]....
        /*072c*/ 	.word	0xffffffff


	//   ....[141]....
        /*0730*/ 	.word	0xffffffff


	//   ....[142]....
        /*0734*/ 	.word	0xffffffff


	//   ....[143]....
        /*0738*/ 	.word	0xffffffff


	//   ....[144]....
        /*073c*/ 	.word	0xffffffff


	//   ....[145]....
        /*0740*/ 	.word	0xffffffff


	//   ....[146]....
        /*0744*/ 	.word	0xffffffff


	//   ....[147]....
        /*0748*/ 	.word	0xffffffff


	//   ....[148]....
        /*074c*/ 	.word	0xffffffff


	//   ....[149]....
        /*0750*/ 	.word	0xffffffff


	//   ....[150]....
        /*0754*/ 	.word	0xffffffff


	//   ....[151]....
        /*0758*/ 	.word	0xffffffff


	//   ....[152]....
        /*075c*/ 	.word	0xffffffff


	//   ....[153]....
        /*0760*/ 	.word	0xffffffff


	//   ....[154]....
        /*0764*/ 	.word	0xffffffff


	//   ....[155]....
        /*0768*/ 	.word	0xffffffff


	//   ....[156]....
        /*076c*/ 	.word	0xffffffff


	//   ....[157]....
        /*0770*/ 	.word	0xffffffff


	//   ....[158]....
        /*0774*/ 	.word	0xffffffff


	//   ....[159]....
        /*0778*/ 	.word	0xffffffff


	//   ....[160]....
        /*077c*/ 	.word	0xffffffff


	//   ....[161]....
        /*0780*/ 	.word	0xffffffff


	//   ....[162]....
        /*0784*/ 	.word	0xffffffff


	//   ....[163]....
        /*0788*/ 	.word	0xffffffff


	//   ....[164]....
        /*078c*/ 	.word	0xffffffff


	//   ....[165]....
        /*0790*/ 	.word	0xffffffff


	//   ....[166]....
        /*0794*/ 	.word	0xffffffff


	//   ....[167]....
        /*0798*/ 	.word	0xffffffff


	//   ....[168]....
        /*079c*/ 	.word	0xffffffff


	//   ....[169]....
        /*07a0*/ 	.word	0xffffffff


	//   ....[170]....
        /*07a4*/ 	.word	0xffffffff


	//   ....[171]....
        /*07a8*/ 	.word	0xffffffff


	//   ....[172]....
        /*07ac*/ 	.word	0xffffffff


	//   ....[173]....
        /*07b0*/ 	.word	0xffffffff


	//   ....[174]....
        /*07b4*/ 	.word	0xffffffff


	//   ....[175]....
        /*07b8*/ 	.word	0xffffffff


	//   ....[176]....
        /*07bc*/ 	.word	0xffffffff


	//   ....[177]....
        /*07c0*/ 	.word	0xffffffff


	//   ....[178]....
        /*07c4*/ 	.word	0xffffffff


	//   ....[179]....
        /*07c8*/ 	.word	0xffffffff


	//   ....[180]....
        /*07cc*/ 	.word	0xffffffff


	//   ....[181]....
        /*07d0*/ 	.word	0xffffffff


	//   ....[182]....
        /*07d4*/ 	.word	0xffffffff


	//   ....[183]....
        /*07d8*/ 	.word	0xffffffff


	//   ....[184]....
        /*07dc*/ 	.word	0xffffffff


	//   ....[185]....
        /*07e0*/ 	.word	0x0500000f


	//   ....[186]....
        /*07e4*/ 	.word	0x0500000f


	//   ....[187]....
        /*07e8*/ 	.word	0x0500000f


	//   ....[188]....
        /*07ec*/ 	.word	0x0500000f


	//   ....[189]....
        /*07f0*/ 	.word	0x0500000f


	//   ....[190]....
        /*07f4*/ 	.word	0x0500000f


	//   ....[191]....
        /*07f8*/ 	.word	0x0500000f


	//   ....[192]....
        /*07fc*/ 	.word	0x0500000f


	//   ....[193]....
        /*0800*/ 	.word	0x0500000f


	//   ....[194]....
        /*0804*/ 	.word	0x0500000f


	//   ....[195]....
        /*0808*/ 	.word	0x0500000f


	//   ....[196]....
        /*080c*/ 	.word	0x0500000f


	//   ....[197]....
        /*0810*/ 	.word	0x0500000f


	//   ....[198]....
        /*0814*/ 	.word	0x0500000f


	//   ....[199]....
        /*0818*/ 	.word	0x0500000f


	//   ....[200]....
        /*081c*/ 	.word	0x0500000f


	//   ....[201]....
        /*0820*/ 	.word	0x0500000f


	//   ....[202]....
        /*0824*/ 	.word	0x0500000f


	//   ....[203]....
        /*0828*/ 	.word	0x0500000f


	//   ....[204]....
        /*082c*/ 	.word	0x0500000f


	//   ....[205]....
        /*0830*/ 	.word	0x0500000f


	//   ....[206]....
        /*0834*/ 	.word	0x0500000f


	//   ....[207]....
        /*0838*/ 	.word	0x0500000f


	//   ....[208]....
        /*083c*/ 	.word	0x0500000f


	//   ....[209]....
        /*0840*/ 	.word	0x0500000f


	//   ....[210]....
        /*0844*/ 	.word	0x0500000f


	//   ....[211]....
        /*0848*/ 	.word	0x0500000f


	//   ....[212]....
        /*084c*/ 	.word	0x0500000f


	//   ....[213]....
        /*0850*/ 	.word	0x0500000f


	//   ....[214]....
        /*0854*/ 	.word	0x0500000f


	//   ....[215]....
        /*0858*/ 	.word	0x0500000f


	//   ....[216]....
        /*085c*/ 	.word	0x0500000f


	//   ....[217]....
        /*0860*/ 	.word	0x0500000f


	//   ....[218]....
        /*0864*/ 	.word	0x0500000f


	//   ....[219]....
        /*0868*/ 	.word	0x0500000f


	//   ....[220]....
        /*086c*/ 	.word	0x0500000f


	//   ....[221]....
        /*0870*/ 	.word	0x0500000f


	//   ....[222]....
        /*0874*/ 	.word	0x0500000f


	//   ....[223]....
        /*0878*/ 	.word	0x0500000f


	//   ....[224]....
        /*087c*/ 	.word	0x0500000f


	//   ....[225]....
        /*0880*/ 	.word	0x0500000f


	//   ....[226]....
        /*0884*/ 	.word	0x0500000f


	//   ....[227]....
        /*0888*/ 	.word	0x0500000f


	//   ....[228]....
        /*088c*/ 	.word	0x0500000f


	//   ....[229]....
        /*0890*/ 	.word	0x0500000f


	//   ....[230]....
        /*0894*/ 	.word	0x0500000f


	//   ....[231]....
        /*0898*/ 	.word	0x0500000f


	//   ....[232]....
        /*089c*/ 	.word	0x0500000f


	//   ....[233]....
        /*08a0*/ 	.word	0x0500000f


	//   ....[234]....
        /*08a4*/ 	.word	0x0500000f


	//   ....[235]....
        /*08a8*/ 	.word	0x0500000f


	//   ....[236]....
        /*08ac*/ 	.word	0x0500000f


	//   ....[237]....
        /*08b0*/ 	.word	0x0500000f


	//   ....[238]....
        /*08b4*/ 	.word	0x0500000f


	//   ....[239]....
        /*08b8*/ 	.word	0x0500000f


	//   ....[240]....
        /*08bc*/ 	.word	0x0500000f


	//   ....[241]....
        /*08c0*/ 	.word	0x0500000f


	//   ....[242]....
        /*08c4*/ 	.word	0x0500000f


	//   ....[243]....
        /*08c8*/ 	.word	0x0500000f


	//   ....[244]....
        /*08cc*/ 	.word	0x0500000f


	//   ....[245]....
        /*08d0*/ 	.word	0x0500000f


	//   ....[246]....
        /*08d4*/ 	.word	0x0500000f


	//   ....[247]....
        /*08d8*/ 	.word	0x0500000f


	//   ....[248]....
        /*08dc*/ 	.word	0x0500000f


	//   ....[249]....
        /*08e0*/ 	.word	0x0500000f


	//   ....[250]....
        /*08e4*/ 	.word	0x0500000f


	//   ....[251]....
        /*08e8*/ 	.word	0x0500000f


	//   ....[252]....
        /*08ec*/ 	.word	0x0500000f


	//   ....[253]....
        /*08f0*/ 	.word	0x0500000f


	//   ....[254]....
        /*08f4*/ 	.word	0x0500000f


	//   ....[255]....
        /*08f8*/ 	.word	0x0500000f


	//   ....[0]....
        /*08fc*/ 	.word	0x0500000f


	//   ....[1]....
        /*0900*/ 	.word	0x0500000f


	//   ....[2]....
        /*0904*/ 	.word	0x0500000f


	//   ....[3]....
        /*0908*/ 	.word	0x0500000f


	//   ....[4]....
        /*090c*/ 	.word	0x0500000f


	//   ....[5]....
        /*0910*/ 	.word	0x0500000f


	//   ....[6]....
        /*0914*/ 	.word	0x0500000f


	//   ....[7]....
        /*0918*/ 	.word	0x0500000f


	//   ....[8]....
        /*091c*/ 	.word	0x0500000f


	//   ....[9]....
        /*0920*/ 	.word	0x0500000f


	//   ....[10]....
        /*0924*/ 	.word	0x0500000f


	//   ....[11]....
        /*0928*/ 	.word	0x0500000f


	//   ....[12]....
        /*092c*/ 	.word	0x0500000f


	//   ....[13]....
        /*0930*/ 	.word	0x0500000f


	//   ....[14]....
        /*0934*/ 	.word	0x0500000f


	//   ....[15]....
        /*0938*/ 	.word	0x0500000f


	//   ....[16]....
        /*093c*/ 	.word	0x0500000f


	//   ....[17]....
        /*0940*/ 	.word	0x0500000f


	//   ....[18]....
        /*0944*/ 	.word	0x0500000f


	//   ....[19]....
        /*0948*/ 	.word	0x0500000f


	//   ....[20]....
        /*094c*/ 	.word	0x0500000f


	//   ....[21]....
        /*0950*/ 	.word	0x0500000f


	//   ....[22]....
        /*0954*/ 	.word	0x0500000f


	//   ....[23]....
        /*0958*/ 	.word	0x0500000f


	//   ....[24]....
        /*095c*/ 	.word	0x0500000f


	//   ....[25]....
        /*0960*/ 	.word	0x0500000f


	//   ....[26]....
        /*0964*/ 	.word	0x0500000f


	//   ....[27]....
        /*0968*/ 	.word	0x0500000f


	//   ....[28]....
        /*096c*/ 	.word	0x0500000f


	//   ....[29]....
        /*0970*/ 	.word	0x0500000f


	//   ....[30]....
        /*0974*/ 	.word	0x0500000f


	//   ....[31]....
        /*0978*/ 	.word	0x0500000f


	//   ....[32]....
        /*097c*/ 	.word	0x0500000f


	//   ....[33]....
        /*0980*/ 	.word	0x0500000f


	//   ....[34]....
        /*0984*/ 	.word	0x0500000f


	//   ....[35]....
        /*0988*/ 	.word	0x0500000f


	//   ....[36]....
        /*098c*/ 	.word	0x0500000f


	//   ....[37]....
        /*0990*/ 	.word	0x0500000f


	//   ....[38]....
        /*0994*/ 	.word	0x0500000f


	//   ....[39]....
        /*0998*/ 	.word	0x0500000f


	//   ....[40]....
        /*099c*/ 	.word	0x0500000f


	//----- nvinfo : EIATTR_COOP_GROUP_INSTR_OFFSETS
	.align		4
.L_231:
        /*09a0*/ 	.byte	0x04, 0x28
        /*09a2*/ 	.short	(.L_233 - .L_232)


	//   ....[0]....
.L_232:
        /*09a4*/ 	.word	0x00000060


	//   ....[1]....
        /*09a8*/ 	.word	0x00000140


	//   ....[2]....
        /*09ac*/ 	.word	0x00000190


	//   ....[3]....
        /*09b0*/ 	.word	0x000003c0


	//   ....[4]....
        /*09b4*/ 	.word	0x00000520


	//   ....[5]....
        /*09b8*/ 	.word	0x00000640


	//   ....[6]....
        /*09bc*/ 	.word	0x000007a0


	//   ....[7]....
        /*09c0*/ 	.word	0x00003a10


	//   ....[8]....
        /*09c4*/ 	.word	0x00003a20


	//   ....[9]....
        /*09c8*/ 	.word	0x00004ed0


	//   ....[10]....
        /*09cc*/ 	.word	0x00004ee0


	//   ....[11]....
        /*09d0*/ 	.word	0x00006e70


	//   ....[12]....
        /*09d4*/ 	.word	0x00006e80


	//   ....[13]....
        /*09d8*/ 	.word	0x00008490


	//   ....[14]....
        /*09dc*/ 	.word	0x000084a0


	//   ....[15]....
        /*09e0*/ 	.word	0x00009dd0


	//   ....[16]....
        /*09e4*/ 	.word	0x00009de0


	//   ....[17]....
        /*09e8*/ 	.word	0x0000a070


	//   ....[18]....
        /*09ec*/ 	.word	0x0000a080


	//   ....[19]....
        /*09f0*/ 	.word	0x0000a590


	//   ....[20]....
        /*09f4*/ 	.word	0x0000a5b0


	//   ....[21]....
        /*09f8*/ 	.word	0x0000a800


	//   ....[22]....
        /*09fc*/ 	.word	0x0000a820


	//   ....[23]....
        /*0a00*/ 	.word	0x0000b3b0


	//   ....[24]....
        /*0a04*/ 	.word	0x0000bb30


	//   ....[25]....
        /*0a08*/ 	.word	0x0000bb40


	//   ....[26]....
        /*0a0c*/ 	.word	0x0000bb50


	//   ....[27]....
        /*0a10*/ 	.word	0x0000bb60


	//   ....[28]....
        /*0a14*/ 	.word	0x0000c350


	//   ....[29]....
        /*0a18*/ 	.word	0x0000c360


	//   ....[30]....
        /*0a1c*/ 	.word	0x0000c370


	//   ....[31]....
        /*0a20*/ 	.word	0x0000c380


	//   ....[32]....
        /*0a24*/ 	.word	0x0000f120


	//   ....[33]....
        /*0a28*/ 	.word	0x0000f130


	//   ....[34]....
        /*0a2c*/ 	.word	0x0000f140


	//   ....[35]....
        /*0a30*/ 	.word	0x0000f150


	//   ....[36]....
        /*0a34*/ 	.word	0x0000f780


	//   ....[37]....
        /*0a38*/ 	.word	0x0000f790


	//   ....[38]....
        /*0a3c*/ 	.word	0x0000f7a0


	//   ....[39]....
        /*0a40*/ 	.word	0x0000f7b0


	//   ....[40]....
        /*0a44*/ 	.word	0x00012f60


	//   ....[41]....
        /*0a48*/ 	.word	0x000132a0


	//   ....[42]....
        /*0a4c*/ 	.word	0x00013ee0


	//   ....[43]....
        /*0a50*/ 	.word	0x00013ff0


	//   ....[44]....
        /*0a54*/ 	.word	0x00014570


	//   ....[45]....
        /*0a58*/ 	.word	0x000145f0


	//   ....[46]....
        /*0a5c*/ 	.word	0x000168d0


	//   ....[47]....
        /*0a60*/ 	.word	0x00016b10


	//   ....[48]....
        /*0a64*/ 	.word	0x00017960


	//   ....[49]....
        /*0a68*/ 	.word	0x00017a80


	//   ....[50]....
        /*0a6c*/ 	.word	0x00018020


	//   ....[51]....
        /*0a70*/ 	.word	0x00018080


	//   ....[52]....
        /*0a74*/ 	.word	0x0001a480


	//   ....[53]....
        /*0a78*/ 	.word	0x0001a4a0


	//   ....[54]....
        /*0a7c*/ 	.word	0x0001a4d0


	//   ....[55]....
        /*0a80*/ 	.word	0x0001a4e0


	//   ....[56]....
        /*0a84*/ 	.word	0x0001c5e0


	//   ....[57]....
        /*0a88*/ 	.word	0x0001c810


	//   ....[58]....
        /*0a8c*/ 	.word	0x0001d690


	//   ....[59]....
        /*0a90*/ 	.word	0x0001d7b0


	//   ....[60]....
        /*0a94*/ 	.word	0x0001dd40


	//   ....[61]....
        /*0a98*/ 	.word	0x0001dd90


	//   ....[62]....
        /*0a9c*/ 	.word	0x0001eed0


	//   ....[63]....
        /*0aa0*/ 	.word	0x0001f0d0


	//   ....[64]....
        /*0aa4*/ 	.word	0x0001f100


	//   ....[65]....
        /*0aa8*/ 	.word	0x0001f1c0


	//   ....[66]....
        /*0aac*/ 	.word	0x000208c0


	//   ....[67]....
        /*0ab0*/ 	.word	0x00020900


	//   ....[68]....
        /*0ab4*/ 	.word	0x00020940


	//   ....[69]....
        /*0ab8*/ 	.word	0x00020980


	//   ....[70]....
        /*0abc*/ 	.word	0x00020fa0


	//   ....[71]....
        /*0ac0*/ 	.word	0x00020fd0


	//   ....[72]....
        /*0ac4*/ 	.word	0x00021100


	//   ....[73]....
        /*0ac8*/ 	.word	0x00021120


	//   ....[74]....
        /*0acc*/ 	.word	0x00021220


	//   ....[75]....
        /*0ad0*/ 	.word	0x00021240


	//   ....[76]....
        /*0ad4*/ 	.word	0x00021350


	//   ....[77]....
        /*0ad8*/ 	.word	0x00021370


	//   ....[78]....
        /*0adc*/ 	.word	0x00021c60


	//   ....[79]....
        /*0ae0*/ 	.word	0x00021c90


	//   ....[80]....
        /*0ae4*/ 	.word	0x00021da0


	//   ....[81]....
        /*0ae8*/ 	.word	0x00021dc0


	//   ....[82]....
        /*0aec*/ 	.word	0x00021ec0


	//   ....[83]....
        /*0af0*/ 	.word	0x00021ee0


	//   ....[84]....
        /*0af4*/ 	.word	0x00021ff0


	//   ....[85]....
        /*0af8*/ 	.word	0x00022010


	//   ....[86]....
        /*0afc*/ 	.word	0x000221a0


	//   ....[87]....
        /*0b00*/ 	.word	0x00022350


	//   ....[88]....
        /*0b04*/ 	.word	0x00022380


	//   ....[89]....
        /*0b08*/ 	.word	0x000223b0


	//   ....[90]....
        /*0b0c*/ 	.word	0x000223e0


	//   ....[91]....
        /*0b10*/ 	.word	0x00022410


	//   ....[92]....
        /*0b14*/ 	.word	0x00022440


	//   ....[93]....
        /*0b18*/ 	.word	0x000225b0


	//   ....[94]....
        /*0b1c*/ 	.word	0x000225e0


	//   ....[95]....
        /*0b20*/ 	.word	0x00022610


	//   ....[96]....
        /*0b24*/ 	.word	0x00022640


	//   ....[97]....
        /*0b28*/ 	.word	0x00022670


	//   ....[98]....
        /*0b2c*/ 	.word	0x000226a0


	//   ....[99]....
        /*0b30*/ 	.word	0x00022730


	//   ....[100]....
        /*0b34*/ 	.word	0x00022790


	//   ....[101]....
        /*0b38*/ 	.word	0x00022820


	//   ....[102]....
        /*0b3c*/ 	.word	0x000238d0


	//   ....[103]....
        /*0b40*/ 	.word	0x00025d40


	//   ....[104]....
        /*0b44*/ 	.word	0x00025d60


	//   ....[105]....
        /*0b48*/ 	.word	0x00025e10


	//   ....[106]....
        /*0b4c*/ 	.word	0x00025e30


	//   ....[107]....
        /*0b50*/ 	.word	0x00025ed0


	//   ....[108]....
        /*0b54*/ 	.word	0x00025ef0


	//   ....[109]....
        /*0b58*/ 	.word	0x00025f90


	//   ....[110]....
        /*0b5c*/ 	.word	0x00025fb0


	//   ....[111]....
        /*0b60*/ 	.word	0x00026050


	//   ....[112]....
        /*0b64*/ 	.word	0x00026070


	//   ....[113]....
        /*0b68*/ 	.word	0x00026080


	//   ....[114]....
        /*0b6c*/ 	.word	0x00026110


	//   ....[115]....
        /*0b70*/ 	.word	0x00026860


	//   ....[116]....
        /*0b74*/ 	.word	0x00026890


	//   ....[117]....
        /*0b78*/ 	.word	0x000268b0


	//   ....[118]....
        /*0b7c*/ 	.word	0x00026940


	//   ....[119]....
        /*0b80*/ 	.word	0x00026950


	//   ....[120]....
        /*0b84*/ 	.word	0x000269f0


	//   ....[121]....
        /*0b88*/ 	.word	0x00026a00


	//   ....[122]....
        /*0b8c*/ 	.word	0x00026aa0


	//   ....[123]....
        /*0b90*/ 	.word	0x00026ab0


	//   ....[124]....
        /*0b94*/ 	.word	0x00026b50


	//   ....[125]....
        /*0b98*/ 	.word	0x00026b60


	//   ....[126]....
        /*0b9c*/ 	.word	0x00026c00


	//   ....[127]....
        /*0ba0*/ 	.word	0x00026c10


	//   ....[128]....
        /*0ba4*/ 	.word	0x00026cb0


	//   ....[129]....
        /*0ba8*/ 	.word	0x00026cc0


	//   ....[130]....
        /*0bac*/ 	.word	0x00026cd0


	//   ....[131]....
        /*0bb0*/ 	.word	0x000274e0


	//   ....[132]....
        /*0bb4*/ 	.word	0x00027520


	//   ....[133]....
        /*0bb8*/ 	.word	0x00027530


	//   ....[134]....
        /*0bbc*/ 	.word	0x00027590


	//   ....[135]....
        /*0bc0*/ 	.word	0x000275a0


	//   ....[136]....
        /*0bc4*/ 	.word	0x00027600


	//   ....[137]....
        /*0bc8*/ 	.word	0x00027630


	//   ....[138]....
        /*0bcc*/ 	.word	0x00027670


	//   ....[139]....
        /*0bd0*/ 	.word	0x000276a0


	//   ....[140]....
        /*0bd4*/ 	.word	0x000276e0


	//   ....[141]....
        /*0bd8*/ 	.word	0x00027710


	//   ....[142]....
        /*0bdc*/ 	.word	0x00027750


	//   ....[143]....
        /*0be0*/ 	.word	0x000279e0


	//   ....[144]....
        /*0be4*/ 	.word	0x00027a00


	//   ....[145]....
        /*0be8*/ 	.word	0x00027aa0


	//   ....[146]....
        /*0bec*/ 	.word	0x00027ab0


	//   ....[147]....
        /*0bf0*/ 	.word	0x00027b40


	//   ....[148]....
        /*0bf4*/ 	.word	0x00027b50


	//   ....[149]....
        /*0bf8*/ 	.word	0x00027be0


	//   ....[150]....
        /*0bfc*/ 	.word	0x00027bf0


	//   ....[151]....
        /*0c00*/ 	.word	0x00027c80


	//   ....[152]....
        /*0c04*/ 	.word	0x00027c90


	//   ....[153]....
        /*0c08*/ 	.word	0x00027ca0


	//   ....[154]....
        /*0c0c*/ 	.word	0x00027d30


	//   ....[155]....
        /*0c10*/ 	.word	0x000282b0


	//   ....[156]....
        /*0c14*/ 	.word	0x000282f0


	//   ....[157]....
        /*0c18*/ 	.word	0x00028330


	//   ....[158]....
        /*0c1c*/ 	.word	0x00028360


	//   ....[159]....
        /*0c20*/ 	.word	0x000283f0


	//   ....[160]....
        /*0c24*/ 	.word	0x00028420


	//   ....[161]....
        /*0c28*/ 	.word	0x00028490


	//   ....[162]....
        /*0c2c*/ 	.word	0x000284b0


	//   ....[163]....
        /*0c30*/ 	.word	0x00028530


	//   ....[164]....
        /*0c34*/ 	.word	0x00028560


	//   ....[165]....
        /*0c38*/ 	.word	0x00028590


	//   ....[166]....
        /*0c3c*/ 	.word	0x000285e0


	//   ....[167]....
        /*0c40*/ 	.word	0x000289c0


	//   ....[168]....
        /*0c44*/ 	.word	0x000289f0


	//   ....[169]....
        /*0c48*/ 	.word	0x00028a20


	//   ....[170]....
        /*0c4c*/ 	.word	0x00028a50


	//   ....[171]....
        /*0c50*/ 	.word	0x00028a80


	//   ....[172]....
        /*0c54*/ 	.word	0x00028ab0


	//   ....[173]....
        /*0c58*/ 	.word	0x00028ae0


	//   ....[174]....
        /*0c5c*/ 	.word	0x00028b10


	//   ....[175]....
        /*0c60*/ 	.word	0x00028c90


	//   ....[176]....
        /*0c64*/ 	.word	0x00028cc0


	//   ....[177]....
        /*0c68*/ 	.word	0x00028cf0


	//   ....[178]....
        /*0c6c*/ 	.word	0x00028d20


	//   ....[179]....
        /*0c70*/ 	.word	0x00028d50


	//   ....[180]....
        /*0c74*/ 	.word	0x00028d80


	//   ....[181]....
        /*0c78*/ 	.word	0x00028e40


	//   ....[182]....
        /*0c7c*/ 	.word	0x00028e60


	//   ....[183]....
        /*0c80*/ 	.word	0x00028ed0


	//   ....[184]....
        /*0c84*/ 	.word	0x00029570


	//   ....[185]....
        /*0c88*/ 	.word	0x000298b0


	//   ....[186]....
        /*0c8c*/ 	.word	0x00029940


	//   ....[187]....
        /*0c90*/ 	.word	0x000299e0


	//   ....[188]....
        /*0c94*/ 	.word	0x00029a70


	//   ....[189]....
        /*0c98*/ 	.word	0x00029b60


	//   ....[190]....
        /*0c9c*/ 	.word	0x00029bf0


	//   ....[191]....
        /*0ca0*/ 	.word	0x00029c90


	//   ....[192]....
        /*0ca4*/ 	.word	0x00029d20


	//   ....[193]....
        /*0ca8*/ 	.word	0x00029e10


	//   ....[194]....
        /*0cac*/ 	.word	0x00029ea0


	//   ....[195]....
        /*0cb0*/ 	.word	0x00029f40


	//   ....[196]....
        /*0cb4*/ 	.word	0x00029fd0


	//   ....[197]....
        /*0cb8*/ 	.word	0x0002a0c0


	//   ....[198]....
        /*0cbc*/ 	.word	0x0002a150


	//   ....[199]....
        /*0cc0*/ 	.word	0x0002a1a0


	//   ....[200]....
        /*0cc4*/ 	.word	0x0002a1f0


	//   ....[201]....
        /*0cc8*/ 	.word	0x0002a280


	//   ....[202]....
        /*0ccc*/ 	.word	0x0002a310


	//   ....[203]....
        /*0cd0*/ 	.word	0x0002a360


	//   ....[204]....
        /*0cd4*/ 	.word	0x0002a3b0


	//   ....[205]....
        /*0cd8*/ 	.word	0x0002a4a0


	//   ....[206]....
        /*0cdc*/ 	.word	0x0002a530


	//   ....[207]....
        /*0ce0*/ 	.word	0x0002a580


	//   ....[208]....
        /*0ce4*/ 	.word	0x0002a5d0


	//   ....[209]....
        /*0ce8*/ 	.word	0x0002a660


	//   ....[210]....
        /*0cec*/ 	.word	0x0002a6f0


	//   ....[211]....
        /*0cf0*/ 	.word	0x0002a740


	//   ....[212]....
        /*0cf4*/ 	.word	0x0002a790


	//   ....[213]....
        /*0cf8*/ 	.word	0x0002ab30


	//   ....[214]....
        /*0cfc*/ 	.word	0x0002ae10


	//   ....[215]....
        /*0d00*/ 	.word	0x0002af00


	//   ....[216]....
        /*0d04*/ 	.word	0x0002afa0


	//   ....[217]....
        /*0d08*/ 	.word	0x0002b000


	//   ....[218]....
        /*0d0c*/ 	.word	0x0002b110


	//   ....[219]....
        /*0d10*/ 	.word	0x0002b180


	//   ....[220]....
        /*0d14*/ 	.word	0x0002b290


	//   ....[221]....
        /*0d18*/ 	.word	0x0002b300


	//   ....[222]....
        /*0d1c*/ 	.word	0x0002b410


	//   ....[223]....
        /*0d20*/ 	.word	0x0002b480


	//   ....[224]....
        /*0d24*/ 	.word	0x0002b590


	//   ....[225]....
        /*0d28*/ 	.word	0x0002b600


	//   ....[226]....
        /*0d2c*/ 	.word	0x0002b6a0


	//   ....[227]....
        /*0d30*/ 	.word	0x0002b7b0


	//   ....[228]....
        /*0d34*/ 	.word	0x0002b820


	//   ....[229]....
        /*0d38*/ 	.word	0x0002b880


	//   ....[230]....
        /*0d3c*/ 	.word	0x0002b970


	//   ....[231]....
        /*0d40*/ 	.word	0x0002b9d0


	//   ....[232]....
        /*0d44*/ 	.word	0x0002bae0


	//   ....[233]....
        /*0d48*/ 	.word	0x0002bb40


	//   ....[234]....
        /*0d4c*/ 	.word	0x0002bc50


	//   ....[235]....
        /*0d50*/ 	.word	0x0002bcb0


	//   ....[236]....
        /*0d54*/ 	.word	0x0002bdc0


	//   ....[237]....
        /*0d58*/ 	.word	0x0002be20


	//   ....[238]....
        /*0d5c*/ 	.word	0x0002bf30


	//   ....[239]....
        /*0d60*/ 	.word	0x0002bf90


	//   ....[240]....
        /*0d64*/ 	.word	0x0002c0a0


	//   ....[241]....
        /*0d68*/ 	.word	0x0002c100


	//   ....[242]....
        /*0d6c*/ 	.word	0x0002c1f0


	//   ....[243]....
        /*0d70*/ 	.word	0x0002c320


	//   ....[244]....
        /*0d74*/ 	.word	0x0002c3f0


	//   ....[245]....
        /*0d78*/ 	.word	0x0002c460


	//   ....[246]....
        /*0d7c*/ 	.word	0x0002c530


	//   ....[247]....
        /*0d80*/ 	.word	0x0002c590


	//   ....[248]....
        /*0d84*/ 	.word	0x0002c660


	//   ....[249]....
        /*0d88*/ 	.word	0x0002c6c0


	//   ....[250]....
        /*0d8c*/ 	.word	0x0002c790


	//   ....[251]....
        /*0d90*/ 	.word	0x0002c7f0


	//   ....[252]....
        /*0d94*/ 	.word	0x0002c8c0


	//   ....[253]....
        /*0d98*/ 	.word	0x0002c920


	//   ....[254]....
        /*0d9c*/ 	.word	0x0002ca00


	//   ....[255]....
        /*0da0*/ 	.word	0x0002caf0


	//   ....[0]....
        /*0da4*/ 	.word	0x0002cb90


	//   ....[1]....
        /*0da8*/ 	.word	0x0002cbf0


	//   ....[2]....
        /*0dac*/ 	.word	0x0002ccf0


	//   ....[3]....
        /*0db0*/ 	.word	0x0002cd50


	//   ....[4]....
        /*0db4*/ 	.word	0x0002ce50


	//   ....[5]....
        /*0db8*/ 	.word	0x0002ceb0


	//   ....[6]....
        /*0dbc*/ 	.word	0x0002cfb0


	//   ....[7]....
        /*0dc0*/ 	.word	0x0002d010


	//   ....[8]....
        /*0dc4*/ 	.word	0x0002d110


	//   ....[9]....
        /*0dc8*/ 	.word	0x0002d170


	//   ....[10]....
        /*0dcc*/ 	.word	0x0002d240


	//   ....[11]....
        /*0dd0*/ 	.word	0x0002d390


	//   ....[12]....
        /*0dd4*/ 	.word	0x0002d440


	//   ....[13]....
        /*0dd8*/ 	.word	0x0002d510


	//   ....[14]....
        /*0ddc*/ 	.word	0x0002d5e0


	//   ....[15]....
        /*0de0*/ 	.word	0x0002d640


	//   ....[16]....
        /*0de4*/ 	.word	0x0002d730


	//   ....[17]....
        /*0de8*/ 	.word	0x0002d790


	//   ....[18]....
        /*0dec*/ 	.word	0x0002d880


	//   ....[19]....
        /*0df0*/ 	.word	0x0002d8e0


	//   ....[20]....
        /*0df4*/ 	.word	0x0002d9d0


	//   ....[21]....
        /*0df8*/ 	.word	0x0002da30


	//   ....[22]....
        /*0dfc*/ 	.word	0x0002db10


	//   ....[23]....
        /*0e00*/ 	.word	0x0002dba0


	//   ....[24]....
        /*0e04*/ 	.word	0x0002dc40


	//   ....[25]....
        /*0e08*/ 	.word	0x0002dd60


	//   ....[26]....
        /*0e0c*/ 	.word	0x0002ddd0


	//   ....[27]....
        /*0e10*/ 	.word	0x0002de40


	//   ....[28]....
        /*0e14*/ 	.word	0x0002deb0


	//   ....[29]....
        /*0e18*/ 	.word	0x0002df20


	//   ....[30]....
        /*0e1c*/ 	.word	0x0002dfa0


	//   ....[31]....
        /*0e20*/ 	.word	0x0002e030


	//   ....[32]....
        /*0e24*/ 	.word	0x0002e0c0


	//   ....[33]....
        /*0e28*/ 	.word	0x0002e130


	//   ....[34]....
        /*0e2c*/ 	.word	0x0002e1a0


	//   ....[35]....
        /*0e30*/ 	.word	0x0002e210


	//   ....[36]....
        /*0e34*/ 	.word	0x0002e290


	//   ....[37]....
        /*0e38*/ 	.word	0x0002e300


	//   ....[38]....
        /*0e3c*/ 	.word	0x0002e3a0


	//   ....[39]....
        /*0e40*/ 	.word	0x0002e430


	//   ....[40]....
        /*0e44*/ 	.word	0x0002e550


	//----- nvinfo : EIATTR_REG_RECONFIG
	.align		4
.L_233:
        /*0e48*/ 	.byte	0x01, 0x54
	.zero		2


	//----- nvinfo : EIATTR_SYSCALL_OFFSETS
	.align		4
        /*0e4c*/ 	.byte	0x04, 0x46
        /*0e4e*/ 	.short	(.L_235 - .L_234)


	//   ....[0]....
.L_234:
        /*0e50*/ 	.word	0x00001e80


	//   ....[1]....
        /*0e54*/ 	.word	0x00001fd0


	//   ....[2]....
        /*0e58*/ 	.word	0x0000b550


	//   ....[3]....
        /*0e5c*/ 	.word	0x0000b880


	//   ....[4]....
        /*0e60*/ 	.word	0x00025340


	//   ....[5]....
        /*0e64*/ 	.word	0x00025490


	//   ....[6]....
        /*0e68*/ 	.word	0x00025580


	//   ....[7]....
        /*0e6c*/ 	.word	0x000264d0


	//----- nvinfo : EIATTR_MBARRIER_INSTR_OFFSETS
	.align		4
.L_235:
        /*0e70*/ 	.byte	0x04, 0x39
        /*0e72*/ 	.short	(.L_237 - .L_236)


	//   ....[0]....
.L_236:
        /*0e74*/ 	.word	0x00000270
        /*0e78*/ 	.word	0x000000ff
        /*0e7c*/ 	.word	0x00030800
        /*0e80*/ 	.short	0x0100
        /*0e82*/ 	.byte	0x08
	.zero		1


	//   ....[1]....
        /*0e84*/ 	.word	0x00000280
        /*0e88*/ 	.word	0x000000ff
        /*0e8c*/ 	.word	0x00030820
        /*0e90*/ 	.short	0x0100
        /*0e92*/ 	.byte	0x08
	.zero		1


	//   ....[2]....
        /*0e94*/ 	.word	0x00000370
        /*0e98*/ 	.word	0x000000ff
        /*0e9c*/ 	.word	0x00030830
        /*0ea0*/ 	.short	0x0100
        /*0ea2*/ 	.byte	0x08
	.zero		1


	//   ....[3]....
        /*0ea4*/ 	.word	0x00000380
        /*0ea8*/ 	.word	0x000000ff
        /*0eac*/ 	.word	0x00030840
        /*0eb0*/ 	.short	0x0100
        /*0eb2*/ 	.byte	0x08
	.zero		1


	//   ....[4]....
        /*0eb4*/ 	.word	0x00000390
        /*0eb8*/ 	.word	0x000000ff
        /*0ebc*/ 	.word	0x00030838
        /*0ec0*/ 	.short	0x0100
        /*0ec2*/ 	.byte	0x08
	.zero		1


	//   ....[5]....
        /*0ec4*/ 	.word	0x000003a0
        /*0ec8*/ 	.word	0x000000ff
        /*0ecc*/ 	.word	0x00030848
        /*0ed0*/ 	.short	0x0100
        /*0ed2*/ 	.byte	0x08
	.zero		1


	//   ....[6]....
        /*0ed4*/ 	.word	0x000004d0
        /*0ed8*/ 	.word	0x000000ff
        /*0edc*/ 	.word	0x00030850
        /*0ee0*/ 	.short	0x0100
        /*0ee2*/ 	.byte	0x08
	.zero		1


	//   ....[7]....
        /*0ee4*/ 	.word	0x000004e0
        /*0ee8*/ 	.word	0x000000ff
        /*0eec*/ 	.word	0x00030860
        /*0ef0*/ 	.short	0x0100
        /*0ef2*/ 	.byte	0x08
	.zero		1


	//   ....[8]....
        /*0ef4*/ 	.word	0x000004f0
        /*0ef8*/ 	.word	0x000000ff
        /*0efc*/ 	.word	0x00030858
        /*0f00*/ 	.short	0x0100
        /*0f02*/ 	.byte	0x08
	.zero		1


	//   ....[9]....
        /*0f04*/ 	.word	0x00000500
        /*0f08*/ 	.word	0x000000ff
        /*0f0c*/ 	.word	0x00030868
        /*0f10*/ 	.short	0x0100
        /*0f12*/ 	.byte	0x08
	.zero		1


	//   ....[10]....
        /*0f14*/ 	.word	0x000005f0
        /*0f18*/ 	.word	0x000000ff
        /*0f1c*/ 	.word	0x00030870
        /*0f20*/ 	.short	0x0100
        /*0f22*/ 	.byte	0x06
	.zero		1


	//   ....[11]....
        /*0f24*/ 	.word	0x00000600
        /*0f28*/ 	.word	0x000000ff
        /*0f2c*/ 	.word	0x00030880
        /*0f30*/ 	.short	0x0100
        /*0f32*/ 	.byte	0x06
	.zero		1


	//   ....[12]....
        /*0f34*/ 	.word	0x00000610
        /*0f38*/ 	.word	0x000000ff
        /*0f3c*/ 	.word	0x00030878
        /*0f40*/ 	.short	0x0100
        /*0f42*/ 	.byte	0x06
	.zero		1


	//   ....[13]....
        /*0f44*/ 	.word	0x00000620
        /*0f48*/ 	.word	0x000000ff
        /*0f4c*/ 	.word	0x00030888
        /*0f50*/ 	.short	0x0100
        /*0f52*/ 	.byte	0x06
	.zero		1


	//   ....[14]....
        /*0f54*/ 	.word	0x00000750
        /*0f58*/ 	.word	0x000000ff
        /*0f5c*/ 	.word	0x00030890
        /*0f60*/ 	.short	0x0100
        /*0f62*/ 	.byte	0x08
	.zero		1


	//   ....[15]....
        /*0f64*/ 	.word	0x00000760
        /*0f68*/ 	.word	0x000000ff
        /*0f6c*/ 	.word	0x000308a0
        /*0f70*/ 	.short	0x0100
        /*0f72*/ 	.byte	0x08
	.zero		1


	//   ....[16]....
        /*0f74*/ 	.word	0x00000770
        /*0f78*/ 	.word	0x000000ff
        /*0f7c*/ 	.word	0x00030898
        /*0f80*/ 	.short	0x0100
        /*0f82*/ 	.byte	0x08
	.zero		1


	//   ....[17]....
        /*0f84*/ 	.word	0x00000780
        /*0f88*/ 	.word	0x000000ff
        /*0f8c*/ 	.word	0x000308a8
        /*0f90*/ 	.short	0x0100
        /*0f92*/ 	.byte	0x08
	.zero		1


	//   ....[18]....
        /*0f94*/ 	.word	0x000008b0
        /*0f98*/ 	.word	0x000000ff
        /*0f9c*/ 	.word	0x000308b0
        /*0fa0*/ 	.short	0x0100
        /*0fa2*/ 	.byte	0x08
	.zero		1


	//   ....[19]....
        /*0fa4*/ 	.word	0x000008c0
        /*0fa8*/ 	.word	0x000000ff
        /*0fac*/ 	.word	0x000308c0
        /*0fb0*/ 	.short	0x0100
        /*0fb2*/ 	.byte	0x08
	.zero		1


	//   ....[20]....
        /*0fb4*/ 	.word	0x000008d0
        /*0fb8*/ 	.word	0x000000ff
        /*0fbc*/ 	.word	0x000308b8
        /*0fc0*/ 	.short	0x0100
        /*0fc2*/ 	.byte	0x08
	.zero		1


	//   ....[21]....
        /*0fc4*/ 	.word	0x000008e0
        /*0fc8*/ 	.word	0x000000ff
        /*0fcc*/ 	.word	0x000308c8
        /*0fd0*/ 	.short	0x0100
        /*0fd2*/ 	.byte	0x08
	.zero		1


	//   ....[22]....
        /*0fd4*/ 	.word	0x000039c0
        /*0fd8*/ 	.word	0x00000056
        /*0fdc*/ 	.word	0x00030890
        /*0fe0*/ 	.short	0x010a
        /*0fe2*/ 	.byte	0x3f
	.zero		1


	//   ....[23]....
        /*0fe4*/ 	.word	0x00006e10
        /*0fe8*/ 	.word	0x00000056
        /*0fec*/ 	.word	0x00030890
        /*0ff0*/ 	.short	0x010a
        /*0ff2*/ 	.byte	0x3f
	.zero		1


	//   ....[24]....
        /*0ff4*/ 	.word	0x00009c10
        /*0ff8*/ 	.word	0x00000056
        /*0ffc*/ 	.word	0x00030890
        /*1000*/ 	.short	0x010a
        /*1002*/ 	.byte	0x3f
	.zero		1


	//   ....[25]....
        /*1004*/ 	.word	0x0000a3d0
        /*1008*/ 	.word	0x0000000b
        /*100c*/ 	.word	0x00000000
        /*1010*/ 	.short	0x0101
        /*1012*/ 	.byte	0x3f
	.zero		1


	//   ....[26]....
        /*1014*/ 	.word	0x0000a410
        /*1018*/ 	.word	0x00000056
        /*101c*/ 	.word	0x000308b0
        /*1020*/ 	.short	0x010a
        /*1022*/ 	.byte	0x3f
	.zero		1


	//   ....[27]....
        /*1024*/ 	.word	0x0000ab20
        /*1028*/ 	.word	0x00000056
        /*102c*/ 	.word	0x00000000
        /*1030*/ 	.short	0x0101
        /*1032*/ 	.byte	0x3f
	.zero		1


	//   ....[28]....
        /*1034*/ 	.word	0x0000b5e0
        /*1038*/ 	.word	0x00000012
        /*103c*/ 	.word	0x00030800
        /*1040*/ 	.short	0x010a
        /*1042*/ 	.byte	0x3f
	.zero		1


	//   ....[29]....
        /*1044*/ 	.word	0x0000b630
        /*1048*/ 	.word	0x00000012
        /*104c*/ 	.word	0x00030800
        /*1050*/ 	.short	0x010a
        /*1052*/ 	.byte	0x3f
	.zero		1


	//   ....[30]....
        /*1054*/ 	.word	0x0000cb10
        /*1058*/ 	.word	0x00000012
        /*105c*/ 	.word	0x00030800
        /*1060*/ 	.short	0x010a
        /*1062*/ 	.byte	0x3f
	.zero		1


	//   ....[31]....
        /*1064*/ 	.word	0x0000fcc0
        /*1068*/ 	.word	0x00000012
        /*106c*/ 	.word	0x00030800
        /*1070*/ 	.short	0x010a
        /*1072*/ 	.byte	0x3f
	.zero		1


	//   ....[32]....
        /*1074*/ 	.word	0x00012510
        /*1078*/ 	.word	0x00000007
        /*107c*/ 	.word	0x00030830
        /*1080*/ 	.short	0x010a
        /*1082*/ 	.byte	0x3f
	.zero		1


	//   ....[33]....
        /*1084*/ 	.word	0x00012550
        /*1088*/ 	.word	0x00000007
        /*108c*/ 	.word	0x00030830
        /*1090*/ 	.short	0x010a
        /*1092*/ 	.byte	0x3f
	.zero		1


	//   ....[34]....
        /*1094*/ 	.word	0x00012f80
        /*1098*/ 	.word	0x00000003
        /*109c*/ 	.word	0x00000000
        /*10a0*/ 	.short	0x0101
        /*10a2*/ 	.byte	0x3f
	.zero		1


	//   ....[35]....
        /*10a4*/ 	.word	0x00015520
        /*10a8*/ 	.word	0x00000000
        /*10ac*/ 	.word	0x00030830
        /*10b0*/ 	.short	0x010a
        /*10b2*/ 	.byte	0x3f
	.zero		1


	//   ....[36]....
        /*10b4*/ 	.word	0x000155a0
        /*10b8*/ 	.word	0x00000000
        /*10bc*/ 	.word	0x00030830
        /*10c0*/ 	.short	0x010a
        /*10c2*/ 	.byte	0x3f
	.zero		1


	//   ....[37]....
        /*10c4*/ 	.word	0x00016480
        /*10c8*/ 	.word	0x00000014
        /*10cc*/ 	.word	0x00030850
        /*10d0*/ 	.short	0x010a
        /*10d2*/ 	.byte	0x3f
	.zero		1


	//   ....[38]....
        /*10d4*/ 	.word	0x000164d0
        /*10d8*/ 	.word	0x00000014
        /*10dc*/ 	.word	0x00030850
        /*10e0*/ 	.short	0x010a
        /*10e2*/ 	.byte	0x3f
	.zero		1


	//   ....[39]....
        /*10e4*/ 	.word	0x00016910
        /*10e8*/ 	.word	0x00000000
        /*10ec*/ 	.word	0x00000000
        /*10f0*/ 	.short	0x0101
        /*10f2*/ 	.byte	0x3f
	.zero		1


	//   ....[40]....
        /*10f4*/ 	.word	0x000188e0
        /*10f8*/ 	.word	0x00000014
        /*10fc*/ 	.word	0x00000000
        /*1100*/ 	.short	0x0101
        /*1102*/ 	.byte	0x3f
	.zero		1


	//   ....[41]....
        /*1104*/ 	.word	0x00018e80
        /*1108*/ 	.word	0x0000000b
        /*110c*/ 	.word	0x00030830
        /*1110*/ 	.short	0x010a
        /*1112*/ 	.byte	0x3f
	.zero		1


	//   ....[42]....
        /*1114*/ 	.word	0x00018f00
        /*1118*/ 	.word	0x0000000b
        /*111c*/ 	.word	0x00030830
        /*1120*/ 	.short	0x010a
        /*1122*/ 	.byte	0x3f
	.zero		1


	//   ....[43]....
        /*1124*/ 	.word	0x00019de0
        /*1128*/ 	.word	0x0000000e
        /*112c*/ 	.word	0x00030850
        /*1130*/ 	.short	0x010a
        /*1132*/ 	.byte	0x3f
	.zero		1


	//   ....[44]....
        /*1134*/ 	.word	0x00019e30
        /*1138*/ 	.word	0x0000000e
        /*113c*/ 	.word	0x00030850
        /*1140*/ 	.short	0x010a
        /*1142*/ 	.byte	0x3f
	.zero		1


	//   ....[45]....
        /*1144*/ 	.word	0x0001a490
        /*1148*/ 	.word	0x0000000b
        /*114c*/ 	.word	0x00000000
        /*1150*/ 	.short	0x0101
        /*1152*/ 	.byte	0x3f
	.zero		1


	//   ....[46]....
        /*1154*/ 	.word	0x0001af40
        /*1158*/ 	.word	0x0000000e
        /*115c*/ 	.word	0x00000000
        /*1160*/ 	.short	0x0101
        /*1162*/ 	.byte	0x3f
	.zero		1


	//   ....[47]....
        /*1164*/ 	.word	0x0001b220
        /*1168*/ 	.word	0x00000000
        /*116c*/ 	.word	0x00030830
        /*1170*/ 	.short	0x010a
        /*1172*/ 	.byte	0x3f
	.zero		1


	//   ....[48]....
        /*1174*/ 	.word	0x0001b2a0
        /*1178*/ 	.word	0x00000000
        /*117c*/ 	.word	0x00030830
        /*1180*/ 	.short	0x010a
        /*1182*/ 	.byte	0x3f
	.zero		1


	//   ....[49]....
        /*1184*/ 	.word	0x0001c180
        /*1188*/ 	.word	0x0000000b
        /*118c*/ 	.word	0x00030850
        /*1190*/ 	.short	0x010a
        /*1192*/ 	.byte	0x3f
	.zero		1


	//   ....[50]....
        /*1194*/ 	.word	0x0001c1d0
        /*1198*/ 	.word	0x0000000b
        /*119c*/ 	.word	0x00030850
        /*11a0*/ 	.short	0x010a
        /*11a2*/ 	.byte	0x3f
	.zero		1


	//   ....[51]....
        /*11a4*/ 	.word	0x0001c620
        /*11a8*/ 	.word	0x00000000
        /*11ac*/ 	.word	0x00000000
        /*11b0*/ 	.short	0x0101
        /*11b2*/ 	.byte	0x3f
	.zero		1


	//   ....[52]....
        /*11b4*/ 	.word	0x0001e5c0
        /*11b8*/ 	.word	0x0000000b
        /*11bc*/ 	.word	0x00000000
        /*11c0*/ 	.short	0x0101
        /*11c2*/ 	.byte	0x3f
	.zero		1


	//   ....[53]....
        /*11c4*/ 	.word	0x0001edd0
        /*11c8*/ 	.word	0x00000009
        /*11cc*/ 	.word	0x00030850
        /*11d0*/ 	.short	0x010a
        /*11d2*/ 	.byte	0x3f
	.zero		1


	//   ....[54]....
        /*11d4*/ 	.word	0x0001ee70
        /*11d8*/ 	.word	0x00000009
        /*11dc*/ 	.word	0x00030850
        /*11e0*/ 	.short	0x010a
        /*11e2*/ 	.byte	0x3f
	.zero		1


	//   ....[55]....
        /*11e4*/ 	.word	0x0001f380
        /*11e8*/ 	.word	0x00000009
        /*11ec*/ 	.word	0x00000000
        /*11f0*/ 	.short	0x0101
        /*11f2*/ 	.byte	0x3f
	.zero		1


	//   ....[56]....
        /*11f4*/ 	.word	0x00020fc0
        /*11f8*/ 	.word	0x00000003
        /*11fc*/ 	.word	0x00000000
        /*1200*/ 	.short	0x0101
        /*1202*/ 	.byte	0x3f
	.zero		1


	//   ....[57]....
        /*1204*/ 	.word	0x000239b0
        /*1208*/ 	.word	0x00000017
        /*120c*/ 	.word	0x00030820
        /*1210*/ 	.short	0x010a
        /*1212*/ 	.byte	0x3f
	.zero		1


	//   ....[58]....
        /*1214*/ 	.word	0x00023a40
        /*1218*/ 	.word	0x00000003
        /*121c*/ 	.word	0x000308a0
        /*1220*/ 	.short	0x010a
        /*1222*/ 	.byte	0x3f
	.zero		1


	//   ....[59]....
        /*1224*/ 	.word	0x00023e90
        /*1228*/ 	.word	0x00000003
        /*122c*/ 	.word	0x000308c0
        /*1230*/ 	.short	0x010a
        /*1232*/ 	.byte	0x3f
	.zero		1


	//   ....[60]....
        /*1234*/ 	.word	0x000243a0
        /*1238*/ 	.word	0x0000000b
        /*123c*/ 	.word	0x000308a0
        /*1240*/ 	.short	0x010a
        /*1242*/ 	.byte	0x3f
	.zero		1


	//   ....[61]....
        /*1244*/ 	.word	0x000247e0
        /*1248*/ 	.word	0x0000000b
        /*124c*/ 	.word	0x000308c0
        /*1250*/ 	.short	0x010a
        /*1252*/ 	.byte	0x3f
	.zero		1


	//   ....[62]....
        /*1254*/ 	.word	0x00025b10
        /*1258*/ 	.word	0x00000007
        /*125c*/ 	.word	0x00030840
        /*1260*/ 	.short	0x010a
        /*1262*/ 	.byte	0x3f
	.zero		1


	//   ....[63]....
        /*1264*/ 	.word	0x000261d0
        /*1268*/ 	.word	0x00000007
        /*126c*/ 	.word	0x00030830
        /*1270*/ 	.short	0x0107
        /*1272*/ 	.byte	0x3f
	.zero		1


	//   ....[64]....
        /*1274*/ 	.word	0x00026280
        /*1278*/ 	.word	0x00000007
        /*127c*/ 	.word	0x00030830
        /*1280*/ 	.short	0x0101
        /*1282*/ 	.byte	0x3f
	.zero		1


	//   ....[65]....
        /*1284*/ 	.word	0x00026e20
        /*1288*/ 	.word	0x00000017
        /*128c*/ 	.word	0x00030800
        /*1290*/ 	.short	0x0107
        /*1292*/ 	.byte	0x3f
	.zero		1


	//   ....[66]....
        /*1294*/ 	.word	0x00026f30
        /*1298*/ 	.word	0x00000017
        /*129c*/ 	.word	0x00030800
        /*12a0*/ 	.short	0x0101
        /*12a2*/ 	.byte	0x3f
	.zero		1


	//   ....[67]....
        /*12a4*/ 	.word	0x00026f50
        /*12a8*/ 	.word	0x00000017
        /*12ac*/ 	.word	0x00030820
        /*12b0*/ 	.short	0x010a
        /*12b2*/ 	.byte	0x3f
	.zero		1


	//   ....[68]....
        /*12b4*/ 	.word	0x00027310
        /*12b8*/ 	.word	0x00000007
        /*12bc*/ 	.word	0x00030840
        /*12c0*/ 	.short	0x010a
        /*12c2*/ 	.byte	0x3f
	.zero		1


	//   ....[69]....
        /*12c4*/ 	.word	0x00027800
        /*12c8*/ 	.word	0x00000007
        /*12cc*/ 	.word	0x00030830
        /*12d0*/ 	.short	0x0107
        /*12d2*/ 	.byte	0x3f
	.zero		1


	//   ....[70]....
        /*12d4*/ 	.word	0x000278b0
        /*12d8*/ 	.word	0x00000007
        /*12dc*/ 	.word	0x00030830
        /*12e0*/ 	.short	0x0101
        /*12e2*/ 	.byte	0x3f
	.zero		1


	//   ....[71]....
        /*12e4*/ 	.word	0x00027910
        /*12e8*/ 	.word	0x00000006
        /*12ec*/ 	.word	0x00030860
        /*12f0*/ 	.short	0x010a
        /*12f2*/ 	.byte	0x3f
	.zero		1


	//   ....[72]....
        /*12f4*/ 	.word	0x00027e90
        /*12f8*/ 	.word	0x00000006
        /*12fc*/ 	.word	0x00030850
        /*1300*/ 	.short	0x0107
        /*1302*/ 	.byte	0x3f
	.zero		1


	//   ....[73]....
        /*1304*/ 	.word	0x00027fe0
        /*1308*/ 	.word	0x00000006
        /*130c*/ 	.word	0x00030850
        /*1310*/ 	.short	0x0101
        /*1312*/ 	.byte	0x3f
	.zero		1


	//   ....[74]....
        /*1314*/ 	.word	0x000281f0
        /*1318*/ 	.word	0x00000000
        /*131c*/ 	.word	0x00030860
        /*1320*/ 	.short	0x010a
        /*1322*/ 	.byte	0x3f
	.zero		1


	//   ....[75]....
        /*1324*/ 	.word	0x00028710
        /*1328*/ 	.word	0x00000000
        /*132c*/ 	.word	0x00030850
        /*1330*/ 	.short	0x0107
        /*1332*/ 	.byte	0x3f
	.zero		1


	//   ....[76]....
        /*1334*/ 	.word	0x000287d0
        /*1338*/ 	.word	0x00000000
        /*133c*/ 	.word	0x00030850
        /*1340*/ 	.short	0x0101
        /*1342*/ 	.byte	0x3f
	.zero		1


	//   ....[77]....
        /*1344*/ 	.word	0x000294f0
        /*1348*/ 	.word	0x00000005
        /*134c*/ 	.word	0x00030820
        /*1350*/ 	.short	0x010a
        /*1352*/ 	.byte	0x3f
	.zero		1


	//   ....[78]....
        /*1354*/ 	.word	0x00029680
        /*1358*/ 	.word	0x00000003
        /*135c*/ 	.word	0x00030840
        /*1360*/ 	.short	0x010a
        /*1362*/ 	.byte	0x3f
	.zero		1


	//   ....[79]....
        /*1364*/ 	.word	0x00029720
        /*1368*/ 	.word	0x00000005
        /*136c*/ 	.word	0x00030840
        /*1370*/ 	.short	0x010a
        /*1372*/ 	.byte	0x3f
	.zero		1


	//   ....[80]....
        /*1374*/ 	.word	0x00029760
        /*1378*/ 	.word	0x00000003
        /*137c*/ 	.word	0x00030860
        /*1380*/ 	.short	0x010a
        /*1382*/ 	.byte	0x3f
	.zero		1


	//   ....[81]....
        /*1384*/ 	.word	0x000297a0
        /*1388*/ 	.word	0x00000005
        /*138c*/ 	.word	0x00030860
        /*1390*/ 	.short	0x010a
        /*1392*/ 	.byte	0x3f
	.zero		1


	//   ....[82]....
        /*1394*/ 	.word	0x00029800
        /*1398*/ 	.word	0x00000056
        /*139c*/ 	.word	0x00030890
        /*13a0*/ 	.short	0x010a
        /*13a2*/ 	.byte	0x3f
	.zero		1


	//   ....[83]....
        /*13a4*/ 	.word	0x00029ab0
        /*13a8*/ 	.word	0x00000056
        /*13ac*/ 	.word	0x00030890
        /*13b0*/ 	.short	0x010a
        /*13b2*/ 	.byte	0x3f
	.zero		1


	//   ....[84]....
        /*13b4*/ 	.word	0x00029d60
        /*13b8*/ 	.word	0x00000056
        /*13bc*/ 	.word	0x00030890
        /*13c0*/ 	.short	0x010a
        /*13c2*/ 	.byte	0x3f
	.zero		1


	//   ....[85]....
        /*13c4*/ 	.word	0x0002a010
        /*13c8*/ 	.word	0x00000056
        /*13cc*/ 	.word	0x000308b0
        /*13d0*/ 	.short	0x010a
        /*13d2*/ 	.byte	0x3f
	.zero		1


	//   ....[86]....
        /*13d4*/ 	.word	0x0002a3f0
        /*13d8*/ 	.word	0x00000012
        /*13dc*/ 	.word	0x00030800
        /*13e0*/ 	.short	0x010a
        /*13e2*/ 	.byte	0x3f
	.zero		1


	//   ....[87]....
        /*13e4*/ 	.word	0x0002a7d0
        /*13e8*/ 	.word	0x00000012
        /*13ec*/ 	.word	0x00030800
        /*13f0*/ 	.short	0x010a
        /*13f2*/ 	.byte	0x3f
	.zero		1


	//   ....[88]....
        /*13f4*/ 	.word	0x0002a820
        /*13f8*/ 	.word	0x00000007
        /*13fc*/ 	.word	0x00030830
        /*1400*/ 	.short	0x010a
        /*1402*/ 	.byte	0x3f
	.zero		1


	//   ....[89]....
        /*1404*/ 	.word	0x0002a870
        /*1408*/ 	.word	0x00000000
        /*140c*/ 	.word	0x00030830
        /*1410*/ 	.short	0x010a
        /*1412*/ 	.byte	0x3f
	.zero		1


	//   ....[90]....
        /*1414*/ 	.word	0x0002a8c0
        /*1418*/ 	.word	0x00000014
        /*141c*/ 	.word	0x00030850
        /*1420*/ 	.short	0x010a
        /*1422*/ 	.byte	0x3f
	.zero		1


	//   ....[91]....
        /*1424*/ 	.word	0x0002a910
        /*1428*/ 	.word	0x0000000b
        /*142c*/ 	.word	0x00030830
        /*1430*/ 	.short	0x010a
        /*1432*/ 	.byte	0x3f
	.zero		1


	//   ....[92]....
        /*1434*/ 	.word	0x0002a960
        /*1438*/ 	.word	0x0000000e
        /*143c*/ 	.word	0x00030850
        /*1440*/ 	.short	0x010a
        /*1442*/ 	.byte	0x3f
	.zero		1


	//   ....[93]....
        /*1444*/ 	.word	0x0002a9b0
        /*1448*/ 	.word	0x00000000
        /*144c*/ 	.word	0x00030830
        /*1450*/ 	.short	0x010a
        /*1452*/ 	.byte	0x3f
	.zero		1


	//   ....[94]....
        /*1454*/ 	.word	0x0002aa00
        /*1458*/ 	.word	0x0000000b
        /*145c*/ 	.word	0x00030850
        /*1460*/ 	.short	0x010a
        /*1462*/ 	.byte	0x3f
	.zero		1


	//   ....[95]....
        /*1464*/ 	.word	0x0002aa50
        /*1468*/ 	.word	0x00000009
        /*146c*/ 	.word	0x00030850
        /*1470*/ 	.short	0x010a
        /*1472*/ 	.byte	0x3f
	.zero		1


	//   ....[96]....
        /*1474*/ 	.word	0x0002abf0
        /*1478*/ 	.word	0x00000017
        /*147c*/ 	.word	0x00030820
        /*1480*/ 	.short	0x010a
        /*1482*/ 	.byte	0x3f
	.zero		1


	//   ....[97]....
        /*1484*/ 	.word	0x0002ac40
        /*1488*/ 	.word	0x00000003
        /*148c*/ 	.word	0x000308a0
        /*1490*/ 	.short	0x010a
        /*1492*/ 	.byte	0x3f
	.zero		1


	//   ....[98]....
        /*1494*/ 	.word	0x0002ac90
        /*1498*/ 	.word	0x00000003
        /*149c*/ 	.word	0x000308c0
        /*14a0*/ 	.short	0x010a
        /*14a2*/ 	.byte	0x3f
	.zero		1


	//   ....[99]....
        /*14a4*/ 	.word	0x0002ace0
        /*14a8*/ 	.word	0x0000000b
        /*14ac*/ 	.word	0x000308a0
        /*14b0*/ 	.short	0x010a
        /*14b2*/ 	.byte	0x3f
	.zero		1


	//   ....[100]....
        /*14b4*/ 	.word	0x0002ad30
        /*14b8*/ 	.word	0x0000000b
        /*14bc*/ 	.word	0x000308c0
        /*14c0*/ 	.short	0x010a
        /*14c2*/ 	.byte	0x3f
	.zero		1


	//   ....[101]....
        /*14c4*/ 	.word	0x0002ae50
        /*14c8*/ 	.word	0x00000007
        /*14cc*/ 	.word	0x00030840
        /*14d0*/ 	.short	0x010a
        /*14d2*/ 	.byte	0x3f
	.zero		1


	//   ....[102]....
        /*14d4*/ 	.word	0x0002c220
        /*14d8*/ 	.word	0x00000017
        /*14dc*/ 	.word	0x00030820
        /*14e0*/ 	.short	0x010a
        /*14e2*/ 	.byte	0x3f
	.zero		1


	//   ....[103]....
        /*14e4*/ 	.word	0x0002c270
        /*14e8*/ 	.word	0x00000007
        /*14ec*/ 	.word	0x00030840
        /*14f0*/ 	.short	0x010a
        /*14f2*/ 	.byte	0x3f
	.zero		1


	//   ....[104]....
        /*14f4*/ 	.word	0x0002ca40
        /*14f8*/ 	.word	0x00000006
        /*14fc*/ 	.word	0x00030860
        /*1500*/ 	.short	0x010a
        /*1502*/ 	.byte	0x3f
	.zero		1


	//   ....[105]....
        /*1504*/ 	.word	0x0002d2e0
        /*1508*/ 	.word	0x00000000
        /*150c*/ 	.word	0x00030860
        /*1510*/ 	.short	0x010a
        /*1512*/ 	.byte	0x3f
	.zero		1


	//   ....[106]....
        /*1514*/ 	.word	0x0002e470
        /*1518*/ 	.word	0x00000005
        /*151c*/ 	.word	0x00030820
        /*1520*/ 	.short	0x010a
        /*1522*/ 	.byte	0x3f
	.zero		1


	//   ....[107]....
        /*1524*/ 	.word	0x0002e610
        /*1528*/ 	.word	0x00000003
        /*152c*/ 	.word	0x00030840
        /*1530*/ 	.short	0x010a
        /*1532*/ 	.byte	0x3f
	.zero		1


	//   ....[108]....
        /*1534*/ 	.word	0x0002e660
        /*1538*/ 	.word	0x00000005
        /*153c*/ 	.word	0x00030840
        /*1540*/ 	.short	0x010a
        /*1542*/ 	.byte	0x3f
	.zero		1


	//   ....[109]....
        /*1544*/ 	.word	0x0002e6b0
        /*1548*/ 	.word	0x00000003
        /*154c*/ 	.word	0x00030860
        /*1550*/ 	.short	0x010a
        /*1552*/ 	.byte	0x3f
	.zero		1


	//----- nvinfo : EIATTR_NUM_MBARRIERS
	.align		4
.L_237:
        /*1554*/ 	.byte	0x03, 0x38
        /*1556*/ 	.short	0x0016


	//----- nvinfo : EIATTR_EXIT_INSTR_OFFSETS
	.align		4
        /*1558*/ 	.byte	0x04, 0x1c
        /*155a*/ 	.short	(.L_239 - .L_238)


	//   ....[0]....
.L_238:
        /*155c*/ 	.word	0x000297f0


	//----- nvinfo : EIATTR_MAX_THREADS
	.align		4
.L_239:
        /*1560*/ 	.byte	0x04, 0x05
        /*1562*/ 	.short	(.L_241 - .L_240)
.L_240:
        /*1564*/ 	.word	0x00000180
        /*1568*/ 	.word	0x00000001
        /*156c*/ 	.word	0x00000001


	//----- nvinfo : EIATTR_CRS_STACK_SIZE
	.align		4
.L_241:
        /*1570*/ 	.byte	0x04, 0x1e
        /*1572*/ 	.short	(.L_243 - .L_242)
.L_242:
        /*1574*/ 	.word	0x00000000


	//----- nvinfo : EIATTR_CBANK_PARAM_SIZE
	.align		4
.L_243:
        /*1578*/ 	.byte	0x03, 0x19
        /*157a*/ 	.short	0x0af0


	//----- nvinfo : EIATTR_PARAM_CBANK
	.align		4
        /*157c*/ 	.byte	0x04, 0x0a
        /*157e*/ 	.short	(.L_245 - .L_244)
	.align		4
.L_244:
        /*1580*/ 	.word	index@(.nv.constant0._ZN7cutlass13device_kernelIN5flash11enable_sm90INS1_16FlashAttnFwdSm90INS1_25CollectiveMainloopFwdSm90ILi2EN4cute5tupleIJNS5_1CILi1EEES8_S8_EEENS6_IJNS7_ILi128EEENS7_ILi96EEENS7_ILi192EEEEEELi192ENS_6half_tEfNS_4arch4Sm90ELb0ELb1ELb0ELb1ELb1ELb1ELb0ELb1ELb1ELb1ELb0ELb0EEENS1_21CollectiveEpilogueFwdINS6_IJSA_SC_SB_EEES9_SE_SG_Li256ELb1ELb1ELb0ELb0EEENS1_36VarlenDynamicPersistentTileSchedulerILi128ELi96ELi256ELi128ELb0ELb1ELb1ELb1ELb0ELb1EEEEEEEEEvNT_6ParamsE)
        /*1584*/ 	.short	0x0210
        /*1586*/ 	.short	0x0af0


	//----- nvinfo : EIATTR_SW_WAR
	.align		4
.L_245:
        /*1588*/ 	.byte	0x04, 0x36
        /*158a*/ 	.short	(.L_247 - .L_246)
.L_246:
        /*158c*/ 	.word	0x00000008
.L_247:


//--------------------- .nv.info._ZN7cutlass13device_kernelIN5flash11enable_sm90INS1_16FlashAttnFwdSm90INS1_25CollectiveMainloopFwdSm90ILi2EN4cute5tupleIJNS5_1CILi1EEES8_S8_EEENS6_IJNS7_ILi128EEENS7_ILi96EEENS7_ILi192EEEEEELi192ENS_6half_tEfNS_4arch4Sm90ELb1ELb0ELb0ELb0ELb1ELb0ELb0ELb1ELb1ELb1ELb0ELb0EEENS1_21CollectiveEpilogueFwdINS6_IJSA_SC_SB_EEES9_SE_SG_Li256ELb0ELb1ELb0ELb0EEENS1_30DynamicPersistentTileSchedulerILi256ELi128ELb0ELb1ELb1EEEEEEEEEvNT_6ParamsE --------------------------
	.section	.nv.info._ZN7cutlass13device_kernelIN5flash11enable_sm90INS1_16FlashAttnFwdSm90INS1_25CollectiveMainloopFwdSm90ILi2EN4cute5tupleIJNS5_1CILi1EEES8_S8_EEENS6_IJNS7_ILi128EEENS7_ILi96EEENS7_ILi192EEEEEELi192ENS_6half_tEfNS_4arch4Sm90ELb1ELb0ELb0ELb0ELb1ELb0ELb0ELb1ELb1ELb1ELb0ELb0EEENS1_21CollectiveEpilogueFwdINS6_IJSA_SC_SB_EEES9_SE_SG_Li256ELb0ELb1ELb0ELb0EEENS1_30DynamicPersistentTileSchedulerILi256ELi128ELb0ELb1ELb1EEEEEEEEEvNT_6ParamsE,"",@"SHT_CUDA_INFO"
	.sectionflags	@""
	.align	4


	//----- nvinfo : EIATTR_CUDA_API_VERSION
	.align		4
        /*0000*/ 	.byte	0x04, 0x37
        /*0002*/ 	.short	(.L_249 - .L_248)
.L_248:
        /*0004*/ 	.word	0x00000082


	//----- nvinfo : EIATTR_KPARAM_INFO
	.align		4
.L_249:
        /*0008*/ 	.byte	0x04, 0x17
        /*000a*/ 	.short	(.L_251 - .L_250)
.L_250:
        /*000c*/ 	.word	0x00000000
        /*0010*/ 	.short	0x0000
        /*0012*/ 	.short	0x0070
        /*0014*/ 	.byte	0x00, 0xf0, 0x01, 0x2a


	//----- nvinfo : EIATTR_SPARSE_MMA_MASK
	.align		4
.L_251:
        /*0018*/ 	.byte	0x03, 0x50
        /*001a*/ 	.short	0x0000


	//----- nvinfo : EIATTR_MAXREG_COUNT
	.align		4
        /*001c*/ 	.byte	0x03, 0x1b
        /*001e*/ 	.short	0x00a8


	//----- nvinfo : EIATTR_NUM_BARRIERS
	.align		4
        /*0020*/ 	.byte	0x02, 0x4c
        /*0022*/ 	.byte	0x09
	.zero		1


	//----- nvinfo : EIATTR_EXTERNS
	.align		4
        /*0024*/ 	.byte	0x04, 0x0f
        /*0026*/ 	.short	(.L_253 - .L_252)


	//   ....[0]....
	.align		4
.L_252:
        /*0028*/ 	.word	index@(__assertfail)


	//----- nvinfo : EIATTR_ANNOTATIONS
	.align		4
.L_253:
        /*002c*/ 	.byte	0x04, 0x55
        /*002e*/ 	.short	(.L_255 - .L_254)


	//   ....[0]....
.L_254:
        /*0030*/ 	.word	0x00000001
        /*0034*/ 	.byte	0xa0, 0x08, 0x00, 0x00, 0x01, 0x00, 0x00, 0x00, 0x60, 0x09, 0x00, 0x00, 0x01, 0x00, 0x00, 0x00
        /*0044*/ 	.byte	0xd0, 0xb3, 0x00, 0x00, 0x01, 0x00, 0x00, 0x00, 0x70, 0xb4, 0x00, 0x00, 0x01, 0x00, 0x00, 0x00
        /*0054*/ 	.byte	0xf0, 0xb4, 0x00, 0x00, 0x01, 0x00, 0x00, 0x00, 0x60, 0xd8, 0x00, 0x00, 0x01, 0x00, 0x00, 0x00
        /*0064*/ 	.byte	0x80, 0xd8, 0x00, 0x00, 0x01, 0x00, 0x00, 0x00, 0x60, 0xf2, 0x00, 0x00, 0x01, 0x00, 0x00, 0x00
        /*0074*/ 	.byte	0x00, 0xf4, 0x00, 0x00


	//----- nvinfo : EIATTR_MERCURY_ISA_VERSION
	.align		4
.L_255:
        /*0078*/ 	.byte	0x03, 0x5f
        /*007a*/ 	.short	0x0101


	//----- nvinfo : EIATTR_INT_WARP_WIDE_INSTR_OFFSETS
	.align		4
        /*007c*/ 	.byte	0x04, 0x31
        /*007e*/ 	.short	(.L_257 - .L_256)


	//   ....[0]....
.L_256:
        /*0080*/ 	.word	0x000000c0


	//   ....[1]....
        /*0084*/ 	.word	0x000000d0


	//   ....[2]....
        /*0088*/ 	.word	0x00000170


	//   ....[3]....
        /*008c*/ 	.word	0x0000bd60


	//   ....[4]....
        /*0090*/ 	.word	0x0000bdf0


	//   ....[5]....
        /*0094*/ 	.word	0x0000e9b0


	//   ....[6]....
        /*0098*/ 	.word	0x0000ea40


	//----- nvinfo : EIATTR_COOP_GROUP_MASK_REGIDS
	.align		4
.L_257:
        /*009c*/ 	.byte	0x04, 0x29
        /*009e*/ 	.short	(.L_259 - .L_258)


	//   ....[0]....
.L_258:
        /*00a0*/ 	.word	0xffffffff


	//   ....[1]....
        /*00a4*/ 	.word	0xffffffff


	//   ....[2]....
        /*00a8*/ 	.word	0xffffffff


	//   ....[3]....
        /*00ac*/ 	.word	0xffffffff


	//   ....[4]....
        /*00b0*/ 	.word	0xffffffff


	//   ....[5]....
        /*00b4*/ 	.word	0xffffffff


	//   ....[6]....
        /*00b8*/ 	.word	0xffffffff


	//   ....[7]....
        /*00bc*/ 	.word	0xffffffff


	//   ....[8]....
        /*00c0*/ 	.word	0xffffffff


	//   ....[9]....
        /*00c4*/ 	.word	0xffffffff


	//   ....[10]....
        /*00c8*/ 	.word	0xffffffff


	//   ....[11]....
        /*00cc*/ 	.word	0xffffffff


	//   ....[12]....
        /*00d0*/ 	.word	0xffffffff


	//   ....[13]....
        /*00d4*/ 	.word	0xffffffff


	//   ....[14]....
        /*00d8*/ 	.word	0xffffffff


	//   ....[15]....
        /*00dc*/ 	.word	0xffffffff


	//   ....[16]....
        /*00e0*/ 	.word	0xffffffff


	//   ....[17]....
        /*00e4*/ 	.word	0xffffffff


	//   ....[18]....
        /*00e8*/ 	.word	0xffffffff


	//   ....[19]....
        /*00ec*/ 	.word	0xffffffff


	//   ....[20]....
        /*00f0*/ 	.word	0xffffffff


	//   ....[21]....
        /*00f4*/ 	.word	0xffffffff


	//   ....[22]....
        /*00f8*/ 	.word	0xffffffff


	//   ....[23]....
        /*00fc*/ 	.word	0xffffffff


	//   ....[24]....
        /*0100*/ 	.word	0xffffffff


	//   ....[25]....
        /*0104*/ 	.word	0xffffffff


	//   ....[26]....
        /*0108*/ 	.word	0xffffffff


	//   ....[27]....
        /*010c*/ 	.word	0xffffffff


	//   ....[28]....
        /*0110*/ 	.word	0xffffffff


	//   ....[29]....
        /*0114*/ 	.word	0xffffffff


	//   ....[30]....
        /*0118*/ 	.word	0xffffffff


	//   ....[31]....
        /*011c*/ 	.word	0xffffffff


	//   ....[32]....
        /*0120*/ 	.word	0xffffffff


	//   ....[33]....
        /*0124*/ 	.word	0xffffffff


	//   ....[34]....
        /*0128*/ 	.word	0xffffffff


	//   ....[35]....
        /*012c*/ 	.word	0xffffffff


	//   ....[36]....
        /*0130*/ 	.word	0xffffffff


	//   ....[37]....
        /*0134*/ 	.word	0xffffffff


	//   ....[38]....
        /*0138*/ 	.word	0xffffffff


	//   ....[39]....
        /*013c*/ 	.word	0xffffffff


	//   ....[40]....
        /*0140*/ 	.word	0xffffffff


	//   ....[41]....
        /*0144*/ 	.word	0xffffffff


	//   ....[42]....
        /*0148*/ 	.word	0xffffffff


	//   ....[43]....
        /*014c*/ 	.word	0xffffffff


	//   ....[44]....
        /*0150*/ 	.word	0xffffffff


	//   ....[45]....
        /*0154*/ 	.word	0xffffffff


	//   ....[46]....
        /*0158*/ 	.word	0xffffffff


	//   ....[47]....
        /*015c*/ 	.word	0xffffffff


	//   ....[48]....
        /*0160*/ 	.word	0xffffffff


	//   ....[49]....
        /*0164*/ 	.word	0xffffffff


	//   ....[50]....
        /*0168*/ 	.word	0xffffffff


	//   ....[51]....
        /*016c*/ 	.word	0xffffffff


	//   ....[52]....
        /*0170*/ 	.word	0xffffffff


	//   ....[53]....
        /*0174*/ 	.word	0xffffffff


	//   ....[54]....
        /*0178*/ 	.word	0xffffffff


	//   ....[55]....
        /*017c*/ 	.word	0xffffffff


	//   ....[56]....
        /*0180*/ 	.word	0xffffffff


	//   ....[57]....
        /*0184*/ 	.word	0xffffffff


	//   ....[58]....
        /*0188*/ 	.word	0xffffffff


	//   ....[59]....
        /*018c*/ 	.word	0xffffffff


	//   ....[60]....
        /*0190*/ 	.word	0xffffffff


	//   ....[61]....
        /*0194*/ 	.word	0xffffffff


	//   ....[62]....
        /*0198*/ 	.word	0xffffffff


	//   ....[63]....
        /*019c*/ 	.word	0xffffffff


	//   ....[64]....
        /*01a0*/ 	.word	0xffffffff


	//   ....[65]....
        /*01a4*/ 	.word	0xffffffff


	//   ....[66]....
        /*01a8*/ 	.word	0xffffffff


	//   ....[67]....
        /*01ac*/ 	.word	0xffffffff


	//   ....[68]....
        /*01b0*/ 	.word	0xffffffff


	//   ....[69]....
        /*01b4*/ 	.word	0xffffffff


	//   ....[70]....
        /*01b8*/ 	.word	0xffffffff


	//   ....[71]....
        /*01bc*/ 	.word	0xffffffff


	//   ....[72]....
        /*01c0*/ 	.word	0xffffffff


	//   ....[73]....
        /*01c4*/ 	.word	0xffffffff


	//   ....[74]....
        /*01c8*/ 	.word	0xffffffff


	//   ....[75]....
        /*01cc*/ 	.word	0xffffffff


	//   ....[76]....
        /*01d0*/ 	.word	0xffffffff


	//   ....[77]....
        /*01d4*/ 	.word	0xffffffff


	//   ....[78]....
        /*01d8*/ 	.word	0xffffffff


	//   ....[79]....
        /*01dc*/ 	.word	0xffffffff


	//   ....[80]....
        /*01e0*/ 	.word	0xffffffff


	//   ....[81]....
        /*01e4*/ 	.word	0xffffffff


	//   ....[82]....
        /*01e8*/ 	.word	0xffffffff


	//   ....[83]....
        /*01ec*/ 	.word	0xffffffff


	//   ....[84]....
        /*01f0*/ 	.word	0xffffffff


	//   ....[85]....
        /*01f4*/ 	.word	0xffffffff


	//   ....[86]....
        /*01f8*/ 	.word	0xffffffff


	//   ....[87]....
        /*01fc*/ 	.word	0xffffffff


	//   ....[88]....
        /*0200*/ 	.word	0xffffffff


	//   ....[89]....
        /*0204*/ 	.word	0xffffffff


	//   ....[90]....
        /*0208*/ 	.word	0xffffffff


	//   ....[91]....
        /*020c*/ 	.word	0xffffffff


	//   ....[92]....
        /*0210*/ 	.word	0xffffffff


	//   ....[93]....
        /*0214*/ 	.word	0xffffffff


	//   ....[94]....
        /*0218*/ 	.word	0xffffffff


	//   ....[95]....
        /*021c*/ 	.word	0xffffffff


	//   ....[96]....
        /*0220*/ 	.word	0xffffffff


	//   ....[97]....
        /*0224*/ 	.word	0xffffffff


	//   ....[98]....
        /*0228*/ 	.word	0xffffffff


	//   ....[99]....
        /*022c*/ 	.word	0xffffffff


	//   ....[100]....
        /*0230*/ 	.word	0xffffffff


	//   ....[101]....
        /*0234*/ 	.word	0xffffffff


	//   ....[102]....
        /*0238*/ 	.word	0xffffffff


	//   ....[103]....
        /*023c*/ 	.word	0xffffffff


	//   ....[104]....
        /*0240*/ 	.word	0xffffffff


	//   ....[105]....
        /*0244*/ 	.word	0xffffffff


	//   ....[106]....
        /*0248*/ 	.word	0xffffffff


	//   ....[107]....
        /*024c*/ 	.word	0xffffffff


	//   ....[108]....
        /*0250*/ 	.word	0xffffffff


	//   ....[109]....
        /*0254*/ 	.word	0xffffffff


	//   ....[110]....
        /*0258*/ 	.word	0xffffffff


	//   ....[111]....
        /*025c*/ 	.word	0xffffffff


	//   ....[112]....
        /*0260*/ 	.word	0xffffffff


	//   ....[113]....
        /*0264*/ 	.word	0xffffffff


	//   ....[114]....
        /*0268*/ 	.word	0x0500000f


	//   ....[115]....
        /*026c*/ 	.word	0x0500000f


	//   ....[116]....
        /*0270*/ 	.word	0x0500000f


	//   ....[117]....
        /*0274*/ 	.word	0x0500000f


	//   ....[118]....
        /*0278*/ 	.word	0x0500000f


	//   ....[119]....
        /*027c*/ 	.word	0x0500000f


	//   ....[120]....
        /*0280*/ 	.word	0x0500000f


	//   ....[121]....
        /*0284*/ 	.word	0x0500000f


	//   ....[122]....
        /*0288*/ 	.word	0x0500000f


	//   ....[123]....
        /*028c*/ 	.word	0x0500000f


	//   ....[124]....
        /*0290*/ 	.word	0x0500000f


	//   ....[125]....
        /*0294*/ 	.word	0x0500000f


	//   ....[126]....
        /*0298*/ 	.word	0x0500000f


	//   ....[127]....
        /*029c*/ 	.word	0x0500000f


	//   ....[128]....
        /*02a0*/ 	.word	0x0500000f


	//   ....[129]....
        /*02a4*/ 	.word	0x0500000f


	//   ....[130]....
        /*02a8*/ 	.word	0x0500000f


	//   ....[131]....
        /*02ac*/ 	.word	0x0500000f


	//   ....[132]....
        /*02b0*/ 	.word	0x0500000f


	//   ....[133]....
        /*02b4*/ 	.word	0x0500000f


	//   ....[134]....
        /*02b8*/ 	.word	0x0500000f


	//   ....[135]....
        /*02bc*/ 	.word	0x0500000f


	//   ....[136]....
        /*02c0*/ 	.word	0x0500000f


	//   ....[137]....
        /*02c4*/ 	.word	0x0500000f


	//   ....[138]....
        /*02c8*/ 	.word	0x0500000f


	//   ....[139]....
        /*02cc*/ 	.word	0x0500000f


	//   ....[140]....
        /*02d0*/ 	.word	0x0500000f


	//   ....[141]....
        /*02d4*/ 	.word	0x0500000f


	//   ....[142]....
        /*02d8*/ 	.word	0x0500000f


	//   ....[143]....
        /*02dc*/ 	.word	0x0500000f


	//   ....[144]....
        /*02e0*/ 	.word	0x0500000f


	//   ....[145]....
        /*02e4*/ 	.word	0x0500000f


	//   ....[146]....
        /*02e8*/ 	.word	0x0500000f


	//   ....[147]....
        /*02ec*/ 	.word	0x0500000f


	//   ....[148]....
        /*02f0*/ 	.word	0x0500000f


	//   ....[149]....
        /*02f4*/ 	.word	0x0500000f


	//   ....[150]....
        /*02f8*/ 	.word	0x0500000f


	//   ....[151]....
        /*02fc*/ 	.word	0x0500000f


	//   ....[152]....
        /*0300*/ 	.word	0x0500000f


	//   ....[153]....
        /*0304*/ 	.word	0x0500000f


	//   ....[154]....
        /*0308*/ 	.word	0x0500000f


	//   ....[155]....
        /*030c*/ 	.word	0x0500000f


	//   ....[156]....
        /*0310*/ 	.word	0x0500000f


	//   ....[157]....
        /*0314*/ 	.word	0x0500000f


	//   ....[158]....
        /*0318*/ 	.word	0x0500000f


	//   ....[159]....
        /*031c*/ 	.word	0x0500000f


	//   ....[160]....
        /*0320*/ 	.word	0x0500000f


	//   ....[161]....
        /*0324*/ 	.word	0x0500000f


	//   ....[162]....
        /*0328*/ 	.word	0x0500000f


	//   ....[163]....
        /*032c*/ 	.word	0x0500000f


	//   ....[164]....
        /*0330*/ 	.word	0x0500000f


	//   ....[165]....
        /*0334*/ 	.word	0x0500000f


	//   ....[166]....
        /*0338*/ 	.word	0x0500000f


	//   ....[167]....
        /*033c*/ 	.word	0x0500000f


	//   ....[168]....
        /*0340*/ 	.word	0x0500000f


	//   ....[169]....
        /*0344*/ 	.word	0x0500000f


	//   ....[170]....
        /*0348*/ 	.word	0x0500000f


	//   ....[171]....
        /*034c*/ 	.word	0x0500000f


	//   ....[172]....
        /*0350*/ 	.word	0x0500000f


	//   ....[173]....
        /*0354*/ 	.word	0x0500000f


	//   ....[174]....
        /*0358*/ 	.word	0x0500000f


	//   ....[175]....
        /*035c*/ 	.word	0x0500000f


	//   ....[176]....
        /*0360*/ 	.word	0x0500000f


	//   ....[177]....
        /*0364*/ 	.word	0x0500000f


	//   ....[178]....
        /*0368*/ 	.word	0x0500000f


	//   ....[179]....
        /*036c*/ 	.word	0x0500000f


	//   ....[180]....
        /*0370*/ 	.word	0x0500000f


	//----- nvinfo : EIATTR_COOP_GROUP_INSTR_OFFSETS
	.align		4
.L_259:
        /*0374*/ 	.byte	0x04, 0x28
        /*0376*/ 	.short	(.L_261 - .L_260)


	//   ....[0]....
.L_260:
        /*0378*/ 	.word	0x00000070


	//   ....[1]....
        /*037c*/ 	.word	0x000000b0


	//   ....[2]....
        /*0380*/ 	.word	0x000002d0


	//   ....[3]....
        /*0384*/ 	.word	0x00000430


	//   ....[4]....
        /*0388*/ 	.word	0x00000550


	//   ....[5]....
        /*038c*/ 	.word	0x000006b0


	//   ....[6]....
        /*0390*/ 	.word	0x00001540


	//   ....[7]....
        /*0394*/ 	.word	0x000020a0


	//   ....[8]....
        /*0398*/ 	.word	0x000020e0


	//   ....[9]....
        /*039c*/ 	.word	0x000027e0


	//   ....[10]....
        /*03a0*/ 	.word	0x000028e0


	//   ....[11]....
        /*03a4*/ 	.word	0x00002f30


	//   ....[12]....
        /*03a8*/ 	.word	0x00002fc0


	//   ....[13]....
        /*03ac*/ 	.word	0x00004950


	//   ....[14]....
        /*03b0*/ 	.word	0x00004e30


	//   ....[15]....
        /*03b4*/ 	.word	0x00004e50


	//   ....[16]....
        /*03b8*/ 	.word	0x00004ec0


	//   ....[17]....
        /*03bc*/ 	.word	0x00005550


	//   ....[18]....
        /*03c0*/ 	.word	0x000055b0


	//   ....[19]....
        /*03c4*/ 	.word	0x00007250


	//   ....[20]....
        /*03c8*/ 	.word	0x00007260


	//   ....[21]....
        /*03cc*/ 	.word	0x00007290


	//   ....[22]....
        /*03d0*/ 	.word	0x000072a0


	//   ....[23]....
        /*03d4*/ 	.word	0x00008590


	//   ....[24]....
        /*03d8*/ 	.word	0x000085c0


	//   ....[25]....
        /*03dc*/ 	.word	0x00008680


	//   ....[26]....
        /*03e0*/ 	.word	0x00008690


	//   ....[27]....
        /*03e4*/ 	.word	0x00009ba0


	//   ....[28]....
        /*03e8*/ 	.word	0x00009c60


	//   ....[29]....
        /*03ec*/ 	.word	0x00009c90


	//   ....[30]....
        /*03f0*/ 	.word	0x00009cc0


	//   ....[31]....
        /*03f4*/ 	.word	0x0000a3f0


	//   ....[32]....
        /*03f8*/ 	.word	0x0000a410


	//   ....[33]....
        /*03fc*/ 	.word	0x0000a520


	//   ....[34]....
        /*0400*/ 	.word	0x0000a540


	//   ....[35]....
        /*0404*/ 	.word	0x0000a640


	//   ....[36]....
        /*0408*/ 	.word	0x0000a660


	//   ....[37]....
        /*040c*/ 	.word	0x0000a770


	//   ....[38]....
        /*0410*/ 	.word	0x0000a790


	//   ....[39]....
        /*0414*/ 	.word	0x0000ae80


	//   ....[40]....
        /*0418*/ 	.word	0x0000aeb0


	//   ....[41]....
        /*041c*/ 	.word	0x0000afc0


	//   ....[42]....
        /*0420*/ 	.word	0x0000afe0


	//   ....[43]....
        /*0424*/ 	.word	0x0000b0e0


	//   ....[44]....
        /*0428*/ 	.word	0x0000b100


	//   ....[45]....
        /*042c*/ 	.word	0x0000b210


	//   ....[46]....
        /*0430*/ 	.word	0x0000b230


	//   ....[47]....
        /*0434*/ 	.word	0x0000b400


	//   ....[48]....
        /*0438*/ 	.word	0x0000c8d0


	//   ....[49]....
        /*043c*/ 	.word	0x0000c8f0


	//   ....[50]....
        /*0440*/ 	.word	0x0000c900


	//   ....[51]....
        /*0444*/ 	.word	0x0000c940


	//   ....[52]....
        /*0448*/ 	.word	0x0000c9d0


	//   ....[53]....
        /*044c*/ 	.word	0x0000c9f0


	//   ....[54]....
        /*0450*/ 	.word	0x0000ca80


	//   ....[55]....
        /*0454*/ 	.word	0x0000caa0


	//   ....[56]....
        /*0458*/ 	.word	0x0000cb30


	//   ....[57]....
        /*045c*/ 	.word	0x0000cb50


	//   ....[58]....
        /*0460*/ 	.word	0x0000cbe0


	//   ....[59]....
        /*0464*/ 	.word	0x0000cc00


	//   ....[60]....
        /*0468*/ 	.word	0x0000d250


	//   ....[61]....
        /*046c*/ 	.word	0x0000d270


	//   ....[62]....
        /*0470*/ 	.word	0x0000d290


	//   ....[63]....
        /*0474*/ 	.word	0x0000d2f0


	//   ....[64]....
        /*0478*/ 	.word	0x0000d370


	//   ....[65]....
        /*047c*/ 	.word	0x0000d3a0


	//   ....[66]....
        /*0480*/ 	.word	0x0000d420


	//   ....[67]....
        /*0484*/ 	.word	0x0000d450


	//   ....[68]....
        /*0488*/ 	.word	0x0000d4d0


	//   ....[69]....
        /*048c*/ 	.word	0x0000d500


	//   ....[70]....
        /*0490*/ 	.word	0x0000d580


	//   ....[71]....
        /*0494*/ 	.word	0x0000d5b0


	//   ....[72]....
        /*0498*/ 	.word	0x0000d630


	//   ....[73]....
        /*049c*/ 	.word	0x0000d660


	//   ....[74]....
        /*04a0*/ 	.word	0x0000d6e0


	//   ....[75]....
        /*04a4*/ 	.word	0x0000d700


	//   ....[76]....
        /*04a8*/ 	.word	0x0000de20


	//   ....[77]....
        /*04ac*/ 	.word	0x0000de50


	//   ....[78]....
        /*04b0*/ 	.word	0x0000de60


	//   ....[79]....
        /*04b4*/ 	.word	0x0000de80


	//   ....[80]....
        /*04b8*/ 	.word	0x0000ded0


	//   ....[81]....
        /*04bc*/ 	.word	0x0000def0


	//   ....[82]....
        /*04c0*/ 	.word	0x0000df50


	//   ....[83]....
        /*04c4*/ 	.word	0x0000df70


	//   ....[84]....
        /*04c8*/ 	.word	0x0000dfc0


	//   ....[85]....
        /*04cc*/ 	.word	0x0000dfe0


	//   ....[86]....
        /*04d0*/ 	.word	0x0000e030


	//   ....[87]....
        /*04d4*/ 	.word	0x0000e050


	//   ....[88]....
        /*04d8*/ 	.word	0x0000e2f0


	//   ....[89]....
        /*04dc*/ 	.word	0x0000e310


	//   ....[90]....
        /*04e0*/ 	.word	0x0000e330


	//   ....[91]....
        /*04e4*/ 	.word	0x0000e3b0


	//   ....[92]....
        /*04e8*/ 	.word	0x0000e3d0


	//   ....[93]....
        /*04ec*/ 	.word	0x0000e450


	//   ....[94]....
        /*04f0*/ 	.word	0x0000e470


	//   ....[95]....
        /*04f4*/ 	.word	0x0000e4f0


	//   ....[96]....
        /*04f8*/ 	.word	0x0000e510


	//   ....[97]....
        /*04fc*/ 	.word	0x0000e590


	//   ....[98]....
        /*0500*/ 	.word	0x0000e5b0


	//   ....[99]....
        /*0504*/ 	.word	0x0000e5c0


	//   ....[100]....
        /*0508*/ 	.word	0x0000eb90


	//   ....[101]....
        /*050c*/ 	.word	0x0000ebb0


	//   ....[102]....
        /*0510*/ 	.word	0x0000ebc0


	//   ....[103]....
        /*0514*/ 	.word	0x0000ebe0


	//   ....[104]....
        /*0518*/ 	.word	0x0000ec80


	//   ....[105]....
        /*051c*/ 	.word	0x0000ecb0


	//   ....[106]....
        /*0520*/ 	.word	0x0000ed20


	//   ....[107]....
        /*0524*/ 	.word	0x0000ed50


	//   ....[108]....
        /*0528*/ 	.word	0x0000edc0


	//   ....[109]....
        /*052c*/ 	.word	0x0000edf0


	//   ....[110]....
        /*0530*/ 	.word	0x0000ee60


	//   ....[111]....
        /*0534*/ 	.word	0x0000ee90


	//   ....[112]....
        /*0538*/ 	.word	0x0000f1a0


	//   ....[113]....
        /*053c*/ 	.word	0x0000f380


	//   ....[114]....
        /*0540*/ 	.word	0x0000f930


	//   ....[115]....
        /*0544*/ 	.word	0x0000fa10


	//   ....[116]....
        /*0548*/ 	.word	0x0000fab0


	//   ....[117]....
        /*054c*/ 	.word	0x0000fb30


	//   ....[118]....
        /*0550*/ 	.word	0x0000fbf0


	//   ....[119]....
        /*0554*/ 	.word	0x0000fc70


	//   ....[120]....
        /*0558*/ 	.word	0x0000fd50


	//   ....[121]....
        /*055c*/ 	.word	0x0000fdd0


	//   ....[122]....
        /*0560*/ 	.word	0x0000feb0


	//   ....[123]....
        /*0564*/ 	.word	0x0000ff30


	//   ....[124]....
        /*0568*/ 	.word	0x00010010


	//   ....[125]....
        /*056c*/ 	.word	0x00010090


	//   ....[126]....
        /*0570*/ 	.word	0x00010160


	//   ....[127]....
        /*0574*/ 	.word	0x000101f0


	//   ....[128]....
        /*0578*/ 	.word	0x00010270


	//   ....[129]....
        /*057c*/ 	.word	0x000102f0


	//   ....[130]....
        /*0580*/ 	.word	0x000103b0


	//   ....[131]....
        /*0584*/ 	.word	0x00010420


	//   ....[132]....
        /*0588*/ 	.word	0x00010510


	//   ....[133]....
        /*058c*/ 	.word	0x00010580


	//   ....[134]....
        /*0590*/ 	.word	0x00010670


	//   ....[135]....
        /*0594*/ 	.word	0x000106e0


	//   ....[136]....
        /*0598*/ 	.word	0x000107d0


	//   ....[137]....
        /*059c*/ 	.word	0x00010840


	//   ....[138]....
        /*05a0*/ 	.word	0x00010930


	//   ....[139]....
        /*05a4*/ 	.word	0x000109a0


	//   ....[140]....
        /*05a8*/ 	.word	0x00010a90


	//   ....[141]....
        /*05ac*/ 	.word	0x00010b00


	//   ....[142]....
        /*05b0*/ 	.word	0x00010bd0


	//   ....[143]....
        /*05b4*/ 	.word	0x00010d00


	//   ....[144]....
        /*05b8*/ 	.word	0x00010da0


	//   ....[145]....
        /*05bc*/ 	.word	0x00010e10


	//   ....[146]....
        /*05c0*/ 	.word	0x00010ed0


	//   ....[147]....
        /*05c4*/ 	.word	0x00010f30


	//   ....[148]....
        /*05c8*/ 	.word	0x00010ff0


	//   ....[149]....
        /*05cc*/ 	.word	0x00011050


	//   ....[150]....
        /*05d0*/ 	.word	0x00011110


	//   ....[151]....
        /*05d4*/ 	.word	0x00011170


	//   ....[152]....
        /*05d8*/ 	.word	0x00011230


	//   ....[153]....
        /*05dc*/ 	.word	0x00011290


	//   ....[154]....
        /*05e0*/ 	.word	0x00011350


	//   ....[155]....
        /*05e4*/ 	.word	0x00011430


	//   ....[156]....
        /*05e8*/ 	.word	0x000114d0


	//   ....[157]....
        /*05ec*/ 	.word	0x00011530


	//   ....[158]....
        /*05f0*/ 	.word	0x00011620


	//   ....[159]....
        /*05f4*/ 	.word	0x00011680


	//   ....[160]....
        /*05f8*/ 	.word	0x00011770


	//   ....[161]....
        /*05fc*/ 	.word	0x000117d0


	//   ....[162]....
        /*0600*/ 	.word	0x000118c0


	//   ....[163]....
        /*0604*/ 	.word	0x00011920


	//   ....[164]....
        /*0608*/ 	.word	0x00011a10


	//   ....[165]....
        /*060c*/ 	.word	0x00011a70


	//   ....[166]....
        /*0610*/ 	.word	0x00011b30


	//   ....[167]....
        /*0614*/ 	.word	0x00011c70


	//   ....[168]....
        /*0618*/ 	.word	0x00011d10


	//   ....[169]....
        /*061c*/ 	.word	0x00011d70


	//   ....[170]....
        /*0620*/ 	.word	0x00011e40


	//   ....[171]....
        /*0624*/ 	.word	0x00011f00


	//   ....[172]....
        /*0628*/ 	.word	0x00011fc0


	//   ....[173]....
        /*062c*/ 	.word	0x00012080


	//   ....[174]....
        /*0630*/ 	.word	0x00012140


	//   ....[175]....
        /*0634*/ 	.word	0x00012200


	//   ....[176]....
        /*0638*/ 	.word	0x000122c0


	//   ....[177]....
        /*063c*/ 	.word	0x00012380


	//   ....[178]....
        /*0640*/ 	.word	0x00012440


	//   ....[179]....
        /*0644*/ 	.word	0x00012530


	//   ....[180]....
        /*0648*/ 	.word	0x00012650


	//----- nvinfo : EIATTR_REG_RECONFIG
	.align		4
.L_261:
        /*064c*/ 	.byte	0x01, 0x54
	.zero		2


	//----- nvinfo : EIATTR_SYSCALL_OFFSETS
	.align		4
        /*0650*/ 	.byte	0x04, 0x46
        /*0652*/ 	.short	(.L_263 - .L_262)


	//   ....[0]....
.L_262:
        /*0654*/ 	.word	0x00001720


	//   ....[1]....
        /*0658*/ 	.word	0x0000bf50


	//   ....[2]....
        /*065c*/ 	.word	0x0000c0a0


	//   ....[3]....
        /*0660*/ 	.word	0x0000c190


	//   ....[4]....
        /*0664*/ 	.word	0x0000cf00


	//----- nvinfo : EIATTR_MBARRIER_INSTR_OFFSETS
	.align		4
.L_263:
        /*0668*/ 	.byte	0x04, 0x39
        /*066a*/ 	.short	(.L_265 - .L_264)


	//   ....[0]....
.L_264:
        /*066c*/ 	.word	0x00000180
        /*0670*/ 	.word	0x000000ff
        /*0674*/ 	.word	0x00030800
        /*0678*/ 	.short	0x0100
        /*067a*/ 	.byte	0x08
	.zero		1


	//   ....[1]....
        /*067c*/ 	.word	0x00000190
        /*0680*/ 	.word	0x000000ff
        /*0684*/ 	.word	0x00030820
        /*0688*/ 	.short	0x0100
        /*068a*/ 	.byte	0x08
	.zero		1


	//   ....[2]....
        /*068c*/ 	.word	0x00000280
        /*0690*/ 	.word	0x000000ff
        /*0694*/ 	.word	0x00030830
        /*0698*/ 	.short	0x0100
        /*069a*/ 	.byte	0x08
	.zero		1


	//   ....[3]....
        /*069c*/ 	.word	0x00000290
        /*06a0*/ 	.word	0x000000ff
        /*06a4*/ 	.word	0x00030840
        /*06a8*/ 	.short	0x0100
        /*06aa*/ 	.byte	0x08
	.zero		1


	//   ....[4]....
        /*06ac*/ 	.word	0x000002a0
        /*06b0*/ 	.word	0x000000ff
        /*06b4*/ 	.word	0x00030838
        /*06b8*/ 	.short	0x0100
        /*06ba*/ 	.byte	0x08
	.zero		1


	//   ....[5]....
        /*06bc*/ 	.word	0x000002b0
        /*06c0*/ 	.word	0x000000ff
        /*06c4*/ 	.word	0x00030848
        /*06c8*/ 	.short	0x0100
        /*06ca*/ 	.byte	0x08
	.zero		1


	//   ....[6]....
        /*06cc*/ 	.word	0x000003e0
        /*06d0*/ 	.word	0x000000ff
        /*06d4*/ 	.word	0x00030850
        /*06d8*/ 	.short	0x0100
        /*06da*/ 	.byte	0x08
	.zero		1


	//   ....[7]....
        /*06dc*/ 	.word	0x000003f0
        /*06e0*/ 	.word	0x000000ff
        /*06e4*/ 	.word	0x00030860
        /*06e8*/ 	.short	0x0100
        /*06ea*/ 	.byte	0x08
	.zero		1


	//   ....[8]....
        /*06ec*/ 	.word	0x00000400
        /*06f0*/ 	.word	0x000000ff
        /*06f4*/ 	.word	0x00030858
        /*06f8*/ 	.short	0x0100
        /*06fa*/ 	.byte	0x08
	.zero		1


	//   ....[9]....
        /*06fc*/ 	.word	0x00000410
        /*0700*/ 	.word	0x000000ff
        /*0704*/ 	.word	0x00030868
        /*0708*/ 	.short	0x0100
        /*070a*/ 	.byte	0x08
	.zero		1


	//   ....[10]....
        /*070c*/ 	.word	0x00000500
        /*0710*/ 	.word	0x000000ff
        /*0714*/ 	.word	0x00030870
        /*0718*/ 	.short	0x0100
        /*071a*/ 	.byte	0x06
	.zero		1


	//   ....[11]....
        /*071c*/ 	.word	0x00000510
        /*0720*/ 	.word	0x000000ff
        /*0724*/ 	.word	0x00030880
        /*0728*/ 	.short	0x0100
        /*072a*/ 	.byte	0x06
	.zero		1


	//   ....[12]....
        /*072c*/ 	.word	0x00000520
        /*0730*/ 	.word	0x000000ff
        /*0734*/ 	.word	0x00030878
        /*0738*/ 	.short	0x0100
        /*073a*/ 	.byte	0x06
	.zero		1


	//   ....[13]....
        /*073c*/ 	.word	0x00000530
        /*0740*/ 	.word	0x000000ff
        /*0744*/ 	.word	0x00030888
        /*0748*/ 	.short	0x0100
        /*074a*/ 	.byte	0x06
	.zero		1


	//   ....[14]....
        /*074c*/ 	.word	0x00000660
        /*0750*/ 	.word	0x000000ff
        /*0754*/ 	.word	0x00030890
        /*0758*/ 	.short	0x0100
        /*075a*/ 	.byte	0x08
	.zero		1


	//   ....[15]....
        /*075c*/ 	.word	0x00000670
        /*0760*/ 	.word	0x000000ff
        /*0764*/ 	.word	0x000308a0
        /*0768*/ 	.short	0x0100
        /*076a*/ 	.byte	0x08
	.zero		1


	//   ....[16]....
        /*076c*/ 	.word	0x00000680
        /*0770*/ 	.word	0x000000ff
        /*0774*/ 	.word	0x00030898
        /*0778*/ 	.short	0x0100
        /*077a*/ 	.byte	0x08
	.zero		1


	//   ....[17]....
        /*077c*/ 	.word	0x00000690
        /*0780*/ 	.word	0x000000ff
        /*0784*/ 	.word	0x000308a8
        /*0788*/ 	.short	0x0100
        /*078a*/ 	.byte	0x08
	.zero		1


	//   ....[18]....
        /*078c*/ 	.word	0x000007d0
        /*0790*/ 	.word	0x000000ff
        /*0794*/ 	.word	0x000308b0
        /*0798*/ 	.short	0x0100
        /*079a*/ 	.byte	0x08
	.zero		1


	//   ....[19]....
        /*079c*/ 	.word	0x000007e0
        /*07a0*/ 	.word	0x000000ff
        /*07a4*/ 	.word	0x000308c0
        /*07a8*/ 	.short	0x0100
        /*07aa*/ 	.byte	0x08
	.zero		1


	//   ....[20]....
        /*07ac*/ 	.word	0x000007f0
        /*07b0*/ 	.word	0x000000ff
        /*07b4*/ 	.word	0x000308b8
        /*07b8*/ 	.short	0x0100
        /*07ba*/ 	.byte	0x08
	.zero		1


	//   ....[21]....
        /*07bc*/ 	.word	0x00000800
        /*07c0*/ 	.word	0x000000ff
        /*07c4*/ 	.word	0x000308c8
        /*07c8*/ 	.short	0x0100
        /*07ca*/ 	.byte	0x08
	.zero		1


	//   ....[22]....
        /*07cc*/ 	.word	0x000017c0
        /*07d0*/ 	.word	0x000000ff
        /*07d4*/ 	.word	0x00030800
        /*07d8*/ 	.short	0x010a
        /*07da*/ 	.byte	0x28
	.zero		1


	//   ....[23]....
        /*07dc*/ 	.word	0x00001840
        /*07e0*/ 	.word	0x00000000
        /*07e4*/ 	.word	0x00030830
        /*07e8*/ 	.short	0x010a
        /*07ea*/ 	.byte	0x3f
	.zero		1


	//   ....[24]....
        /*07ec*/ 	.word	0x00001880
        /*07f0*/ 	.word	0x00000000
        /*07f4*/ 	.word	0x00030830
        /*07f8*/ 	.short	0x010a
        /*07fa*/ 	.byte	0x3f
	.zero		1


	//   ....[25]....
        /*07fc*/ 	.word	0x000023a0
        /*0800*/ 	.word	0x000000ff
        /*0804*/ 	.word	0x00000000
        /*0808*/ 	.short	0x0101
        /*080a*/ 	.byte	0x05
	.zero		1


	//   ....[26]....
        /*080c*/ 	.word	0x00003a50
        /*0810*/ 	.word	0x000000ff
        /*0814*/ 	.word	0x00030830
        /*0818*/ 	.short	0x010a
        /*081a*/ 	.byte	0x07
	.zero		1


	//   ....[27]....
        /*081c*/ 	.word	0x00003a90
        /*0820*/ 	.word	0x000000ff
        /*0824*/ 	.word	0x00030830
        /*0828*/ 	.short	0x010a
        /*082a*/ 	.byte	0x07
	.zero		1


	//   ....[28]....
        /*082c*/ 	.word	0x000045d0
        /*0830*/ 	.word	0x000000ff
        /*0834*/ 	.word	0x00030850
        /*0838*/ 	.short	0x010a
        /*083a*/ 	.byte	0x0a
	.zero		1


	//   ....[29]....
        /*083c*/ 	.word	0x00004610
        /*0840*/ 	.word	0x000000ff
        /*0844*/ 	.word	0x00030850
        /*0848*/ 	.short	0x010a
        /*084a*/ 	.byte	0x0a
	.zero		1


	//   ....[30]....
        /*084c*/ 	.word	0x000049a0
        /*0850*/ 	.word	0x000000ff
        /*0854*/ 	.word	0x00000000
        /*0858*/ 	.short	0x0101
        /*085a*/ 	.byte	0x07
	.zero		1


	//   ....[31]....
        /*085c*/ 	.word	0x00005ee0
        /*0860*/ 	.word	0x000000ff
        /*0864*/ 	.word	0x00000000
        /*0868*/ 	.short	0x0101
        /*086a*/ 	.byte	0x0a
	.zero		1


	//   ....[32]....
        /*086c*/ 	.word	0x000060c0
        /*0870*/ 	.word	0x000000ff
        /*0874*/ 	.word	0x00030830
        /*0878*/ 	.short	0x010a
        /*087a*/ 	.byte	0x07
	.zero		1


	//   ....[33]....
        /*087c*/ 	.word	0x00006100
        /*0880*/ 	.word	0x000000ff
        /*0884*/ 	.word	0x00030830
        /*0888*/ 	.short	0x010a
        /*088a*/ 	.byte	0x07
	.zero		1


	//   ....[34]....
        /*088c*/ 	.word	0x00006c40
        /*0890*/ 	.word	0x000000ff
        /*0894*/ 	.word	0x00030850
        /*0898*/ 	.short	0x010a
        /*089a*/ 	.byte	0x0e
	.zero		1


	//   ....[35]....
        /*089c*/ 	.word	0x00006c80
        /*08a0*/ 	.word	0x000000ff
        /*08a4*/ 	.word	0x00030850
        /*08a8*/ 	.short	0x010a
        /*08aa*/ 	.byte	0x0e
	.zero		1


	//   ....[36]....
        /*08ac*/ 	.word	0x00007070
        /*08b0*/ 	.word	0x000000ff
        /*08b4*/ 	.word	0x00000000
        /*08b8*/ 	.short	0x0101
        /*08ba*/ 	.byte	0x05
	.zero		1


	//   ....[37]....
        /*08bc*/ 	.word	0x00007dd0
        /*08c0*/ 	.word	0x000000ff
        /*08c4*/ 	.word	0x00000000
        /*08c8*/ 	.short	0x0101
        /*08ca*/ 	.byte	0x0e
	.zero		1


	//   ....[38]....
        /*08cc*/ 	.word	0x00008500
        /*08d0*/ 	.word	0x000000ff
        /*08d4*/ 	.word	0x00030850
        /*08d8*/ 	.short	0x010a
        /*08da*/ 	.byte	0x05
	.zero		1


	//   ....[39]....
        /*08dc*/ 	.word	0x00008540
        /*08e0*/ 	.word	0x000000ff
        /*08e4*/ 	.word	0x00030850
        /*08e8*/ 	.short	0x010a
        /*08ea*/ 	.byte	0x05
	.zero		1


	//   ....[40]....
        /*08ec*/ 	.word	0x00008b70
        /*08f0*/ 	.word	0x000000ff
        /*08f4*/ 	.word	0x00000000
        /*08f8*/ 	.short	0x0101
        /*08fa*/ 	.byte	0x04
	.zero		1


	//   ....[41]....
        /*08fc*/ 	.word	0x0000a3e0
        /*0900*/ 	.word	0x00000034
        /*0904*/ 	.word	0x00000000
        /*0908*/ 	.short	0x0101
        /*090a*/ 	.byte	0x3f
	.zero		1


	//   ....[42]....
        /*090c*/ 	.word	0x0000c6e0
        /*0910*/ 	.word	0x00000000
        /*0914*/ 	.word	0x00030840
        /*0918*/ 	.short	0x010a
        /*091a*/ 	.byte	0x3f
	.zero		1


	//   ....[43]....
        /*091c*/ 	.word	0x0000ccf0
        /*0920*/ 	.word	0x00000000
        /*0924*/ 	.word	0x00030830
        /*0928*/ 	.short	0x0107
        /*092a*/ 	.byte	0x3f
	.zero		1


	//   ....[44]....
        /*092c*/ 	.word	0x0000cda0
        /*0930*/ 	.word	0x00000000
        /*0934*/ 	.word	0x00030830
        /*0938*/ 	.short	0x0101
        /*093a*/ 	.byte	0x3f
	.zero		1


	//   ....[45]....
        /*093c*/ 	.word	0x0000d7f0
        /*0940*/ 	.word	0x00000011
        /*0944*/ 	.word	0x00030800
        /*0948*/ 	.short	0x0107
        /*094a*/ 	.byte	0x3f
	.zero		1


	//   ....[46]....
        /*094c*/ 	.word	0x0000d8e0
        /*0950*/ 	.word	0x00000011
        /*0954*/ 	.word	0x00030800
        /*0958*/ 	.short	0x0101
        /*095a*/ 	.byte	0x3f
	.zero		1


	//   ....[47]....
        /*095c*/ 	.word	0x0000d900
        /*0960*/ 	.word	0x00000011
        /*0964*/ 	.word	0x00030820
        /*0968*/ 	.short	0x010a
        /*096a*/ 	.byte	0x3f
	.zero		1


	//   ....[48]....
        /*096c*/ 	.word	0x0000dc50
        /*0970*/ 	.word	0x00000006
        /*0974*/ 	.word	0x00030840
        /*0978*/ 	.short	0x010a
        /*097a*/ 	.byte	0x3f
	.zero		1


	//   ....[49]....
        /*097c*/ 	.word	0x0000e120
        /*0980*/ 	.word	0x00000006
        /*0984*/ 	.word	0x00030830
        /*0988*/ 	.short	0x0107
        /*098a*/ 	.byte	0x3f
	.zero		1


	//   ....[50]....
        /*098c*/ 	.word	0x0000e1d0
        /*0990*/ 	.word	0x00000006
        /*0994*/ 	.word	0x00030830
        /*0998*/ 	.short	0x0101
        /*099a*/ 	.byte	0x3f
	.zero		1


	//   ....[51]....
        /*099c*/ 	.word	0x0000e230
        /*09a0*/ 	.word	0x00000006
        /*09a4*/ 	.word	0x00030860
        /*09a8*/ 	.short	0x010a
        /*09aa*/ 	.byte	0x3f
	.zero		1


	//   ....[52]....
        /*09ac*/ 	.word	0x0000e790
        /*09b0*/ 	.word	0x00000006
        /*09b4*/ 	.word	0x00030850
        /*09b8*/ 	.short	0x0107
        /*09ba*/ 	.byte	0x3f
	.zero		1


	//   ....[53]....
        /*09bc*/ 	.word	0x0000e8e0
        /*09c0*/ 	.word	0x00000006
        /*09c4*/ 	.word	0x00030850
        /*09c8*/ 	.short	0x0101
        /*09ca*/ 	.byte	0x3f
	.zero		1


	//   ....[54]....
        /*09cc*/ 	.word	0x0000eaf0
        /*09d0*/ 	.word	0x00000004
        /*09d4*/ 	.word	0x00030860
        /*09d8*/ 	.short	0x010a
        /*09da*/ 	.byte	0x3f
	.zero		1


	//   ....[55]....
        /*09dc*/ 	.word	0x0000efb0
        /*09e0*/ 	.word	0x00000004
        /*09e4*/ 	.word	0x00030850
        /*09e8*/ 	.short	0x0107
        /*09ea*/ 	.byte	0x3f
	.zero		1


	//   ....[56]....
        /*09ec*/ 	.word	0x0000f060
        /*09f0*/ 	.word	0x00000004
        /*09f4*/ 	.word	0x00030850
        /*09f8*/ 	.short	0x0101
        /*09fa*/ 	.byte	0x3f
	.zero		1


	//   ....[57]....
        /*09fc*/ 	.word	0x0000f300
        /*0a00*/ 	.word	0x00000004
        /*0a04*/ 	.word	0x00030820
        /*0a08*/ 	.short	0x010a
        /*0a0a*/ 	.byte	0x3f
	.zero		1


	//   ....[58]....
        /*0a0c*/ 	.word	0x0000f4a0
        /*0a10*/ 	.word	0x00000005
        /*0a14*/ 	.word	0x00030840
        /*0a18*/ 	.short	0x010a
        /*0a1a*/ 	.byte	0x3f
	.zero		1


	//   ....[59]....
        /*0a1c*/ 	.word	0x0000f540
        /*0a20*/ 	.word	0x00000017
        /*0a24*/ 	.word	0x00030840
        /*0a28*/ 	.short	0x010a
        /*0a2a*/ 	.byte	0x3f
	.zero		1


	//   ....[60]....
        /*0a2c*/ 	.word	0x0000f580
        /*0a30*/ 	.word	0x00000005
        /*0a34*/ 	.word	0x00030860
        /*0a38*/ 	.short	0x010a
        /*0a3a*/ 	.byte	0x3f
	.zero		1


	//   ....[61]....
        /*0a3c*/ 	.word	0x0000f5c0
        /*0a40*/ 	.word	0x00000017
        /*0a44*/ 	.word	0x00030860
        /*0a48*/ 	.short	0x010a
        /*0a4a*/ 	.byte	0x3f
	.zero		1


	//   ....[62]....
        /*0a4c*/ 	.word	0x0000f630
        /*0a50*/ 	.word	0x00000003
        /*0a54*/ 	.word	0x00030800
        /*0a58*/ 	.short	0x010a
        /*0a5a*/ 	.byte	0x3f
	.zero		1


	//   ....[63]....
        /*0a5c*/ 	.word	0x0000f680
        /*0a60*/ 	.word	0x00000000
        /*0a64*/ 	.word	0x00030830
        /*0a68*/ 	.short	0x010a
        /*0a6a*/ 	.byte	0x3f
	.zero		1


	//   ....[64]....
        /*0a6c*/ 	.word	0x0000f6e0
        /*0a70*/ 	.word	0x00000004
        /*0a74*/ 	.word	0x00030830
        /*0a78*/ 	.short	0x010a
        /*0a7a*/ 	.byte	0x3f
	.zero		1


	//   ....[65]....
        /*0a7c*/ 	.word	0x0000f740
        /*0a80*/ 	.word	0x00000003
        /*0a84*/ 	.word	0x00030850
        /*0a88*/ 	.short	0x010a
        /*0a8a*/ 	.byte	0x3f
	.zero		1


	//   ....[66]....
        /*0a8c*/ 	.word	0x0000f7a0
        /*0a90*/ 	.word	0x00000004
        /*0a94*/ 	.word	0x00030830
        /*0a98*/ 	.short	0x010a
        /*0a9a*/ 	.byte	0x3f
	.zero		1


	//   ....[67]....
        /*0a9c*/ 	.word	0x0000f800
        /*0aa0*/ 	.word	0x00000003
        /*0aa4*/ 	.word	0x00030850
        /*0aa8*/ 	.short	0x010a
        /*0aaa*/ 	.byte	0x3f
	.zero		1


	//   ....[68]....
        /*0aac*/ 	.word	0x0000f860
        /*0ab0*/ 	.word	0x00000007
        /*0ab4*/ 	.word	0x00030850
        /*0ab8*/ 	.short	0x010a
        /*0aba*/ 	.byte	0x3f
	.zero		1


	//   ....[69]....
        /*0abc*/ 	.word	0x0000f960
        /*0ac0*/ 	.word	0x00000000
        /*0ac4*/ 	.word	0x00030840
        /*0ac8*/ 	.short	0x010a
        /*0aca*/ 	.byte	0x3f
	.zero		1


	//   ....[70]....
        /*0acc*/ 	.word	0x00010c00
        /*0ad0*/ 	.word	0x00000011
        /*0ad4*/ 	.word	0x00030820
        /*0ad8*/ 	.short	0x010a
        /*0ada*/ 	.byte	0x3f
	.zero		1


	//   ....[71]....
        /*0adc*/ 	.word	0x00010c50
        /*0ae0*/ 	.word	0x00000006
        /*0ae4*/ 	.word	0x00030840
        /*0ae8*/ 	.short	0x010a
        /*0aea*/ 	.byte	0x3f
	.zero		1


	//   ....[72]....
        /*0aec*/ 	.word	0x00011380
        /*0af0*/ 	.word	0x00000006
        /*0af4*/ 	.word	0x00030860
        /*0af8*/ 	.short	0x010a
        /*0afa*/ 	.byte	0x3f
	.zero		1


	//   ....[73]....
        /*0afc*/ 	.word	0x00011bc0
        /*0b00*/ 	.word	0x00000004
        /*0b04*/ 	.word	0x00030860
        /*0b08*/ 	.short	0x010a
        /*0b0a*/ 	.byte	0x3f
	.zero		1


	//   ....[74]....
        /*0b0c*/ 	.word	0x00012570
        /*0b10*/ 	.word	0x00000004
        /*0b14*/ 	.word	0x00030820
        /*0b18*/ 	.short	0x010a
        /*0b1a*/ 	.byte	0x3f
	.zero		1


	//   ....[75]....
        /*0b1c*/ 	.word	0x00012710
        /*0b20*/ 	.word	0x00000005
        /*0b24*/ 	.word	0x00030840
        /*0b28*/ 	.short	0x010a
        /*0b2a*/ 	.byte	0x3f
	.zero		1


	//   ....[76]....
        /*0b2c*/ 	.word	0x00012760
        /*0b30*/ 	.word	0x00000017
        /*0b34*/ 	.word	0x00030840
        /*0b38*/ 	.short	0x010a
        /*0b3a*/ 	.byte	0x3f
	.zero		1


	//   ....[77]....
        /*0b3c*/ 	.word	0x000127b0
        /*0b40*/ 	.word	0x00000005
        /*0b44*/ 	.word	0x00030860
        /*0b48*/ 	.short	0x010a
        /*0b4a*/ 	.byte	0x3f
	.zero		1


	//----- nvinfo : EIATTR_NUM_MBARRIERS
	.align		4
.L_265:
        /*0b4c*/ 	.byte	0x03, 0x38
        /*0b4e*/ 	.short	0x0016


	//----- nvinfo : EIATTR_EXIT_INSTR_OFFSETS
	.align		4
        /*0b50*/ 	.byte	0x04, 0x1c
        /*0b52*/ 	.short	(.L_267 - .L_266)


	//   ....[0]....
.L_266:
        /*0b54*/ 	.word	0x00000950


	//   ....[1]....
        /*0b58*/ 	.word	0x0000b370


	//   ....[2]....
        /*0b5c*/ 	.word	0x0000f610


	//----- nvinfo : EIATTR_MAX_THREADS
	.align		4
.L_267:
        /*0b60*/ 	.byte	0x04, 0x05
        /*0b62*/ 	.short	(.L_269 - .L_268)
.L_268:
        /*0b64*/ 	.word	0x00000180
        /*0b68*/ 	.word	0x00000001
        /*0b6c*/ 	.word	0x00000001


	//----- nvinfo : EIATTR_CRS_STACK_SIZE
	.align		4
.L_269:
        /*0b70*/ 	.byte	0x04, 0x1e
        /*0b72*/ 	.short	(.L_271 - .L_270)
.L_270:
        /*0b74*/ 	.word	0x00000000


	//----- nvinfo : EIATTR_CBANK_PARAM_SIZE
	.align		4
.L_271:
        /*0b78*/ 	.byte	0x03, 0x19
        /*0b7a*/ 	.short	0x0af0


	//----- nvinfo : EIATTR_PARAM_CBANK
	.align		4
        /*0b7c*/ 	.byte	0x04, 0x0a
        /*0b7e*/ 	.short	(.L_273 - .L_272)
	.align		4
.L_272:
        /*0b80*/ 	.word	index@(.nv.constant0._ZN7cutlass13device_kernelIN5flash11enable_sm90INS1_16FlashAttnFwdSm90INS1_25CollectiveMainloopFwdSm90ILi2EN4cute5tupleIJNS5_1CILi1EEES8_S8_EEENS6_IJNS7_ILi128EEENS7_ILi96EEENS7_ILi192EEEEEELi192ENS_6half_tEfNS_4arch4Sm90ELb1ELb0ELb0ELb0ELb1ELb0ELb0ELb1ELb1ELb1ELb0ELb0EEENS1_21CollectiveEpilogueFwdINS6_IJSA_SC_SB_EEES9_SE_SG_Li256ELb0ELb1ELb0ELb0EEENS1_30DynamicPersistentTileSchedulerILi256ELi128ELb0ELb1ELb1EEEEEEEEEvNT_6ParamsE)
        /*0b84*/ 	.short	0x0210
        /*0b86*/ 	.short	0x0af0


	//----- nvinfo : EIATTR_SW_WAR
	.align		4
.L_273:
        /*0b88*/ 	.byte	0x04, 0x36
        /*0b8a*/ 	.short	(.L_275 - .L_274)
.L_274:
        /*0b8c*/ 	.word	0x00000008
.L_275:


//--------------------- .nv.info._ZN7cutlass13device_kernelIN5flash11enable_sm90INS1_16FlashAttnFwdSm90INS1_25CollectiveMainloopFwdSm90ILi2EN4cute5tupleIJNS5_1CILi1EEES8_S8_EEENS6_IJNS7_ILi128EEENS7_ILi96EEENS7_ILi192EEEEEELi192ENS_6half_tEfNS_4arch4Sm90ELb1ELb0ELb0ELb1ELb1ELb0ELb0ELb1ELb1ELb1ELb0ELb0EEENS1_21CollectiveEpilogueFwdINS6_IJSA_SC_SB_EEES9_SE_SG_Li256ELb1ELb1ELb0ELb0EEENS1_36VarlenDynamicPersistentTileSchedulerILi128ELi96ELi256ELi128ELb0ELb1ELb1ELb1ELb1ELb1EEEEEEEEEvNT_6ParamsE --------------------------
	.section	.nv.info._ZN7cutlass13device_kernelIN5flash11enable_sm90INS1_16FlashAttnFwdSm90INS1_25CollectiveMainloopFwdSm90ILi2EN4cute5tupleIJNS5_1CILi1EEES8_S8_EEENS6_IJNS7_ILi128EEENS7_ILi96EEENS7_ILi192EEEEEELi192ENS_6half_tEfNS_4arch4Sm90ELb1ELb0ELb0ELb1ELb1ELb0ELb0ELb1ELb1ELb1ELb0ELb0EEENS1_21CollectiveEpilogueFwdINS6_IJSA_SC_SB_EEES9_SE_SG_Li256ELb1ELb1ELb0ELb0EEENS1_36VarlenDynamicPersistentTileSchedulerILi128ELi96ELi256ELi128ELb0ELb1ELb1ELb1ELb1ELb1EEEEEEEEEvNT_6ParamsE,"",@"SHT_CUDA_INFO"
	.sectionflags	@""
	.align	4


	//----- nvinfo : EIATTR_CUDA_API_VERSION
	.align		4
        /*0000*/ 	.byte	0x04, 0x37
        /*0002*/ 	.short	(.L_277 - .L_276)
.L_276:
        /*0004*/ 	.word	0x00000082


	//----- nvinfo : EIATTR_KPARAM_INFO
	.align		4
.L_277:
        /*0008*/ 	.byte	0x04, 0x17
        /*000a*/ 	.short	(.L_279 - .L_278)
.L_278:
        /*000c*/ 	.word	0x00000000
        /*0010*/ 	.short	0x0000
        /*0012*/ 	.short	0x0070
        /*0014*/ 	.byte	0x00, 0xf0, 0x01, 0x2a


	//----- nvinfo : EIATTR_SPARSE_MMA_MASK
	.align		4
.L_279:
        /*0018*/ 	.byte	0x03, 0x50
        /*001a*/ 	.short	0x0000


	//----- nvinfo : EIATTR_MAXREG_COUNT
	.align		4
        /*001c*/ 	.byte	0x03, 0x1b
        /*001e*/ 	.short	0x00a8


	//----- nvinfo : EIATTR_NUM_BARRIERS
	.align		4
        /*0020*/ 	.byte	0x02, 0x4c
        /*0022*/ 	.byte	0x09
	.zero		1


	//----- nvinfo : EIATTR_EXTERNS
	.align		4
        /*0024*/ 	.byte	0x04, 0x0f
        /*0026*/ 	.short	(.L_281 - .L_280)


	//   ....[0]....
	.align		4
.L_280:
        /*0028*/ 	.word	index@(__assertfail)


	//----- nvinfo : EIATTR_ANNOTATIONS
	.align		4
.L_281:
        /*002c*/ 	.byte	0x04, 0x55
        /*002e*/ 	.short	(.L_283 - .L_282)


	//   ....[0]....
.L_282:
        /* <DEDUP_REMOVED lines=17> */


	//----- nvinfo : EIATTR_MERCURY_ISA_VERSION
	.align		4
.L_283:
        /*0130*/ 	.byte	0x03, 0x5f
        /*0132*/ 	.short	0x0101


	//----- nvinfo : EIATTR_UNUSED_LOAD_BYTE_OFFSET
	.align		4
        /*0134*/ 	.byte	0x04, 0x44
        /*0136*/ 	.short	(.L_285 - .L_284)


	//   ....[0]....
.L_284:
        /*0138*/ 	.word	0x00000950
        /*013c*/ 	.word	0x0000fff0


	//   ....[1]....
        /*0140*/ 	.word	0x00009220
        /*0144*/ 	.word	0x0000fff0


	//----- nvinfo : EIATTR_INT_WARP_WIDE_INSTR_OFFSETS
	.align		4
.L_285:
        /*0148*/ 	.byte	0x04, 0x31
        /*014a*/ 	.short	(.L_287 - .L_286)


	//   ....[0]....
.L_286:
        /*014c*/ 	.word	0x000000c0


	//   ....[1]....
        /*0150*/ 	.word	0x000000d0


	//   ....[2]....
        /*0154*/ 	.word	0x00000170


	//   ....[3]....
        /*0158*/ 	.word	0x0000cd40


	//   ....[4]....
        /*015c*/ 	.word	0x0000cdd0


	//   ....[5]....
        /*0160*/ 	.word	0x0000fc40


	//   ....[6]....
        /*0164*/ 	.word	0x0000fcd0


	//----- nvinfo : EIATTR_COOP_GROUP_MASK_REGIDS
	.align		4
.L_287:
        /*0168*/ 	.byte	0x04, 0x29
        /*016a*/ 	.short	(.L_289 - .L_288)


	//   ....[0]....
.L_288:
        /*016c*/ 	.word	0xffffffff


	//   ....[1]....
        /*0170*/ 	.word	0xffffffff


	//   ....[2]....
        /*0174*/ 	.word	0xffffffff


	//   ....[3]....
        /*0178*/ 	.word	0xffffffff


	//   ....[4]....
        /*017c*/ 	.word	0xffffffff


	//   ....[5]....
        /*0180*/ 	.word	0xffffffff


	//   ....[6]....
        /*0184*/ 	.word	0xffffffff


	//   ....[7]....
        /*0188*/ 	.word	0xffffffff


	//   ....[8]....
        /*018c*/ 	.word	0xffffffff


	//   ....[9]....
        /*0190*/ 	.word	0xffffffff


	//   ....[10]....
        /*0194*/ 	.word	0xffffffff


	//   ....[11]....
        /*0198*/ 	.word	0xffffffff


	//   ....[12]....
        /*019c*/ 	.word	0xffffffff


	//   ....[13]....
        /*01a0*/ 	.word	0xffffffff


	//   ....[14]....
        /*01a4*/ 	.word	0xffffffff


	//   ....[15]....
        /*01a8*/ 	.word	0xffffffff


	//   ....[16]....
        /*01ac*/ 	.word	0xffffffff


	//   ....[17]....
        /*01b0*/ 	.word	0xffffffff


	//   ....[18]....
        /*01b4*/ 	.word	0xffffffff


	//   ....[19]....
        /*01b8*/ 	.word	0xffffffff


	//   ....[20]....
        /*01bc*/ 	.word	0xffffffff


	//   ....[21]....
        /*01c0*/ 	.word	0xffffffff


	//   ....[22]....
        /*01c4*/ 	.word	0xffffffff


	//   ....[23]....
        /*01c8*/ 	.word	0xffffffff


	//   ....[24]....
        /*01cc*/ 	.word	0xffffffff


	//   ....[25]....
        /*01d0*/ 	.word	0xffffffff


	//   ....[26]....
        /*01d4*/ 	.word	0xffffffff


	//   ....[27]....
        /*01d8*/ 	.word	0xffffffff


	//   ....[28]....
        /*01dc*/ 	.word	0xffffffff


	//   ....[29]....
        /*01e0*/ 	.word	0xffffffff


	//   ....[30]....
        /*01e4*/ 	.word	0xffffffff


	//   ....[31]....
        /*01e8*/ 	.word	0xffffffff


	//   ....[32]....
        /*01ec*/ 	.word	0xffffffff


	//   ....[33]....
        /*01f0*/ 	.word	0xffffffff


	//   ....[34]....
        /*01f4*/ 	.word	0xffffffff


	//   ....[35]....
        /*01f8*/ 	.word	0xffffffff


	//   ....[36]....
        /*01fc*/ 	.word	0xffffffff


	//   ....[37]....
        /*0200*/ 	.word	0xffffffff


	//   ....[38]....
        /*0204*/ 	.word	0xffffffff


	//   ....[39]....
        /*0208*/ 	.word	0xffffffff


	//   ....[40]....
        /*020c*/ 	.word	0xffffffff


	//   ....[41]....
        /*0210*/ 	.word	0xffffffff


	//   ....[42]....
        /*0214*/ 	.word	0xffffffff


	//   ....[43]....
        /*0218*/ 	.word	0xffffffff


	//   ....[44]....
        /*021c*/ 	.word	0xffffffff


	//   ....[45]....
        /*0220*/ 	.word	0xffffffff


	//   ....[46]....
        /*0224*/ 	.word	0xffffffff


	//   ....[47]....
        /*0228*/ 	.word	0xffffffff


	//   ....[48]....
        /*022c*/ 	.word	0xffffffff


	//   ....[49]....
        /*0230*/ 	.word	0xffffffff


	//   ....[50]....
        /*0234*/ 	.word	0xffffffff


	//   ....[51]....
        /*0238*/ 	.word	0xffffffff


	//   ....[52]....
        /*023c*/ 	.word	0xffffffff


	//   ....[53]....
        /*0240*/ 	.word	0xffffffff


	//   ....[54]....
        /*0244*/ 	.word	0xffffffff


	//   ....[55]....
        /*0248*/ 	.word	0xffffffff


	//   ....[56]....
        /*024c*/ 	.word	0xffffffff


	//   ....[57]....
        /*0250*/ 	.word	0xffffffff


	//   ....[58]....
        /*0254*/ 	.word	0xffffffff


	//   ....[59]....
        /*0258*/ 	.word	0xffffffff


	//   ....[60]....
        /*025c*/ 	.word	0xffffffff


	//   ....[61]....
        /*0260*/ 	.word	0xffffffff


	//   ....[62]....
        /*0264*/ 	.word	0xffffffff


	//   ....[63]....
        /*0268*/ 	.word	0xffffffff


	//   ....[64]....
        /*026c*/ 	.word	0xffffffff


	//   ....[65]....
        /*0270*/ 	.word	0xffffffff


	//   ....[66]....
        /*0274*/ 	.word	0xffffffff


	//   ....[67]....
        /*0278*/ 	.word	0xffffffff


	//   ....[68]....
        /*027c*/ 	.word	0xffffffff


	//   ....[69]....
        /*0280*/ 	.word	0xffffffff


	//   ....[70]....
        /*0284*/ 	.word	0xffffffff


	//   ....[71]....
        /*0288*/ 	.word	0xffffffff


	//   ....[72]....
        /*028c*/ 	.word	0xffffffff


	//   ....[73]....
        /*0290*/ 	.word	0xffffffff


	//   ....[74]....
        /*0294*/ 	.word	0xffffffff


	//   ....[75]....
        /*0298*/ 	.word	0xffffffff


	//   ....[76]....
        /*029c*/ 	.word	0xffffffff


	//   ....[77]....
        /*02a0*/ 	.word	0xffffffff


	//   ....[78]....
        /*02a4*/ 	.word	0xffffffff


	//   ....[79]....
        /*02a8*/ 	.word	0xffffffff


	//   ....[80]....
        /*02ac*/ 	.word	0xffffffff


	//   ....[81]....
        /*02b0*/ 	.word	0xffffffff


	//   ....[82]....
        /*02b4*/ 	.word	0xffffffff


	//   ....[83]....
        /*02b8*/ 	.word	0xffffffff


	//   ....[84]....
        /*02bc*/ 	.word	0xffffffff


	//   ....[85]....
        /*02c0*/ 	.word	0xffffffff


	//   ....[86]....
        /*02c4*/ 	.word	0xffffffff


	//   ....[87]....
        /*02c8*/ 	.word	0xffffffff


	//   ....[88]....
        /*02cc*/ 	.word	0xffffffff


	//   ....[89]....
        /*02d0*/ 	.word	0xffffffff


	//   ....[90]....
        /*02d4*/ 	.word	0xffffffff


	//   ....[91]....
        /*02d8*/ 	.word	0xffffffff


	//   ....[92]....
        /*02dc*/ 	.word	0xffffffff


	//   ....[93]....
        /*02e0*/ 	.word	0xffffffff


	//   ....[94]....
        /*02e4*/ 	.word	0xffffffff


	//   ....[95]....
        /*02e8*/ 	.word	0xffffffff


	//   ....[96]....
        /*02ec*/ 	.word	0xffffffff


	//   ....[97]....
        /*02f0*/ 	.word	0xffffffff


	//   ....[98]....
        /*02f4*/ 	.word	0xffffffff


	//   ....[99]....
        /*02f8*/ 	.word	0xffffffff


	//   ....[100]....
        /*02fc*/ 	.word	0xffffffff


	//   ....[101]....
        /*0300*/ 	.word	0xffffffff


	//   ....[102]....
        /*0304*/ 	.word	0xffffffff


	//   ....[103]....
        /*0308*/ 	.word	0xffffffff


	//   ....[104]....
        /*030c*/ 	.word	0xffffffff


	//   ....[105]....
        /*0310*/ 	.word	0xffffffff


	//   ....[106]....
        /*0314*/ 	.word	0xffffffff


	//   ....[107]....
        /*0318*/ 	.word	0xffffffff


	//   ....[108]....
        /*031c*/ 	.word	0xffffffff


	//   ....[109]....
        /*0320*/ 	.word	0xffffffff


	//   ....[110]....
        /*0324*/ 	.word	0xffffffff


	//   ....[111]....
        /*0328*/ 	.word	0xffffffff


	//   ....[112]....
        /*032c*/ 	.word	0xffffffff


	//   ....[113]....
        /*0330*/ 	.word	0xffffffff


	//   ....[114]....
        /*0334*/ 	.word	0xffffffff


	//   ....[115]....
        /*0338*/ 	.word	0xffffffff


	//   ....[116]....
        /*033c*/ 	.word	0xffffffff


	//   ....[117]....
        /*0340*/ 	.word	0xffffffff


	//   ....[118]....
        /*0344*/ 	.word	0xffffffff


	//   ....[119]....
        /*0348*/ 	.word	0xffffffff


	//   ....[120]....
        /*034c*/ 	.word	0xffffffff


	//   ....[121]....
        /*0350*/ 	.word	0xffffffff


	//   ....[122]....
        /*0354*/ 	.word	0xffffffff


	//   ....[123]....
        /*0358*/ 	.word	0xffffffff


	//   ....[124]....
        /*035c*/ 	.word	0xffffffff


	//   ....[125]....
        /*0360*/ 	.word	0xffffffff


	//   ....[126]....
        /*0364*/ 	.word	0xffffffff


	//   ....[127]....
        /*0368*/ 	.word	0xffffffff


	//   ....[128]....
        /*036c*/ 	.word	0xffffffff


	//   ....[129]....
        /*0370*/ 	.word	0xffffffff


	//   ....[130]....
        /*0374*/ 	.word	0xffffffff


	//   ....[131]....
        /*0378*/ 	.word	0xffffffff


	//   ....[132]....
        /*037c*/ 	.word	0xffffffff


	//   ....[133]....
        /*0380*/ 	.word	0xffffffff


	//   ....[134]....
        /*0384*/ 	.word	0xffffffff


	//   ....[135]....
        /*0388*/ 	.word	0xffffffff


	//   ....[136]....
        /*038c*/ 	.word	0xffffffff


	//   ....[137]....
        /*0390*/ 	.word	0xffffffff


	//   ....[138]....
        /*0394*/ 	.word	0xffffffff


	//   ....[139]....
        /*0398*/ 	.word	0xffffffff


	//   ....[140]....
        /*039c*/ 	.word	0xffffffff


	//   ....[141]....
        /*03a0*/ 	.word	0xffffffff


	//   ....[142]....
        /*03a4*/ 	.word	0xffffffff


	//   ....[143]....
        /*03a8*/ 	.word	0xffffffff


	//   ....[144]....
        /*03ac*/ 	.word	0xffffffff


	//   ....[145]....
        /*03b0*/ 	.word	0x0500000f


	//   ....[146]....
        /*03b4*/ 	.word	0x0500000f


	//   ....[147]....
        /*03b8*/ 	.word	0x0500000f


	//   ....[148]....
        /*03bc*/ 	.word	0x0500000f


	//   ....[149]....
        /*03c0*/ 	.word	0x0500000f


	//   ....[150]....
        /*03c4*/ 	.word	0x0500000f


	//   ....[151]....
        /*03c8*/ 	.word	0x0500000f


	//   ....[152]....
        /*03cc*/ 	.word	0x0500000f


	//   ....[153]....
        /*03d0*/ 	.word	0x0500000f


	//   ....[154]....
        /*03d4*/ 	.word	0x0500000f


	//   ....[155]....
        /*03d8*/ 	.word	0x0500000f


	//   ....[156]....
        /*03dc*/ 	.word	0x0500000f


	//   ....[157]....
        /*03e0*/ 	.word	0x0500000f


	//   ....[158]....
        /*03e4*/ 	.word	0x0500000f


	//   ....[159]....
        /*03e8*/ 	.word	0x0500000f


	//   ....[160]....
        /*03ec*/ 	.word	0x0500000f


	//   ....[161]....
        /*03f0*/ 	.word	0x0500000f


	//   ....[162]....
        /*03f4*/ 	.word	0x0500000f


	//   ....[163]....
        /*03f8*/ 	.word	0x0500000f


	//   ....[164]....
        /*03fc*/ 	.word	0x0500000f


	//   ....[165]....
        /*0400*/ 	.word	0x0500000f


	//   ....[166]....
        /*0404*/ 	.word	0x0500000f


	//   ....[167]....
        /*0408*/ 	.word	0x0500000f


	//   ....[168]....
        /*040c*/ 	.word	0x0500000f


	//   ....[169]....
        /*0410*/ 	.word	0x0500000f


	//   ....[170]....
        /*0414*/ 	.word	0x0500000f


	//   ....[171]....
        /*0418*/ 	.word	0x0500000f


	//   ....[172]....
        /*041c*/ 	.word	0x0500000f


	//   ....[173]....
        /*0420*/ 	.word	0x0500000f


	//   ....[174]....
        /*0424*/ 	.word	0x0500000f


	//   ....[175]....
        /*0428*/ 	.word	0x0500000f


	//   ....[176]....
        /*042c*/ 	.word	0x0500000f


	//   ....[177]....
        /*0430*/ 	.word	0x0500000f


	//   ....[178]....
        /*0434*/ 	.word	0x0500000f


	//   ....[179]....
        /*0438*/ 	.word	0x0500000f


	//   ....[180]....
        /*043c*/ 	.word	0x0500000f


	//   ....[181]....
        /*0440*/ 	.word	0x0500000f


	//   ....[182]....
        /*0444*/ 	.word	0x0500000f


	//   ....[183]....
        /*0448*/ 	.word	0x0500000f


	//   ....[184]....
        /*044c*/ 	.word	0x0500000f


	//   ....[185]....
        /*0450*/ 	.word	0x0500000f


	//   ....[186]....
        /*0454*/ 	.word	0x0500000f


	//   ....[187]....
        /*0458*/ 	.word	0x0500000f


	//   ....[188]....
        /*045c*/ 	.word	0x0500000f


	//   ....[189]....
        /*0460*/ 	.word	0x0500000f


	//   ....[190]....
        /*0464*/ 	.word	0x0500000f


	//   ....[191]....
        /*0468*/ 	.word	0x0500000f


	//   ....[192]....
        /*046c*/ 	.word	0x0500000f


	//   ....[193]....
        /*0470*/ 	.word	0x0500000f


	//   ....[194]....
        /*0474*/ 	.word	0x0500000f


	//   ....[195]....
        /*0478*/ 	.word	0x0500000f


	//   ....[196]....
        /*047c*/ 	.word	0x0500000f


	//   ....[197]....
        /*0480*/ 	.word	0x0500000f


	//   ....[198]....
        /*0484*/ 	.word	0x0500000f


	//   ....[199]....
        /*0488*/ 	.word	0x0500000f


	//   ....[200]....
        /*048c*/ 	.word	0x0500000f


	//   ....[201]....
        /*0490*/ 	.word	0x0500000f


	//   ....[202]....
        /*0494*/ 	.word	0x0500000f


	//   ....[203]....
        /*0498*/ 	.word	0x0500000f


	//   ....[204]....
        /*049c*/ 	.word	0x0500000f


	//   ....[205]....
        /*04a0*/ 	.word	0x0500000f


	//   ....[206]....
        /*04a4*/ 	.word	0x0500000f


	//   ....[207]....
        /*04a8*/ 	.word	0x0500000f


	//   ....[208]....
        /*04ac*/ 	.word	0x0500000f


	//   ....[209]....
        /*04b0*/ 	.word	0x0500000f


	//   ....[210]....
        /*04b4*/ 	.word	0x0500000f


	//   ....[211]....
        /*04b8*/ 	.word	0x0500000f


	//   ....[212]....
        /*04bc*/ 	.word	0x0500000f


	//   ....[213]....
        /*04c0*/ 	.word	0x0500000f


	//   ....[214]....
        /*04c4*/ 	.word	0x0500000f


	//   ....[215]....
        /*04c8*/ 	.word	0x0500000f


	//   ....[216]....
        /*04cc*/ 	.word	0x0500000f


	//   ....[217]....
        /*04d0*/ 	.word	0x0500000f


	//   ....[218]....
        /*04d4*/ 	.word	0x0500000f


	//   ....[219]....
        /*04d8*/ 	.word	0x0500000f


	//   ....[220]....
        /*04dc*/ 	.word	0x0500000f


	//   ....[221]....
        /*04e0*/ 	.word	0x0500000f


	//   ....[222]....
        /*04e4*/ 	.word	0x0500000f


	//   ....[223]....
        /*04e8*/ 	.word	0x0500000f


	//   ....[224]....
        /*04ec*/ 	.word	0x0500000f


	//   ....[225]....
        /*04f0*/ 	.word	0x0500000f


	//   ....[226]....
        /*04f4*/ 	.word	0x0500000f


	//   ....[227]....
        /*04f8*/ 	.word	0x0500000f


	//----- nvinfo : EIATTR_COOP_GROUP_INSTR_OFFSETS
	.align		4
.L_289:
        /*04fc*/ 	.byte	0x04, 0x28
        /*04fe*/ 	.short	(.L_291 - .L_290)


	//   ....[0]....
.L_290:
        /*0500*/ 	.word	0x00000070


	//   ....[1]....
        /*0504*/ 	.word	0x000000b0


	//   ....[2]....
        /*0508*/ 	.word	0x000002d0


	//   ....[3]....
        /*050c*/ 	.word	0x00000430


	//   ....[4]....
        /*0510*/ 	.word	0x00000550


	//   ....[5]....
        /*0514*/ 	.word	0x000006b0


	//   ....[6]....
        /*0518*/ 	.word	0x00001740


	//   ....[7]....
        /*051c*/ 	.word	0x000022a0


	//   ....[8]....
        /*0520*/ 	.word	0x000022e0


	//   ....[9]....
        /*0524*/ 	.word	0x00002980


	//   ....[10]....
        /*0528*/ 	.word	0x00002a80


	//   ....[11]....
        /*052c*/ 	.word	0x000030e0


	//   ....[12]....
        /*0530*/ 	.word	0x00003170


	//   ....[13]....
        /*0534*/ 	.word	0x00004b00


	//   ....[14]....
        /*0538*/ 	.word	0x00004fd0


	//   ....[15]....
        /*053c*/ 	.word	0x00004ff0


	//   ....[16]....
        /*0540*/ 	.word	0x00005060


	//   ....[17]....
        /*0544*/ 	.word	0x000056f0


	//   ....[18]....
        /*0548*/ 	.word	0x00005750


	//   ....[19]....
        /*054c*/ 	.word	0x000073f0


	//   ....[20]....
        /*0550*/ 	.word	0x00007400


	//   ....[21]....
        /*0554*/ 	.word	0x00007430


	//   ....[22]....
        /*0558*/ 	.word	0x00007440


	//   ....[23]....
        /*055c*/ 	.word	0x00008730


	//   ....[24]....
        /*0560*/ 	.word	0x00008760


	//   ....[25]....
        /*0564*/ 	.word	0x00008820


	//   ....[26]....
        /*0568*/ 	.word	0x00008830


	//   ....[27]....
        /*056c*/ 	.word	0x0000a090


	//   ....[28]....
        /*0570*/ 	.word	0x0000a0c0


	//   ....[29]....
        /*0574*/ 	.word	0x0000a110


	//   ....[30]....
        /*0578*/ 	.word	0x0000a140


	//   ....[31]....
        /*057c*/ 	.word	0x0000a810


	//   ....[32]....
        /*0580*/ 	.word	0x0000a840


	//   ....[33]....
        /*0584*/ 	.word	0x0000a950


	//   ....[34]....
        /*0588*/ 	.word	0x0000a970


	//   ....[35]....
        /*058c*/ 	.word	0x0000aa70


	//   ....[36]....
        /*0590*/ 	.word	0x0000aa90


	//   ....[37]....
        /*0594*/ 	.word	0x0000aba0


	//   ....[38]....
        /*0598*/ 	.word	0x0000abc0


	//   ....[39]....
        /*059c*/ 	.word	0x0000b520


	//   ....[40]....
        /*05a0*/ 	.word	0x0000b540


	//   ....[41]....
        /*05a4*/ 	.word	0x0000b640


	//   ....[42]....
        /*05a8*/ 	.word	0x0000b660


	//   ....[43]....
        /*05ac*/ 	.word	0x0000b760


	//   ....[44]....
        /*05b0*/ 	.word	0x0000b780


	//   ....[45]....
        /*05b4*/ 	.word	0x0000b890


	//   ....[46]....
        /*05b8*/ 	.word	0x0000b8b0


	//   ....[47]....
        /*05bc*/ 	.word	0x0000ba30


	//   ....[48]....
        /*05c0*/ 	.word	0x0000bc00


	//   ....[49]....
        /*05c4*/ 	.word	0x0000bc30


	//   ....[50]....
        /*05c8*/ 	.word	0x0000bc60


	//   ....[51]....
        /*05cc*/ 	.word	0x0000bc90


	//   ....[52]....
        /*05d0*/ 	.word	0x0000bcc0


	//   ....[53]....
        /*05d4*/ 	.word	0x0000bcf0


	//   ....[54]....
        /*05d8*/ 	.word	0x0000be40


	//   ....[55]....
        /*05dc*/ 	.word	0x0000be70


	//   ....[56]....
        /*05e0*/ 	.word	0x0000bea0


	//   ....[57]....
        /*05e4*/ 	.word	0x0000bed0


	//   ....[58]....
        /*05e8*/ 	.word	0x0000bf00


	//   ....[59]....
        /*05ec*/ 	.word	0x0000bf30


	//   ....[60]....
        /*05f0*/ 	.word	0x0000bfc0


	//   ....[61]....
        /*05f4*/ 	.word	0x0000c020


	//   ....[62]....
        /*05f8*/ 	.word	0x0000c0b0


	//   ....[63]....
        /*05fc*/ 	.word	0x0000d930


	//   ....[64]....
        /*0600*/ 	.word	0x0000d950


	//   ....[65]....
        /*0604*/ 	.word	0x0000da00


	//   ....[66]....
        /*0608*/ 	.word	0x0000da20


	//   ....[67]....
        /*060c*/ 	.word	0x0000dac0


	//   ....[68]....
        /*0610*/ 	.word	0x0000dae0


	//   ....[69]....
        /*0614*/ 	.word	0x0000db80


	//   ....[70]....
        /*0618*/ 	.word	0x0000dba0


	//   ....[71]....
        /*061c*/ 	.word	0x0000dc40


	//   ....[72]....
        /*0620*/ 	.word	0x0000dc60


	//   ....[73]....
        /*0624*/ 	.word	0x0000dc70


	//   ....[74]....
        /*0628*/ 	.word	0x0000dd00


	//   ....[75]....
        /*062c*/ 	.word	0x0000e420


	//   ....[76]....
        /*0630*/ 	.word	0x0000e450


	//   ....[77]....
        /*0634*/ 	.word	0x0000e4b0


	//   ....[78]....
        /*0638*/ 	.word	0x0000e510


	//   ....[79]....
        /*063c*/ 	.word	0x0000e560


	//   ....[80]....
        /*0640*/ 	.word	0x0000e5c0


	//   ....[81]....
        /*0644*/ 	.word	0x0000e610


	//   ....[82]....
        /*0648*/ 	.word	0x0000e670


	//   ....[83]....
        /*064c*/ 	.word	0x0000e6b0


	//   ....[84]....
        /*0650*/ 	.word	0x0000e720


	//   ....[85]....
        /*0654*/ 	.word	0x0000e770


	//   ....[86]....
        /*0658*/ 	.word	0x0000e7d0


	//   ....[87]....
        /*065c*/ 	.word	0x0000e810


	//   ....[88]....
        /*0660*/ 	.word	0x0000e870


	//   ....[89]....
        /*0664*/ 	.word	0x0000e890


	//   ....[90]....
        /*0668*/ 	.word	0x0000e8d0


	//   ....[91]....
        /*066c*/ 	.word	0x0000f090


	//   ....[92]....
        /*0670*/ 	.word	0x0000f0d0


	//   ....[93]....
        /*0674*/ 	.word	0x0000f0e0


	//   ....[94]....
        /*0678*/ 	.word	0x0000f140


	//   ....[95]....
        /*067c*/ 	.word	0x0000f150


	//   ....[96]....
        /*0680*/ 	.word	0x0000f1b0


	//   ....[97]....
        /*0684*/ 	.word	0x0000f1e0


	//   ....[98]....
        /*0688*/ 	.word	0x0000f220


	//   ....[99]....
        /*068c*/ 	.word	0x0000f250


	//   ....[100]....
        /*0690*/ 	.word	0x0000f290


	//   ....[101]....
        /*0694*/ 	.word	0x0000f2c0


	//   ....[102]....
        /*0698*/ 	.word	0x0000f300


	//   ....[103]....
        /*069c*/ 	.word	0x0000f580


	//   ....[104]....
        /*06a0*/ 	.word	0x0000f5a0


	//   ....[105]....
        /*06a4*/ 	.word	0x0000f5b0


	//   ....[106]....
        /*06a8*/ 	.word	0x0000f640


	//   ....[107]....
        /*06ac*/ 	.word	0x0000f650


	//   ....[108]....
        /*06b0*/ 	.word	0x0000f6e0


	//   ....[109]....
        /*06b4*/ 	.word	0x0000f6f0


	//   ....[110]....
        /*06b8*/ 	.word	0x0000f780


	//   ....[111]....
        /*06bc*/ 	.word	0x0000f790


	//   ....[112]....
        /*06c0*/ 	.word	0x0000f820


	//   ....[113]....
        /*06c4*/ 	.word	0x0000f830


	//   ....[114]....
        /*06c8*/ 	.word	0x0000f840


	//   ....[115]....
        /*06cc*/ 	.word	0x0000fe20


	//   ....[116]....
        /*06d0*/ 	.word	0x0000fe60


	//   ....[117]....
        /*06d4*/ 	.word	0x0000fea0


	//   ....[118]....
        /*06d8*/ 	.word	0x0000fed0


	//   ....[119]....
        /*06dc*/ 	.word	0x0000ff60


	//   ....[120]....
        /*06e0*/ 	.word	0x0000ff90


	//   ....[121]....
        /*06e4*/ 	.word	0x00010000


	//   ....[122]....
        /*06e8*/ 	.word	0x00010030


	//   ....[123]....
        /*06ec*/ 	.word	0x000100a0


	//   ....[124]....
        /*06f0*/ 	.word	0x000100d0


	//   ....[125]....
        /*06f4*/ 	.word	0x00010100


	//   ....[126]....
        /*06f8*/ 	.word	0x00010150


	//   ....[127]....
        /*06fc*/ 	.word	0x00010530


	//   ....[128]....
        /*0700*/ 	.word	0x00010560


	//   ....[129]....
        /*0704*/ 	.word	0x00010590


	//   ....[130]....
        /*0708*/ 	.word	0x000105c0


	//   ....[131]....
        /*070c*/ 	.word	0x000105f0


	//   ....[132]....
        /*0710*/ 	.word	0x00010620


	//   ....[133]....
        /*0714*/ 	.word	0x00010650


	//   ....[134]....
        /*0718*/ 	.word	0x00010680


	//   ....[135]....
        /*071c*/ 	.word	0x00010800


	//   ....[136]....
        /*0720*/ 	.word	0x00010830


	//   ....[137]....
        /*0724*/ 	.word	0x00010860


	//   ....[138]....
        /*0728*/ 	.word	0x00010890


	//   ....[139]....
        /*072c*/ 	.word	0x000108c0


	//   ....[140]....
        /*0730*/ 	.word	0x000108f0


	//   ....[141]....
        /*0734*/ 	.word	0x000109b0


	//   ....[142]....
        /*0738*/ 	.word	0x000109d0


	//   ....[143]....
        /*073c*/ 	.word	0x00010a40


	//   ....[144]....
        /*0740*/ 	.word	0x000110e0


	//   ....[145]....
        /*0744*/ 	.word	0x00011690


	//   ....[146]....
        /*0748*/ 	.word	0x00011780


	//   ....[147]....
        /*074c*/ 	.word	0x00011820


	//   ....[148]....
        /*0750*/ 	.word	0x00011880


	//   ....[149]....
        /*0754*/ 	.word	0x00011990


	//   ....[150]....
        /*0758*/ 	.word	0x00011a00


	//   ....[151]....
        /*075c*/ 	.word	0x00011b10


	//   ....[152]....
        /*0760*/ 	.word	0x00011b80


	//   ....[153]....
        /*0764*/ 	.word	0x00011c90


	//   ....[154]....
        /*0768*/ 	.word	0x00011d00


	//   ....[155]....
        /*076c*/ 	.word	0x00011e10


	//   ....[156]....
        /*0770*/ 	.word	0x00011e80


	//   ....[157]....
        /*0774*/ 	.word	0x00011f20


	//   ....[158]....
        /*0778*/ 	.word	0x00012030


	//   ....[159]....
        /*077c*/ 	.word	0x000120a0


	//   ....[160]....
        /*0780*/ 	.word	0x00012120


	//   ....[161]....
        /*0784*/ 	.word	0x000121f0


	//   ....[162]....
        /*0788*/ 	.word	0x00012270


	//   ....[163]....
        /*078c*/ 	.word	0x00012350


	//   ....[164]....
        /*0790*/ 	.word	0x000123d0


	//   ....[165]....
        /*0794*/ 	.word	0x000124b0


	//   ....[166]....
        /*0798*/ 	.word	0x00012530


	//   ....[167]....
        /*079c*/ 	.word	0x00012610


	//   ....[168]....
        /*07a0*/ 	.word	0x00012690


	//   ....[169]....
        /*07a4*/ 	.word	0x00012770


	//   ....[170]....
        /*07a8*/ 	.word	0x000127f0


	//   ....[171]....
        /*07ac*/ 	.word	0x000128c0


	//   ....[172]....
        /*07b0*/ 	.word	0x00012940


	//   ....[173]....
        /*07b4*/ 	.word	0x00012a00


	//   ....[174]....
        /*07b8*/ 	.word	0x00012b30


	//   ....[175]....
        /*07bc*/ 	.word	0x00012bf0


	//   ....[176]....
        /*07c0*/ 	.word	0x00012c70


	//   ....[177]....
        /*07c4*/ 	.word	0x00012d40


	//   ....[178]....
        /*07c8*/ 	.word	0x00012da0


	//   ....[179]....
        /*07cc*/ 	.word	0x00012e70


	//   ....[180]....
        /*07d0*/ 	.word	0x00012ed0


	//   ....[181]....
        /*07d4*/ 	.word	0x00012fa0


	//   ....[182]....
        /*07d8*/ 	.word	0x00013000


	//   ....[183]....
        /*07dc*/ 	.word	0x000130d0


	//   ....[184]....
        /*07e0*/ 	.word	0x00013130


	//   ....[185]....
        /*07e4*/ 	.word	0x00013210


	//   ....[186]....
        /*07e8*/ 	.word	0x00013300


	//   ....[187]....
        /*07ec*/ 	.word	0x000133a0


	//   ....[188]....
        /*07f0*/ 	.word	0x00013400


	//   ....[189]....
        /*07f4*/ 	.word	0x00013500


	//   ....[190]....
        /*07f8*/ 	.word	0x00013560


	//   ....[191]....
        /*07fc*/ 	.word	0x00013660


	//   ....[192]....
        /*0800*/ 	.word	0x000136c0


	//   ....[193]....
        /*0804*/ 	.word	0x000137c0


	//   ....[194]....
        /*0808*/ 	.word	0x00013820


	//   ....[195]....
        /*080c*/ 	.word	0x00013920


	//   ....[196]....
        /*0810*/ 	.word	0x00013980


	//   ....[197]....
        /*0814*/ 	.word	0x00013a50


	//   ....[198]....
        /*0818*/ 	.word	0x00013b90


	//   ....[199]....
        /*081c*/ 	.word	0x00013c40


	//   ....[200]....
        /*0820*/ 	.word	0x00013d10


	//   ....[201]....
        /*0824*/ 	.word	0x00013de0


	//   ....[202]....
        /*0828*/ 	.word	0x00013e40


	//   ....[203]....
        /*082c*/ 	.word	0x00013f30


	//   ....[204]....
        /*0830*/ 	.word	0x00013f90


	//   ....[205]....
        /*0834*/ 	.word	0x00014080


	//   ....[206]....
        /*0838*/ 	.word	0x000140e0


	//   ....[207]....
        /*083c*/ 	.word	0x000141d0


	//   ....[208]....
        /*0840*/ 	.word	0x00014230


	//   ....[209]....
        /*0844*/ 	.word	0x00014310


	//   ....[210]....
        /*0848*/ 	.word	0x000143a0


	//   ....[211]....
        /*084c*/ 	.word	0x00014440


	//   ....[212]....
        /*0850*/ 	.word	0x00014560


	//   ....[213]....
        /*0854*/ 	.word	0x000145d0


	//   ....[214]....
        /*0858*/ 	.word	0x00014640


	//   ....[215]....
        /*085c*/ 	.word	0x000146b0


	//   ....[216]....
        /*0860*/ 	.word	0x00014720


	//   ....[217]....
        /*0864*/ 	.word	0x000147a0


	//   ....[218]....
        /*0868*/ 	.word	0x00014830


	//   ....[219]....
        /*086c*/ 	.word	0x000148c0


	//   ....[220]....
        /*0870*/ 	.word	0x00014930


	//   ....[221]....
        /*0874*/ 	.word	0x000149a0


	//   ....[222]....
        /*0878*/ 	.word	0x00014a10


	//   ....[223]....
        /*087c*/ 	.word	0x00014a90


	//   ....[224]....
        /*0880*/ 	.word	0x00014b00


	//   ....[225]....
        /*0884*/ 	.word	0x00014ba0


	//   ....[226]....
        /*0888*/ 	.word	0x00014c30


	//   ....[227]....
        /*088c*/ 	.word	0x00014d50


	//----- nvinfo : EIATTR_REG_RECONFIG
	.align		4
.L_291:
        /*0890*/ 	.byte	0x01, 0x54
	.zero		2


	//----- nvinfo : EIATTR_SYSCALL_OFFSETS
	.align		4
        /*0894*/ 	.byte	0x04, 0x46
        /*0896*/ 	.short	(.L_293 - .L_292)


	//   ....[0]....
.L_292:
        /*0898*/ 	.word	0x00001920


	//   ....[1]....
        /*089c*/ 	.word	0x0000cf30


	//   ....[2]....
        /*08a0*/ 	.word	0x0000d080


	//   ....[3]....
        /*08a4*/ 	.word	0x0000d170


	//   ....[4]....
        /*08a8*/ 	.word	0x0000e090


	//----- nvinfo : EIATTR_MBARRIER_INSTR_OFFSETS
	.align		4
.L_293:
        /*08ac*/ 	.byte	0x04, 0x39
        /*08ae*/ 	.short	(.L_295 - .L_294)


	//   ....[0]....
.L_294:
        /*08b0*/ 	.word	0x00000180
        /*08b4*/ 	.word	0x000000ff
        /*08b8*/ 	.word	0x00030800
        /*08bc*/ 	.short	0x0100
        /*08be*/ 	.byte	0x08
	.zero		1


	//   ....[1]....
        /*08c0*/ 	.word	0x00000190
        /*08c4*/ 	.word	0x000000ff
        /*08c8*/ 	.word	0x00030820
        /*08cc*/ 	.short	0x0100
        /*08ce*/ 	.byte	0x08
	.zero		1


	//   ....[2]....
        /*08d0*/ 	.word	0x00000280
        /*08d4*/ 	.word	0x000000ff
        /*08d8*/ 	.word	0x00030830
        /*08dc*/ 	.short	0x0100
        /*08de*/ 	.byte	0x08
	.zero		1


	//   ....[3]....
        /*08e0*/ 	.word	0x00000290
        /*08e4*/ 	.word	0x000000ff
        /*08e8*/ 	.word	0x00030840
        /*08ec*/ 	.short	0x0100
        /*08ee*/ 	.byte	0x08
	.zero		1


	//   ....[4]....
        /*08f0*/ 	.word	0x000002a0
        /*08f4*/ 	.word	0x000000ff
        /*08f8*/ 	.word	0x00030838
        /*08fc*/ 	.short	0x0100
        /*08fe*/ 	.byte	0x08
	.zero		1


	//   ....[5]....
        /*0900*/ 	.word	0x000002b0
        /*0904*/ 	.word	0x000000ff
        /*0908*/ 	.word	0x00030848
        /*090c*/ 	.short	0x0100
        /*090e*/ 	.byte	0x08
	.zero		1


	//   ....[6]....
        /*0910*/ 	.word	0x000003e0
        /*0914*/ 	.word	0x000000ff
        /*0918*/ 	.word	0x00030850
        /*091c*/ 	.short	0x0100
        /*091e*/ 	.byte	0x08
	.zero		1


	//   ....[7]....
        /*0920*/ 	.word	0x000003f0
        /*0924*/ 	.word	0x000000ff
        /*0928*/ 	.word	0x00030860
        /*092c*/ 	.short	0x0100
        /*092e*/ 	.byte	0x08
	.zero		1


	//   ....[8]....
        /*0930*/ 	.word	0x00000400
        /*0934*/ 	.word	0x000000ff
        /*0938*/ 	.word	0x00030858
        /*093c*/ 	.short	0x0100
        /*093e*/ 	.byte	0x08
	.zero		1


	//   ....[9]....
        /*0940*/ 	.word	0x00000410
        /*0944*/ 	.word	0x000000ff
        /*0948*/ 	.word	0x00030868
        /*094c*/ 	.short	0x0100
        /*094e*/ 	.byte	0x08
	.zero		1


	//   ....[10]....
        /*0950*/ 	.word	0x00000500
        /*0954*/ 	.word	0x000000ff
        /*0958*/ 	.word	0x00030870
        /*095c*/ 	.short	0x0100
        /*095e*/ 	.byte	0x06
	.zero		1


	//   ....[11]....
        /*0960*/ 	.word	0x00000510
        /*0964*/ 	.word	0x000000ff
        /*0968*/ 	.word	0x00030880
        /*096c*/ 	.short	0x0100
        /*096e*/ 	.byte	0x06
	.zero		1


	//   ....[12]....
        /*0970*/ 	.word	0x00000520
        /*0974*/ 	.word	0x000000ff
        /*0978*/ 	.word	0x00030878
        /*097c*/ 	.short	0x0100
        /*097e*/ 	.byte	0x06
	.zero		1


	//   ....[13]....
        /*0980*/ 	.word	0x00000530
        /*0984*/ 	.word	0x000000ff
        /*0988*/ 	.word	0x00030888
        /*098c*/ 	.short	0x0100
        /*098e*/ 	.byte	0x06
	.zero		1


	//   ....[14]....
        /*0990*/ 	.word	0x00000660
        /*0994*/ 	.word	0x000000ff
        /*0998*/ 	.word	0x00030890
        /*099c*/ 	.short	0x0100
        /*099e*/ 	.byte	0x08
	.zero		1


	//   ....[15]....
        /*09a0*/ 	.word	0x00000670
        /*09a4*/ 	.word	0x000000ff
        /*09a8*/ 	.word	0x000308a0
        /*09ac*/ 	.short	0x0100
        /*09ae*/ 	.byte	0x08
	.zero		1


	//   ....[16]....
        /*09b0*/ 	.word	0x00000680
        /*09b4*/ 	.word	0x000000ff
        /*09b8*/ 	.word	0x00030898
        /*09bc*/ 	.short	0x0100
        /*09be*/ 	.byte	0x08
	.zero		1


	//   ....[17]....
        /*09c0*/ 	.word	0x00000690
        /*09c4*/ 	.word	0x000000ff
        /*09c8*/ 	.word	0x000308a8
        /*09cc*/ 	.short	0x0100
        /*09ce*/ 	.byte	0x08
	.zero		1


	//   ....[18]....
        /*09d0*/ 	.word	0x000007d0
        /*09d4*/ 	.word	0x000000ff
        /*09d8*/ 	.word	0x000308b0
        /*09dc*/ 	.short	0x0100
        /*09de*/ 	.byte	0x08
	.zero		1


	//   ....[19]....
        /*09e0*/ 	.word	0x000007e0
        /*09e4*/ 	.word	0x000000ff
        /*09e8*/ 	.word	0x000308c0
        /*09ec*/ 	.short	0x0100
        /*09ee*/ 	.byte	0x08
	.zero		1


	//   ....[20]....
        /*09f0*/ 	.word	0x000007f0
        /*09f4*/ 	.word	0x000000ff
        /*09f8*/ 	.word	0x000308b8
        /*09fc*/ 	.short	0x0100
        /*09fe*/ 	.byte	0x08
	.zero		1


	//   ....[21]....
        /*0a00*/ 	.word	0x00000800
        /*0a04*/ 	.word	0x000000ff
        /*0a08*/ 	.word	0x000308c8
        /*0a0c*/ 	.short	0x0100
        /*0a0e*/ 	.byte	0x08
	.zero		1


	//   ....[22]....
        /*0a10*/ 	.word	0x000019c0
        /*0a14*/ 	.word	0x000000ff
        /*0a18*/ 	.word	0x00030800
        /*0a1c*/ 	.short	0x010a
        /*0a1e*/ 	.byte	0x28
	.zero		1


	//   ....[23]....
        /*0a20*/ 	.word	0x00001a40
        /*0a24*/ 	.word	0x00000000
        /*0a28*/ 	.word	0x00030830
        /*0a2c*/ 	.short	0x010a
        /*0a2e*/ 	.byte	0x3f
	.zero		1


	//   ....[24]....
        /*0a30*/ 	.word	0x00001a80
        /*0a34*/ 	.word	0x00000000
        /*0a38*/ 	.word	0x00030830
        /*0a3c*/ 	.short	0x010a
        /*0a3e*/ 	.byte	0x3f
	.zero		1


	//   ....[25]....
        /*0a40*/ 	.word	0x00002520
        /*0a44*/ 	.word	0x000000ff
        /*0a48*/ 	.word	0x00000000
        /*0a4c*/ 	.short	0x0101
        /*0a4e*/ 	.byte	0x05
	.zero		1


	//   ....[26]....
        /*0a50*/ 	.word	0x00003bf0
        /*0a54*/ 	.word	0x000000ff
        /*0a58*/ 	.word	0x00030830
        /*0a5c*/ 	.short	0x010a
        /*0a5e*/ 	.byte	0x07
	.zero		1


	//   ....[27]....
        /*0a60*/ 	.word	0x00003c30
        /*0a64*/ 	.word	0x000000ff
        /*0a68*/ 	.word	0x00030830
        /*0a6c*/ 	.short	0x010a
        /*0a6e*/ 	.byte	0x07
	.zero		1


	//   ....[28]....
        /*0a70*/ 	.word	0x00004770
        /*0a74*/ 	.word	0x000000ff
        /*0a78*/ 	.word	0x00030850
        /*0a7c*/ 	.short	0x010a
        /*0a7e*/ 	.byte	0x0a
	.zero		1


	//   ....[29]....
        /*0a80*/ 	.word	0x000047b0
        /*0a84*/ 	.word	0x000000ff
        /*0a88*/ 	.word	0x00030850
        /*0a8c*/ 	.short	0x010a
        /*0a8e*/ 	.byte	0x0a
	.zero		1


	//   ....[30]....
        /*0a90*/ 	.word	0x00004b20
        /*0a94*/ 	.word	0x000000ff
        /*0a98*/ 	.word	0x00000000
        /*0a9c*/ 	.short	0x0101
        /*0a9e*/ 	.byte	0x07
	.zero		1


	//   ....[31]....
        /*0aa0*/ 	.word	0x00006080
        /*0aa4*/ 	.word	0x000000ff
        /*0aa8*/ 	.word	0x00000000
        /*0aac*/ 	.short	0x0101
        /*0aae*/ 	.byte	0x0a
	.zero		1


	//   ....[32]....
        /*0ab0*/ 	.word	0x00006260
        /*0ab4*/ 	.word	0x000000ff
        /*0ab8*/ 	.word	0x00030830
        /*0abc*/ 	.short	0x010a
        /*0abe*/ 	.byte	0x07
	.zero		1


	//   ....[33]....
        /*0ac0*/ 	.word	0x000062a0
        /*0ac4*/ 	.word	0x000000ff
        /*0ac8*/ 	.word	0x00030830
        /*0acc*/ 	.short	0x010a
        /*0ace*/ 	.byte	0x07
	.zero		1


	//   ....[34]....
        /*0ad0*/ 	.word	0x00006de0
        /*0ad4*/ 	.word	0x000000ff
        /*0ad8*/ 	.word	0x00030850
        /*0adc*/ 	.short	0x010a
        /*0ade*/ 	.byte	0x0e
	.zero		1


	//   ....[35]....
        /*0ae0*/ 	.word	0x00006e20
        /*0ae4*/ 	.word	0x000000ff
        /*0ae8*/ 	.word	0x00030850
        /*0aec*/ 	.short	0x010a
        /*0aee*/ 	.byte	0x0e
	.zero		1


	//   ....[36]....
        /*0af0*/ 	.word	0x00007210
        /*0af4*/ 	.word	0x000000ff
        /*0af8*/ 	.word	0x00000000
        /*0afc*/ 	.short	0x0101
        /*0afe*/ 	.byte	0x05
	.zero		1


	//   ....[37]....
        /*0b00*/ 	.word	0x00007f80
        /*0b04*/ 	.word	0x000000ff
        /*0b08*/ 	.word	0x00000000
        /*0b0c*/ 	.short	0x0101
        /*0b0e*/ 	.byte	0x0e
	.zero		1


	//   ....[38]....
        /*0b10*/ 	.word	0x000086a0
        /*0b14*/ 	.word	0x000000ff
        /*0b18*/ 	.word	0x00030850
        /*0b1c*/ 	.short	0x010a
        /*0b1e*/ 	.byte	0x05
	.zero		1


	//   ....[39]....
        /*0b20*/ 	.word	0x000086e0
        /*0b24*/ 	.word	0x000000ff
        /*0b28*/ 	.word	0x00030850
        /*0b2c*/ 	.short	0x010a
        /*0b2e*/ 	.byte	0x05
	.zero		1


	//   ....[40]....
        /*0b30*/ 	.word	0x00008d10
        /*0b34*/ 	.word	0x000000ff
        /*0b38*/ 	.word	0x00000000
        /*0b3c*/ 	.short	0x0101
        /*0b3e*/ 	.byte	0x04
	.zero		1


	//   ....[41]....
        /*0b40*/ 	.word	0x0000a820
        /*0b44*/ 	.word	0x0000002a
        /*0b48*/ 	.word	0x00000000
        /*0b4c*/ 	.short	0x0101
        /*0b4e*/ 	.byte	0x3f
	.zero		1


	//   ....[42]....
        /*0b50*/ 	.word	0x0000d710
        /*0b54*/ 	.word	0x00000007
        /*0b58*/ 	.word	0x00030840
        /*0b5c*/ 	.short	0x010a
        /*0b5e*/ 	.byte	0x3f
	.zero		1


	//   ....[43]....
        /*0b60*/ 	.word	0x0000ddc0
        /*0b64*/ 	.word	0x00000007
        /*0b68*/ 	.word	0x00030830
        /*0b6c*/ 	.short	0x0107
        /*0b6e*/ 	.byte	0x3f
	.zero		1


	//   ....[44]....
        /*0b70*/ 	.word	0x0000de90
        /*0b74*/ 	.word	0x00000007
        /*0b78*/ 	.word	0x00030830
        /*0b7c*/ 	.short	0x0101
        /*0b7e*/ 	.byte	0x3f
	.zero		1


	//   ....[45]....
        /*0b80*/ 	.word	0x0000e9e0
        /*0b84*/ 	.word	0x00000016
        /*0b88*/ 	.word	0x00030800
        /*0b8c*/ 	.short	0x0107
        /*0b8e*/ 	.byte	0x3f
	.zero		1


	//   ....[46]....
        /*0b90*/ 	.word	0x0000eae0
        /*0b94*/ 	.word	0x00000016
        /*0b98*/ 	.word	0x00030800
        /*0b9c*/ 	.short	0x0101
        /*0b9e*/ 	.byte	0x3f
	.zero		1


	//   ....[47]....
        /*0ba0*/ 	.word	0x0000eb00
        /*0ba4*/ 	.word	0x00000016
        /*0ba8*/ 	.word	0x00030820
        /*0bac*/ 	.short	0x010a
        /*0bae*/ 	.byte	0x3f
	.zero		1


	//   ....[48]....
        /*0bb0*/ 	.word	0x0000eed0
        /*0bb4*/ 	.word	0x00000007
        /*0bb8*/ 	.word	0x00030840
        /*0bbc*/ 	.short	0x010a
        /*0bbe*/ 	.byte	0x3f
	.zero		1


	//   ....[49]....
        /*0bc0*/ 	.word	0x0000f3b0
        /*0bc4*/ 	.word	0x00000007
        /*0bc8*/ 	.word	0x00030830
        /*0bcc*/ 	.short	0x0107
        /*0bce*/ 	.byte	0x3f
	.zero		1


	//   ....[50]....
        /*0bd0*/ 	.word	0x0000f460
        /*0bd4*/ 	.word	0x00000007
        /*0bd8*/ 	.word	0x00030830
        /*0bdc*/ 	.short	0x0101
        /*0bde*/ 	.byte	0x3f
	.zero		1


	//   ....[51]....
        /*0be0*/ 	.word	0x0000f4d0
        /*0be4*/ 	.word	0x00000006
        /*0be8*/ 	.word	0x00030860
        /*0bec*/ 	.short	0x010a
        /*0bee*/ 	.byte	0x3f
	.zero		1


	//   ....[52]....
        /*0bf0*/ 	.word	0x0000fa20
        /*0bf4*/ 	.word	0x00000006
        /*0bf8*/ 	.word	0x00030850
        /*0bfc*/ 	.short	0x0107
        /*0bfe*/ 	.byte	0x3f
	.zero		1


	//   ....[53]....
        /*0c00*/ 	.word	0x0000fb70
        /*0c04*/ 	.word	0x00000006
        /*0c08*/ 	.word	0x00030850
        /*0c0c*/ 	.short	0x0101
        /*0c0e*/ 	.byte	0x3f
	.zero		1


	//   ....[54]....
        /*0c10*/ 	.word	0x0000fd70
        /*0c14*/ 	.word	0x00000000
        /*0c18*/ 	.word	0x00030860
        /*0c1c*/ 	.short	0x010a
        /*0c1e*/ 	.byte	0x3f
	.zero		1


	//   ....[55]....
        /*0c20*/ 	.word	0x00010280
        /*0c24*/ 	.word	0x00000000
        /*0c28*/ 	.word	0x00030850
        /*0c2c*/ 	.short	0x0107
        /*0c2e*/ 	.byte	0x3f
	.zero		1


	//   ....[56]....
        /*0c30*/ 	.word	0x00010330
        /*0c34*/ 	.word	0x00000000
        /*0c38*/ 	.word	0x00030850
        /*0c3c*/ 	.short	0x0101
        /*0c3e*/ 	.byte	0x3f
	.zero		1


	//   ....[57]....
        /*0c40*/ 	.word	0x00011060
        /*0c44*/ 	.word	0x00000004
        /*0c48*/ 	.word	0x00030820
        /*0c4c*/ 	.short	0x010a
        /*0c4e*/ 	.byte	0x3f
	.zero		1


	//   ....[58]....
        /*0c50*/ 	.word	0x00011200
        /*0c54*/ 	.word	0x00000005
        /*0c58*/ 	.word	0x00030840
        /*0c5c*/ 	.short	0x010a
        /*0c5e*/ 	.byte	0x3f
	.zero		1


	//   ....[59]....
        /*0c60*/ 	.word	0x000112a0
        /*0c64*/ 	.word	0x0000001b
        /*0c68*/ 	.word	0x00030840
        /*0c6c*/ 	.short	0x010a
        /*0c6e*/ 	.byte	0x3f
	.zero		1


	//   ....[60]....
        /*0c70*/ 	.word	0x000112e0
        /*0c74*/ 	.word	0x00000005
        /*0c78*/ 	.word	0x00030860
        /*0c7c*/ 	.short	0x010a
        /*0c7e*/ 	.byte	0x3f
	.zero		1


	//   ....[61]....
        /*0c80*/ 	.word	0x00011320
        /*0c84*/ 	.word	0x0000001b
        /*0c88*/ 	.word	0x00030860
        /*0c8c*/ 	.short	0x010a
        /*0c8e*/ 	.byte	0x3f
	.zero		1


	//   ....[62]....
        /*0c90*/ 	.word	0x00011390
        /*0c94*/ 	.word	0x00000003
        /*0c98*/ 	.word	0x00030800
        /*0c9c*/ 	.short	0x010a
        /*0c9e*/ 	.byte	0x3f
	.zero		1


	//   ....[63]....
        /*0ca0*/ 	.word	0x000113e0
        /*0ca4*/ 	.word	0x00000000
        /*0ca8*/ 	.word	0x00030830
        /*0cac*/ 	.short	0x010a
        /*0cae*/ 	.byte	0x3f
	.zero		1


	//   ....[64]....
        /*0cb0*/ 	.word	0x00011440
        /*0cb4*/ 	.word	0x00000004
        /*0cb8*/ 	.word	0x00030830
        /*0cbc*/ 	.short	0x010a
        /*0cbe*/ 	.byte	0x3f
	.zero		1


	//   ....[65]....
        /*0cc0*/ 	.word	0x000114a0
        /*0cc4*/ 	.word	0x00000003
        /*0cc8*/ 	.word	0x00030850
        /*0ccc*/ 	.short	0x010a
        /*0cce*/ 	.byte	0x3f
	.zero		1


	//   ....[66]....
        /*0cd0*/ 	.word	0x00011500
        /*0cd4*/ 	.word	0x00000004
        /*0cd8*/ 	.word	0x00030830
        /*0cdc*/ 	.short	0x010a
        /*0cde*/ 	.byte	0x3f
	.zero		1


	//   ....[67]....
        /*0ce0*/ 	.word	0x00011560
        /*0ce4*/ 	.word	0x00000003
        /*0ce8*/ 	.word	0x00030850
        /*0cec*/ 	.short	0x010a
        /*0cee*/ 	.byte	0x3f
	.zero		1


	//   ....[68]....
        /*0cf0*/ 	.word	0x000115c0
        /*0cf4*/ 	.word	0x00000007
        /*0cf8*/ 	.word	0x00030850
        /*0cfc*/ 	.short	0x010a
        /*0cfe*/ 	.byte	0x3f
	.zero		1


	//   ....[69]....
        /*0d00*/ 	.word	0x000116d0
        /*0d04*/ 	.word	0x00000007
        /*0d08*/ 	.word	0x00030840
        /*0d0c*/ 	.short	0x010a
        /*0d0e*/ 	.byte	0x3f
	.zero		1


	//   ....[70]....
        /*0d10*/ 	.word	0x00012a30
        /*0d14*/ 	.word	0x00000016
        /*0d18*/ 	.word	0x00030820
        /*0d1c*/ 	.short	0x010a
        /*0d1e*/ 	.byte	0x3f
	.zero		1


	//   ....[71]....
        /*0d20*/ 	.word	0x00012a80
        /*0d24*/ 	.word	0x00000007
        /*0d28*/ 	.word	0x00030840
        /*0d2c*/ 	.short	0x010a
        /*0d2e*/ 	.byte	0x3f
	.zero		1


	//   ....[72]....
        /*0d30*/ 	.word	0x00013250
        /*0d34*/ 	.word	0x00000006
        /*0d38*/ 	.word	0x00030860
        /*0d3c*/ 	.short	0x010a
        /*0d3e*/ 	.byte	0x3f
	.zero		1


	//   ....[73]....
        /*0d40*/ 	.word	0x00013ae0
        /*0d44*/ 	.word	0x00000000
        /*0d48*/ 	.word	0x00030860
        /*0d4c*/ 	.short	0x010a
        /*0d4e*/ 	.byte	0x3f
	.zero		1


	//   ....[74]....
        /*0d50*/ 	.word	0x00014c70
        /*0d54*/ 	.word	0x00000004
        /*0d58*/ 	.word	0x00030820
        /*0d5c*/ 	.short	0x010a
        /*0d5e*/ 	.byte	0x3f
	.zero		1


	//   ....[75]....
        /*0d60*/ 	.word	0x00014e10
        /*0d64*/ 	.word	0x00000005
        /*0d68*/ 	.word	0x00030840
        /*0d6c*/ 	.short	0x010a
        /*0d6e*/ 	.byte	0x3f
	.zero		1


	//   ....[76]....
        /*0d70*/ 	.word	0x00014e60
        /*0d74*/ 	.word	0x0000001b
        /*0d78*/ 	.word	0x00030840
        /*0d7c*/ 	.short	0x010a
        /*0d7e*/ 	.byte	0x3f
	.zero		1


	//   ....[77]....
        /*0d80*/ 	.word	0x00014eb0
        /*0d84*/ 	.word	0x00000005
        /*0d88*/ 	.word	0x00030860
        /*0d8c*/ 	.short	0x010a
        /*0d8e*/ 	.byte	0x3f
	.zero		1


	//----- nvinfo : EIATTR_NUM_MBARRIERS
	.align		4
.L_295:
        /*0d90*/ 	.byte	0x03, 0x38
        /*0d92*/ 	.short	0x0016


	//----- nvinfo : EIATTR_EXIT_INSTR_OFFSETS
	.align		4
        /*0d94*/ 	.byte	0x04, 0x1c
        /*0d96*/ 	.short	(.L_297 - .L_296)


	//   ....[0]....
.L_296:
        /*0d98*/ 	.word	0x00000990


	//   ....[1]....
        /*0d9c*/ 	.word	0x0000b9e0


	//   ....[2]....
        /*0da0*/ 	.word	0x00011370


	//----- nvinfo : EIATTR_MAX_THREADS
	.align		4
.L_297:
        /*0da4*/ 	.byte	0x04, 0x05
        /*0da6*/ 	.short	(.L_299 - .L_298)
.L_298:
        /*0da8*/ 	.word	0x00000180
        /*0dac*/ 	.word	0x00000001
        /*0db0*/ 	.word	0x00000001


	//----- nvinfo : EIATTR_CRS_STACK_SIZE
	.align		4
.L_299:
        /*0db4*/ 	.byte	0x04, 0x1e
        /*0db6*/ 	.short	(.L_301 - .L_300)
.L_300:
        /*0db8*/ 	.word	0x00000000


	//----- nvinfo : EIATTR_CBANK_PARAM_SIZE
	.align		4
.L_301:
        /*0dbc*/ 	.byte	0x03, 0x19
        /*0dbe*/ 	.short	0x0af0


	//----- nvinfo : EIATTR_PARAM_CBANK
	.align		4
        /*0dc0*/ 	.byte	0x04, 0x0a
        /*0dc2*/ 	.short	(.L_303 - .L_302)
	.align		4
.L_302:
        /*0dc4*/ 	.word	index@(.nv.constant0._ZN7cutlass13device_kernelIN5flash11enable_sm90INS1_16FlashAttnFwdSm90INS1_25CollectiveMainloopFwdSm90ILi2EN4cute5tupleIJNS5_1CILi1EEES8_S8_EEENS6_IJNS7_ILi128EEENS7_ILi96EEENS7_ILi192EEEEEELi192ENS_6half_tEfNS_4arch4Sm90ELb1ELb0ELb0ELb1ELb1ELb0ELb0ELb1ELb1ELb1ELb0ELb0EEENS1_21CollectiveEpilogueFwdINS6_IJSA_SC_SB_EEES9_SE_SG_Li256ELb1ELb1ELb0ELb0EEENS1_36VarlenDynamicPersistentTileSchedulerILi128ELi96ELi256ELi128ELb0ELb1ELb1ELb1ELb1ELb1EEEEEEEEEvNT_6ParamsE)
        /*0dc8*/ 	.short	0x0210
        /*0dca*/ 	.short	0x0af0


	//----- nvinfo : EIATTR_SW_WAR
	.align		4
.L_303:
        /*0dcc*/ 	.byte	0x04, 0x36
        /*0dce*/ 	.short	(.L_305 - .L_304)
.L_304:
        /*0dd0*/ 	.word	0x00000008
.L_305:


//--------------------- .nv.info._ZN7cutlass13device_kernelIN5flash11enable_sm90INS1_16FlashAttnFwdSm90INS1_25CollectiveMainloopFwdSm90ILi2EN4cute5tupleIJNS5_1CILi1EEES8_S8_EEENS6_IJNS7_ILi128EEENS7_ILi96EEENS7_ILi192EEEEEELi192ENS_6half_tEfNS_4arch4Sm90ELb1ELb0ELb0ELb1ELb1ELb1ELb0ELb1ELb1ELb1ELb0ELb0EEENS1_21CollectiveEpilogueFwdINS6_IJSA_SC_SB_EEES9_SE_SG_Li256ELb1ELb1ELb0ELb0EEENS1_36VarlenDynamicPersistentTileSchedulerILi128ELi96ELi256ELi128ELb0ELb1ELb1ELb1ELb1ELb1EEEEEEEEEvNT_6ParamsE --------------------------
	.section	.nv.info._ZN7cutlass13device_kernelIN5flash11enable_sm90INS1_16FlashAttnFwdSm90INS1_25CollectiveMainloopFwdSm90ILi2EN4cute5tupleIJNS5_1CILi1EEES8_S8_EEENS6_IJNS7_ILi128EEENS7_ILi96EEENS7_ILi192EEEEEELi192ENS_6half_tEfNS_4arch4Sm90ELb1ELb0ELb0ELb1ELb1ELb1ELb0ELb1ELb1ELb1ELb0ELb0EEENS1_21CollectiveEpilogueFwdINS6_IJSA_SC_SB_EEES9_SE_SG_Li256ELb1ELb1ELb0ELb0EEENS1_36VarlenDynamicPersistentTileSchedulerILi128ELi96ELi256ELi128ELb0ELb1ELb1ELb1ELb1ELb1EEEEEEEEEvNT_6ParamsE,"",@"SHT_CUDA_INFO"
	.sectionflags	@""
	.align	4


	//----- nvinfo : EIATTR_CUDA_API_VERSION
	.align		4
        /*0000*/ 	.byte	0x04, 0x37
        /*0002*/ 	.short	(.L_307 - .L_306)
.L_306:
        /*0004*/ 	.word	0x00000082


	//----- nvinfo : EIATTR_KPARAM_INFO
	.align		4
.L_307:
        /*0008*/ 	.byte	0x04, 0x17
        /*000a*/ 	.short	(.L_309 - .L_308)
.L_308:
        /*000c*/ 	.word	0x00000000
        /*0010*/ 	.short	0x0000
        /*0012*/ 	.short	0x0070
        /*0014*/ 	.byte	0x00, 0xf0, 0x01, 0x2a


	//----- nvinfo : EIATTR_SPARSE_MMA_MASK
	.align		4
.L_309:
        /*0018*/ 	.byte	0x03, 0x50
        /*001a*/ 	.short	0x0000


	//----- nvinfo : EIATTR_MAXREG_COUNT
	.align		4
        /*001c*/ 	.byte	0x03, 0x1b
        /*001e*/ 	.short	0x00a8


	//----- nvinfo : EIATTR_NUM_BARRIERS
	.align		4
        /*0020*/ 	.byte	0x02, 0x4c
        /*0022*/ 	.byte	0x10
	.zero		1


	//----- nvinfo : EIATTR_EXTERNS
	.align		4
        /*0024*/ 	.byte	0x04, 0x0f
        /*0026*/ 	.short	(.L_311 - .L_310)


	//   ....[0]....
	.align		4
.L_310:
        /*0028*/ 	.word	index@(__assertfail)


	//----- nvinfo : EIATTR_ANNOTATIONS
	.align		4
.L_311:
        /*002c*/ 	.byte	0x04, 0x55
        /*002e*/ 	.short	(.L_313 - .L_312)


	//   ....[0]....
.L_312:
        /* <DEDUP_REMOVED lines=59> */
        /*03d4*/ 	.byte	0x40, 0x6a, 0x02, 0x00


	//----- nvinfo : EIATTR_MERCURY_ISA_VERSION
	.align		4
.L_313:
        /*03d8*/ 	.byte	0x03, 0x5f
        /*03da*/ 	.short	0x0101


	//----- nvinfo : EIATTR_UNUSED_LOAD_BYTE_OFFSET
	.align		4
        /*03dc*/ 	.byte	0x04, 0x44
        /*03de*/ 	.short	(.L_315 - .L_314)


	//   ....[0]....
.L_314:
        /*03e0*/ 	.word	0x00000a20
        /*03e4*/ 	.word	0x0000fff0


	//   ....[1]....
        /*03e8*/ 	.word	0x00019ee0
        /*03ec*/ 	.word	0x0000fff0


	//----- nvinfo : EIATTR_INT_WARP_WIDE_INSTR_OFFSETS
	.align		4
.L_315:
        /*03f0*/ 	.byte	0x04, 0x31
        /*03f2*/ 	.short	(.L_317 - .L_316)


	//   ....[0]....
.L_316:
        /*03f4*/ 	.word	0x00000130


	//   ....[1]....
        /*03f8*/ 	.word	0x00000170


	//   ....[2]....
        /*03fc*/ 	.word	0x000001e0


	//   ....[3]....
        /*0400*/ 	.word	0x0001f0c0


	//   ....[4]....
        /*0404*/ 	.word	0x0001f160


	//   ....[5]....
        /*0408*/ 	.word	0x00022110


	//   ....[6]....
        /*040c*/ 	.word	0x000221b0


	//----- nvinfo : EIATTR_COOP_GROUP_MASK_REGIDS
	.align		4
.L_317:
        /*0410*/ 	.byte	0x04, 0x29
        /*0412*/ 	.short	(.L_319 - .L_318)


	//   ....[0]....
.L_318:
        /*0414*/ 	.word	0xffffffff


	//   ....[1]....
        /*0418*/ 	.word	0xffffffff


	//   ....[2]....
        /*041c*/ 	.word	0xffffffff


	//   ....[3]....
        /*0420*/ 	.word	0xffffffff


	//   ....[4]....
        /*0424*/ 	.word	0xffffffff


	//   ....[5]....
        /*0428*/ 	.word	0xffffffff


	//   ....[6]....
        /*042c*/ 	.word	0xffffffff


	//   ....[7]....
        /*0430*/ 	.word	0xffffffff


	//   ....[8]....
        /*0434*/ 	.word	0xffffffff


	//   ....[9]....
        /*0438*/ 	.word	0xffffffff


	//   ....[10]....
        /*043c*/ 	.word	0xffffffff


	//   ....[11]....
        /*0440*/ 	.word	0xffffffff


	//   ....[12]....
        /*0444*/ 	.word	0xffffffff


	//   ....[13]....
        /*0448*/ 	.word	0xffffffff


	//   ....[14]....
        /*044c*/ 	.word	0xffffffff


	//   ....[15]....
        /*0450*/ 	.word	0xffffffff


	//   ....[16]....
        /*0454*/ 	.word	0xffffffff


	//   ....[17]....
        /*0458*/ 	.word	0xffffffff


	//   ....[18]....
        /*045c*/ 	.word	0xffffffff


	//   ....[19]....
        /*0460*/ 	.word	0xffffffff


	//   ....[20]....
        /*0464*/ 	.word	0xffffffff


	//   ....[21]....
        /*0468*/ 	.word	0xffffffff


	//   ....[22]....
        /*046c*/ 	.word	0xffffffff


	//   ....[23]....
        /*0470*/ 	.word	0xffffffff


	//   ....[24]....
        /*0474*/ 	.word	0xffffffff


	//   ....[25]....
        /*0478*/ 	.word	0xffffffff


	//   ....[26]....
        /*047c*/ 	.word	0xffffffff


	//   ....[27]....
        /*0480*/ 	.word	0xffffffff


	//   ....[28]....
        /*0484*/ 	.word	0xffffffff


	//   ....[29]....
        /*0488*/ 	.word	0xffffffff


	//   ....[30]....
        /*048c*/ 	.word	0xffffffff


	//   ....[31]....
        /*0490*/ 	.word	0xffffffff


	//   ....[32]....
        /*0494*/ 	.word	0xffffffff


	//   ....[33]....
        /*0498*/ 	.word	0xffffffff


	//   ....[34]....
        /*049c*/ 	.word	0xffffffff


	//   ....[35]....
        /*04a0*/ 	.word	0xffffffff


	//   ....[36]....
        /*04a4*/ 	.word	0xffffffff


	//   ....[37]....
        /*04a8*/ 	.word	0xffffffff


	//   ....[38]....
        /*04ac*/ 	.word	0xffffffff


	//   ....[39]....
        /*04b0*/ 	.word	0xffffffff


	//   ....[40]....
        /*04b4*/ 	.word	0xffffffff


	//   ....[41]....
        /*04b8*/ 	.word	0xffffffff


	//   ....[42]....
        /*04bc*/ 	.word	0xffffffff


	//   ....[43]....
        /*04c0*/ 	.word	0xffffffff


	//   ....[44]....
        /*04c4*/ 	.word	0xffffffff


	//   ....[45]....
        /*04c8*/ 	.word	0xffffffff


	//   ....[46]....
        /*04cc*/ 	.word	0xffffffff


	//   ....[47]....
        /*04d0*/ 	.word	0xffffffff


	//   ....[48]....
        /*04d4*/ 	.word	0xffffffff


	//   ....[49]....
        /*04d8*/ 	.word	0xffffffff


	//   ....[50]....
        /*04dc*/ 	.word	0xffffffff


	//   ....[51]....
        /*04e0*/ 	.word	0xffffffff


	//   ....[52]....
        /*04e4*/ 	.word	0xffffffff


	//   ....[53]....
        /*04e8*/ 	.word	0xffffffff


	//   ....[54]....
        /*04ec*/ 	.word	0xffffffff


	//   ....[55]....
        /*04f0*/ 	.word	0xffffffff


	//   ....[56]....
        /*04f4*/ 	.word	0xffffffff


	//   ....[57]....
        /*04f8*/ 	.word	0xffffffff


	//   ....[58]....
        /*04fc*/ 	.word	0xffffffff


	//   ....[59]....
        /*0500*/ 	.word	0xffffffff


	//   ....[60]....
        /*0504*/ 	.word	0xffffffff


	//   ....[61]....
        /*0508*/ 	.word	0xffffffff


	//   ....[62]....
        /*050c*/ 	.word	0xffffffff


	//   ....[63]....
        /*0510*/ 	.word	0xffffffff


	//   ....[64]....
        /*0514*/ 	.word	0xffffffff


	//   ....[65]....
        /*0518*/ 	.word	0xffffffff


	//   ....[66]....
        /*051c*/ 	.word	0xffffffff


	//   ....[67]....
        /*0520*/ 	.word	0xffffffff


	//   ....[68]....
        /*0524*/ 	.word	0xffffffff


	//   ....[69]....
        /*0528*/ 	.word	0xffffffff


	//   ....[70]....
        /*052c*/ 	.word	0xffffffff


	//   ....[71]....
        /*0530*/ 	.word	0xffffffff


	//   ....[72]....
        /*0534*/ 	.word	0xffffffff


	//   ....[73]....
        /*0538*/ 	.word	0xffffffff


	//   ....[74]....
        /*053c*/ 	.word	0xffffffff


	//   ....[75]....
        /*0540*/ 	.word	0xffffffff


	//   ....[76]....
        /*0544*/ 	.word	0xffffffff


	//   ....[77]....
        /*0548*/ 	.word	0xffffffff


	//   ....[78]....
        /*054c*/ 	.word	0xffffffff


	//   ....[79]....
        /*0550*/ 	.word	0xffffffff


	//   ....[80]....
        /*0554*/ 	.word	0xffffffff


	//   ....[81]....
        /*0558*/ 	.word	0xffffffff


	//   ....[82]....
        /*055c*/ 	.word	0xffffffff


	//   ....[83]....
        /*0560*/ 	.word	0xffffffff


	//   ....[84]....
        /*0564*/ 	.word	0xffffffff


	//   ....[85]....
        /*0568*/ 	.word	0xffffffff


	//   ....[86]....
        /*056c*/ 	.word	0xffffffff


	//   ....[87]....
        /*0570*/ 	.word	0xffffffff


	//   ....[88]....
        /*0574*/ 	.word	0xffffffff


	//   ....[89]....
        /*0578*/ 	.word	0xffffffff


	//   ....[90]....
        /*057c*/ 	.word	0xffffffff


	//   ....[91]....
        /*0580*/ 	.word	0xffffffff


	//   ....[92]....
        /*0584*/ 	.word	0xffffffff


	//   ....[93]....
        /*0588*/ 	.word	0xffffffff


	//   ....[94]....
        /*058c*/ 	.word	0xffffffff


	//   ....[95]....
        /*0590*/ 	.word	0xffffffff


	//   ....[96]....
        /*0594*/ 	.word	0xffffffff


	//   ....[97]....
        /*0598*/ 	.word	0xffffffff


	//   ....[98]....
        /*059c*/ 	.word	0xffffffff


	//   ....[99]....
        /*05a0*/ 	.word	0xffffffff


	//   ....[100]....
        /*05a4*/ 	.word	0xffffffff


	//   ....[101]....
        /*05a8*/ 	.word	0xffffffff


	//   ....[102]....
        /*05ac*/ 	.word	0xffffffff


	//   ....[103]....
        /*05b0*/ 	.word	0xffffffff


	//   ....[104]....
        /*05b4*/ 	.word	0xffffffff


	//   ....[105]....
        /*05b8*/ 	.word	0xffffffff


	//   ....[106]....
        /*05bc*/ 	.word	0xffffffff


	//   ....[107]....
        /*05c0*/ 	.word	0xffffffff


	//   ....[108]....
        /*05c4*/ 	.word	0xffffffff


	//   ....[109]....
        /*05c8*/ 	.word	0xffffffff


	//   ....[110]....
        /*05cc*/ 	.word	0xffffffff


	//   ....[111]....
        /*05d0*/ 	.word	0xffffffff


	//   ....[112]....
        /*05d4*/ 	.word	0xffffffff


	//   ....[113]....
        /*05d8*/ 	.word	0xffffffff


	//   ....[114]....
        /*05dc*/ 	.word	0xffffffff


	//   ....[115]....
        /*05e0*/ 	.word	0xffffffff


	//   ....[116]....
        /*05e4*/ 	.word	0xffffffff


	//   ....[117]....
        /*05e8*/ 	.word	0xffffffff


	//   ....[118]....
        /*05ec*/ 	.word	0xffffffff


	//   ....[119]....
        /*05f0*/ 	.word	0xffffffff


	//   ....[120]....
        /*05f4*/ 	.word	0xffffffff


	//   ....[121]....
        /*05f8*/ 	.word	0xffffffff


	//   ....[122]....
        /*05fc*/ 	.word	0xffffffff


	//   ....[123]....
        /*0600*/ 	.word	0xffffffff


	//   ....[124]....
        /*0604*/ 	.word	0xffffffff


	//   ....[125]....
        /*0608*/ 	.word	0xffffffff


	//   ....[126]....
        /*060c*/ 	.word	0xffffffff


	//   ....[127]....
        /*0610*/ 	.word	0xffffffff


	//   ....[128]....
        /*0614*/ 	.word	0xffffffff


	//   ....[129]....
        /*0618*/ 	.word	0xffffffff


	//   ....[130]....
        /*061c*/ 	.word	0xffffffff


	//   ....[131]....
        /*0620*/ 	.word	0xffffffff


	//   ....[132]....
        /*0624*/ 	.word	0xffffffff


	//   ....[133]....
        /*0628*/ 	.word	0xffffffff


	//   ....[134]....
        /*062c*/ 	.word	0xffffffff


	//   ....[135]....
        /*0630*/ 	.word	0xffffffff


	//   ....[136]....
        /*0634*/ 	.word	0xffffffff


	//   ....[137]....
        /*0638*/ 	.word	0xffffffff


	//   ....[138]....
        /*063c*/ 	.word	0xffffffff


	//   ....[139]....
        /*0640*/ 	.word	0xffffffff


	//   ....[140]....
        /*0644*/ 	.word	0xffffffff


	//   ....[141]....
        /*0648*/ 	.word	0xffffffff


	//   ....[142]....
        /*064c*/ 	.word	0xffffffff


	//   ....[143]....
        /*0650*/ 	.word	0xffffffff


	//   ....[144]....
        /*0654*/ 	.word	0xffffffff


	//   ....[145]....
        /*0658*/ 	.word	0xffffffff


	//   ....[146]....
        /*065c*/ 	.word	0xffffffff


	//   ....[147]....
        /*0660*/ 	.word	0xffffffff


	//   ....[148]....
        /*0664*/ 	.word	0xffffffff


	//   ....[149]....
        /*0668*/ 	.word	0xffffffff


	//   ....[150]....
        /*066c*/ 	.word	0xffffffff


	//   ....[151]....
        /*0670*/ 	.word	0xffffffff


	//   ....[152]....
        /*0674*/ 	.word	0xffffffff


	//   ....[153]....
        /*0678*/ 	.word	0xffffffff


	//   ....[154]....
        /*067c*/ 	.word	0xffffffff


	//   ....[155]....
        /*0680*/ 	.word	0xffffffff


	//   ....[156]....
        /*0684*/ 	.word	0xffffffff


	//   ....[157]....
        /*0688*/ 	.word	0xffffffff


	//   ....[158]....
        /*068c*/ 	.word	0xffffffff


	//   ....[159]....
        /*0690*/ 	.word	0xffffffff


	//   ....[160]....
        /*0694*/ 	.word	0xffffffff


	//   ....[161]....
        /*0698*/ 	.word	0xffffffff


	//   ....[162]....
        /*069c*/ 	.word	0xffffffff


	//   ....[163]....
        /*06a0*/ 	.word	0xffffffff


	//   ....[164]....
        /*06a4*/ 	.word	0xffffffff


	//   ....[165]....
        /*06a8*/ 	.word	0xffffffff


	//   ....[166]....
        /*06ac*/ 	.word	0xffffffff


	//   ....[167]....
        /*06b0*/ 	.word	0xffffffff


	//   ....[168]....
        /*06b4*/ 	.word	0xffffffff


	//   ....[169]....
        /*06b8*/ 	.word	0xffffffff


	//   ....[170]....
        /*06bc*/ 	.word	0xffffffff


	//   ....[171]....
        /*06c0*/ 	.word	0xffffffff


	//   ....[172]....
        /*06c4*/ 	.word	0xffffffff


	//   ....[173]....
        /*06c8*/ 	.word	0xffffffff


	//   ....[174]....
        /*06cc*/ 	.word	0xffffffff


	//   ....[175]....
        /*06d0*/ 	.word	0xffffffff


	//   ....[176]....
        /*06d4*/ 	.word	0xffffffff


	//   ....[177]....
        /*06d8*/ 	.word	0xffffffff


	//   ....[178]....
        /*06dc*/ 	.word	0xffffffff


	//   ....[179]....
        /*06e0*/ 	.word	0x0500000f


	//   ....[180]....
        /*06e4*/ 	.word	0x0500000f


	//   ....[181]....
        /*06e8*/ 	.word	0x0500000f


	//   ....[182]....
        /*06ec*/ 	.word	0x0500000f


	//   ....[183]....
        /*06f0*/ 	.word	0x0500000f


	//   ....[184]....
        /*06f4*/ 	.word	0x0500000f


	//   ....[185]....
        /*06f8*/ 	.word	0x0500000f


	//   ....[186]....
        /*06fc*/ 	.word	0x0500000f


	//   ....[187]....
        /*0700*/ 	.word	0x0500000f


	//   ....[188]....
        /*0704*/ 	.word	0x0500000f


	//   ....[189]....
        /*0708*/ 	.word	0x0500000f


	//   ....[190]....
        /*070c*/ 	.word	0x0500000f


	//   ....[191]....
        /*0710*/ 	.word	0x0500000f


	//   ....[192]....
        /*0714*/ 	.word	0x0500000f


	//   ....[193]....
        /*0718*/ 	.word	0x0500000f


	//   ....[194]....
        /*071c*/ 	.word	0x0500000f


	//   ....[195]....
        /*0720*/ 	.word	0x0500000f


	//   ....[196]....
        /*0724*/ 	.word	0x0500000f


	//   ....[197]....
        /*0728*/ 	.word	0x0500000f


	//   ....[198]....
        /*072c*/ 	.word	0x0500000f


	//   ....[199]....
        /*0730*/ 	.word	0x0500000f


	//   ....[200]....
        /*0734*/ 	.word	0x0500000f


	//   ....[201]....
        /*0738*/ 	.word	0x0500000f


	//   ....[202]....
        /*073c*/ 	.word	0x0500000f


	//   ....[203]....
        /*0740*/ 	.word	0x0500000f


	//   ....[204]....
        /*0744*/ 	.word	0x0500000f


	//   ....[205]....
        /*0748*/ 	.word	0x0500000f


	//   ....[206]....
        /*074c*/ 	.word	0x0500000f


	//   ....[207]....
        /*0750*/ 	.word	0x0500000f


	//   ....[208]....
        /*0754*/ 	.word	0x0500000f


	//   ....[209]....
        /*0758*/ 	.word	0x0500000f


	//   ....[210]....
        /*075c*/ 	.word	0x0500000f


	//   ....[211]....
        /*0760*/ 	.word	0x0500000f


	//   ....[212]....
        /*0764*/ 	.word	0x0500000f


	//   ....[213]....
        /*0768*/ 	.word	0x0500000f


	//   ....[214]....
        /*076c*/ 	.word	0x0500000f


	//   ....[215]....
        /*0770*/ 	.word	0x0500000f


	//   ....[216]....
        /*0774*/ 	.word	0x0500000f


	//   ....[217]....
        /*0778*/ 	.word	0x0500000f


	//   ....[218]....
        /*077c*/ 	.word	0x0500000f


	//   ....[219]....
        /*0780*/ 	.word	0x0500000f


	//   ....[220]....
        /*0784*/ 	.word	0x0500000f


	//   ....[221]....
        /*0788*/ 	.word	0x0500000f


	//   ....[222]....
        /*078c*/ 	.word	0x0500000f


	//   ....[223]....
        /*0790*/ 	.word	0x0500000f


	//   ....[224]....
        /*0794*/ 	.word	0x0500000f


	//   ....[225]....
        /*0798*/ 	.word	0x0500000f


	//   ....[226]....
        /*079c*/ 	.word	0x0500000f


	//   ....[227]....
        /*07a0*/ 	.word	0x0500000f


	//   ....[228]....
        /*07a4*/ 	.word	0x0500000f


	//   ....[229]....
        /*07a8*/ 	.word	0x0500000f


	//   ....[230]....
        /*07ac*/ 	.word	0x0500000f


	//   ....[231]....
        /*07b0*/ 	.word	0x0500000f


	//   ....[232]....
        /*07b4*/ 	.word	0x0500000f


	//   ....[233]....
        /*07b8*/ 	.word	0x0500000f


	//   ....[234]....
        /*07bc*/ 	.word	0x0500000f


	//   ....[235]....
        /*07c0*/ 	.word	0x0500000f


	//   ....[236]....
        /*07c4*/ 	.word	0x0500000f


	//   ....[237]....
        /*07c8*/ 	.word	0x0500000f


	//   ....[238]....
        /*07cc*/ 	.word	0x0500000f


	//   ....[239]....
        /*07d0*/ 	.word	0x0500000f


	//   ....[240]....
        /*07d4*/ 	.word	0x0500000f


	//   ....[241]....
        /*07d8*/ 	.word	0x0500000f


	//   ....[242]....
        /*07dc*/ 	.word	0x0500000f


	//   ....[243]....
        /*07e0*/ 	.word	0x0500000f


	//   ....[244]....
        /*07e4*/ 	.word	0x0500000f


	//   ....[245]....
        /*07e8*/ 	.word	0x0500000f


	//   ....[246]....
        /*07ec*/ 	.word	0x0500000f


	//   ....[247]....
        /*07f0*/ 	.word	0x0500000f


	//   ....[248]....
        /*07f4*/ 	.word	0x0500000f


	//   ....[249]....
        /*07f8*/ 	.word	0x0500000f


	//   ....[250]....
        /*07fc*/ 	.word	0x0500000f


	//   ....[251]....
        /*0800*/ 	.word	0x0500000f


	//   ....[252]....
        /*0804*/ 	.word	0x0500000f


	//   ....[253]....
        /*0808*/ 	.word	0x0500000f


	//   ....[254]....
        /*080c*/ 	.word	0x0500000f


	//   ....[255]....
        /*0810*/ 	.word	0x0500000f


	//   ....[0]....
        /*0814*/ 	.word	0x0500000f


	//   ....[1]....
        /*0818*/ 	.word	0x0500000f


	//   ....[2]....
        /*081c*/ 	.word	0x0500000f


	//   ....[3]....
        /*0820*/ 	.word	0x0500000f


	//   ....[4]....
        /*0824*/ 	.word	0x0500000f


	//   ....[5]....
        /*0828*/ 	.word	0x0500000f


	//   ....[6]....
        /*082c*/ 	.word	0x0500000f


	//   ....[7]....
        /*0830*/ 	.word	0x0500000f


	//   ....[8]....
        /*0834*/ 	.word	0x0500000f


	//   ....[9]....
        /*0838*/ 	.word	0x0500000f


	//   ....[10]....
        /*083c*/ 	.word	0x0500000f


	//   ....[11]....
        /*0840*/ 	.word	0x0500000f


	//   ....[12]....
        /*0844*/ 	.word	0x0500000f


	//   ....[13]....
        /*0848*/ 	.word	0x0500000f


	//   ....[14]....
        /*084c*/ 	.word	0x0500000f


	//   ....[15]....
        /*0850*/ 	.word	0x0500000f


	//   ....[16]....
        /*0854*/ 	.word	0x0500000f


	//   ....[17]....
        /*0858*/ 	.word	0x0500000f


	//   ....[18]....
        /*085c*/ 	.word	0x0500000f


	//   ....[19]....
        /*0860*/ 	.word	0x0500000f


	//   ....[20]....
        /*0864*/ 	.word	0x0500000f


	//   ....[21]....
        /*0868*/ 	.word	0x0500000f


	//   ....[22]....
        /*086c*/ 	.word	0x0500000f


	//   ....[23]....
        /*0870*/ 	.word	0x0500000f


	//   ....[24]....
        /*0874*/ 	.word	0x0500000f


	//   ....[25]....
        /*0878*/ 	.word	0x0500000f


	//   ....[26]....
        /*087c*/ 	.word	0x0500000f


	//   ....[27]....
        /*0880*/ 	.word	0x0500000f


	//   ....[28]....
        /*0884*/ 	.word	0x0500000f


	//   ....[29]....
        /*0888*/ 	.word	0x0500000f


	//   ....[30]....
        /*088c*/ 	.word	0x0500000f


	//   ....[31]....
        /*0890*/ 	.word	0x0500000f


	//   ....[32]....
        /*0894*/ 	.word	0x0500000f


	//   ....[33]....
        /*0898*/ 	.word	0x0500000f


	//   ....[34]....
        /*089c*/ 	.word	0x0500000f


	//----- nvinfo : EIATTR_COOP_GROUP_INSTR_OFFSETS
	.align		4
.L_319:
        /*08a0*/ 	.byte	0x04, 0x28
        /*08a2*/ 	.short	(.L_321 - .L_320)


	//   ....[0]....
.L_320:
        /*08a4*/ 	.word	0x00000060


	//   ....[1]....
        /*08a8*/ 	.word	0x00000140


	//   ....[2]....
        /*08ac*/ 	.word	0x00000190


	//   ....[3]....
        /*08b0*/ 	.word	0x000003c0


	//   ....[4]....
        /*08b4*/ 	.word	0x00000520


	//   ....[5]....
        /*08b8*/ 	.word	0x00000640


	//   ....[6]....
        /*08bc*/ 	.word	0x000007a0


	//   ....[7]....
        /*08c0*/ 	.word	0x00003730


	//   ....[8]....
        /*08c4*/ 	.word	0x00003740


	//   ....[9]....
        /*08c8*/ 	.word	0x00004c20


	//   ....[10]....
        /*08cc*/ 	.word	0x00004c30


	//   ....[11]....
        /*08d0*/ 	.word	0x00006c30


	//   ....[12]....
        /*08d4*/ 	.word	0x00006c40


	//   ....[13]....
        /*08d8*/ 	.word	0x00008310


	//   ....[14]....
        /*08dc*/ 	.word	0x00008320


	//   ....[15]....
        /*08e0*/ 	.word	0x00009c40


	//   ....[16]....
        /*08e4*/ 	.word	0x00009c50


	//   ....[17]....
        /*08e8*/ 	.word	0x00009ef0


	//   ....[18]....
        /*08ec*/ 	.word	0x00009f00


	//   ....[19]....
        /*08f0*/ 	.word	0x0000a430


	//   ....[20]....
        /*08f4*/ 	.word	0x0000a450


	//   ....[21]....
        /*08f8*/ 	.word	0x0000a6a0


	//   ....[22]....
        /*08fc*/ 	.word	0x0000a6c0


	//   ....[23]....
        /*0900*/ 	.word	0x0000aee0


	//   ....[24]....
        /*0904*/ 	.word	0x0000b650


	//   ....[25]....
        /*0908*/ 	.word	0x0000b660


	//   ....[26]....
        /*090c*/ 	.word	0x0000b670


	//   ....[27]....
        /*0910*/ 	.word	0x0000b680


	//   ....[28]....
        /*0914*/ 	.word	0x0000be60


	//   ....[29]....
        /*0918*/ 	.word	0x0000be70


	//   ....[30]....
        /*091c*/ 	.word	0x0000be80


	//   ....[31]....
        /*0920*/ 	.word	0x0000be90


	//   ....[32]....
        /*0924*/ 	.word	0x0000ec30


	//   ....[33]....
        /*0928*/ 	.word	0x0000ec40


	//   ....[34]....
        /*092c*/ 	.word	0x0000ec50


	//   ....[35]....
        /*0930*/ 	.word	0x0000ec60


	//   ....[36]....
        /*0934*/ 	.word	0x0000f2a0


	//   ....[37]....
        /*0938*/ 	.word	0x0000f2b0


	//   ....[38]....
        /*093c*/ 	.word	0x0000f2c0


	//   ....[39]....
        /*0940*/ 	.word	0x0000f2d0


	//   ....[40]....
        /*0944*/ 	.word	0x00012b00


	//   ....[41]....
        /*0948*/ 	.word	0x00012b20


	//   ....[42]....
        /*094c*/ 	.word	0x00012fc0


	//   ....[43]....
        /*0950*/ 	.word	0x00013000


	//   ....[44]....
        /*0954*/ 	.word	0x000137c0


	//   ....[45]....
        /*0958*/ 	.word	0x00013840


	//   ....[46]....
        /*095c*/ 	.word	0x000154f0


	//   ....[47]....
        /*0960*/ 	.word	0x000159c0


	//   ....[48]....
        /*0964*/ 	.word	0x000159e0


	//   ....[49]....
        /*0968*/ 	.word	0x000159f0


	//   ....[50]....
        /*096c*/ 	.word	0x000160a0


	//   ....[51]....
        /*0970*/ 	.word	0x000160f0


	//   ....[52]....
        /*0974*/ 	.word	0x00017fd0


	//   ....[53]....
        /*0978*/ 	.word	0x00017ff0


	//   ....[54]....
        /*097c*/ 	.word	0x00018010


	//   ....[55]....
        /*0980*/ 	.word	0x00018030


	//   ....[56]....
        /*0984*/ 	.word	0x000193c0


	//   ....[57]....
        /*0988*/ 	.word	0x000195b0


	//   ....[58]....
        /*098c*/ 	.word	0x00019630


	//   ....[59]....
        /*0990*/ 	.word	0x00019650


	//   ....[60]....
        /*0994*/ 	.word	0x0001ac40


	//   ....[61]....
        /*0998*/ 	.word	0x0001acb0


	//   ....[62]....
        /*099c*/ 	.word	0x0001ae40


	//   ....[63]....
        /*09a0*/ 	.word	0x0001ae80


	//   ....[64]....
        /*09a4*/ 	.word	0x0001b440


	//   ....[65]....
        /*09a8*/ 	.word	0x0001b470


	//   ....[66]....
        /*09ac*/ 	.word	0x0001b5a0


	//   ....[67]....
        /*09b0*/ 	.word	0x0001b5c0


	//   ....[68]....
        /*09b4*/ 	.word	0x0001b6d0


	//   ....[69]....
        /*09b8*/ 	.word	0x0001b6f0


	//   ....[70]....
        /*09bc*/ 	.word	0x0001b810


	//   ....[71]....
        /*09c0*/ 	.word	0x0001b830


	//   ....[72]....
        /*09c4*/ 	.word	0x0001c130


	//   ....[73]....
        /*09c8*/ 	.word	0x0001c150


	//   ....[74]....
        /*09cc*/ 	.word	0x0001c260


	//   ....[75]....
        /*09d0*/ 	.word	0x0001c280


	//   ....[76]....
        /*09d4*/ 	.word	0x0001c390


	//   ....[77]....
        /*09d8*/ 	.word	0x0001c3b0


	//   ....[78]....
        /*09dc*/ 	.word	0x0001c4d0


	//   ....[79]....
        /*09e0*/ 	.word	0x0001c4f0


	//   ....[80]....
        /*09e4*/ 	.word	0x0001c690


	//   ....[81]....
        /*09e8*/ 	.word	0x0001c870


	//   ....[82]....
        /*09ec*/ 	.word	0x0001c8a0


	//   ....[83]....
        /*09f0*/ 	.word	0x0001c8d0


	//   ....[84]....
        /*09f4*/ 	.word	0x0001c900


	//   ....[85]....
        /*09f8*/ 	.word	0x0001c930


	//   ....[86]....
        /*09fc*/ 	.word	0x0001c960


	//   ....[87]....
        /*0a00*/ 	.word	0x0001cae0


	//   ....[88]....
        /*0a04*/ 	.word	0x0001cb10


	//   ....[89]....
        /*0a08*/ 	.word	0x0001cb40


	//   ....[90]....
        /*0a0c*/ 	.word	0x0001cb70


	//   ....[91]....
        /*0a10*/ 	.word	0x0001cba0


	//   ....[92]....
        /*0a14*/ 	.word	0x0001cbd0


	//   ....[93]....
        /*0a18*/ 	.word	0x0001cc70


	//   ....[94]....
        /*0a1c*/ 	.word	0x0001ccd0


	//   ....[95]....
        /*0a20*/ 	.word	0x0001cd60


	//   ....[96]....
        /*0a24*/ 	.word	0x0001dba0


	//   ....[97]....
        /*0a28*/ 	.word	0x0001fcf0


	//   ....[98]....
        /*0a2c*/ 	.word	0x0001fd20


	//   ....[99]....
        /*0a30*/ 	.word	0x0001fdd0


	//   ....[100]....
        /*0a34*/ 	.word	0x0001fdf0


	//   ....[101]....
        /*0a38*/ 	.word	0x0001fe90


	//   ....[102]....
        /*0a3c*/ 	.word	0x0001feb0


	//   ....[103]....
        /*0a40*/ 	.word	0x0001ff50


	//   ....[104]....
        /*0a44*/ 	.word	0x0001ff70


	//   ....[105]....
        /*0a48*/ 	.word	0x00020010


	//   ....[106]....
        /*0a4c*/ 	.word	0x00020030


	//   ....[107]....
        /*0a50*/ 	.word	0x00020040


	//   ....[108]....
        /*0a54*/ 	.word	0x000200d0


	//   ....[109]....
        /*0a58*/ 	.word	0x00020830


	//   ....[110]....
        /*0a5c*/ 	.word	0x00020870


	//   ....[111]....
        /*0a60*/ 	.word	0x000208d0


	//   ....[112]....
        /*0a64*/ 	.word	0x00020930


	//   ....[113]....
        /*0a68*/ 	.word	0x00020970


	//   ....[114]....
        /*0a6c*/ 	.word	0x000209e0


	//   ....[115]....
        /*0a70*/ 	.word	0x00020a20


	//   ....[116]....
        /*0a74*/ 	.word	0x00020a90


	//   ....[117]....
        /*0a78*/ 	.word	0x00020ad0


	//   ....[118]....
        /*0a7c*/ 	.word	0x00020b40


	//   ....[119]....
        /*0a80*/ 	.word	0x00020b80


	//   ....[120]....
        /*0a84*/ 	.word	0x00020bf0


	//   ....[121]....
        /*0a88*/ 	.word	0x00020c30


	//   ....[122]....
        /*0a8c*/ 	.word	0x00020c90


	//   ....[123]....
        /*0a90*/ 	.word	0x00020cb0


	//   ....[124]....
        /*0a94*/ 	.word	0x00020ce0


	//   ....[125]....
        /*0a98*/ 	.word	0x00021520


	//   ....[126]....
        /*0a9c*/ 	.word	0x00021530


	//   ....[127]....
        /*0aa0*/ 	.word	0x00021560


	//   ....[128]....
        /*0aa4*/ 	.word	0x000215b0


	//   ....[129]....
        /*0aa8*/ 	.word	0x000215c0


	//   ....[130]....
        /*0aac*/ 	.word	0x00021620


	//   ....[131]....
        /*0ab0*/ 	.word	0x00021650


	//   ....[132]....
        /*0ab4*/ 	.word	0x00021690


	//   ....[133]....
        /*0ab8*/ 	.word	0x000216c0


	//   ....[134]....
        /*0abc*/ 	.word	0x00021700


	//   ....[135]....
        /*0ac0*/ 	.word	0x00021730


	//   ....[136]....
        /*0ac4*/ 	.word	0x00021770


	//   ....[137]....
        /*0ac8*/ 	.word	0x00021a20


	//   ....[138]....
        /*0acc*/ 	.word	0x00021a50


	//   ....[139]....
        /*0ad0*/ 	.word	0x00021a60


	//   ....[140]....
        /*0ad4*/ 	.word	0x00021af0


	//   ....[141]....
        /*0ad8*/ 	.word	0x00021b00


	//   ....[142]....
        /*0adc*/ 	.word	0x00021b90


	//   ....[143]....
        /*0ae0*/ 	.word	0x00021ba0


	//   ....[144]....
        /*0ae4*/ 	.word	0x00021c30


	//   ....[145]....
        /*0ae8*/ 	.word	0x00021c40


	//   ....[146]....
        /*0aec*/ 	.word	0x00021cd0


	//   ....[147]....
        /*0af0*/ 	.word	0x00021ce0


	//   ....[148]....
        /*0af4*/ 	.word	0x00021cf0


	//   ....[149]....
        /*0af8*/ 	.word	0x00022310


	//   ....[150]....
        /*0afc*/ 	.word	0x00022350


	//   ....[151]....
        /*0b00*/ 	.word	0x00022390


	//   ....[152]....
        /*0b04*/ 	.word	0x000223d0


	//   ....[153]....
        /*0b08*/ 	.word	0x00022460


	//   ....[154]....
        /*0b0c*/ 	.word	0x00022490


	//   ....[155]....
        /*0b10*/ 	.word	0x00022500


	//   ....[156]....
        /*0b14*/ 	.word	0x00022520


	//   ....[157]....
        /*0b18*/ 	.word	0x000225a0


	//   ....[158]....
        /*0b1c*/ 	.word	0x000225d0


	//   ....[159]....
        /*0b20*/ 	.word	0x00022600


	//   ....[160]....
        /*0b24*/ 	.word	0x00022650


	//   ....[161]....
        /*0b28*/ 	.word	0x00022a70


	//   ....[162]....
        /*0b2c*/ 	.word	0x00022aa0


	//   ....[163]....
        /*0b30*/ 	.word	0x00022ad0


	//   ....[164]....
        /*0b34*/ 	.word	0x00022b00


	//   ....[165]....
        /*0b38*/ 	.word	0x00022b30


	//   ....[166]....
        /*0b3c*/ 	.word	0x00022b60


	//   ....[167]....
        /*0b40*/ 	.word	0x00022b90


	//   ....[168]....
        /*0b44*/ 	.word	0x00022bc0


	//   ....[169]....
        /*0b48*/ 	.word	0x00022d50


	//   ....[170]....
        /*0b4c*/ 	.word	0x00022d80


	//   ....[171]....
        /*0b50*/ 	.word	0x00022db0


	//   ....[172]....
        /*0b54*/ 	.word	0x00022de0


	//   ....[173]....
        /*0b58*/ 	.word	0x00022e10


	//   ....[174]....
        /*0b5c*/ 	.word	0x00022e40


	//   ....[175]....
        /*0b60*/ 	.word	0x00022f00


	//   ....[176]....
        /*0b64*/ 	.word	0x00022f20


	//   ....[177]....
        /*0b68*/ 	.word	0x00022f90


	//   ....[178]....
        /*0b6c*/ 	.word	0x00023640


	//   ....[179]....
        /*0b70*/ 	.word	0x00023960


	//   ....[180]....
        /*0b74*/ 	.word	0x000239f0


	//   ....[181]....
        /*0b78*/ 	.word	0x00023a90


	//   ....[182]....
        /*0b7c*/ 	.word	0x00023b20


	//   ....[183]....
        /*0b80*/ 	.word	0x00023c10


	//   ....[184]....
        /*0b84*/ 	.word	0x00023ca0


	//   ....[185]....
        /*0b88*/ 	.word	0x00023d40


	//   ....[186]....
        /*0b8c*/ 	.word	0x00023dd0


	//   ....[187]....
        /*0b90*/ 	.word	0x00023ec0


	//   ....[188]....
        /*0b94*/ 	.word	0x00023f50


	//   ....[189]....
        /*0b98*/ 	.word	0x00023ff0


	//   ....[190]....
        /*0b9c*/ 	.word	0x00024080


	//   ....[191]....
        /*0ba0*/ 	.word	0x00024170


	//   ....[192]....
        /*0ba4*/ 	.word	0x00024200


	//   ....[193]....
        /*0ba8*/ 	.word	0x00024250


	//   ....[194]....
        /*0bac*/ 	.word	0x000242a0


	//   ....[195]....
        /*0bb0*/ 	.word	0x00024330


	//   ....[196]....
        /*0bb4*/ 	.word	0x000243c0


	//   ....[197]....
        /*0bb8*/ 	.word	0x00024410


	//   ....[198]....
        /*0bbc*/ 	.word	0x00024460


	//   ....[199]....
        /*0bc0*/ 	.word	0x00024550


	//   ....[200]....
        /*0bc4*/ 	.word	0x000245e0


	//   ....[201]....
        /*0bc8*/ 	.word	0x00024630


	//   ....[202]....
        /*0bcc*/ 	.word	0x00024680


	//   ....[203]....
        /*0bd0*/ 	.word	0x00024710


	//   ....[204]....
        /*0bd4*/ 	.word	0x000247a0


	//   ....[205]....
        /*0bd8*/ 	.word	0x000247f0


	//   ....[206]....
        /*0bdc*/ 	.word	0x00024840


	//   ....[207]....
        /*0be0*/ 	.word	0x00024b40


	//   ....[208]....
        /*0be4*/ 	.word	0x00024e20


	//   ....[209]....
        /*0be8*/ 	.word	0x00024f10


	//   ....[210]....
        /*0bec*/ 	.word	0x00024fb0


	//   ....[211]....
        /*0bf0*/ 	.word	0x000250e0


	//   ....[212]....
        /*0bf4*/ 	.word	0x00025140


	//   ....[213]....
        /*0bf8*/ 	.word	0x00025270


	//   ....[214]....
        /*0bfc*/ 	.word	0x000252d0


	//   ....[215]....
        /*0c00*/ 	.word	0x00025400


	//   ....[216]....
        /*0c04*/ 	.word	0x00025460


	//   ....[217]....
        /*0c08*/ 	.word	0x00025590


	//   ....[218]....
        /*0c0c*/ 	.word	0x000255f0


	//   ....[219]....
        /*0c10*/ 	.word	0x00025710


	//   ....[220]....
        /*0c14*/ 	.word	0x00025760


	//   ....[221]....
        /*0c18*/ 	.word	0x00025810


	//   ....[222]....
        /*0c1c*/ 	.word	0x00025880


	//   ....[223]....
        /*0c20*/ 	.word	0x00025990


	//   ....[224]....
        /*0c24*/ 	.word	0x000259e0


	//   ....[225]....
        /*0c28*/ 	.word	0x00025b00


	//   ....[226]....
        /*0c2c*/ 	.word	0x00025b50


	//   ....[227]....
        /*0c30*/ 	.word	0x00025c70


	//   ....[228]....
        /*0c34*/ 	.word	0x00025cc0


	//   ....[229]....
        /*0c38*/ 	.word	0x00025de0


	//   ....[230]....
        /*0c3c*/ 	.word	0x00025e30


	//   ....[231]....
        /*0c40*/ 	.word	0x00025f50


	//   ....[232]....
        /*0c44*/ 	.word	0x00025fa0


	//   ....[233]....
        /*0c48*/ 	.word	0x000260b0


	//   ....[234]....
        /*0c4c*/ 	.word	0x00026100


	//   ....[235]....
        /*0c50*/ 	.word	0x00026200


	//   ....[236]....
        /*0c54*/ 	.word	0x00026250


	//   ....[237]....
        /*0c58*/ 	.word	0x00026380


	//   ....[238]....
        /*0c5c*/ 	.word	0x00026440


	//   ....[239]....
        /*0c60*/ 	.word	0x00026580


	//   ....[240]....
        /*0c64*/ 	.word	0x000265d0


	//   ....[241]....
        /*0c68*/ 	.word	0x000266c0


	//   ....[242]....
        /*0c6c*/ 	.word	0x00026710


	//   ....[243]....
        /*0c70*/ 	.word	0x00026800


	//   ....[244]....
        /*0c74*/ 	.word	0x00026850


	//   ....[245]....
        /*0c78*/ 	.word	0x00026940


	//   ....[246]....
        /*0c7c*/ 	.word	0x00026990


	//   ....[247]....
        /*0c80*/ 	.word	0x00026aa0


	//   ....[248]....
        /*0c84*/ 	.word	0x00026af0


	//   ....[249]....
        /*0c88*/ 	.word	0x00026be0


	//   ....[250]....
        /*0c8c*/ 	.word	0x00026c80


	//   ....[251]....
        /*0c90*/ 	.word	0x00026da0


	//   ....[252]....
        /*0c94*/ 	.word	0x00026df0


	//   ....[253]....
        /*0c98*/ 	.word	0x00026f10


	//   ....[254]....
        /*0c9c*/ 	.word	0x00026f60


	//   ....[255]....
        /*0ca0*/ 	.word	0x00027080


	//   ....[0]....
        /*0ca4*/ 	.word	0x000270d0


	//   ....[1]....
        /*0ca8*/ 	.word	0x000271f0


	//   ....[2]....
        /*0cac*/ 	.word	0x00027240


	//   ....[3]....
        /*0cb0*/ 	.word	0x00027360


	//   ....[4]....
        /*0cb4*/ 	.word	0x000273b0


	//   ....[5]....
        /*0cb8*/ 	.word	0x00027490


	//   ....[6]....
        /*0cbc*/ 	.word	0x00027540


	//   ....[7]....
        /*0cc0*/ 	.word	0x000276a0


	//   ....[8]....
        /*0cc4*/ 	.word	0x000276f0


	//   ....[9]....
        /*0cc8*/ 	.word	0x00027800


	//   ....[10]....
        /*0ccc*/ 	.word	0x00027850


	//   ....[11]....
        /*0cd0*/ 	.word	0x00027960


	//   ....[12]....
        /*0cd4*/ 	.word	0x000279b0


	//   ....[13]....
        /*0cd8*/ 	.word	0x00027ac0


	//   ....[14]....
        /*0cdc*/ 	.word	0x00027b10


	//   ....[15]....
        /*0ce0*/ 	.word	0x00027c10


	//   ....[16]....
        /*0ce4*/ 	.word	0x00027c60


	//   ....[17]....
        /*0ce8*/ 	.word	0x00027cf0


	//   ....[18]....
        /*0cec*/ 	.word	0x00027d90


	//   ....[19]....
        /*0cf0*/ 	.word	0x00027ec0


	//   ....[20]....
        /*0cf4*/ 	.word	0x00027f30


	//   ....[21]....
        /*0cf8*/ 	.word	0x00027fa0


	//   ....[22]....
        /*0cfc*/ 	.word	0x00028010


	//   ....[23]....
        /*0d00*/ 	.word	0x00028080


	//   ....[24]....
        /*0d04*/ 	.word	0x00028100


	//   ....[25]....
        /*0d08*/ 	.word	0x00028190


	//   ....[26]....
        /*0d0c*/ 	.word	0x00028220


	//   ....[27]....
        /*0d10*/ 	.word	0x00028290


	//   ....[28]....
        /*0d14*/ 	.word	0x00028300


	//   ....[29]....
        /*0d18*/ 	.word	0x00028370


	//   ....[30]....
        /*0d1c*/ 	.word	0x000283f0


	//   ....[31]....
        /*0d20*/ 	.word	0x00028460


	//   ....[32]....
        /*0d24*/ 	.word	0x00028500


	//   ....[33]....
        /*0d28*/ 	.word	0x00028590


	//   ....[34]....
        /*0d2c*/ 	.word	0x000286b0


	//----- nvinfo : EIATTR_REG_RECONFIG
	.align		4
.L_321:
        /*0d30*/ 	.byte	0x01, 0x54
	.zero		2


	//----- nvinfo : EIATTR_SYSCALL_OFFSETS
	.align		4
        /*0d34*/ 	.byte	0x04, 0x46
        /*0d36*/ 	.short	(.L_323 - .L_322)


	//   ....[0]....
.L_322:
        /*0d38*/ 	.word	0x00001b70


	//   ....[1]....
        /*0d3c*/ 	.word	0x00001cc0


	//   ....[2]....
        /*0d40*/ 	.word	0x0000b080


	//   ....[3]....
        /*0d44*/ 	.word	0x0000b3b0


	//   ....[4]....
        /*0d48*/ 	.word	0x0001f2c0


	//   ....[5]....
        /*0d4c*/ 	.word	0x0001f410


	//   ....[6]....
        /*0d50*/ 	.word	0x0001f500


	//   ....[7]....
        /*0d54*/ 	.word	0x000204a0


	//----- nvinfo : EIATTR_MBARRIER_INSTR_OFFSETS
	.align		4
.L_323:
        /*0d58*/ 	.byte	0x04, 0x39
        /*0d5a*/ 	.short	(.L_325 - .L_324)


	//   ....[0]....
.L_324:
        /*0d5c*/ 	.word	0x00000270
        /*0d60*/ 	.word	0x000000ff
        /*0d64*/ 	.word	0x00030800
        /*0d68*/ 	.short	0x0100
        /*0d6a*/ 	.byte	0x08
	.zero		1


	//   ....[1]....
        /*0d6c*/ 	.word	0x00000280
        /*0d70*/ 	.word	0x000000ff
        /*0d74*/ 	.word	0x00030820
        /*0d78*/ 	.short	0x0100
        /*0d7a*/ 	.byte	0x08
	.zero		1


	//   ....[2]....
        /*0d7c*/ 	.word	0x00000370
        /*0d80*/ 	.word	0x000000ff
        /*0d84*/ 	.word	0x00030830
        /*0d88*/ 	.short	0x0100
        /*0d8a*/ 	.byte	0x08
	.zero		1


	//   ....[3]....
        /*0d8c*/ 	.word	0x00000380
        /*0d90*/ 	.word	0x000000ff
        /*0d94*/ 	.word	0x00030840
        /*0d98*/ 	.short	0x0100
        /*0d9a*/ 	.byte	0x08
	.zero		1


	//   ....[4]....
        /*0d9c*/ 	.word	0x00000390
        /*0da0*/ 	.word	0x000000ff
        /*0da4*/ 	.word	0x00030838
        /*0da8*/ 	.short	0x0100
        /*0daa*/ 	.byte	0x08
	.zero		1


	//   ....[5]....
        /*0dac*/ 	.word	0x000003a0
        /*0db0*/ 	.word	0x000000ff
        /*0db4*/ 	.word	0x00030848
        /*0db8*/ 	.short	0x0100
        /*0dba*/ 	.byte	0x08
	.zero		1


	//   ....[6]....
        /*0dbc*/ 	.word	0x000004d0
        /*0dc0*/ 	.word	0x000000ff
        /*0dc4*/ 	.word	0x00030850
        /*0dc8*/ 	.short	0x0100
        /*0dca*/ 	.byte	0x08
	.zero		1


	//   ....[7]....
        /*0dcc*/ 	.word	0x000004e0
        /*0dd0*/ 	.word	0x000000ff
        /*0dd4*/ 	.word	0x00030860
        /*0dd8*/ 	.short	0x0100
        /*0dda*/ 	.byte	0x08
	.zero		1


	//   ....[8]....
        /*0ddc*/ 	.word	0x000004f0
        /*0de0*/ 	.word	0x000000ff
        /*0de4*/ 	.word	0x00030858
        /*0de8*/ 	.short	0x0100
        /*0dea*/ 	.byte	0x08
	.zero		1


	//   ....[9]....
        /*0dec*/ 	.word	0x00000500
        /*0df0*/ 	.word	0x000000ff
        /*0df4*/ 	.word	0x00030868
        /*0df8*/ 	.short	0x0100
        /*0dfa*/ 	.byte	0x08
	.zero		1


	//   ....[10]....
        /*0dfc*/ 	.word	0x000005f0
        /*0e00*/ 	.word	0x000000ff
        /*0e04*/ 	.word	0x00030870
        /*0e08*/ 	.short	0x0100
        /*0e0a*/ 	.byte	0x06
	.zero		1


	//   ....[11]....
        /*0e0c*/ 	.word	0x00000600
        /*0e10*/ 	.word	0x000000ff
        /*0e14*/ 	.word	0x00030880
        /*0e18*/ 	.short	0x0100
        /*0e1a*/ 	.byte	0x06
	.zero		1


	//   ....[12]....
        /*0e1c*/ 	.word	0x00000610
        /*0e20*/ 	.word	0x000000ff
        /*0e24*/ 	.word	0x00030878
        /*0e28*/ 	.short	0x0100
        /*0e2a*/ 	.byte	0x06
	.zero		1


	//   ....[13]....
        /*0e2c*/ 	.word	0x00000620
        /*0e30*/ 	.word	0x000000ff
        /*0e34*/ 	.word	0x00030888
        /*0e38*/ 	.short	0x0100
        /*0e3a*/ 	.byte	0x06
	.zero		1


	//   ....[14]....
        /*0e3c*/ 	.word	0x00000750
        /*0e40*/ 	.word	0x000000ff
        /*0e44*/ 	.word	0x00030890
        /*0e48*/ 	.short	0x0100
        /*0e4a*/ 	.byte	0x08
	.zero		1


	//   ....[15]....
        /*0e4c*/ 	.word	0x00000760
        /*0e50*/ 	.word	0x000000ff
        /*0e54*/ 	.word	0x000308a0
        /*0e58*/ 	.short	0x0100
        /*0e5a*/ 	.byte	0x08
	.zero		1


	//   ....[16]....
        /*0e5c*/ 	.word	0x00000770
        /*0e60*/ 	.word	0x000000ff
        /*0e64*/ 	.word	0x00030898
        /*0e68*/ 	.short	0x0100
        /*0e6a*/ 	.byte	0x08
	.zero		1


	//   ....[17]....
        /*0e6c*/ 	.word	0x00000780
        /*0e70*/ 	.word	0x000000ff
        /*0e74*/ 	.word	0x000308a8
        /*0e78*/ 	.short	0x0100
        /*0e7a*/ 	.byte	0x08
	.zero		1


	//   ....[18]....
        /*0e7c*/ 	.word	0x000008b0
        /*0e80*/ 	.word	0x000000ff
        /*0e84*/ 	.word	0x000308b0
        /*0e88*/ 	.short	0x0100
        /*0e8a*/ 	.byte	0x08
	.zero		1


	//   ....[19]....
        /*0e8c*/ 	.word	0x000008c0
        /*0e90*/ 	.word	0x000000ff
        /*0e94*/ 	.word	0x000308c0
        /*0e98*/ 	.short	0x0100
        /*0e9a*/ 	.byte	0x08
	.zero		1


	//   ....[20]....
        /*0e9c*/ 	.word	0x000008d0
        /*0ea0*/ 	.word	0x000000ff
        /*0ea4*/ 	.word	0x000308b8
        /*0ea8*/ 	.short	0x0100
        /*0eaa*/ 	.byte	0x08
	.zero		1


	//   ....[21]....
        /*0eac*/ 	.word	0x000008e0
        /*0eb0*/ 	.word	0x000000ff
        /*0eb4*/ 	.word	0x000308c8
        /*0eb8*/ 	.short	0x0100
        /*0eba*/ 	.byte	0x08
	.zero		1


	//   ....[22]....
        /*0ebc*/ 	.word	0x000036e0
        /*0ec0*/ 	.word	0x00000057
        /*0ec4*/ 	.word	0x00030890
        /*0ec8*/ 	.short	0x010a
        /*0eca*/ 	.byte	0x3f
	.zero		1


	//   ....[23]....
        /*0ecc*/ 	.word	0x00006bd0
        /*0ed0*/ 	.word	0x00000057
        /*0ed4*/ 	.word	0x00030890
        /*0ed8*/ 	.short	0x010a
        /*0eda*/ 	.byte	0x3f
	.zero		1


	//   ....[24]....
        /*0edc*/ 	.word	0x00009a80
        /*0ee0*/ 	.word	0x00000057
        /*0ee4*/ 	.word	0x00030890
        /*0ee8*/ 	.short	0x010a
        /*0eea*/ 	.byte	0x3f
	.zero		1


	//   ....[25]....
        /*0eec*/ 	.word	0x0000a260
        /*0ef0*/ 	.word	0x0000000b
        /*0ef4*/ 	.word	0x00000000
        /*0ef8*/ 	.short	0x0101
        /*0efa*/ 	.byte	0x3f
	.zero		1


	//   ....[26]....
        /*0efc*/ 	.word	0x0000a2a0
        /*0f00*/ 	.word	0x00000057
        /*0f04*/ 	.word	0x000308b0
        /*0f08*/ 	.short	0x010a
        /*0f0a*/ 	.byte	0x3f
	.zero		1


	//   ....[27]....
        /*0f0c*/ 	.word	0x0000a9c0
        /*0f10*/ 	.word	0x00000057
        /*0f14*/ 	.word	0x00000000
        /*0f18*/ 	.short	0x0101
        /*0f1a*/ 	.byte	0x3f
	.zero		1


	//   ....[28]....
        /*0f1c*/ 	.word	0x0000b110
        /*0f20*/ 	.word	0x00000012
        /*0f24*/ 	.word	0x00030800
        /*0f28*/ 	.short	0x010a
        /*0f2a*/ 	.byte	0x3f
	.zero		1


	//   ....[29]....
        /*0f2c*/ 	.word	0x0000b160
        /*0f30*/ 	.word	0x00000012
        /*0f34*/ 	.word	0x00030800
        /*0f38*/ 	.short	0x010a
        /*0f3a*/ 	.byte	0x3f
	.zero		1


	//   ....[30]....
        /*0f3c*/ 	.word	0x0000c600
        /*0f40*/ 	.word	0x00000012
        /*0f44*/ 	.word	0x00030800
        /*0f48*/ 	.short	0x010a
        /*0f4a*/ 	.byte	0x3f
	.zero		1


	//   ....[31]....
        /*0f4c*/ 	.word	0x0000f7e0
        /*0f50*/ 	.word	0x00000012
        /*0f54*/ 	.word	0x00030800
        /*0f58*/ 	.short	0x010a
        /*0f5a*/ 	.byte	0x3f
	.zero		1


	//   ....[32]....
        /*0f5c*/ 	.word	0x00012010
        /*0f60*/ 	.word	0x00000000
        /*0f64*/ 	.word	0x00030830
        /*0f68*/ 	.short	0x010a
        /*0f6a*/ 	.byte	0x3f
	.zero		1


	//   ....[33]....
        /*0f6c*/ 	.word	0x00012050
        /*0f70*/ 	.word	0x00000000
        /*0f74*/ 	.word	0x00030830
        /*0f78*/ 	.short	0x010a
        /*0f7a*/ 	.byte	0x3f
	.zero		1


	//   ....[34]....
        /*0f7c*/ 	.word	0x00013b70
        /*0f80*/ 	.word	0x00000007
        /*0f84*/ 	.word	0x00000000
        /*0f88*/ 	.short	0x0101
        /*0f8a*/ 	.byte	0x3f
	.zero		1


	//   ....[35]....
        /*0f8c*/ 	.word	0x000143d0
        /*0f90*/ 	.word	0x0000000c
        /*0f94*/ 	.word	0x00030830
        /*0f98*/ 	.short	0x010a
        /*0f9a*/ 	.byte	0x3f
	.zero		1


	//   ....[36]....
        /*0f9c*/ 	.word	0x00014450
        /*0fa0*/ 	.word	0x0000000c
        /*0fa4*/ 	.word	0x00030830
        /*0fa8*/ 	.short	0x010a
        /*0faa*/ 	.byte	0x3f
	.zero		1


	//   ....[37]....
        /*0fac*/ 	.word	0x000150d0
        /*0fb0*/ 	.word	0x0000000d
        /*0fb4*/ 	.word	0x00030850
        /*0fb8*/ 	.short	0x010a
        /*0fba*/ 	.byte	0x3f
	.zero		1


	//   ....[38]....
        /*0fbc*/ 	.word	0x00015120
        /*0fc0*/ 	.word	0x0000000d
        /*0fc4*/ 	.word	0x00030850
        /*0fc8*/ 	.short	0x010a
        /*0fca*/ 	.byte	0x3f
	.zero		1


	//   ....[39]....
        /*0fcc*/ 	.word	0x000154b0
        /*0fd0*/ 	.word	0x0000000c
        /*0fd4*/ 	.word	0x00000000
        /*0fd8*/ 	.short	0x0101
        /*0fda*/ 	.byte	0x3f
	.zero		1


	//   ....[40]....
        /*0fdc*/ 	.word	0x00016980
        /*0fe0*/ 	.word	0x0000000d
        /*0fe4*/ 	.word	0x00000000
        /*0fe8*/ 	.short	0x0101
        /*0fea*/ 	.byte	0x3f
	.zero		1


	//   ....[41]....
        /*0fec*/ 	.word	0x00016c40
        /*0ff0*/ 	.word	0x00000002
        /*0ff4*/ 	.word	0x00030830
        /*0ff8*/ 	.short	0x010a
        /*0ffa*/ 	.byte	0x3f
	.zero		1


	//   ....[42]....
        /*0ffc*/ 	.word	0x00016cc0
        /*1000*/ 	.word	0x00000002
        /*1004*/ 	.word	0x00030830
        /*1008*/ 	.short	0x010a
        /*100a*/ 	.byte	0x3f
	.zero		1


	//   ....[43]....
        /*100c*/ 	.word	0x00017940
        /*1010*/ 	.word	0x0000000c
        /*1014*/ 	.word	0x00030850
        /*1018*/ 	.short	0x010a
        /*101a*/ 	.byte	0x3f
	.zero		1


	//   ....[44]....
        /*101c*/ 	.word	0x00017990
        /*1020*/ 	.word	0x0000000c
        /*1024*/ 	.word	0x00030850
        /*1028*/ 	.short	0x010a
        /*102a*/ 	.byte	0x3f
	.zero		1


	//   ....[45]....
        /*102c*/ 	.word	0x00018220
        /*1030*/ 	.word	0x00000082
        /*1034*/ 	.word	0x00000000
        /*1038*/ 	.short	0x0101
        /*103a*/ 	.byte	0x3f
	.zero		1


	//   ....[46]....
        /*103c*/ 	.word	0x00018aa0
        /*1040*/ 	.word	0x0000000c
        /*1044*/ 	.word	0x00000000
        /*1048*/ 	.short	0x0101
        /*104a*/ 	.byte	0x3f
	.zero		1


	//   ....[47]....
        /*104c*/ 	.word	0x000192c0
        /*1050*/ 	.word	0x0000000a
        /*1054*/ 	.word	0x00030850
        /*1058*/ 	.short	0x010a
        /*105a*/ 	.byte	0x3f
	.zero		1


	//   ....[48]....
        /*105c*/ 	.word	0x00019360
        /*1060*/ 	.word	0x0000000a
        /*1064*/ 	.word	0x00030850
        /*1068*/ 	.short	0x010a
        /*106a*/ 	.byte	0x3f
	.zero		1


	//   ....[49]....
        /*106c*/ 	.word	0x00019860
        /*1070*/ 	.word	0x000000d4
        /*1074*/ 	.word	0x00000000
        /*1078*/ 	.short	0x0101
        /*107a*/ 	.byte	0x3f
	.zero		1


	//   ....[50]....
        /*107c*/ 	.word	0x0001b430
        /*1080*/ 	.word	0x00000000
        /*1084*/ 	.word	0x00000000
        /*1088*/ 	.short	0x0101
        /*108a*/ 	.byte	0x3f
	.zero		1


	//   ....[51]....
        /*108c*/ 	.word	0x0001dc80
        /*1090*/ 	.word	0x00000016
        /*1094*/ 	.word	0x00030820
        /*1098*/ 	.short	0x010a
        /*109a*/ 	.byte	0x3f
	.zero		1


	//   ....[52]....
        /*109c*/ 	.word	0x0001dd10
        /*10a0*/ 	.word	0x0000000b
        /*10a4*/ 	.word	0x000308a0
        /*10a8*/ 	.short	0x010a
        /*10aa*/ 	.byte	0x3f
	.zero		1


	//   ....[53]....
        /*10ac*/ 	.word	0x0001e160
        /*10b0*/ 	.word	0x0000000b
        /*10b4*/ 	.word	0x000308c0
        /*10b8*/ 	.short	0x010a
        /*10ba*/ 	.byte	0x3f
	.zero		1


	//   ....[54]....
        /*10bc*/ 	.word	0x0001e670
        /*10c0*/ 	.word	0x0000000a
        /*10c4*/ 	.word	0x000308a0
        /*10c8*/ 	.short	0x010a
        /*10ca*/ 	.byte	0x3f
	.zero		1


	//   ....[55]....
        /*10cc*/ 	.word	0x0001eab0
        /*10d0*/ 	.word	0x0000000a
        /*10d4*/ 	.word	0x000308c0
        /*10d8*/ 	.short	0x010a
        /*10da*/ 	.byte	0x3f
	.zero		1


	//   ....[56]....
        /*10dc*/ 	.word	0x0001fac0
        /*10e0*/ 	.word	0x00000007
        /*10e4*/ 	.word	0x00030840
        /*10e8*/ 	.short	0x010a
        /*10ea*/ 	.byte	0x3f
	.zero		1


	//   ....[57]....
        /*10ec*/ 	.word	0x000201a0
        /*10f0*/ 	.word	0x00000007
        /*10f4*/ 	.word	0x00030830
        /*10f8*/ 	.short	0x0107
        /*10fa*/ 	.byte	0x3f
	.zero		1


	//   ....[58]....
        /*10fc*/ 	.word	0x00020270
        /*1100*/ 	.word	0x00000007
        /*1104*/ 	.word	0x00030830
        /*1108*/ 	.short	0x0101
        /*110a*/ 	.byte	0x3f
	.zero		1


	//   ....[59]....
        /*110c*/ 	.word	0x00020e10
        /*1110*/ 	.word	0x00000016
        /*1114*/ 	.word	0x00030800
        /*1118*/ 	.short	0x0107
        /*111a*/ 	.byte	0x3f
	.zero		1


	//   ....[60]....
        /*111c*/ 	.word	0x00020f10
        /*1120*/ 	.word	0x00000016
        /*1124*/ 	.word	0x00030800
        /*1128*/ 	.short	0x0101
        /*112a*/ 	.byte	0x3f
	.zero		1


	//   ....[61]....
        /*112c*/ 	.word	0x00020f30
        /*1130*/ 	.word	0x00000016
        /*1134*/ 	.word	0x00030820
        /*1138*/ 	.short	0x010a
        /*113a*/ 	.byte	0x3f
	.zero		1


	//   ....[62]....
        /*113c*/ 	.word	0x00021310
        /*1140*/ 	.word	0x00000007
        /*1144*/ 	.word	0x00030840
        /*1148*/ 	.short	0x010a
        /*114a*/ 	.byte	0x3f
	.zero		1


	//   ....[63]....
        /*114c*/ 	.word	0x00021840
        /*1150*/ 	.word	0x00000007
        /*1154*/ 	.word	0x00030830
        /*1158*/ 	.short	0x0107
        /*115a*/ 	.byte	0x3f
	.zero		1


	//   ....[64]....
        /*115c*/ 	.word	0x00021900
        /*1160*/ 	.word	0x00000007
        /*1164*/ 	.word	0x00030830
        /*1168*/ 	.short	0x0101
        /*116a*/ 	.byte	0x3f
	.zero		1


	//   ....[65]....
        /*116c*/ 	.word	0x00021960
        /*1170*/ 	.word	0x00000006
        /*1174*/ 	.word	0x00030860
        /*1178*/ 	.short	0x010a
        /*117a*/ 	.byte	0x3f
	.zero		1


	//   ....[66]....
        /*117c*/ 	.word	0x00021ee0
        /*1180*/ 	.word	0x00000006
        /*1184*/ 	.word	0x00030850
        /*1188*/ 	.short	0x0107
        /*118a*/ 	.byte	0x3f
	.zero		1


	//   ....[67]....
        /*118c*/ 	.word	0x00022040
        /*1190*/ 	.word	0x00000006
        /*1194*/ 	.word	0x00030850
        /*1198*/ 	.short	0x0101
        /*119a*/ 	.byte	0x3f
	.zero		1


	//   ....[68]....
        /*119c*/ 	.word	0x00022260
        /*11a0*/ 	.word	0x00000000
        /*11a4*/ 	.word	0x00030860
        /*11a8*/ 	.short	0x010a
        /*11aa*/ 	.byte	0x3f
	.zero		1


	//   ....[69]....
        /*11ac*/ 	.word	0x00022790
        /*11b0*/ 	.word	0x00000000
        /*11b4*/ 	.word	0x00030850
        /*11b8*/ 	.short	0x0107
        /*11ba*/ 	.byte	0x3f
	.zero		1


	//   ....[70]....
        /*11bc*/ 	.word	0x00022850
        /*11c0*/ 	.word	0x00000000
        /*11c4*/ 	.word	0x00030850
        /*11c8*/ 	.short	0x0101
        /*11ca*/ 	.byte	0x3f
	.zero		1


	//   ....[71]....
        /*11cc*/ 	.word	0x000235c0
        /*11d0*/ 	.word	0x00000007
        /*11d4*/ 	.word	0x00030820
        /*11d8*/ 	.short	0x010a
        /*11da*/ 	.byte	0x3f
	.zero		1


	//   ....[72]....
        /*11dc*/ 	.word	0x00023730
        /*11e0*/ 	.word	0x00000005
        /*11e4*/ 	.word	0x00030840
        /*11e8*/ 	.short	0x010a
        /*11ea*/ 	.byte	0x3f
	.zero		1


	//   ....[73]....
        /*11ec*/ 	.word	0x000237d0
        /*11f0*/ 	.word	0x00000003
        /*11f4*/ 	.word	0x00030840
        /*11f8*/ 	.short	0x010a
        /*11fa*/ 	.byte	0x3f
	.zero		1


	//   ....[74]....
        /*11fc*/ 	.word	0x00023810
        /*1200*/ 	.word	0x00000005
        /*1204*/ 	.word	0x00030860
        /*1208*/ 	.short	0x010a
        /*120a*/ 	.byte	0x3f
	.zero		1


	//   ....[75]....
        /*120c*/ 	.word	0x00023850
        /*1210*/ 	.word	0x00000003
        /*1214*/ 	.word	0x00030860
        /*1218*/ 	.short	0x010a
        /*121a*/ 	.byte	0x3f
	.zero		1


	//   ....[76]....
        /*121c*/ 	.word	0x000238b0
        /*1220*/ 	.word	0x00000057
        /*1224*/ 	.word	0x00030890
        /*1228*/ 	.short	0x010a
        /*122a*/ 	.byte	0x3f
	.zero		1


	//   ....[77]....
        /*122c*/ 	.word	0x00023b60
        /*1230*/ 	.word	0x00000057
        /*1234*/ 	.word	0x00030890
        /*1238*/ 	.short	0x010a
        /*123a*/ 	.byte	0x3f
	.zero		1


	//   ....[78]....
        /*123c*/ 	.word	0x00023e10
        /*1240*/ 	.word	0x00000057
        /*1244*/ 	.word	0x00030890
        /*1248*/ 	.short	0x010a
        /*124a*/ 	.byte	0x3f
	.zero		1


	//   ....[79]....
        /*124c*/ 	.word	0x000240c0
        /*1250*/ 	.word	0x00000057
        /*1254*/ 	.word	0x000308b0
        /*1258*/ 	.short	0x010a
        /*125a*/ 	.byte	0x3f
	.zero		1


	//   ....[80]....
        /*125c*/ 	.word	0x000244a0
        /*1260*/ 	.word	0x00000012
        /*1264*/ 	.word	0x00030800
        /*1268*/ 	.short	0x010a
        /*126a*/ 	.byte	0x3f
	.zero		1


	//   ....[81]....
        /*126c*/ 	.word	0x00024880
        /*1270*/ 	.word	0x00000012
        /*1274*/ 	.word	0x00030800
        /*1278*/ 	.short	0x010a
        /*127a*/ 	.byte	0x3f
	.zero		1


	//   ....[82]....
        /*127c*/ 	.word	0x000248d0
        /*1280*/ 	.word	0x00000000
        /*1284*/ 	.word	0x00030830
        /*1288*/ 	.short	0x010a
        /*128a*/ 	.byte	0x3f
	.zero		1


	//   ....[83]....
        /*128c*/ 	.word	0x00024920
        /*1290*/ 	.word	0x0000000c
        /*1294*/ 	.word	0x00030830
        /*1298*/ 	.short	0x010a
        /*129a*/ 	.byte	0x3f
	.zero		1


	//   ....[84]....
        /*129c*/ 	.word	0x00024970
        /*12a0*/ 	.word	0x0000000d
        /*12a4*/ 	.word	0x00030850
        /*12a8*/ 	.short	0x010a
        /*12aa*/ 	.byte	0x3f
	.zero		1


	//   ....[85]....
        /*12ac*/ 	.word	0x000249c0
        /*12b0*/ 	.word	0x00000002
        /*12b4*/ 	.word	0x00030830
        /*12b8*/ 	.short	0x010a
        /*12ba*/ 	.byte	0x3f
	.zero		1


	//   ....[86]....
        /*12bc*/ 	.word	0x00024a10
        /*12c0*/ 	.word	0x0000000c
        /*12c4*/ 	.word	0x00030850
        /*12c8*/ 	.short	0x010a
        /*12ca*/ 	.byte	0x3f
	.zero		1


	//   ....[87]....
        /*12cc*/ 	.word	0x00024a60
        /*12d0*/ 	.word	0x0000000a
        /*12d4*/ 	.word	0x00030850
        /*12d8*/ 	.short	0x010a
        /*12da*/ 	.byte	0x3f
	.zero		1


	//   ....[88]....
        /*12dc*/ 	.word	0x00024c00
        /*12e0*/ 	.word	0x00000016
        /*12e4*/ 	.word	0x00030820
        /*12e8*/ 	.short	0x010a
        /*12ea*/ 	.byte	0x3f
	.zero		1


	//   ....[89]....
        /*12ec*/ 	.word	0x00024c50
        /*12f0*/ 	.word	0x0000000b
        /*12f4*/ 	.word	0x000308a0
        /*12f8*/ 	.short	0x010a
        /*12fa*/ 	.byte	0x3f
	.zero		1


	//   ....[90]....
        /*12fc*/ 	.word	0x00024ca0
        /*1300*/ 	.word	0x0000000b
        /*1304*/ 	.word	0x000308c0
        /*1308*/ 	.short	0x010a
        /*130a*/ 	.byte	0x3f
	.zero		1


	//   ....[91]....
        /*130c*/ 	.word	0x00024cf0
        /*1310*/ 	.word	0x0000000a
        /*1314*/ 	.word	0x000308a0
        /*1318*/ 	.short	0x010a
        /*131a*/ 	.byte	0x3f
	.zero		1


	//   ....[92]....
        /*131c*/ 	.word	0x00024d40
        /*1320*/ 	.word	0x0000000a
        /*1324*/ 	.word	0x000308c0
        /*1328*/ 	.short	0x010a
        /*132a*/ 	.byte	0x3f
	.zero		1


	//   ....[93]....
        /*132c*/ 	.word	0x00024e60
        /*1330*/ 	.word	0x00000007
        /*1334*/ 	.word	0x00030840
        /*1338*/ 	.short	0x010a
        /*133a*/ 	.byte	0x3f
	.zero		1


	//   ....[94]....
        /*133c*/ 	.word	0x00026280
        /*1340*/ 	.word	0x00000016
        /*1344*/ 	.word	0x00030820
        /*1348*/ 	.short	0x010a
        /*134a*/ 	.byte	0x3f
	.zero		1


	//   ....[95]....
        /*134c*/ 	.word	0x000262d0
        /*1350*/ 	.word	0x00000007
        /*1354*/ 	.word	0x00030840
        /*1358*/ 	.short	0x010a
        /*135a*/ 	.byte	0x3f
	.zero		1


	//   ....[96]....
        /*135c*/ 	.word	0x00026b30
        /*1360*/ 	.word	0x00000006
        /*1364*/ 	.word	0x00030860
        /*1368*/ 	.short	0x010a
        /*136a*/ 	.byte	0x3f
	.zero		1


	//   ....[97]....
        /*136c*/ 	.word	0x000273e0
        /*1370*/ 	.word	0x00000000
        /*1374*/ 	.word	0x00030860
        /*1378*/ 	.short	0x010a
        /*137a*/ 	.byte	0x3f
	.zero		1


	//   ....[98]....
        /*137c*/ 	.word	0x000285d0
        /*1380*/ 	.word	0x00000007
        /*1384*/ 	.word	0x00030820
        /*1388*/ 	.short	0x010a
        /*138a*/ 	.byte	0x3f
	.zero		1


	//   ....[99]....
        /*138c*/ 	.word	0x00028770
        /*1390*/ 	.word	0x00000005
        /*1394*/ 	.word	0x00030840
        /*1398*/ 	.short	0x010a
        /*139a*/ 	.byte	0x3f
	.zero		1


	//   ....[100]....
        /*139c*/ 	.word	0x000287c0
        /*13a0*/ 	.word	0x00000003
        /*13a4*/ 	.word	0x00030840
        /*13a8*/ 	.short	0x010a
        /*13aa*/ 	.byte	0x3f
	.zero		1


	//   ....[101]....
        /*13ac*/ 	.word	0x00028810
        /*13b0*/ 	.word	0x00000005
        /*13b4*/ 	.word	0x00030860
        /*13b8*/ 	.short	0x010a
        /*13ba*/ 	.byte	0x3f
	.zero		1


	//----- nvinfo : EIATTR_NUM_MBARRIERS
	.align		4
.L_325:
        /*13bc*/ 	.byte	0x03, 0x38
        /*13be*/ 	.short	0x0016


	//----- nvinfo : EIATTR_EXIT_INSTR_OFFSETS
	.align		4
        /*13c0*/ 	.byte	0x04, 0x1c
        /*13c2*/ 	.short	(.L_327 - .L_326)


	//   ....[0]....
.L_326:
        /*13c4*/ 	.word	0x000238a0


	//----- nvinfo : EIATTR_MAX_THREADS
	.align		4
.L_327:
        /*13c8*/ 	.byte	0x04, 0x05
        /*13ca*/ 	.short	(.L_329 - .L_328)
.L_328:
        /*13cc*/ 	.word	0x00000180
        /*13d0*/ 	.word	0x00000001
        /*13d4*/ 	.word	0x00000001


	//----- nvinfo : EIATTR_CRS_STACK_SIZE
	.align		4
.L_329:
        /*13d8*/ 	.byte	0x04, 0x1e
        /*13da*/ 	.short	(.L_331 - .L_330)
.L_330:
        /*13dc*/ 	.word	0x00000000


	//----- nvinfo : EIATTR_CBANK_PARAM_SIZE
	.align		4
.L_331:
        /*13e0*/ 	.byte	0x03, 0x19
        /*13e2*/ 	.short	0x0af0


	//----- nvinfo : EIATTR_PARAM_CBANK
	.align		4
        /*13e4*/ 	.byte	0x04, 0x0a
        /*13e6*/ 	.short	(.L_333 - .L_332)
	.align		4
.L_332:
        /*13e8*/ 	.word	index@(.nv.constant0._ZN7cutlass13device_kernelIN5flash11enable_sm90INS1_16FlashAttnFwdSm90INS1_25CollectiveMainloopFwdSm90ILi2EN4cute5tupleIJNS5_1CILi1EEES8_S8_EEENS6_IJNS7_ILi128EEENS7_ILi96EEENS7_ILi192EEEEEELi192ENS_6half_tEfNS_4arch4Sm90ELb1ELb0ELb0ELb1ELb1ELb1ELb0ELb1ELb1ELb1ELb0ELb0EEENS1_21CollectiveEpilogueFwdINS6_IJSA_SC_SB_EEES9_SE_SG_Li256ELb1ELb1ELb0ELb0EEENS1_36VarlenDynamicPersistentTileSchedulerILi128ELi96ELi256ELi128ELb0ELb1ELb1ELb1ELb1ELb1EEEEEEEEEvNT_6ParamsE)
        /*13ec*/ 	.short	0x0210
        /*13ee*/ 	.short	0x0af0


	//----- nvinfo : EIATTR_SW_WAR
	.align		4
.L_333:
        /*13f0*/ 	.byte	0x04, 0x36
        /*13f2*/ 	.short	(.L_335 - .L_334)
.L_334:
        /*13f4*/ 	.word	0x00000008
.L_335:


//--------------------- .nv.callgraph             --------------------------
	.section	.nv.callgraph,"",@"SHT_CUDA_CALLGRAPH"
	.align	4
	.sectionentsize	8
	.align		4
        /*0000*/ 	.word	0x00000000
	.align		4
        /*0004*/ 	.word	0xffffffff
	.align		4
        /*0008*/ 	.word	index@(_ZN7cutlass13device_kernelIN5flash11enable_sm90INS1_16FlashAttnFwdSm90INS1_25CollectiveMainloopFwdSm90ILi2EN4cute5tupleIJNS5_1CILi1EEES8_S8_EEENS6_IJNS7_ILi128EEENS7_ILi96EEENS7_ILi192EEEEEELi192ENS_6half_tEfNS_4arch4Sm90ELb0ELb0ELb0ELb0ELb1ELb0ELb0ELb1ELb1ELb1ELb0ELb0EEENS1_21CollectiveEpilogueFwdINS6_IJSA_SC_SB_EEES9_SE_SG_Li256ELb0ELb1ELb0ELb0EEENS1_29StaticPersistentTileSchedulerILb0EEEEEEEEEvNT_6ParamsE)
	.align		4
        /*000c*/ 	.word	index@(__assertfail)
	.align		4
        /*0010*/ 	.word	index@(_ZN7cutlass13device_kernelIN5flash11enable_sm90INS1_16FlashAttnFwdSm90INS1_25CollectiveMainloopFwdSm90ILi2EN4cute5tupleIJNS5_1CILi1EEES8_S8_EEENS6_IJNS7_ILi128EEENS7_ILi96EEENS7_ILi192EEEEEELi192ENS_6half_tEfNS_4arch4Sm90ELb0ELb0ELb0ELb1ELb1ELb0ELb0ELb1ELb1ELb1ELb0ELb0EEENS1_21CollectiveEpilogueFwdINS6_IJSA_SC_SB_EEES9_SE_SG_Li256ELb1ELb1ELb0ELb0EEENS1_36VarlenDynamicPersistentTileSchedulerILi128ELi96ELi256ELi128ELb0ELb1ELb1ELb0ELb1ELb1EEEEEEEEEvNT_6ParamsE)
	.align		4
        /*0014*/ 	.word	index@(__assertfail)
	.align		4
        /*0018*/ 	.word	index@(_ZN7cutlass13device_kernelIN5flash11enable_sm90INS1_16FlashAttnFwdSm90INS1_25CollectiveMainloopFwdSm90ILi2EN4cute5tupleIJNS5_1CILi1EEES8_S8_EEENS6_IJNS7_ILi128EEENS7_ILi96EEENS7_ILi192EEEEEELi192ENS_6half_tEfNS_4arch4Sm90ELb0ELb0ELb0ELb1ELb1ELb1ELb0ELb1ELb1ELb1ELb0ELb0EEENS1_21CollectiveEpilogueFwdINS6_IJSA_SC_SB_EEES9_SE_SG_Li256ELb1ELb1ELb0ELb0EEENS1_36VarlenDynamicPersistentTileSchedulerILi128ELi96ELi256ELi128ELb0ELb1ELb1ELb0ELb1ELb1EEEEEEEEEvNT_6ParamsE)
	.align		4
        /*001c*/ 	.word	index@(__assertfail)
	.align		4
        /*0020*/ 	.word	index@(_ZN7cutlass13device_kernelIN5flash11enable_sm90INS1_16FlashAttnFwdSm90INS1_25CollectiveMainloopFwdSm90ILi2EN4cute5tupleIJNS5_1CILi1EEES8_S8_EEENS6_IJNS7_ILi128EEENS7_ILi96EEENS7_ILi192EEEEEELi192ENS_6half_tEfNS_4arch4Sm90ELb0ELb1ELb0ELb0ELb1ELb0ELb0ELb1ELb1ELb1ELb0ELb0EEENS1_21CollectiveEpilogueFwdINS6_IJSA_SC_SB_EEES9_SE_SG_Li256ELb0ELb1ELb0ELb0EEENS1_30DynamicPersistentTileSchedulerILi256ELi128ELb0ELb1ELb1EEEEEEEEEvNT_6ParamsE)
	.align		4
        /*0024*/ 	.word	index@(__assertfail)
	.align		4
        /*0028*/ 	.word	index@(_ZN7cutlass13device_kernelIN5flash11enable_sm90INS1_16FlashAttnFwdSm90INS1_25CollectiveMainloopFwdSm90ILi2EN4cute5tupleIJNS5_1CILi1EEES8_S8_EEENS6_IJNS7_ILi128EEENS7_ILi96EEENS7_ILi192EEEEEELi192ENS_6half_tEfNS_4arch4Sm90ELb0ELb1ELb0ELb1ELb1ELb0ELb0ELb1ELb1ELb1ELb0ELb0EEENS1_21CollectiveEpilogueFwdINS6_IJSA_SC_SB_EEES9_SE_SG_Li256ELb1ELb1ELb0ELb0EEENS1_36VarlenDynamicPersistentTileSchedulerILi128ELi96ELi256ELi128ELb0ELb1ELb1ELb1ELb0ELb1EEEEEEEEEvNT_6ParamsE)
	.align		4
        /*002c*/ 	.word	index@(__assertfail)
	.align		4
        /*0030*/ 	.word	index@(_ZN7cutlass13device_kernelIN5flash11enable_sm90INS1_16FlashAttnFwdSm90INS1_25CollectiveMainloopFwdSm90ILi2EN4cute5tupleIJNS5_1CILi1EEES8_S8_EEENS6_IJNS7_ILi128EEENS7_ILi96EEENS7_ILi192EEEEEELi192ENS_6half_tEfNS_4arch4Sm90ELb0ELb1ELb0ELb1ELb1ELb1ELb0ELb1ELb1ELb1ELb0ELb0EEENS1_21CollectiveEpilogueFwdINS6_IJSA_SC_SB_EEES9_SE_SG_Li256ELb1ELb1ELb0ELb0EEENS1_36VarlenDynamicPersistentTileSchedulerILi128ELi96ELi256ELi128ELb0ELb1ELb1ELb1ELb0ELb1EEEEEEEEEvNT_6ParamsE)
	.align		4
        /*0034*/ 	.word	index@(__assertfail)
	.align		4
        /*0038*/ 	.word	index@(_ZN7cutlass13device_kernelIN5flash11enable_sm90INS1_16FlashAttnFwdSm90INS1_25CollectiveMainloopFwdSm90ILi2EN4cute5tupleIJNS5_1CILi1EEES8_S8_EEENS6_IJNS7_ILi128EEENS7_ILi96EEENS7_ILi192EEEEEELi192ENS_6half_tEfNS_4arch4Sm90ELb1ELb0ELb0ELb0ELb1ELb0ELb0ELb1ELb1ELb1ELb0ELb0EEENS1_21CollectiveEpilogueFwdINS6_IJSA_SC_SB_EEES9_SE_SG_Li256ELb0ELb1ELb0ELb0EEENS1_30DynamicPersistentTileSchedulerILi256ELi128ELb0ELb1ELb1EEEEEEEEEvNT_6ParamsE)
	.align		4
        /*003c*/ 	.word	index@(__assertfail)
	.align		4
        /*0040*/ 	.word	index@(_ZN7cutlass13device_kernelIN5flash11enable_sm90INS1_16FlashAttnFwdSm90INS1_25CollectiveMainloopFwdSm90ILi2EN4cute5tupleIJNS5_1CILi1EEES8_S8_EEENS6_IJNS7_ILi128EEENS7_ILi96EEENS7_ILi192EEEEEELi192ENS_6half_tEfNS_4arch4Sm90ELb1ELb0ELb0ELb1ELb1ELb0ELb0ELb1ELb1ELb1ELb0ELb0EEENS1_21CollectiveEpilogueFwdINS6_IJSA_SC_SB_EEES9_SE_SG_Li256ELb1ELb1ELb0ELb0EEENS1_36VarlenDynamicPersistentTileSchedulerILi128ELi96ELi256ELi128ELb0ELb1ELb1ELb1ELb1ELb1EEEEEEEEEvNT_6ParamsE)
	.align		4
        /*0044*/ 	.word	index@(__assertfail)
	.align		4
        /*0048*/ 	.word	index@(_ZN7cutlass13device_kernelIN5flash11enable_sm90INS1_16FlashAttnFwdSm90INS1_25CollectiveMainloopFwdSm90ILi2EN4cute5tupleIJNS5_1CILi1EEES8_S8_EEENS6_IJNS7_ILi128EEENS7_ILi96EEENS7_ILi192EEEEEELi192ENS_6half_tEfNS_4arch4Sm90ELb1ELb0ELb0ELb1ELb1ELb1ELb0ELb1ELb1ELb1ELb0ELb0EEENS1_21CollectiveEpilogueFwdINS6_IJSA_SC_SB_EEES9_SE_SG_Li256ELb1ELb1ELb0ELb0EEENS1_36VarlenDynamicPersistentTileSchedulerILi128ELi96ELi256ELi128ELb0ELb1ELb1ELb1ELb1ELb1EEEEEEEEEvNT_6ParamsE)
	.align		4
        /*004c*/ 	.word	index@(__assertfail)
	.align		4
        /*0050*/ 	.word	0x00000000
	.align		4
        /*0054*/ 	.word	0xfffffffe
	.align		4
        /*0058*/ 	.word	0x00000000
	.align		4
        /*005c*/ 	.word	0xfffffffd
	.align		4
        /*0060*/ 	.word	0x00000000
	.align		4
        /*0064*/ 	.word	0xfffffffc


//--------------------- .nv.constant4             --------------------------
	.section	.nv.constant4,"a",@progbits
	.align	8
	.align		8
.nv.constant4:
        /*0000*/ 	.dword	__assertfail
	.align		8
        /*0008*/ 	.dword	__unnamed_1
	.align		8
        /*0010*/ 	.dword	__unnamed_2
	.align		8
        /*0018*/ 	.dword	__unnamed_3
	.align		8
        /*0020*/ 	.dword	__unnamed_4
	.align		8
        /*0028*/ 	.dword	__unnamed_5
	.align		8
        /*0030*/ 	.dword	_ZN72_INTERNAL_3cd32c65_36_flash_fwd_hdim192_fp16_paged_sm90_cu_f3e6f9ee_32494cuda3std3__45__cpo5beginE
	.align		8
        /*0038*/ 	.dword	_ZN72_INTERNAL_3cd32c65_36_flash_fwd_hdim192_fp16_paged_sm90_cu_f3e6f9ee_32494cuda3std3__45__cpo3endE
	.align		8
        /*0040*/ 	.dword	_ZN72_INTERNAL_3cd32c65_36_flash_fwd_hdim192_fp16_paged_sm90_cu_f3e6f9ee_32494cuda3std3__45__cpo6cbeginE
	.align		8
        /*0048*/ 	.dword	_ZN72_INTERNAL_3cd32c65_36_flash_fwd_hdim192_fp16_paged_sm90_cu_f3e6f9ee_32494cuda3std3__45__cpo4cendE
	.align		8
        /*0050*/ 	.dword	_ZN72_INTERNAL_3cd32c65_36_flash_fwd_hdim192_fp16_paged_sm90_cu_f3e6f9ee_32494cuda3std3__474_GLOBAL__N__3cd32c65_36_flash_fwd_hdim192_fp16_paged_sm90_cu_f3e6f9ee_32496ignoreE
	.align		8
        /*0058*/ 	.dword	_ZN72_INTERNAL_3cd32c65_36_flash_fwd_hdim192_fp16_paged_sm90_cu_f3e6f9ee_32494cuda3std3__419piecewise_constructE
	.align		8
        /*0060*/ 	.dword	_ZN72_INTERNAL_3cd32c65_36_flash_fwd_hdim192_fp16_paged_sm90_cu_f3e6f9ee_32494cuda3std3__48in_placeE
	.align		8
        /*0068*/ 	.dword	_ZN72_INTERNAL_3cd32c65_36_flash_fwd_hdim192_fp16_paged_sm90_cu_f3e6f9ee_32494cuda3std6ranges3__45__cpo4swapE
	.align		8
        /*0070*/ 	.dword	_ZN72_INTERNAL_3cd32c65_36_flash_fwd_hdim192_fp16_paged_sm90_cu_f3e6f9ee_32494cuda3std6ranges3__45__cpo9iter_moveE
	.align		8
        /*0078*/ 	.dword	_ZN72_INTERNAL_3cd32c65_36_flash_fwd_hdim192_fp16_paged_sm90_cu_f3e6f9ee_32494cute7productE
	.align		8
        /*0080*/ 	.dword	_ZN72_INTERNAL_3cd32c65_36_flash_fwd_hdim192_fp16_paged_sm90_cu_f3e6f9ee_32494cute1_E
	.align		8
        /*0088*/ 	.dword	$str$23
	.align		8
        /*0090*/ 	.dword	$str$24


//--------------------- .text._ZN7cutlass13device_kernelIN5flash11enable_sm90INS1_16FlashAttnFwdSm90INS1_25CollectiveMainloopFwdSm90ILi2EN4cute5tupleIJNS5_1CILi1EEES8_S8_EEENS6_IJNS7_ILi128EEENS7_ILi96EEENS7_ILi192EEEEEELi192ENS_6half_tEfNS_4arch4Sm90ELb0ELb0ELb0ELb0ELb1ELb0ELb0ELb1ELb1ELb1ELb0ELb0EEENS1_21CollectiveEpilogueFwdINS6_IJSA_SC_SB_EEES9_SE_SG_Li256ELb0ELb1ELb0ELb0EEENS1_29StaticPersistentTileSchedulerILb0EEEEEEEEEvNT_6ParamsE --------------------------
	.section	.text._ZN7cutlass13device_kernelIN5flash11enable_sm90INS1_16FlashAttnFwdSm90INS1_25CollectiveMainloopFwdSm90ILi2EN4cute5tupleIJNS5_1CILi1EEES8_S8_EEENS6_IJNS7_ILi128EEENS7_ILi96EEENS7_ILi192EEEEEELi192ENS_6half_tEfNS_4arch4Sm90ELb0ELb0ELb0ELb0ELb1ELb0ELb0ELb1ELb1ELb1ELb0ELb0EEENS1_21CollectiveEpilogueFwdINS6_IJSA_SC_SB_EEES9_SE_SG_Li256ELb0ELb1ELb0ELb0EEENS1_29StaticPersistentTileSchedulerILb0EEEEEEEEEvNT_6ParamsE,"ax",@progbits
	.align	128
.text._ZN7cutlass13device_kernelIN5flash11enable_sm90INS1_16FlashAttnFwdSm90INS1_25CollectiveMainloopFwdSm90ILi2EN4cute5tupleIJNS5_1CILi1EEES8_S8_EEENS6_IJNS7_ILi128EEENS7_ILi96EEENS7_ILi192EEEEEELi192ENS_6half_tEfNS_4arch4Sm90ELb0ELb0ELb0ELb0ELb1ELb0ELb0ELb1ELb1ELb1ELb0ELb0EEENS1_21CollectiveEpilogueFwdINS6_IJSA_SC_SB_EEES9_SE_SG_Li256ELb0ELb1ELb0ELb0EEENS1_29StaticPersistentTileSchedulerILb0EEEEEEEEEvNT_6ParamsE:
        .type           _ZN7cutlass13device_kernelIN5flash11enable_sm90INS1_16FlashAttnFwdSm90INS1_25CollectiveMainloopFwdSm90ILi2EN4cute5tupleIJNS5_1CILi1EEES8_S8_EEENS6_IJNS7_ILi128EEENS7_ILi96EEENS7_ILi192EEEEEELi192ENS_6half_tEfNS_4arch4Sm90ELb0ELb0ELb0ELb0ELb1ELb0ELb0ELb1ELb1ELb1ELb0ELb0EEENS1_21CollectiveEpilogueFwdINS6_IJSA_SC_SB_EEES9_SE_SG_Li256ELb0ELb1ELb0ELb0EEENS1_29StaticPersistentTileSchedulerILb0EEEEEEEEEvNT_6ParamsE,@function
        .size           _ZN7cutlass13device_kernelIN5flash11enable_sm90INS1_16FlashAttnFwdSm90INS1_25CollectiveMainloopFwdSm90ILi2EN4cute5tupleIJNS5_1CILi1EEES8_S8_EEENS6_IJNS7_ILi128EEENS7_ILi96EEENS7_ILi192EEEEEELi192ENS_6half_tEfNS_4arch4Sm90ELb0ELb0ELb0ELb0ELb1ELb0ELb0ELb1ELb1ELb1ELb0ELb0EEENS1_21CollectiveEpilogueFwdINS6_IJSA_SC_SB_EEES9_SE_SG_Li256ELb0ELb1ELb0ELb0EEENS1_29StaticPersistentTileSchedulerILb0EEEEEEEEEvNT_6ParamsE,(.L_x_3232 - _ZN7cutlass13device_kernelIN5flash11enable_sm90INS1_16FlashAttnFwdSm90INS1_25CollectiveMainloopFwdSm90ILi2EN4cute5tupleIJNS5_1CILi1EEES8_S8_EEENS6_IJNS7_ILi128EEENS7_ILi96EEENS7_ILi192EEEEEELi192ENS_6half_tEfNS_4arch4Sm90ELb0ELb0ELb0ELb0ELb1ELb0ELb0ELb1ELb1ELb1ELb0ELb0EEENS1_21CollectiveEpilogueFwdINS6_IJSA_SC_SB_EEES9_SE_SG_Li256ELb0ELb1ELb0ELb0EEENS1_29StaticPersistentTileSchedulerILb0EEEEEEEEEvNT_6ParamsE)
        .other          _ZN7cutlass13device_kernelIN5flash11enable_sm90INS1_16FlashAttnFwdSm90INS1_25CollectiveMainloopFwdSm90ILi2EN4cute5tupleIJNS5_1CILi1EEES8_S8_EEENS6_IJNS7_ILi128EEENS7_ILi96EEENS7_ILi192EEEEEELi192ENS_6half_tEfNS_4arch4Sm90ELb0ELb0ELb0ELb0ELb1ELb0ELb0ELb1ELb1ELb1ELb0ELb0EEENS1_21CollectiveEpilogueFwdINS6_IJSA_SC_SB_EEES9_SE_SG_Li256ELb0ELb1ELb0ELb0EEENS1_29StaticPersistentTileSchedulerILb0EEEEEEEEEvNT_6ParamsE,@"STO_CUDA_ENTRY STV_DEFAULT"
_ZN7cutlass13device_kernelIN5flash11enable_sm90INS1_16FlashAttnFwdSm90INS1_25CollectiveMainloopFwdSm90ILi2EN4cute5tupleIJNS5_1CILi1EEES8_S8_EEENS6_IJNS7_ILi128EEENS7_ILi96EEENS7_ILi192EEEEEELi192ENS_6half_tEfNS_4arch4Sm90ELb0ELb0ELb0ELb0ELb1ELb0ELb0ELb1ELb1ELb1ELb0ELb0EEENS1_21CollectiveEpilogueFwdINS6_IJSA_SC_SB_EEES9_SE_SG_Li256ELb0ELb1ELb0ELb0EEENS1_29StaticPersistentTileSchedulerILb0EEEEEEEEEvNT_6ParamsE:
[----:B------:R-:W0:Y:S02]  /*0000*/  LDC R1, c[0x0][0x28] ;  /* 0x00000a00ff017b82 */ /* 0x000e240000000800 */
[----:B0-----:R-:W-:Y:S01]  /*0010*/  VIADD R1, R1, 0xfffffff8 ;  /* 0xfffffff801017836 */ /* 0x001fe20000000000 */
[----:B------:R-:W0:Y:S01]  /*0020*/  S2R R3, SR_TID.X ;  /* 0x0000000000037919 */ /* 0x000e220000002100 */
[----:B------:R-:W-:Y:S01]  /*0030*/  ELECT P0, URZ, PT ;  /* 0x00000000003f782f */ /* 0x000fe20003800000 */
[----:B------:R-:W-:Y:S01]  /*0040*/  UMOV UR4, 0x80 ;  /* 0x0000008000047882 */ /* 0x000fe20000000000 */
[----:B------:R-:W-:Y:S01]  /*0050*/  UMOV UR7, 0x100 ;  /* 0x0000010000077882 */ /* 0x000fe20000000000 */
[----:B0-----:R-:W-:-:S05]  /*0060*/  SHF.R.U32.HI R0, RZ, 0x5, R3 ;  /* 0x00000005ff007819 */ /* 0x001fca0000011603 */
[----:B------:R-:W0:Y:S02]  /*0070*/  SHFL.IDX PT, R2, R0, RZ, 0x1f ;  /* 0x00001fff00027589 */ /* 0x000e2400000e0000 */
[C---:B0-----:R-:W-:Y:S02]  /*0080*/  ISETP.NE.OR P0, PT, R2.reuse, RZ, !P0 ;  /* 0x000000ff0200720c */ /* 0x041fe40004705670 */
[----:B------:R-:W-:Y:S02]  /*0090*/  ISETP.NE.AND P1, PT, R2, RZ, PT ;  /* 0x000000ff0200720c */ /* 0x000fe40003f25270 */
[----:B------:R-:W-:-:S06]  /*00a0*/  SHF.R.U32.HI R2, RZ, 0x7, R3 ;  /* 0x00000007ff027819 */ /* 0x000fcc0000011603 */
[----:B------:R-:W0:Y:S03]  /*00b0*/  SHFL.IDX PT, R2, R2, RZ, 0x1f ;  /* 0x00001fff02027589 */ /* 0x000e2600000e0000 */
[----:B------:R-:W-:Y:S01]  /*00c0*/  VOTEU.ALL UP0, P0 ;  /* 0x00000000003f7886 */ /* 0x000fe20000000000 */
[----:B------:R-:W-:-:S04]  /*00d0*/  VOTEU.ALL UP1, P0 ;  /* 0x00000000003f7886 */ /* 0x000fc80000020000 */
[----:B------:R-:W1:Y:S01]  /*00e0*/  @!UP0 S2UR UR8, SR_CgaCtaId ;  /* 0x00000000000889c3 */ /* 0x000e620000008800 */
[----:B------:R-:W-:Y:S01]  /*00f0*/  @!UP0 UMOV UR6, 0x400 ;  /* 0x0000040000068882 */ /* 0x000fe20000000000 */
[----:B------:R-:W-:-:S04]  /*0100*/  @!UP0 UIADD3 UR4, -UR4, 0x100000, URZ ;  /* 0x0010000004048890 */ /* 0x000fc8000fffe13f */
[----:B------:R-:W-:Y:S02]  /*0110*/  @!UP0 USHF.L.U32 UR5, UR4, 0xb, URZ ;  /* 0x0000000b04058899 */ /* 0x000fe4000800063f */
[----:B------:R-:W-:Y:S02]  /*0120*/  @!UP0 USHF.L.U32 UR4, UR4, 0x1, URZ ;  /* 0x0000000104048899 */ /* 0x000fe4000800063f */
[----:B-1----:R-:W-:Y:S02]  /*0130*/  @!UP0 ULEA UR8, UR8, UR6, 0x18 ;  /* 0x0000000608088291 */ /* 0x002fe4000f8ec03f */
[----:B------:R-:W-:-:S04]  /*0140*/  @!UP0 UIADD3 UR6, -UR7, 0x100000, URZ ;  /* 0x0010000007068890 */ /* 0x000fc8000fffe13f */
[----:B------:R-:W-:Y:S02]  /*0150*/  @!UP0 USHF.L.U32 UR7, UR6, 0xb, URZ ;  /* 0x0000000b06078899 */ /* 0x000fe4000800063f */
[----:B------:R-:W-:Y:S01]  /*0160*/  @!UP0 USHF.L.U32 UR6, UR6, 0x1, URZ ;  /* 0x0000000106068899 */ /* 0x000fe2000800063f */
[----:B------:R-:W-:-:S05]  /*0170*/  VOTEU.ALL UP0, P0 ;  /* 0x00000000003f7886 */ /* 0x000fca0000000000 */
[----:B------:R1:W2:Y:S06]  /*0180*/  @!UP0 SYNCS.EXCH.64 URZ, [UR8+0x30800], UR4 ;  /* 0x03080004083f85b2 */ /* 0x0002ac0008000100 */
[----:B------:R1:W3:Y:S02]  /*0190*/  @!UP1 SYNCS.EXCH.64 URZ, [UR8+0x30820], UR6 ;  /* 0x03082006083f95b2 */ /* 0x0002e40008000100 */
[----:B01----:R-:W-:Y:S05]  /*01a0*/  @P1 BRA `(.L_x_0) ;  /* 0x0000000000481947 */ /* 0x003fea0003800000 */
[----:B------:R-:W0:Y:S01]  /*01b0*/  S2UR UR5, SR_CgaCtaId ;  /* 0x00000000000579c3 */ /* 0x000e220000008800 */
[----:B------:R-:W-:Y:S01]  /*01c0*/  UMOV UR4, 0x400 ;  /* 0x0000040000047882 */ /* 0x000fe20000000000 */
[----:B------:R-:W-:Y:S01]  /*01d0*/  UMOV UR6, 0x80 ;  /* 0x0000008000067882 */ /* 0x000fe20000000000 */
[----:B------:R-:W-:Y:S01]  /*01e0*/  UMOV UR7, 0x100 ;  /* 0x0000010000077882 */ /* 0x000fe20000000000 */
[----:B------:R-:W-:Y:S01]  /*01f0*/  ELECT P0, URZ, PT ;  /* 0x00000000003f782f */ /* 0x000fe20003800000 */
[----:B0-----:R-:W-:Y:S02]  /*0200*/  ULEA UR8, UR5, UR4, 0x18 ;  /* 0x0000000405087291 */ /* 0x001fe4000f8ec03f */
[----:B------:R-:W-:-:S04]  /*0210*/  UIADD3 UR4, -UR6, 0x100000, URZ ;  /* 0x0010000006047890 */ /* 0x000fc8000fffe13f */
[----:B------:R-:W-:Y:S02]  /*0220*/  USHF.L.U32 UR5, UR4, 0xb, URZ ;  /* 0x0000000b04057899 */ /* 0x000fe4000800063f */
[----:B------:R-:W-:Y:S02]  /*0230*/  USHF.L.U32 UR4, UR4, 0x1, URZ ;  /* 0x0000000104047899 */ /* 0x000fe4000800063f */
[----:B------:R-:W-:-:S04]  /*0240*/  UIADD3 UR6, -UR7, 0x100000, URZ ;  /* 0x0010000007067890 */ /* 0x000fc8000fffe13f */
[----:B------:R-:W-:Y:S02]  /*0250*/  USHF.L.U32 UR7, UR6, 0xb, URZ ;  /* 0x0000000b06077899 */ /* 0x000fe4000800063f */
[----:B------:R-:W-:Y:S01]  /*0260*/  USHF.L.U32 UR6, UR6, 0x1, URZ ;  /* 0x0000000106067899 */ /* 0x000fe2000800063f */
[----:B------:R-:W0:Y:S03]  /*0270*/  FENCE.VIEW.ASYNC.S ;  /* 0x00000000000073c6 */ /* 0x000e260000000000 */
[----:B0-----:R0:W1:Y:S08]  /*0280*/  SYNCS.EXCH.64 URZ, [UR8+0x30830], UR4 ;  /* 0x03083004083f75b2 */ /* 0x0010700008000100 */
[----:B------:R0:W4:Y:S01]  /*0290*/  SYNCS.EXCH.64 URZ, [UR8+0x30840], UR6 ;  /* 0x03084006083f75b2 */ /* 0x0001220008000100 */
[----:B------:R0:W0:Y:S01]  /*02a0*/  SYNCS.EXCH.64 URZ, [UR8+0x30838], UR4 ;  /* 0x03083804083f75b2 */ /* 0x0000220008000100 */
[----:B------:R0:W0:Y:S01]  /*02b0*/  SYNCS.EXCH.64 URZ, [UR8+0x30848], UR6 ;  /* 0x03084806083f75b2 */ /* 0x0000220008000100 */
[----:B------:R-:W-:Y:S01]  /*02c0*/  NOP ;  /* 0x0000000000007918 */ /* 0x000fe20000000000 */
.L_x_0:
[----:B------:R-:W5:Y:S01]  /*02d0*/  SHFL.IDX PT, R4, R0, RZ, 0x1f ;  /* 0x00001fff00047589 */ /* 0x000f6200000e0000 */
[----:B------:R-:W-:Y:S01]  /*02e0*/  NOP ;  /* 0x0000000000007918 */ /* 0x000fe20000000000 */
[----:B-----5:R-:W-:-:S13]  /*02f0*/  ISETP.NE.AND P0, PT, R4, RZ, PT ;  /* 0x000000ff0400720c */ /* 0x020fda0003f05270 */
[----:B------:R-:W-:Y:S05]  /*0300*/  @P0 BRA `(.L_x_1) ;  /* 0x0000000000480947 */ /* 0x000fea0003800000 */
[----:B0-----:R-:W0:Y:S01]  /*0310*/  S2UR UR5, SR_CgaCtaId ;  /* 0x00000000000579c3 */ /* 0x001e220000008800 */
        /* <DEDUP_REMOVED lines=12> */
[----:B0-----:R0:W0:Y:S08]  /*03e0*/  SYNCS.EXCH.64 URZ, [UR8+0x30850], UR4 ;  /* 0x03085004083f75b2 */ /* 0x0010300008000100 */
[----:B------:R0:W0:Y:S01]  /*03f0*/  SYNCS.EXCH.64 URZ, [UR8+0x30860], UR6 ;  /* 0x03086006083f75b2 */ /* 0x0000220008000100 */
[----:B------:R0:W0:Y:S01]  /*0400*/  SYNCS.EXCH.64 URZ, [UR8+0x30858], UR4 ;  /* 0x03085804083f75b2 */ /* 0x0000220008000100 */
[----:B------:R0:W0:Y:S01]  /*0410*/  SYNCS.EXCH.64 URZ, [UR8+0x30868], UR6 ;  /* 0x03086806083f75b2 */ /* 0x0000220008000100 */
[----:B------:R-:W-:Y:S01]  /*0420*/  NOP ;  /* 0x0000000000007918 */ /* 0x000fe20000000000 */
.L_x_1:
[----:B------:R-:W5:Y:S01]  /*0430*/  SHFL.IDX PT, R4, R0, RZ, 0x1f ;  /* 0x00001fff00047589 */ /* 0x000f6200000e0000 */
[----:B------:R-:W-:Y:S01]  /*0440*/  NOP ;  /* 0x0000000000007918 */ /* 0x000fe20000000000 */
[----:B-----5:R-:W-:-:S13]  /*0450*/  ISETP.NE.AND P0, PT, R4, RZ, PT ;  /* 0x000000ff0400720c */ /* 0x020fda0003f05270 */
[----:B------:R-:W-:Y:S05]  /*0460*/  @P0 BRA `(.L_x_2) ;  /* 0x0000000000380947 */ /* 0x000fea0003800000 */
[----:B0-----:R-:W0:Y:S01]  /*0470*/  S2UR UR5, SR_CgaCtaId ;  /* 0x00000000000579c3 */ /* 0x001e220000008800 */
[----:B------:R-:W-:Y:S01]  /*0480*/  UMOV UR4, 0x400 ;  /* 0x0000040000047882 */ /* 0x000fe20000000000 */
[----:B------:R-:W-:Y:S01]  /*0490*/  UMOV UR7, 0x80 ;  /* 0x0000008000077882 */ /* 0x000fe20000000000 */
[----:B------:R-:W-:Y:S01]  /*04a0*/  ELECT P0, URZ, PT ;  /* 0x00000000003f782f */ /* 0x000fe20003800000 */
[----:B0-----:R-:W-:Y:S02]  /*04b0*/  ULEA UR6, UR5, UR4, 0x18 ;  /* 0x0000000405067291 */ /* 0x001fe4000f8ec03f */
[----:B------:R-:W-:-:S04]  /*04c0*/  UIADD3 UR4, -UR7, 0x100000, URZ ;  /* 0x0010000007047890 */ /* 0x000fc8000fffe13f */
[----:B------:R-:W-:Y:S02]  /*04d0*/  USHF.L.U32 UR5, UR4, 0xb, URZ ;  /* 0x0000000b04057899 */ /* 0x000fe4000800063f */
[----:B------:R-:W-:Y:S01]  /*04e0*/  USHF.L.U32 UR4, UR4, 0x1, URZ ;  /* 0x0000000104047899 */ /* 0x000fe2000800063f */
[----:B------:R-:W0:Y:S11]  /*04f0*/  FENCE.VIEW.ASYNC.S ;  /* 0x00000000000073c6 */ /* 0x000e360000000000 */
[----:B0-----:R0:W0:Y:S01]  /*0500*/  SYNCS.EXCH.64 URZ, [UR6+0x30870], UR4 ;  /* 0x03087004063f75b2 */ /* 0x0010220008000100 */
[----:B------:R0:W0:Y:S01]  /*0510*/  SYNCS.EXCH.64 URZ, [UR6+0x30880], UR4 ;  /* 0x03088004063f75b2 */ /* 0x0000220008000100 */
[----:B------:R0:W0:Y:S01]  /*0520*/  SYNCS.EXCH.64 URZ, [UR6+0x30878], UR4 ;  /* 0x03087804063f75b2 */ /* 0x0000220008000100 */
[----:B------:R0:W0:Y:S01]  /*0530*/  SYNCS.EXCH.64 URZ, [UR6+0x30888], UR4 ;  /* 0x03088804063f75b2 */ /* 0x0000220008000100 */
[----:B------:R-:W-:Y:S01]  /*0540*/  NOP ;  /* 0x0000000000007918 */ /* 0x000fe20000000000 */
.L_x_2:
        /* <DEDUP_REMOVED lines=22> */
.L_x_3:
[----:B------:R-:W5:Y:S01]  /*06b0*/  SHFL.IDX PT, R4, R0, RZ, 0x1f ;  /* 0x00001fff00047589 */ /* 0x000f6200000e0000 */
[----:B------:R-:W-:Y:S01]  /*06c0*/  R2UR UR9, R2 ;  /* 0x00000000020972ca */ /* 0x000fe200000e0000 */
        /* <DEDUP_REMOVED lines=21> */
.L_x_4:
[----:B------:R-:W-:Y:S01]  /*0820*/  UISETP.NE.AND UP0, UPT, UR9, URZ, UPT ;  /* 0x0000003f0900728c */ /* 0x000fe2000bf05270 */
[----:B------:R-:W-:Y:S01]  /*0830*/  NOP ;  /* 0x0000000000007918 */ /* 0x000fe20000000000 */
[----:B0-----:R-:W-:Y:S01]  /*0840*/  UMOV UR4, 0x1 ;  /* 0x0000000100047882 */ /* 0x001fe20000000000 */
[----:B------:R-:W-:Y:S01]  /*0850*/  ULDC.64 UR36, c[0x0][0x208] ;  /* 0x0000820000247ab9 */ /* 0x000fe20000000a00 */
[----:B------:R-:W-:Y:S01]  /*0860*/  USEL UR4, UR4, 0x2, !UP0 ;  /* 0x0000000204047887 */ /* 0x000fe2000c000000 */
[----:B-1234-:R-:W-:Y:S01]  /*0870*/  BAR.SYNC.DEFER_BLOCKING 0x0 ;  /* 0x0000000000007b1d */ /* 0x01efe20000010000 */
[----:B------:R-:W-:-:S04]  /*0880*/  PLOP3.LUT P0, PT, PT, PT, UP0, 0x80, 0x0 ;  /* 0x000000000000781c */ /* 0x000fc80003f0f008 */
[----:B------:R-:W-:-:S05]  /*0890*/  IMAD.U32 R2, RZ, RZ, UR4 ;  /* 0x00000004ff027e24 */ /* 0x000fca000f8e00ff */
[----:B------:R0:W-:Y:S04]  /*08a0*/  STL [R1+0x4], R2 ;  /* 0x0000040201007387 */ /* 0x0001e80000100800 */
[----:B------:R-:W-:Y:S05]  /*08b0*/  @!P0 BRA `(.L_x_5) ;  /* 0x00000074002c8947 */ /* 0x000fea0003800000 */
.L_x_6:
[----:B------:R-:W-:-:S08]  /*08c0*/  NOP ;  /* 0x0000000000007918 */ /* 0x000fd00000000000 */
[----:B------:R-:W1:Y:S02]  /*08d0*/  USETMAXREG.TRY_ALLOC.CTAPOOL UP0, 0xe8 ;  /* 0x000000e8000079c8 */ /* 0x000e640008000600 */
[----:B-1----:R-:W-:-:S13]  /*08e0*/  PLOP3.LUT P0, PT, PT, PT, UP0, 0x80, 0x0 ;  /* 0x000000000000781c */ /* 0x002fda0003f0f008 */
[----:B------:R-:W-:Y:S05]  /*08f0*/  @!P0 BRA `(.L_x_6) ;  /* 0xfffffffc00f08947 */ /* 0x000fea000383ffff */
[----:B------:R-:W1:Y:S08]  /*0900*/  S2UR UR61, SR_CTAID.X ;  /* 0x00000000003d79c3 */ /* 0x000e700000002500 */
[----:B------:R-:W-:Y:S08]  /*0910*/  BAR.ARV 0x8, 0x180 ;  /* 0x0206000000007b1d */ /* 0x000ff00000002000 */
[----:B------:R-:W1:Y:S02]  /*0920*/  LDC R0, c[0x0][0xc34] ;  /* 0x00030d00ff007b82 */ /* 0x000e640000000800 */
[----:B-1----:R-:W-:-:S13]  /*0930*/  ISETP.LE.AND P0, PT, R0, UR61, PT ;  /* 0x0000003d00007c0c */ /* 0x002fda000bf03270 */
[----:B------:R-:W-:Y:S05]  /*0940*/  @P0 EXIT ;  /* 0x000000000000094d */ /* 0x000fea0003800000 */
[----:B0-----:R-:W2:Y:S01]  /*0950*/  LDL R2, [R1+0x4] ;  /* 0x0000040001027983 */ /* 0x001ea20000100800 */
[----:B------:R-:W-:Y:S01]  /*0960*/  VIADD R19, R3, 0xffffff80 ;  /* 0xffffff8003137836 */ /* 0x000fe20000000000 */
[----:B------:R-:W-:Y:S01]  /*0970*/  UMOV UR39, URZ ;  /* 0x0000003f00277c82 */ /* 0x000fe20008000000 */
[----:B------:R-:W-:Y:S01]  /*0980*/  IMAD.MOV.U32 R198, RZ, RZ, -0x2 ;  /* 0xfffffffeffc67424 */ /* 0x000fe200078e00ff */
[----:B------:R-:W-:Y:S02]  /*0990*/  UMOV UR38, URZ ;  /* 0x0000003f00267c82 */ /* 0x000fe40008000000 */
[----:B------:R-:W-:-:S04]  /*09a0*/  SHF.R.S32.HI R0, RZ, 0x1f, R19 ;  /* 0x0000001fff007819 */ /* 0x000fc80000011413 */
[CC--:B------:R-:W-:Y:S02]  /*09b0*/  LEA.HI R3, R0.reuse, R19.reuse, RZ, 0x7 ;  /* 0x0000001300037211 */ /* 0x0c0fe400078f38ff */
[CC--:B------:R-:W-:Y:S02]  /*09c0*/  LEA.HI R4, R0.reuse, R19.reuse, RZ, 0x5 ;  /* 0x0000001300047211 */ /* 0x0c0fe400078f28ff */
[----:B------:R-:W-:Y:S02]  /*09d0*/  LOP3.LUT R192, R3, 0xffffff80, RZ, 0xc0, !PT ;  /* 0xffffff8003c07812 */ /* 0x000fe400078ec0ff */
[CC--:B------:R-:W-:Y:S02]  /*09e0*/  LEA.HI R7, R0.reuse, R19.reuse, RZ, 0x2 ;  /* 0x0000001300077211 */ /* 0x0c0fe400078f10ff */
[----:B------:R-:W-:Y:S01]  /*09f0*/  LEA.HI R22, R0, R19, RZ, 0x3 ;  /* 0x0000001300167211 */ /* 0x000fe200078f18ff */
[----:B------:R-:W-:Y:S01]  /*0a00*/  IMAD.IADD R192, R19, 0x1, -R192 ;  /* 0x0000000113c07824 */ /* 0x000fe200078e0ac0 */
[----:B------:R-:W-:-:S02]  /*0a10*/  SHF.L.U32 R6, R4, 0x5, RZ ;  /* 0x0000000504067819 */ /* 0x000fc400000006ff */
[----:B------:R-:W-:Y:S02]  /*0a20*/  LOP3.LUT R10, R7, 0xfffffffc, RZ, 0xc0, !PT ;  /* 0xfffffffc070a7812 */ /* 0x000fe400078ec0ff */
[----:B------:R-:W-:Y:S02]  /*0a30*/  SHF.R.S32.HI R5, RZ, 0x1f, R192 ;  /* 0x0000001fff057819 */ /* 0x000fe400000114c0 */
[----:B------:R-:W-:Y:S01]  /*0a40*/  LOP3.LUT R9, R6, 0xfffffc00, RZ, 0xc0, !PT ;  /* 0xfffffc0006097812 */ /* 0x000fe200078ec0ff */
[----:B------:R-:W-:Y:S01]  /*0a50*/  IMAD.IADD R10, R19, 0x1, -R10 ;  /* 0x00000001130a7824 */ /* 0x000fe200078e0a0a */
[----:B------:R-:W-:Y:S02]  /*0a60*/  SHF.R.S32.HI R194, RZ, 0x7, R3 ;  /* 0x00000007ffc27819 */ /* 0x000fe40000011403 */
[----:B------:R-:W-:Y:S02]  /*0a70*/  LOP3.LUT R12, R22, 0xfffffff8, RZ, 0xc0, !PT ;  /* 0xfffffff8160c7812 */ /* 0x000fe400078ec0ff */
[----:B------:R-:W-:-:S02]  /*0a80*/  LEA.HI R3, R3, R194, RZ, 0x1 ;  /* 0x000000c203037211 */ /* 0x000fc400078f08ff */
[----:B------:R-:W-:Y:S02]  /*0a90*/  LEA.HI R6, R10, R10, RZ, 0x1 ;  /* 0x0000000a0a067211 */ /* 0x000fe400078f08ff */
[----:B------:R-:W-:Y:S02]  /*0aa0*/  LOP3.LUT R3, R3, 0x3fffffe, RZ, 0xc0, !PT ;  /* 0x03fffffe03037812 */ /* 0x000fe400078ec0ff */
[----:B------:R-:W-:-:S03]  /*0ab0*/  SHF.R.S32.HI R22, RZ, 0x3, R22 ;  /* 0x00000003ff167819 */ /* 0x000fc60000011416 */
[----:B------:R-:W-:Y:S01]  /*0ac0*/  IMAD.IADD R3, R194, 0x1, -R3 ;  /* 0x00000001c2037824 */ /* 0x000fe200078e0a03 */
[----:B--2---:R-:W-:Y:S02]  /*0ad0*/  R2UR UR4, R2 ;  /* 0x00000000020472ca */ /* 0x004fe400000e0000 */
[----:B------:R-:W-:Y:S02]  /*0ae0*/  LEA.HI R2, R0, R19, RZ, 0x4 ;  /* 0x0000001300027211 */ /* 0x000fe400078f20ff */
[----:B------:R-:W-:Y:S02]  /*0af0*/  LEA.HI R0, R5, R192, RZ, 0x2 ;  /* 0x000000c005007211 */ /* 0x000fe400078f10ff */
[----:B------:R-:W-:Y:S02]  /*0b00*/  LOP3.LUT R4, R2, 0x3fffff0, RZ, 0xc0, !PT ;  /* 0x03fffff002047812 */ /* 0x000fe400078ec0ff */
[--C-:B------:R-:W-:Y:S02]  /*0b10*/  SHF.R.S32.HI R8, RZ, 0x2, R0.reuse ;  /* 0x00000002ff087819 */ /* 0x100fe40000011400 */
[----:B------:R-:W-:Y:S01]  /*0b20*/  SHF.R.S32.HI R11, RZ, 0x1f, R0 ;  /* 0x0000001fff0b7819 */ /* 0x000fe20000011400 */
[C---:B------:R-:W-:Y:S01]  /*0b30*/  IMAD.IADD R4, R19.reuse, 0x1, -R4 ;  /* 0x0000000113047824 */ /* 0x040fe200078e0a04 */
[----:B------:R-:W-:Y:S01]  /*0b40*/  SHF.R.S32.HI R7, RZ, 0x4, R2 ;  /* 0x00000004ff077819 */ /* 0x000fe20000011402 */
[----:B------:R-:W-:Y:S01]  /*0b50*/  IMAD.IADD R19, R19, 0x1, -R12 ;  /* 0x0000000113137824 */ /* 0x000fe200078e0a0c */
[----:B------:R-:W-:Y:S01]  /*0b60*/  LEA.HI R11, R11, R8, RZ, 0x3 ;  /* 0x000000080b0b7211 */ /* 0x000fe200078f18ff */
[----:B------:R-:W-:Y:S01]  /*0b70*/  IMAD R9, R4, 0x40, R9 ;  /* 0x0000004004097824 */ /* 0x000fe200078e0209 */
[----:B------:R-:W-:Y:S01]  /*0b80*/  LEA.HI R4, R5, R192, RZ, 0x5 ;  /* 0x000000c005047211 */ /* 0x000fe200078f28ff */
[----:B------:R-:W-:Y:S01]  /*0b90*/  IMAD.SHL.U32 R16, R19, 0x8, RZ ;  /* 0x0000000813107824 */ /* 0x000fe200078e00ff */
[----:B------:R-:W-:Y:S01]  /*0ba0*/  LOP3.LUT R11, R11, 0xfffffff8, RZ, 0xc0, !PT ;  /* 0xfffffff80b0b7812 */ /* 0x000fe200078ec0ff */
[----:B------:R-:W-:Y:S01]  /*0bb0*/  ULOP3.LUT UR4, UR4, 0x1, URZ, 0xfc, !UPT ;  /* 0x0000000104047892 */ /* 0x000fe2000f8efc3f */
[----:B------:R-:W-:Y:S01]  /*0bc0*/  LEA.HI R2, R2, R7, RZ, 0x1 ;  /* 0x0000000702027211 */ /* 0x000fe200078f08ff */
[----:B------:R-:W-:Y:S01]  /*0bd0*/  VIADD R18, R16, 0x40 ;  /* 0x0000004010127836 */ /* 0x000fe20000000000 */
[----:B------:R-:W-:Y:S01]  /*0be0*/  SHF.R.S32.HI R4, RZ, 0x5, R4 ;  /* 0x00000005ff047819 */ /* 0x000fe20000011404 */
[----:B------:R-:W-:Y:S01]  /*0bf0*/  IMAD.IADD R11, R8, 0x1, -R11 ;  /* 0x00000001080b7824 */ /* 0x000fe200078e0a0b */
[----:B------:R-:W-:Y:S01]  /*0c00*/  LOP3.LUT R2, R2, 0x1ffffffe, RZ, 0xc0, !PT ;  /* 0x1ffffffe02027812 */ /* 0x000fe200078ec0ff */
[----:B------:R-:W-:Y:S01]  /*0c10*/  VIADD R17, R16, 0x80 ;  /* 0x0000008010117836 */ /* 0x000fe20000000000 */
[----:B------:R-:W-:Y:S01]  /*0c20*/  LOP3.LUT R5, R0, 0x7ffffffc, RZ, 0xc0, !PT ;  /* 0x7ffffffc00057812 */ /* 0x000fe200078ec0ff */
[----:B------:R-:W-:Y:S01]  /*0c30*/  IMAD R4, R4, 0x10, R11 ;  /* 0x0000001004047824 */ /* 0x000fe200078e020b */
[----:B------:R-:W-:Y:S01]  /*0c40*/  IADD3 R2, R7, -R2, RZ ;  /* 0x8000000207027210 */ /* 0x000fe20007ffe0ff */
[----:B------:R-:W-:Y:S01]  /*0c50*/  IMAD.U32 R199, RZ, RZ, UR4 ;  /* 0x00000004ffc77e24 */ /* 0x000fe2000f8e00ff */
[----:B------:R-:W-:Y:S01]  /*0c60*/  LOP3.LUT R7, R6, 0x1ffffffe, RZ, 0xc0, !PT ;  /* 0x1ffffffe06077812 */ /* 0x000fe200078ec0ff */
[----:B------:R-:W-:Y:S01]  /*0c70*/  IMAD.IADD R5, R192, 0x1, -R5 ;  /* 0x00000001c0057824 */ /* 0x000fe200078e0a05 */
[----:B------:R-:W-:Y:S01]  /*0c80*/  LEA R195, R3, R4, 0x6 ;  /* 0x0000000403c37211 */ /* 0x000fe200078e30ff */
[----:B------:R-:W-:Y:S01]  /*0c90*/  UMOV UR4, URZ ;  /* 0x0000003f00047c82 */ /* 0x000fe20008000000 */
[----:B------:R-:W-:Y:S01]  /*0ca0*/  IADD3 R196, R10, -R7, RZ ;  /* 0x800000070ac47210 */ /* 0x000fe20007ffe0ff */
[----:B------:R-:W-:Y:S01]  /*0cb0*/  IMAD R197, R2, 0x8, R9 ;  /* 0x0000000802c57824 */ /* 0x000fe200078e0209 */
[----:B------:R-:W-:Y:S01]  /*0cc0*/  SHF.R.S32.HI R201, RZ, 0x1f, R18 ;  /* 0x0000001fffc97819 */ /* 0x000fe20000011412 */
[----:B------:R-:W-:Y:S01]  /*0cd0*/  IMAD R198, R5, R198, 0x60 ;  /* 0x0000006005c67424 */ /* 0x000fe200078e02c6 */
[----:B------:R-:W-:Y:S01]  /*0ce0*/  MOV R23, UR4 ;  /* 0x0000000400177c02 */ /* 0x000fe20008000f00 */
[----:B------:R-:W-:Y:S01]  /*0cf0*/  IMAD R196, R196, 0x8, R195 ;  /* 0x00000008c4c47824 */ /* 0x000fe200078e02c3 */
[----:B------:R-:W-:-:S07]  /*0d00*/  SHF.R.S32.HI R200, RZ, 0x1f, R17 ;  /* 0x0000001fffc87819 */ /* 0x000fce0000011411 */
.L_x_39:
[----:B0-----:R-:W0:Y:S01]  /*0d10*/  SHFL.IDX PT, R0, R194, RZ, 0x1f ;  /* 0x00001fffc2007589 */ /* 0x001e2200000e0000 */
[----:B-1----:R-:W1:Y:S01]  /*0d20*/  S2UR UR42, SR_CgaCtaId ;  /* 0x00000000002a79c3 */ /* 0x002e620000008800 */
[----:B------:R-:W-:Y:S01]  /*0d30*/  ULDC.64 UR6, c[0x0][0x418] ;  /* 0x0001060000067ab9 */ /* 0x000fe20000000a00 */
[----:B------:R-:W-:Y:S01]  /*0d40*/  ULDC UR4, c[0x0][0xc38] ;  /* 0x00030e0000047ab9 */ /* 0x000fe20000000800 */
[----:B------:R-:W-:Y:S02]  /*0d50*/  UISETP.NE.U32.AND UP0, UPT, UR6, URZ, UPT ;  /* 0x0000003f0600728c */ /* 0x000fe4000bf05070 */
[----:B------:R-:W-:Y:S01]  /*0d60*/  UISETP.NE.AND UP1, UPT, UR4, 0x1, UPT ;  /* 0x000000010400788c */ /* 0x000fe2000bf25270 */
[----:B------:R-:W-:Y:S02]  /*0d70*/  UMOV UR43, 0x400 ;  /* 0x00000400002b7882 */ /* 0x000fe40000000000 */
[----:B------:R-:W-:Y:S01]  /*0d80*/  ULDC UR4, c[0x0][0xc44] ;  /* 0x0003110000047ab9 */ /* 0x000fe20000000800 */
[----:B------:R-:W-:-:S02]  /*0d90*/  UISETP.NE.AND.EX UP0, UPT, UR7, URZ, UPT, UP0 ;  /* 0x0000003f0700728c */ /* 0x000fc4000bf05300 */
[----:B------:R-:W-:Y:S01]  /*0da0*/  UISETP.NE.AND UP2, UPT, UR4, 0x1, UPT ;  /* 0x000000010400788c */ /* 0x000fe2000bf45270 */
[----:B------:R-:W-:Y:S01]  /*0db0*/  ULDC UR40, c[0x0][0x424] ;  /* 0x0001090000287ab9 */ /* 0x000fe20000000800 */
[----:B------:R-:W-:Y:S01]  /*0dc0*/  ULDC UR10, c[0x0][0x2f0] ;  /* 0x0000bc00000a7ab9 */ /* 0x000fe20000000800 */
[----:B------:R-:W-:Y:S02]  /*0dd0*/  USEL UR40, UR40, 0x1, UP0 ;  /* 0x0000000128287887 */ /* 0x000fe40008000000 */
[----:B------:R-:W-:Y:S01]  /*0de0*/  @UP1 ULDC UR4, c[0x0][0xc3c] ;  /* 0x00030f0000041ab9 */ /* 0x000fe20000000800 */
[----:B------:R-:W-:Y:S01]  /*0df0*/  @UP1 ULDC UR12, c[0x0][0xc40] ;  /* 0x00031000000c1ab9 */ /* 0x000fe20000000800 */
[----:B------:R-:W-:Y:S02]  /*0e00*/  UIMAD.WIDE.U32 UR4, UR61, UR4, URZ ;  /* 0x000000043d0472a5 */ /* 0x000fe4000f8e003f */
[----:B------:R-:W-:Y:S01]  /*0e10*/  UIMAD UR40, UR40, UR10, URZ ;  /* 0x0000000a282872a4 */ /* 0x000fe2000f8e023f */
[----:B0-----:R-:W-:Y:S01]  /*0e20*/  R2UR UR6, R0 ;  /* 0x00000000000672ca */ /* 0x001fe200000e0000 */
[----:B-1----:R-:W-:Y:S01]  /*0e30*/  ULEA UR43, UR42, UR43, 0x18 ;  /* 0x0000002b2a2b7291 */ /* 0x002fe2000f8ec03f */
[----:B------:R-:W-:Y:S01]  /*0e40*/  UMOV UR13, UR61 ;  /* 0x0000003d000d7c82 */ /* 0x000fe20008000000 */
[----:B------:R-:W-:-:S02]  /*0e50*/  @UP1 USHF.R.U32.HI UR13, URZ, UR12, UR5 ;  /* 0x0000000c3f0d1299 */ /* 0x000fc40008011605 */
[----:B------:R-:W-:Y:S01]  /*0e60*/  UIADD3 UR11, UR43, 0x12400, URZ ;  /* 0x000124002b0b7890 */ /* 0x000fe2000fffe03f */
[----:B------:R-:W-:-:S03]  /*0e70*/  @UP2 ULDC.64 UR8, c[0x0][0xc48] ;  /* 0x0003120000082ab9 */ /* 0x000fc60000000a00 */
[----:B------:R-:W-:Y:S01]  /*0e80*/  ULOP3.LUT UP0, URZ, UR11, 0x1bf, URZ, 0xc0, !UPT ;  /* 0x000001bf0b3f7892 */ /* 0x000fe2000f80c03f */
[----:B------:R-:W-:Y:S01]  /*0e90*/  IMAD.U32 R193, RZ, RZ, UR13 ;  /* 0x0000000dffc17e24 */ /* 0x000fe2000f8e00ff */
[----:B------:R-:W-:Y:S02]  /*0ea0*/  UIMAD.WIDE.U32 UR4, UR13, UR8, URZ ;  /* 0x000000080d0472a5 */ /* 0x000fe4000f8e003f */
[----:B------:R-:W-:Y:S02]  /*0eb0*/  ULEA.HI UR7, UR6, UR6, URZ, 0x1 ;  /* 0x0000000606077291 */ /* 0x000fe4000f8f083f */
[----:B------:R-:W-:Y:S01]  /*0ec0*/  PLOP3.LUT P0, PT, PT, PT, UP0, 0x80, 0x0 ;  /* 0x000000000000781c */ /* 0x000fe20003f0f008 */
[----:B------:R-:W-:Y:S01]  /*0ed0*/  UMOV UR60, UR13 ;  /* 0x0000000d003c7c82 */ /* 0x000fe20008000000 */
[----:B------:R-:W-:Y:S02]  /*0ee0*/  ULOP3.LUT UR7, UR7, 0x1e, URZ, 0xc0, !UPT ;  /* 0x0000001e07077892 */ /* 0x000fe4000f8ec03f */
[----:B------:R-:W-:-:S02]  /*0ef0*/  @UP2 USHF.R.U32.HI UR60, URZ, UR9, UR5 ;  /* 0x000000093f3c2299 */ /* 0x000fc40008011605 */
[----:B------:R-:W-:Y:S02]  /*0f00*/  UIADD3 UR7, UR6, -UR7, URZ ;  /* 0x8000000706077290 */ /* 0x000fe4000fffe03f */
[----:B------:R-:W-:Y:S02]  /*0f10*/  UIADD3 UR6, UR40, 0x5f, URZ ;  /* 0x0000005f28067890 */ /* 0x000fe4000fffe03f */
[----:B------:R-:W-:Y:S02]  /*0f20*/  ULEA UR8, UR7, UR11, 0xd ;  /* 0x0000000b07087291 */ /* 0x000fe4000f8e683f */
[----:B------:R-:W-:Y:S02]  /*0f30*/  UIMAD.WIDE UR6, UR6, 0x2aaaaaab, URZ ;  /* 0x2aaaaaab060678a5 */ /* 0x000fe4000f8e023f */
[----:B------:R-:W-:Y:S02]  /*0f40*/  USHF.R.U32.HI UR8, URZ, 0x4, UR8 ;  /* 0x000000043f087899 */ /* 0x000fe40008011608 */
[----:B------:R-:W-:-:S02]  /*0f50*/  USHF.R.U32.HI UR41, URZ, 0x1f, UR7 ;  /* 0x0000001f3f297899 */ /* 0x000fc40008011607 */
[----:B------:R-:W-:Y:S02]  /*0f60*/  ULOP3.LUT UR44, UR8, 0x3fff, URZ, 0xc0, !UPT ;  /* 0x00003fff082c7892 */ /* 0x000fe4000f8ec03f */
[----:B------:R-:W-:Y:S01]  /*0f70*/  ULEA.HI.SX32 UR41, UR7, UR41, 0x1c ;  /* 0x0000002907297291 */ /* 0x000fe2000f8fe23f */
[----:B--234-:R-:W-:Y:S11]  /*0f80*/  @!P0 BRA `(.L_x_7) ;  /* 0x0000000000408947 */ /* 0x01cff60003800000 */
[----:B------:R-:W-:Y:S01]  /*0f90*/  MOV R0, 0x0 ;  /* 0x0000000000007802 */ /* 0x000fe20000000f00 */
[----:B------:R-:W-:Y:S01]  /*0fa0*/  ULDC.64 UR4, c[0x4][0x88] ;  /* 0x0100220000047ab9 */ /* 0x000fe20000000a00 */
[----:B------:R-:W-:Y:S01]  /*0fb0*/  ULDC.64 UR6, c[0x4][0x28] ;  /* 0x01000a0000067ab9 */ /* 0x000fe20000000a00 */
[----:B------:R-:W-:Y:S01]  /*0fc0*/  IMAD.U32 R4, RZ, RZ, UR4 ;  /* 0x00000004ff047e24 */ /* 0x000fe2000f8e00ff */
[----:B------:R0:W1:Y:S01]  /*0fd0*/  LDC.64 R2, c[0x4][R0] ;  /* 0x0100000000027b82 */ /* 0x0000620000000a00 */
[----:B------:R-:W-:Y:S01]  /*0fe0*/  MOV R5, UR5 ;  /* 0x0000000500057c02 */ /* 0x000fe20008000f00 */
[----:B------:R-:W-:Y:S01]  /*0ff0*/  ULDC.64 UR4, c[0x4][0x90] ;  /* 0x0100240000047ab9 */ /* 0x000fe20000000a00 */
[----:B------:R-:W-:Y:S01]  /*1000*/  IMAD.U32 R10, RZ, RZ, UR6 ;  /* 0x00000006ff0a7e24 */ /* 0x000fe2000f8e00ff */
[----:B------:R-:W-:Y:S01]  /*1010*/  MOV R11, UR7 ;  /* 0x00000007000b7c02 */ /* 0x000fe20008000f00 */
[----:B------:R-:W-:Y:S02]  /*1020*/  IMAD.U32 R6, RZ, RZ, UR4 ;  /* 0x00000004ff067e24 */ /* 0x000fe4000f8e00ff */
[----:B------:R-:W-:-:S02]  /*1030*/  IMAD.U32 R7, RZ, RZ, UR5 ;  /* 0x00000005ff077e24 */ /* 0x000fc4000f8e00ff */
[----:B------:R-:W-:Y:S02]  /*1040*/  IMAD.MOV.U32 R8, RZ, RZ, 0x70 ;  /* 0x00000070ff087424 */ /* 0x000fe400078e00ff */
[----:B------:R-:W-:Y:S02]  /*1050*/  IMAD.MOV.U32 R12, RZ, RZ, 0x1 ;  /* 0x00000001ff0c7424 */ /* 0x000fe400078e00ff */
[----:B0-----:R-:W-:-:S07]  /*1060*/  IMAD.MOV.U32 R13, RZ, RZ, RZ ;  /* 0x000000ffff0d7224 */ /* 0x001fce00078e00ff */
[----:B------:R-:W-:-:S07]  /*1070*/  LEPC R20, `(.L_x_7) ;  /* 0x000000001014794e */ /* 0x000fce0000000000 */
[----:B-1----:R-:W-:Y:S05]  /*1080*/  CALL.ABS.NOINC R2 ;  /* 0x0000000002007343 */ /* 0x002fea0003c00000 */
.L_x_7:
[----:B------:R-:W-:Y:S02]  /*1090*/  R2UR UR4, R23 ;  /* 0x00000000170472ca */ /* 0x000fe400000e0000 */
[----:B------:R-:W-:-:S11]  /*10a0*/  R2UR UR5, R199 ;  /* 0x00000000c70572ca */ /* 0x000fd600000e0000 */
[----:B------:R-:W-:Y:S02]  /*10b0*/  ULOP3.LUT UR4, UR4, 0x1, URZ, 0xc0, !UPT ;  /* 0x0000000104047892 */ /* 0x000fe4000f8ec03f */
[----:B------:R-:W-:-:S04]  /*10c0*/  IMAD.U32 R2, RZ, RZ, UR5 ;  /* 0x00000005ff027e24 */ /* 0x000fc8000f8e00ff */
[----:B------:R-:W-:Y:S02]  /*10d0*/  MOV R0, UR4 ;  /* 0x0000000400007c02 */ /* 0x000fe40008000f00 */
[----:B------:R-:W-:Y:S02]  /*10e0*/  ISETP.NE.AND P0, PT, R2, 0x3, PT ;  /* 0x000000030200780c */ /* 0x000fe40003f05270 */
[----:B------:R-:W-:-:S04]  /*10f0*/  SHF.L.U32 R0, R0, 0x1f, RZ ;  /* 0x0000001f00007819 */ /* 0x000fc800000006ff */
[----:B------:R-:W0:Y:S02]  /*1100*/  SYNCS.PHASECHK.TRANS64.TRYWAIT P1, [UR43+0x30800], R0 ;  /* 0x03080000ff0075a7 */ /* 0x000e24000802016b */
[----:B0-----:R-:W-:Y:S05]  /*1110*/  @!P1 BRA `(.L_x_8) ;  /* 0x000000a4007c9947 */ /* 0x001fea0003800000 */
.L_x_89:
[----:B------:R-:W-:Y:S05]  /*1120*/  @!P0 BRA `(.L_x_9) ;  /* 0x0000000000048947 */ /* 0x000fea0003800000 */
[----:B------:R-:W-:Y:S01]  /*1130*/  BPT.TRAP 0x1 ;  /* 0x000000040000795c */ /* 0x000fe20000300000 */
.L_x_9:
[----:B------:R-:W-:Y:S02]  /*1140*/  IMAD.U32 R2, RZ, RZ, UR38 ;  /* 0x00000026ff027e24 */ /* 0x000fe4000f8e00ff */
[----:B0-----:R-:W-:-:S03]  /*1150*/  IMAD.U32 R3, RZ, RZ, UR39 ;  /* 0x00000027ff037e24 */ /* 0x001fc6000f8e00ff */
[----:B------:R-:W-:Y:S02]  /*1160*/  LEA R2, R2, UR43, 0x3 ;  /* 0x0000002b02027c11 */ /* 0x000fe4000f8e18ff */
[----:B------:R-:W-:-:S04]  /*1170*/  SHF.L.U32 R3, R3, 0x1f, RZ ;  /* 0x0000001f03037819 */ /* 0x000fc800000006ff */
[----:B------:R0:W1:Y:S01]  /*1180*/  SYNCS.PHASECHK.TRANS64.TRYWAIT P1, [R2+URZ+0x30830], R3 ;  /* 0x03083003020075a7 */ /* 0x000062000802017f */
[----:B------:R-:W-:Y:S05]  /*1190*/  @!P0 BRA `(.L_x_10) ;  /* 0x0000000000048947 */ /* 0x000fea0003800000 */
[----:B------:R-:W-:Y:S01]  /*11a0*/  BPT.TRAP 0x1 ;  /* 0x000000040000795c */ /* 0x000fe20000300000 */
.L_x_10:
[----:B------:R-:W-:Y:S01]  /*11b0*/  MOV R119, RZ ;  /* 0x000000ff00777202 */ /* 0x000fe20000000f00 */
[----:B-1----:R-:W-:Y:S06]  /*11c0*/  @P1 BRA `(.L_x_11) ;  /* 0x0000000000081947 */ /* 0x002fec0003800000 */
[----:B------:R-:W1:Y:S02]  /*11d0*/  SYNCS.PHASECHK.TRANS64.TRYWAIT P1, [R2+URZ+0x30830], R3 ;  /* 0x03083003020075a7 */ /* 0x000e64000802017f */
[----:B-1----:R-:W-:Y:S05]  /*11e0*/  @!P1 BRA `(.L_x_12) ;  /* 0x000000a400609947 */ /* 0x002fea0003800000 */
.L_x_11:
[----:B------:R-:W-:Y:S05]  /*11f0*/  WARPSYNC.ALL ;  /* 0x0000000000007948 */ /* 0x000fea0003800000 */
[----:B------:R-:W-:Y:S01]  /*1200*/  UIADD3 UR43, UR43, 0x1e400, URZ ;  /* 0x0001e4002b2b7890 */ /* 0x000fe2000fffe03f */
[----:B------:R-:W-:Y:S01]  /*1210*/  WARPGROUP.ARRIVE ;  /* 0x00000000000079c5 */ /* 0x000fe20000000000 */
[----:B------:R-:W-:Y:S02]  /*1220*/  ULOP3.LUT UR4, UR44, 0x10000, URZ, 0xfc, !UPT ;  /* 0x000100002c047892 */ /* 0x000fe4000f8efc3f */
[----:B------:R-:W-:Y:S01]  /*1230*/  USHF.R.U32.HI UR43, URZ, 0x4, UR43 ;  /* 0x000000043f2b7899 */ /* 0x000fe2000801162b */
[----:B------:R-:W-:Y:S01]  /*1240*/  UMOV UR13, 0x40000040 ;  /* 0x40000040000d7882 */ /* 0x000fe20000000000 */
[----:B------:R-:W-:-:S02]  /*1250*/  UMOV UR15, 0x40000040 ;  /* 0x40000040000f7882 */ /* 0x000fc40000000000 */
[----:B------:R-:W-:Y:S01]  /*1260*/  ULOP3.LUT UR10, UR43, 0x3fff, URZ, 0xc0, !UPT ;  /* 0x00003fff2b0a7892 */ /* 0x000fe2000f8ec03f */
[----:B------:R-:W-:Y:S01]  /*1270*/  IMAD.U32 R9, RZ, RZ, UR13 ;  /* 0x0000000dff097e24 */ /* 0x000fe2000f8e00ff */
[----:B------:R-:W-:Y:S01]  /*1280*/  UMOV UR12, UR4 ;  /* 0x00000004000c7c82 */ /* 0x000fe20008000000 */
[----:B------:R-:W-:Y:S01]  /*1290*/  UIADD3 UR6, UR4, 0x2, URZ ;  /* 0x0000000204067890 */ /* 0x000fe2000fffe03f */
[----:B------:R-:W-:Y:S01]  /*12a0*/  IMAD.U32 R8, RZ, RZ, UR12 ;  /* 0x0000000cff087e24 */ /* 0x000fe2000f8e00ff */
[----:B------:R-:W-:Y:S02]  /*12b0*/  ULOP3.LUT UR10, UR10, 0x10000, URZ, 0xfc, !UPT ;  /* 0x000100000a0a7892 */ /* 0x000fe4000f8efc3f */
[----:B------:R-:W-:Y:S02]  /*12c0*/  UIADD3 UR56, UR4, 0x4, URZ ;  /* 0x0000000404387890 */ /* 0x000fe4000fffe03f */
[----:B------:R-:W-:Y:S01]  /*12d0*/  UIMAD UR5, UR38, 0x900, UR10 ;  /* 0x00000900260578a4 */ /* 0x000fe2000f8e020a */
[----:B------:R-:W-:Y:S01]  /*12e0*/  UMOV UR57, 0x40000040 ;  /* 0x4000004000397882 */ /* 0x000fe20000000000 */
[----:B------:R-:W-:-:S02]  /*12f0*/  UMOV UR59, 0x40000040 ;  /* 0x40000040003b7882 */ /* 0x000fc40000000000 */
[----:B------:R-:W-:Y:S02]  /*1300*/  UIADD3 UR7, UR5, 0x2, URZ ;  /* 0x0000000205077890 */ /* 0x000fe4000fffe03f */
[----:B------:R-:W-:Y:S02]  /*1310*/  UIADD3 UR58, UR5, 0x4, URZ ;  /* 0x00000004053a7890 */ /* 0x000fe4000fffe03f */
[----:B------:R-:W-:Y:S01]  /*1320*/  UMOV UR14, UR5 ;  /* 0x00000005000e7c82 */ /* 0x000fe20008000000 */
[----:B------:R-:W-:Y:S01]  /*1330*/  UIADD3 UR52, UR4, 0x6, URZ ;  /* 0x0000000604347890 */ /* 0x000fe2000fffe03f */
[----:B------:R-:W-:Y:S01]  /*1340*/  HGMMA.64x96x16.F32 R24, gdesc[UR12], RZ, !UPT, gsb0 ;  /* 0x016000000c1879f0 */ /* 0x000fe2000c0008ff */
[----:B------:R-:W-:Y:S01]  /*1350*/  UMOV UR12, UR6 ;  /* 0x00000006000c7c82 */ /* 0x000fe20008000000 */
[----:B------:R-:W-:Y:S01]  /*1360*/  UMOV UR13, 0x40000040 ;  /* 0x40000040000d7882 */ /* 0x000fe20000000000 */
[----:B------:R-:W-:Y:S01]  /*1370*/  UMOV UR14, UR7 ;  /* 0x00000007000e7c82 */ /* 0x000fe20008000000 */
[----:B------:R-:W-:Y:S01]  /*1380*/  UMOV UR15, 0x40000040 ;  /* 0x40000040000f7882 */ /* 0x000fe20000000000 */
[----:B------:R-:W-:Y:S01]  /*1390*/  UIADD3 UR54, UR5, 0x6, URZ ;  /* 0x0000000605367890 */ /* 0x000fe2000fffe03f */
[----:B------:R-:W-:Y:S01]  /*13a0*/  IMAD.U32 R6, RZ, RZ, UR12 ;  /* 0x0000000cff067e24 */ /* 0x000fe2000f8e00ff */
[----:B------:R-:W-:Y:S01]  /*13b0*/  UMOV UR53, 0x40000040 ;  /* 0x4000004000357882 */ /* 0x000fe20000000000 */
[----:B------:R-:W-:Y:S01]  /*13c0*/  UMOV UR55, 0x40000040 ;  /* 0x4000004000377882 */ /* 0x000fe20000000000 */
[----:B------:R-:W-:Y:S01]  /*13d0*/  UIADD3 UR48, UR4, 0x400, URZ ;  /* 0x0000040004307890 */ /* 0x000fe2000fffe03f */
[----:B------:R-:W-:Y:S01]  /*13e0*/  MOV R7, UR13 ;  /* 0x0000000d00077c02 */ /* 0x000fe20008000f00 */
[----:B------:R-:W-:Y:S01]  /*13f0*/  UIADD3 UR50, UR5, 0x300, URZ ;  /* 0x0000030005327890 */ /* 0x000fe2000fffe03f */
[----:B------:R-:W-:Y:S01]  /*1400*/  UMOV UR49, 0x40000040 ;  /* 0x4000004000317882 */ /* 0x000fe20000000000 */
[----:B------:R-:W-:Y:S01]  /*1410*/  UMOV UR51, 0x40000040 ;  /* 0x4000004000337882 */ /* 0x000fe20000000000 */
[----:B------:R-:W-:-:S02]  /*1420*/  UIADD3 UR16, UR4, 0x404, URZ ;  /* 0x0000040404107890 */ /* 0x000fc4000fffe03f */
[----:B------:R-:W-:Y:S01]  /*1430*/  UIADD3 UR18, UR5, 0x304, URZ ;  /* 0x0000030405127890 */ /* 0x000fe2000fffe03f */
[----:B------:R-:W-:Y:S01]  /*1440*/  UMOV UR17, 0x40000040 ;  /* 0x4000004000117882 */ /* 0x000fe20000000000 */
[----:B------:R-:W-:Y:S01]  /*1450*/  UMOV UR19, 0x40000040 ;  /* 0x4000004000137882 */ /* 0x000fe20000000000 */
[----:B------:R-:W-:Y:S02]  /*1460*/  UIADD3 UR20, UR4, 0x406, URZ ;  /* 0x0000040604147890 */ /* 0x000fe4000fffe03f */
[----:B------:R-:W-:Y:S01]  /*1470*/  UIADD3 UR22, UR5, 0x306, URZ ;  /* 0x0000030605167890 */ /* 0x000fe2000fffe03f */
[----:B------:R-:W-:Y:S01]  /*1480*/  UMOV UR21, 0x40000040 ;  /* 0x4000004000157882 */ /* 0x000fe20000000000 */
[----:B------:R-:W-:Y:S01]  /*1490*/  UMOV UR23, 0x40000040 ;  /* 0x4000004000177882 */ /* 0x000fe20000000000 */
[----:B------:R-:W-:Y:S02]  /*14a0*/  UIADD3 UR24, UR4, 0x800, URZ ;  /* 0x0000080004187890 */ /* 0x000fe4000fffe03f */
        /* <DEDUP_REMOVED lines=15> */
[----:B------:R-:W-:-:S02]  /*15a0*/  WARPGROUP.DEPBAR.LE gsb0, 0x0 ;  /* 0x00008000000079c5 */ /* 0x000fc40000010000 */
[----:B------:R-:W-:-:S06]  /*15b0*/  WARPGROUP.ARRIVE ;  /* 0x00000000000079c5 */ /* 0x000fcc0000000000 */
[----:B------:R-:W-:Y:S01]  /*15c0*/  HGMMA.64x96x16.F32 R24, gdesc[UR12], R24, gsb0 ;  /* 0x016000000c1879f0 */ /* 0x000fe20008000818 */
[----:B------:R-:W-:Y:S02]  /*15d0*/  UIADD3 UR12, UR4, 0x402, URZ ;  /* 0x00000402040c7890 */ /* 0x000fe4000fffe03f */
[----:B------:R-:W-:Y:S01]  /*15e0*/  UIADD3 UR14, UR5, 0x302, URZ ;  /* 0x00000302050e7890 */ /* 0x000fe2000fffe03f */
[----:B------:R-:W-:Y:S01]  /*15f0*/  UMOV UR13, 0x40000040 ;  /* 0x40000040000d7882 */ /* 0x000fe20000000000 */
[----:B------:R-:W-:Y:S01]  /*1600*/  UMOV UR15, 0x40000040 ;  /* 0x40000040000f7882 */ /* 0x000fe20000000000 */
[----:B------:R-:W-:Y:S02]  /*1610*/  WARPGROUP.DEPBAR.LE gsb0, 0x0 ;  /* 0x00008000000079c5 */ /* 0x000fe40000010000 */
[----:B------:R-:W-:-:S06]  /*1620*/  WARPGROUP.ARRIVE ;  /* 0x00000000000079c5 */ /* 0x000fcc0000000000 */
[----:B------:R-:W-:Y:S03]  /*1630*/  HGMMA.64x96x16.F32 R24, gdesc[UR56], R24, gsb0 ;  /* 0x01600000381879f0 */ /* 0x000fe60008000818 */
        /* <DEDUP_REMOVED lines=28> */
[----:B------:R-:W-:Y:S05]  /*1800*/  @!P0 BRA `(.L_x_13) ;  /* 0x0000000000048947 */ /* 0x000fea0003800000 */
[----:B------:R-:W-:Y:S01]  /*1810*/  BPT.TRAP 0x1 ;  /* 0x000000040000795c */ /* 0x000fe20000300000 */
.L_x_13:
[----:B------:R-:W-:Y:S01]  /*1820*/  VIADD R0, R198, UR40 ;  /* 0x00000028c6007c36 */ /* 0x000fe20008000000 */
[----:B------:R-:W-:Y:S01]  /*1830*/  ULDC UR4, c[0x0][0x988] ;  /* 0x0002620000047ab9 */ /* 0x000fe20000000800 */
[----:B01----:R-:W-:Y:S01]  /*1840*/  IMAD.U32 R3, RZ, RZ, UR41 ;  /* 0x00000029ff037e24 */ /* 0x003fe2000f8e00ff */
[----:B------:R-:W-:Y:S01]  /*1850*/  P2R R20, PR, RZ, 0x1 ;  /* 0x00000001ff147803 */ /* 0x000fe20000000000 */
[----:B------:R-:W-:Y:S01]  /*1860*/  UISETP.GE.AND UP0, UPT, UR40, 0x61, UPT ;  /* 0x000000612800788c */ /* 0x000fe2000bf06270 */
[--C-:B------:R-:W-:Y:S01]  /*1870*/  IMAD.MOV.U32 R118, RZ, RZ, R119.reuse ;  /* 0x000000ffff767224 */ /* 0x100fe200078e0077 */
[-C--:B------:R-:W-:Y:S01]  /*1880*/  MOV R116, R119.reuse ;  /* 0x0000007700747202 */ /* 0x080fe20000000f00 */
[----:B------:R-:W-:Y:S01]  /*1890*/  IMAD R0, R3, -0x60, R0 ;  /* 0xffffffa003007824 */ /* 0x000fe200078e0200 */
[-C--:B------:R-:W-:Y:S01]  /*18a0*/  MOV R112, R119.reuse ;  /* 0x0000007700707202 */ /* 0x080fe20000000f00 */
[--C-:B------:R-:W-:Y:S01]  /*18b0*/  IMAD.MOV.U32 R117, RZ, RZ, R119.reuse ;  /* 0x000000ffff757224 */ /* 0x100fe200078e0077 */
[----:B------:R-:W-:Y:S01]  /*18c0*/  MOV R108, R119 ;  /* 0x00000077006c7202 */ /* 0x000fe20000000f00 */
[--C-:B------:R-:W-:Y:S01]  /*18d0*/  IMAD.MOV.U32 R115, RZ, RZ, R119.reuse ;  /* 0x000000ffff737224 */ /* 0x100fe200078e0077 */
[C---:B------:R-:W-:Y:S01]  /*18e0*/  ISETP.GT.AND P6, PT, R0.reuse, RZ, PT ;  /* 0x000000ff0000720c */ /* 0x040fe20003fc4270 */
[--C-:B------:R-:W-:Y:S01]  /*18f0*/  IMAD.MOV.U32 R114, RZ, RZ, R119.reuse ;  /* 0x000000ffff727224 */ /* 0x100fe200078e0077 */
[C---:B------:R-:W-:Y:S01]  /*1900*/  ISETP.GT.AND P5, PT, R0.reuse, 0x1, PT ;  /* 0x000000010000780c */ /* 0x040fe20003fa4270 */
[--C-:B------:R-:W-:Y:S01]  /*1910*/  IMAD.MOV.U32 R113, RZ, RZ, R119.reuse ;  /* 0x000000ffff717224 */ /* 0x100fe200078e0077 */
[----:B------:R-:W-:Y:S01]  /*1920*/  ISETP.GT.AND P4, PT, R0, 0x8, PT ;  /* 0x000000080000780c */ /* 0x000fe20003f84270 */
[--C-:B------:R-:W-:Y:S01]  /*1930*/  IMAD.MOV.U32 R111, RZ, RZ, R119.reuse ;  /* 0x000000ffff6f7224 */ /* 0x100fe200078e0077 */
[----:B------:R-:W-:Y:S01]  /*1940*/  FSEL R3, R24, -INF , P6 ;  /* 0xff80000018037808 */ /* 0x000fe20003000000 */
[--C-:B------:R-:W-:Y:S01]  /*1950*/  IMAD.MOV.U32 R110, RZ, RZ, R119.reuse ;  /* 0x000000ffff6e7224 */ /* 0x100fe200078e0077 */
[----:B------:R-:W-:Y:S01]  /*1960*/  FSEL R25, R25, -INF , P5 ;  /* 0xff80000019197808 */ /* 0x000fe20002800000 */
[--C-:B------:R-:W-:Y:S01]  /*1970*/  IMAD.MOV.U32 R109, RZ, RZ, R119.reuse ;  /* 0x000000ffff6d7224 */ /* 0x100fe200078e0077 */
[----:B------:R-:W-:Y:S01]  /*1980*/  ISETP.GT.AND P3, PT, R0, 0x9, PT ;  /* 0x000000090000780c */ /* 0x000fe20003f64270 */
[--C-:B------:R-:W-:Y:S01]  /*1990*/  IMAD.MOV.U32 R107, RZ, RZ, R119.reuse ;  /* 0x000000ffff6b7224 */ /* 0x100fe200078e0077 */
[----:B------:R-:W-:Y:S01]  /*19a0*/  FSEL R13, R28, -INF , P4 ;  /* 0xff8000001c0d7808 */ /* 0x000fe20002000000 */
[--C-:B------:R-:W-:Y:S01]  /*19b0*/  IMAD.MOV.U32 R106, RZ, RZ, R119.reuse ;  /* 0x000000ffff6a7224 */ /* 0x100fe200078e0077 */
[----:B------:R-:W-:Y:S01]  /*19c0*/  FMNMX.FTZ R4, R3, R25, !PT ;  /* 0x0000001903047209 */ /* 0x000fe20007810000 */
[--C-:B------:R-:W-:Y:S01]  /*19d0*/  IMAD.MOV.U32 R105, RZ, RZ, R119.reuse ;  /* 0x000000ffff697224 */ /* 0x100fe200078e0077 */
[C---:B------:R-:W-:Y:S01]  /*19e0*/  ISETP.GT.AND P2, PT, R0.reuse, 0x10, PT ;  /* 0x000000100000780c */ /* 0x040fe20003f44270 */
[--C-:B------:R-:W-:Y:S01]  /*19f0*/  IMAD.MOV.U32 R102, RZ, RZ, R119.reuse ;  /* 0x000000ffff667224 */ /* 0x100fe200078e0077 */
[----:B------:R-:W-:Y:S01]  /*1a00*/  FSEL R29, R29, -INF , P3 ;  /* 0xff8000001d1d7808 */ /* 0x000fe20001800000 */
[--C-:B------:R-:W-:Y:S01]  /*1a10*/  IMAD.MOV.U32 R98, RZ, RZ, R119.reuse ;  /* 0x000000ffff627224 */ /* 0x100fe200078e0077 */
[----:B------:R-:W-:Y:S01]  /*1a20*/  FMNMX.FTZ R4, R13, R4, !PT ;  /* 0x000000040d047209 */ /* 0x000fe20007810000 */
[--C-:B------:R-:W-:Y:S01]  /*1a30*/  IMAD.MOV.U32 R94, RZ, RZ, R119.reuse ;  /* 0x000000ffff5e7224 */ /* 0x100fe200078e0077 */
[----:B------:R-:W-:Y:S01]  /*1a40*/  ISETP.GT.AND P1, PT, R0, 0x11, PT ;  /* 0x000000110000780c */ /* 0x000fe20003f24270 */
[--C-:B------:R-:W-:Y:S01]  /*1a50*/  IMAD.MOV.U32 R90, RZ, RZ, R119.reuse ;  /* 0x000000ffff5a7224 */ /* 0x100fe200078e0077 */
[----:B------:R-:W-:Y:S01]  /*1a60*/  FSEL R21, R32, -INF , P2 ;  /* 0xff80000020157808 */ /* 0x000fe20001000000 */
[--C-:B------:R-:W-:Y:S01]  /*1a70*/  IMAD.MOV.U32 R86, RZ, RZ, R119.reuse ;  /* 0x000000ffff567224 */ /* 0x100fe200078e0077 */
[----:B------:R-:W-:Y:S01]  /*1a80*/  FMNMX.FTZ R4, R29, R4, !PT ;  /* 0x000000041d047209 */ /* 0x000fe20007810000 */
[--C-:B------:R-:W-:Y:S01]  /*1a90*/  IMAD.MOV.U32 R82, RZ, RZ, R119.reuse ;  /* 0x000000ffff527224 */ /* 0x100fe200078e0077 */
[----:B------:R-:W-:Y:S01]  /*1aa0*/  FSEL R5, R26, -INF , P6 ;  /* 0xff8000001a057808 */ /* 0x000fe20003000000 */
[--C-:B------:R-:W-:Y:S01]  /*1ab0*/  IMAD.MOV.U32 R78, RZ, RZ, R119.reuse ;  /* 0x000000ffff4e7224 */ /* 0x100fe200078e0077 */
[----:B------:R-:W-:Y:S01]  /*1ac0*/  ISETP.GT.AND P6, PT, R0, 0x18, PT ;  /* 0x000000180000780c */ /* 0x000fe20003fc4270 */
[----:B------:R-:W-:Y:S01]  /*1ad0*/  IMAD.MOV.U32 R74, RZ, RZ, R119 ;  /* 0x000000ffff4a7224 */ /* 0x000fe200078e0077 */
[----:B------:R-:W-:-:S02]  /*1ae0*/  FSEL R33, R33, -INF , P1 ;  /* 0xff80000021217808 */ /* 0x000fc40000800000 */
[----:B------:R-:W-:Y:S02]  /*1af0*/  FMNMX.FTZ R4, R21, R4, !PT ;  /* 0x0000000415047209 */ /* 0x000fe40007810000 */
[----:B------:R-:W-:Y:S02]  /*1b00*/  FSEL R27, R27, -INF , P5 ;  /* 0xff8000001b1b7808 */ /* 0x000fe40002800000 */
[----:B------:R-:W-:Y:S02]  /*1b10*/  ISETP.GT.AND P5, PT, R0, 0x19, PT ;  /* 0x000000190000780c */ /* 0x000fe40003fa4270 */
[----:B------:R-:W-:Y:S02]  /*1b20*/  FSEL R73, R36, -INF , P6 ;  /* 0xff80000024497808 */ /* 0x000fe40003000000 */
[----:B------:R-:W-:Y:S02]  /*1b30*/  FMNMX.FTZ R4, R33, R4, !PT ;  /* 0x0000000421047209 */ /* 0x000fe40007810000 */
[----:B------:R-:W-:-:S02]  /*1b40*/  FSEL R11, R30, -INF , P4 ;  /* 0xff8000001e0b7808 */ /* 0x000fc40002000000 */
[C---:B------:R-:W-:Y:S02]  /*1b50*/  ISETP.GT.AND P4, PT, R0.reuse, 0x20, PT ;  /* 0x000000200000780c */ /* 0x040fe40003f84270 */
[----:B------:R-:W-:Y:S02]  /*1b60*/  FSEL R75, R37, -INF , P5 ;  /* 0xff800000254b7808 */ /* 0x000fe40002800000 */
[----:B------:R-:W-:Y:S02]  /*1b70*/  FMNMX.FTZ R4, R73, R4, !PT ;  /* 0x0000000449047209 */ /* 0x000fe40007810000 */
[----:B------:R-:W-:Y:S02]  /*1b80*/  FSEL R31, R31, -INF , P3 ;  /* 0xff8000001f1f7808 */ /* 0x000fe40001800000 */
[----:B------:R-:W-:Y:S02]  /*1b90*/  ISETP.GT.AND P3, PT, R0, 0x21, PT ;  /* 0x000000210000780c */ /* 0x000fe40003f64270 */
[----:B------:R-:W-:-:S02]  /*1ba0*/  FSEL R77, R40, -INF , P4 ;  /* 0xff800000284d7808 */ /* 0x000fc40002000000 */
[----:B------:R-:W-:Y:S02]  /*1bb0*/  FMNMX.FTZ R4, R75, R4, !PT ;  /* 0x000000044b047209 */ /* 0x000fe40007810000 */
[----:B------:R-:W-:Y:S02]  /*1bc0*/  FSEL R15, R34, -INF , P2 ;  /* 0xff800000220f7808 */ /* 0x000fe40001000000 */
[----:B------:R-:W-:Y:S02]  /*1bd0*/  ISETP.GT.AND P2, PT, R0, 0x28, PT ;  /* 0x000000280000780c */ /* 0x000fe40003f44270 */
[----:B------:R-:W-:Y:S02]  /*1be0*/  FSEL R79, R41, -INF , P3 ;  /* 0xff800000294f7808 */ /* 0x000fe40001800000 */
[----:B------:R-:W-:Y:S02]  /*1bf0*/  FMNMX.FTZ R4, R77, R4, !PT ;  /* 0x000000044d047209 */ /* 0x000fe40007810000 */
[----:B------:R-:W-:-:S02]  /*1c00*/  FSEL R35, R35, -INF , P1 ;  /* 0xff80000023237808 */ /* 0x000fc40000800000 */
[----:B------:R-:W-:Y:S02]  /*1c10*/  ISETP.GT.AND P1, PT, R0, 0x29, PT ;  /* 0x000000290000780c */ /* 0x000fe40003f24270 */
        /* <DEDUP_REMOVED lines=18> */
[----:B------:R-:W-:Y:S01]  /*1d40*/  FSEL R45, R46, -INF , P2 ;  /* 0xff8000002e2d7808 */ /* 0x000fe20001000000 */
[----:B------:R-:W-:Y:S01]  /*1d50*/  IMAD.MOV.U32 R46, RZ, RZ, R119 ;  /* 0x000000ffff2e7224 */ /* 0x000fe200078e0077 */
[----:B------:R-:W-:Y:S02]  /*1d60*/  ISETP.GT.AND P2, PT, R0, 0x40, PT ;  /* 0x000000400000780c */ /* 0x000fe40003f44270 */
[----:B------:R-:W-:Y:S02]  /*1d70*/  FSEL R91, R53, -INF , P3 ;  /* 0xff800000355b7808 */ /* 0x000fe40001800000 */
[----:B------:R-:W-:Y:S02]  /*1d80*/  FMNMX.FTZ R4, R89, R4, !PT ;  /* 0x0000000459047209 */ /* 0x000fe40007810000 */
[----:B------:R-:W-:-:S02]  /*1d90*/  FSEL R47, R47, -INF , P1 ;  /* 0xff8000002f2f7808 */ /* 0x000fc40000800000 */
[----:B------:R-:W-:Y:S02]  /*1da0*/  ISETP.GT.AND P1, PT, R0, 0x41, PT ;  /* 0x000000410000780c */ /* 0x000fe40003f24270 */
[----:B------:R-:W-:Y:S02]  /*1db0*/  FSEL R93, R56, -INF , P2 ;  /* 0xff800000385d7808 */ /* 0x000fe40001000000 */
[----:B------:R-:W-:Y:S02]  /*1dc0*/  FMNMX.FTZ R4, R91, R4, !PT ;  /* 0x000000045b047209 */ /* 0x000fe40007810000 */
[----:B------:R-:W-:Y:S01]  /*1dd0*/  FSEL R49, R50, -INF , P6 ;  /* 0xff80000032317808 */ /* 0x000fe20003000000 */
[----:B------:R-:W-:Y:S01]  /*1de0*/  IMAD.MOV.U32 R50, RZ, RZ, R119 ;  /* 0x000000ffff327224 */ /* 0x000fe200078e0077 */
[----:B------:R-:W-:Y:S02]  /*1df0*/  ISETP.GT.AND P6, PT, R0, 0x48, PT ;  /* 0x000000480000780c */ /* 0x000fe40003fc4270 */
[----:B------:R-:W-:-:S02]  /*1e00*/  FSEL R95, R57, -INF , P1 ;  /* 0xff800000395f7808 */ /* 0x000fc40000800000 */
[----:B------:R-:W-:Y:S02]  /*1e10*/  FMNMX.FTZ R4, R93, R4, !PT ;  /* 0x000000045d047209 */ /* 0x000fe40007810000 */
[----:B------:R-:W-:Y:S02]  /*1e20*/  FSEL R51, R51, -INF , P5 ;  /* 0xff80000033337808 */ /* 0x000fe40002800000 */
[----:B------:R-:W-:Y:S02]  /*1e30*/  ISETP.GT.AND P5, PT, R0, 0x49, PT ;  /* 0x000000490000780c */ /* 0x000fe40003fa4270 */
[----:B------:R-:W-:Y:S02]  /*1e40*/  FSEL R97, R60, -INF , P6 ;  /* 0xff8000003c617808 */ /* 0x000fe40003000000 */
[----:B------:R-:W-:Y:S02]  /*1e50*/  FMNMX.FTZ R4, R95, R4, !PT ;  /* 0x000000045f047209 */ /* 0x000fe40007810000 */
[----:B------:R-:W-:Y:S01]  /*1e60*/  FSEL R53, R54, -INF , P4 ;  /* 0xff80000036357808 */ /* 0x000fe20002000000 */
[----:B------:R-:W-:Y:S01]  /*1e70*/  IMAD.MOV.U32 R54, RZ, RZ, R119 ;  /* 0x000000ffff367224 */ /* 0x000fe200078e0077 */
[----:B------:R-:W-:-:S02]  /*1e80*/  ISETP.GT.AND P4, PT, R0, 0x50, PT ;  /* 0x000000500000780c */ /* 0x000fc40003f84270 */
[----:B------:R-:W-:Y:S02]  /*1e90*/  FSEL R61, R61, -INF , P5 ;  /* 0xff8000003d3d7808 */ /* 0x000fe40002800000 */
[----:B------:R-:W-:Y:S02]  /*1ea0*/  FMNMX.FTZ R4, R97, R4, !PT ;  /* 0x0000000461047209 */ /* 0x000fe40007810000 */
[----:B------:R-:W-:Y:S02]  /*1eb0*/  FSEL R55, R55, -INF , P3 ;  /* 0xff80000037377808 */ /* 0x000fe40001800000 */
[----:B------:R-:W-:Y:S02]  /*1ec0*/  ISETP.GT.AND P3, PT, R0, 0x51, PT ;  /* 0x000000510000780c */ /* 0x000fe40003f64270 */
[----:B------:R-:W-:Y:S02]  /*1ed0*/  FSEL R99, R64, -INF , P4 ;  /* 0xff80000040637808 */ /* 0x000fe40002000000 */
[----:B------:R-:W-:-:S02]  /*1ee0*/  FMNMX.FTZ R4, R61, R4, !PT ;  /* 0x000000043d047209 */ /* 0x000fc40007810000 */
[----:B------:R-:W-:Y:S01]  /*1ef0*/  FSEL R57, R58, -INF , P2 ;  /* 0xff8000003a397808 */ /* 0x000fe20001000000 */
[----:B------:R-:W-:Y:S01]  /*1f00*/  IMAD.MOV.U32 R58, RZ, RZ, R119 ;  /* 0x000000ffff3a7224 */ /* 0x000fe200078e0077 */
[C---:B------:R-:W-:Y:S02]  /*1f10*/  ISETP.GT.AND P2, PT, R0.reuse, 0x58, PT ;  /* 0x000000580000780c */ /* 0x040fe40003f44270 */
[----:B------:R-:W-:Y:S02]  /*1f20*/  FSEL R65, R65, -INF , P3 ;  /* 0xff80000041417808 */ /* 0x000fe40001800000 */
[----:B------:R-:W-:Y:S02]  /*1f30*/  FMNMX.FTZ R4, R99, R4, !PT ;  /* 0x0000000463047209 */ /* 0x000fe40007810000 */
[----:B------:R-:W-:Y:S02]  /*1f40*/  FSEL R59, R59, -INF , P1 ;  /* 0xff8000003b3b7808 */ /* 0x000fe40000800000 */
[----:B------:R-:W-:Y:S01]  /*1f50*/  ISETP.GT.AND P1, PT, R0, 0x59, PT ;  /* 0x000000590000780c */ /* 0x000fe20003f24270 */
[----:B------:R-:W-:Y:S01]  /*1f60*/  IMAD.U32 R0, RZ, RZ, UR4 ;  /* 0x00000004ff007e24 */ /* 0x000fe2000f8e00ff */
[----:B------:R-:W-:-:S02]  /*1f70*/  FSEL R101, R68, -INF , P2 ;  /* 0xff80000044657808 */ /* 0x000fc40001000000 */
[----:B------:R-:W-:Y:S02]  /*1f80*/  FMNMX.FTZ R4, R65, R4, !PT ;  /* 0x0000000441047209 */ /* 0x000fe40007810000 */
[----:B------:R-:W-:Y:S02]  /*1f90*/  FSEL R69, R69, -INF , P1 ;  /* 0xff80000045457808 */ /* 0x000fe40000800000 */
[----:B------:R-:W-:Y:S02]  /*1fa0*/  FMNMX.FTZ R4, R101, R4, !PT ;  /* 0x0000000465047209 */ /* 0x000fe40007810000 */
[----:B------:R-:W-:Y:S02]  /*1fb0*/  FSEL R63, R63, -INF , P5 ;  /* 0xff8000003f3f7808 */ /* 0x000fe40002800000 */
[----:B------:R-:W-:Y:S02]  /*1fc0*/  FMNMX.FTZ R12, R69, R4, !PT ;  /* 0x00000004450c7209 */ /* 0x000fe40007810000 */
[----:B------:R-:W-:-:S02]  /*1fd0*/  FSEL R67, R67, -INF , P3 ;  /* 0xff80000043437808 */ /* 0x000fc40001800000 */
[----:B------:R-:W-:Y:S01]  /*1fe0*/  FSEL R71, R71, -INF , P1 ;  /* 0xff80000047477808 */ /* 0x000fe20000800000 */
[----:B------:R-:W0:Y:S01]  /*1ff0*/  SHFL.BFLY PT, R103, R12, 0x2, 0x1f ;  /* 0x0c401f000c677f89 */ /* 0x000e2200000e0000 */
[----:B------:R-:W-:Y:S02]  /*2000*/  R2UR UR4, R2 ;  /* 0x00000000020472ca */ /* 0x000fe400000e0000 */
[-C--:B------:R-:W-:Y:S02]  /*2010*/  MOV R104, R119.reuse ;  /* 0x0000007700687202 */ /* 0x080fe40000000f00 */
[-C--:B------:R-:W-:Y:S02]  /*2020*/  MOV R100, R119.reuse ;  /* 0x0000007700647202 */ /* 0x080fe40000000f00 */
[-C--:B------:R-:W-:Y:S02]  /*2030*/  MOV R96, R119.reuse ;  /* 0x0000007700607202 */ /* 0x080fe40000000f00 */
[----:B------:R-:W-:-:S02]  /*2040*/  MOV R92, R119 ;  /* 0x00000077005c7202 */ /* 0x000fc40000000f00 */
[-C--:B------:R-:W-:Y:S02]  /*2050*/  MOV R88, R119.reuse ;  /* 0x0000007700587202 */ /* 0x080fe40000000f00 */
[-C--:B------:R-:W-:Y:S01]  /*2060*/  MOV R84, R119.reuse ;  /* 0x0000007700547202 */ /* 0x080fe20000000f00 */
[----:B------:R-:W-:Y:S01]  /*2070*/  UIADD3 UR4, UR4, 0x30840, URZ ;  /* 0x0003084004047890 */ /* 0x000fe2000fffe03f */
[-C--:B------:R-:W-:Y:S02]  /*2080*/  MOV R80, R119.reuse ;  /* 0x0000007700507202 */ /* 0x080fe40000000f00 */
[-C--:B------:R-:W-:Y:S01]  /*2090*/  MOV R76, R119.reuse ;  /* 0x00000077004c7202 */ /* 0x080fe20000000f00 */
[----:B------:R-:W-:Y:S01]  /*20a0*/  UPRMT UR4, UR42, 0x654, UR4 ;  /* 0x000006542a047896 */ /* 0x000fe20008000004 */
[-C--:B------:R-:W-:Y:S02]  /*20b0*/  MOV R72, R119.reuse ;  /* 0x0000007700487202 */ /* 0x080fe40000000f00 */
[----:B------:R-:W-:-:S02]  /*20c0*/  MOV R68, R119 ;  /* 0x0000007700447202 */ /* 0x000fc40000000f00 */
[----:B------:R-:W-:Y:S02]  /*20d0*/  MOV R64, R119 ;  /* 0x0000007700407202 */ /* 0x000fe40000000f00 */
[----:B0-----:R-:W-:Y:S02]  /*20e0*/  FMNMX.FTZ R103, R12, R103, !PT ;  /* 0x000000670c677209 */ /* 0x001fe40007810000 */
[----:B------:R-:W-:Y:S01]  /*20f0*/  SYNCS.ARRIVE.TRANS64.RED.A1T0 RZ, [UR4], RZ ;  /* 0x000000ffffff79a7 */ /* 0x000fe20008100404 */
[-C--:B------:R-:W-:Y:S02]  /*2100*/  MOV R60, R119.reuse ;  /* 0x00000077003c7202 */ /* 0x080fe40000000f00 */
[----:B------:R-:W0:Y:S01]  /*2110*/  SHFL.BFLY PT, R4, R103, 0x1, 0x1f ;  /* 0x0c201f0067047f89 */ /* 0x000e2200000e0000 */
[-C--:B------:R-:W-:Y:S02]  /*2120*/  MOV R56, R119.reuse ;  /* 0x0000007700387202 */ /* 0x080fe40000000f00 */
[----:B------:R-:W-:-:S02]  /*2130*/  MOV R52, R119 ;  /* 0x0000007700347202 */ /* 0x000fc40000000f00 */
[-C--:B------:R-:W-:Y:S02]  /*2140*/  MOV R48, R119.reuse ;  /* 0x0000007700307202 */ /* 0x080fe40000000f00 */
[----:B------:R-:W-:Y:S02]  /*2150*/  MOV R44, R119 ;  /* 0x00000077002c7202 */ /* 0x000fe40000000f00 */
[----:B0-----:R-:W-:-:S04]  /*2160*/  FMNMX.FTZ R4, R103, R4, !PT ;  /* 0x0000000467047209 */ /* 0x001fc80007810000 */
[C---:B------:R-:W-:Y:S01]  /*2170*/  FSETP.NEU.FTZ.AND P0, PT, R4.reuse, -INF , PT ;  /* 0xff8000000400780b */ /* 0x040fe20003f1d000 */
[----:B------:R-:W-:-:S05]  /*2180*/  FMUL.FTZ R10, R4, R0 ;  /* 0x00000000040a7220 */ /* 0x000fca0000410000 */
[----:B------:R-:W-:Y:S02]  /*2190*/  FSEL R14, R10, RZ, P0 ;  /* 0x000000ff0a0e7208 */ /* 0x000fe40000000000 */
[----:B------:R-:W-:Y:S02]  /*21a0*/  FMNMX.FTZ R10, R5, R27, !PT ;  /* 0x0000001b050a7209 */ /* 0x000fe40007810000 */
[----:B------:R-:W-:Y:S01]  /*21b0*/  ISETP.NE.AND P0, PT, R20, RZ, PT ;  /* 0x000000ff1400720c */ /* 0x000fe20003f05270 */
[--C-:B------:R-:W-:Y:S01]  /*21c0*/  FFMA.FTZ R13, R13, R0, -R14.reuse ;  /* 0x000000000d0d7223 */ /* 0x100fe2000001080e */
[----:B------:R-:W-:Y:S01]  /*21d0*/  FMNMX.FTZ R10, R11, R10, !PT ;  /* 0x0000000a0b0a7209 */ /* 0x000fe20007810000 */
[-CC-:B------:R-:W-:Y:S01]  /*21e0*/  FFMA.FTZ R21, R21, R0.reuse, -R14.reuse ;  /* 0x0000000015157223 */ /* 0x180fe2000001080e */
[--C-:B------:R-:W-:Y:S01]  /*21f0*/  FFMA.FTZ R25, R25, R0, -R14.reuse ;  /* 0x0000000019197223 */ /* 0x100fe2000001080e */
[----:B------:R0:W-:Y:S01]  /*2200*/  MUFU.EX2 R190, R13 ;  /* 0x0000000d00be7308 */ /* 0x0001e20000000800 */
[----:B------:R-:W-:Y:S01]  /*2210*/  FMNMX.FTZ R10, R31, R10, !PT ;  /* 0x0000000a1f0a7209 */ /* 0x000fe20007810000 */
[-CC-:B------:R-:W-:Y:S01]  /*2220*/  FFMA.FTZ R3, R3, R0.reuse, -R14.reuse ;  /* 0x0000000003037223 */ /* 0x180fe2000001080e */
[-CC-:B------:R-:W-:Y:S01]  /*2230*/  FFMA.FTZ R29, R29, R0.reuse, -R14.reuse ;  /* 0x000000001d1d7223 */ /* 0x180fe2000001080e */
[--C-:B------:R-:W-:Y:S01]  /*2240*/  FFMA.FTZ R33, R33, R0, -R14.reuse ;  /* 0x0000000021217223 */ /* 0x100fe2000001080e */
[----:B------:R-:W-:Y:S01]  /*2250*/  FMNMX.FTZ R10, R15, R10, !PT ;  /* 0x0000000a0f0a7209 */ /* 0x000fe20007810000 */
[-CC-:B------:R-:W-:Y:S01]  /*2260*/  FFMA.FTZ R73, R73, R0.reuse, -R14.reuse ;  /* 0x0000000049497223 */ /* 0x180fe2000001080e */
[--C-:B------:R-:W-:Y:S01]  /*2270*/  FFMA.FTZ R75, R75, R0, -R14.reuse ;  /* 0x000000004b4b7223 */ /* 0x100fe2000001080e */
[----:B------:R1:W-:Y:S01]  /*2280*/  MUFU.EX2 R184, R21 ;  /* 0x0000001500b87308 */ /* 0x0003e20000000800 */
[----:B------:R-:W-:Y:S01]  /*2290*/  FMNMX.FTZ R10, R35, R10, !PT ;  /* 0x0000000a230a7209 */ /* 0x000fe20007810000 */
[-CC-:B------:R-:W-:Y:S01]  /*22a0*/  FFMA.FTZ R77, R77, R0.reuse, -R14.reuse ;  /* 0x000000004d4d7223 */ /* 0x180fe2000001080e */
[----:B0-----:R-:W-:Y:S01]  /*22b0*/  FSEL R13, R62, -INF , P6 ;  /* 0xff8000003e0d7808 */ /* 0x001fe20003000000 */
[--C-:B------:R-:W-:Y:S01]  /*22c0*/  FFMA.FTZ R79, R79, R0, -R14.reuse ;  /* 0x000000004f4f7223 */ /* 0x100fe2000001080e */
[----:B------:R-:W-:Y:S01]  /*22d0*/  FMNMX.FTZ R10, R37, R10, !PT ;  /* 0x0000000a250a7209 */ /* 0x000fe20007810000 */
[-CC-:B------:R-:W-:Y:S01]  /*22e0*/  FFMA.FTZ R81, R81, R0.reuse, -R14.reuse ;  /* 0x0000000051517223 */ /* 0x180fe2000001080e */
[--C-:B------:R-:W-:Y:S01]  /*22f0*/  FFMA.FTZ R83, R83, R0, -R14.reuse ;  /* 0x0000000053537223 */ /* 0x100fe2000001080e */
[----:B------:R0:W-:Y:S01]  /*2300*/  MUFU.EX2 R103, R25 ;  /* 0x0000001900677308 */ /* 0x0001e20000000800 */
[----:B------:R-:W-:Y:S01]  /*2310*/  FMNMX.FTZ R10, R39, R10, !PT ;  /* 0x0000000a270a7209 */ /* 0x000fe20007810000 */
[-CC-:B------:R-:W-:Y:S01]  /*2320*/  FFMA.FTZ R85, R85, R0.reuse, -R14.reuse ;  /* 0x0000000055557223 */ /* 0x180fe2000001080e */
[----:B-1----:R-:W-:Y:S01]  /*2330*/  FSEL R21, R66, -INF , P4 ;  /* 0xff80000042157808 */ /* 0x002fe20002000000 */
[--C-:B------:R-:W-:Y:S01]  /*2340*/  FFMA.FTZ R87, R87, R0, -R14.reuse ;  /* 0x0000000057577223 */ /* 0x100fe2000001080e */
[----:B------:R-:W-:Y:S01]  /*2350*/  FMNMX.FTZ R10, R41, R10, !PT ;  /* 0x0000000a290a7209 */ /* 0x000fe20007810000 */
[-CC-:B------:R-:W-:Y:S01]  /*2360*/  FFMA.FTZ R89, R89, R0.reuse, -R14.reuse ;  /* 0x0000000059597223 */ /* 0x180fe2000001080e */
[--C-:B------:R-:W-:Y:S01]  /*2370*/  FFMA.FTZ R91, R91, R0, -R14.reuse ;  /* 0x000000005b5b7223 */ /* 0x100fe2000001080e */
[----:B------:R-:W1:Y:S01]  /*2380*/  MUFU.EX2 R188, R3 ;  /* 0x0000000300bc7308 */ /* 0x000e620000000800 */
[----:B------:R-:W-:Y:S01]  /*2390*/  FMNMX.FTZ R10, R43, R10, !PT ;  /* 0x0000000a2b0a7209 */ /* 0x000fe20007810000 */
[-CC-:B------:R-:W-:Y:S01]  /*23a0*/  FFMA.FTZ R93, R93, R0.reuse, -R14.reuse ;  /* 0x000000005d5d7223 */ /* 0x180fe2000001080e */
[----:B0-----:R-:W-:Y:S01]  /*23b0*/  FSEL R25, R70, -INF , P2 ;  /* 0xff80000046197808 */ /* 0x001fe20001000000 */
[--C-:B------:R-:W-:Y:S01]  /*23c0*/  FFMA.FTZ R95, R95, R0, -R14.reuse ;  /* 0x000000005f5f7223 */ /* 0x100fe2000001080e */
[----:B------:R-:W-:Y:S01]  /*23d0*/  FMNMX.FTZ R10, R45, R10, !PT ;  /* 0x0000000a2d0a7209 */ /* 0x000fe20007810000 */
[-CC-:B------:R-:W-:Y:S01]  /*23e0*/  FFMA.FTZ R97, R97, R0.reuse, -R14.reuse ;  /* 0x0000000061617223 */ /* 0x180fe2000001080e */
[--C-:B------:R-:W-:Y:S01]  /*23f0*/  FFMA.FTZ R61, R61, R0, -R14.reuse ;  /* 0x000000003d3d7223 */ /* 0x100fe2000001080e */
[----:B------:R-:W0:Y:S01]  /*2400*/  MUFU.EX2 R29, R29 ;  /* 0x0000001d001d7308 */ /* 0x000e220000000800 */
[----:B------:R-:W-:Y:S01]  /*2410*/  FMNMX.FTZ R10, R47, R10, !PT ;  /* 0x0000000a2f0a7209 */ /* 0x000fe20007810000 */
[-CC-:B------:R-:W-:Y:S01]  /*2420*/  FFMA.FTZ R99, R99, R0.reuse, -R14.reuse ;  /* 0x0000000063637223 */ /* 0x180fe2000001080e */
[-CC-:B------:R-:W-:Y:S01]  /*2430*/  FFMA.FTZ R65, R65, R0.reuse, -R14.reuse ;  /* 0x0000000041417223 */ /* 0x180fe2000001080e */
[--C-:B------:R-:W-:Y:S01]  /*2440*/  FFMA.FTZ R101, R101, R0, -R14.reuse ;  /* 0x0000000065657223 */ /* 0x100fe2000001080e */
[----:B------:R-:W-:Y:S01]  /*2450*/  FMNMX.FTZ R10, R49, R10, !PT ;  /* 0x0000000a310a7209 */ /* 0x000fe20007810000 */
[----:B------:R-:W-:Y:S01]  /*2460*/  FFMA.FTZ R14, R69, R0, -R14 ;  /* 0x00000000450e7223 */ /* 0x000fe2000001080e */
[--C-:B------:R-:W-:Y:S01]  /*2470*/  IMAD.MOV.U32 R70, RZ, RZ, R119.reuse ;  /* 0x000000ffff467224 */ /* 0x100fe200078e0077 */
[----:B------:R-:W-:Y:S01]  /*2480*/  MUFU.EX2 R33, R33 ;  /* 0x0000002100217308 */ /* 0x000fe20000000800 */
[----:B------:R-:W-:Y:S01]  /*2490*/  FMNMX.FTZ R10, R51, R10, !PT ;  /* 0x0000000a330a7209 */ /* 0x000fe20007810000 */
[----:B------:R-:W-:-:S02]  /*24a0*/  IMAD.MOV.U32 R69, RZ, RZ, R119 ;  /* 0x000000ffff457224 */ /* 0x000fc400078e0077 */
[--C-:B------:R-:W-:Y:S01]  /*24b0*/  IMAD.MOV.U32 R66, RZ, RZ, R119.reuse ;  /* 0x000000ffff427224 */ /* 0x100fe200078e0077 */
[----:B------:R-:W-:Y:S01]  /*24c0*/  FMNMX.FTZ R10, R53, R10, !PT ;  /* 0x0000000a350a7209 */ /* 0x000fe20007810000 */
[----:B------:R-:W-:Y:S02]  /*24d0*/  IMAD.MOV.U32 R62, RZ, RZ, R119 ;  /* 0x000000ffff3e7224 */ /* 0x000fe400078e0077 */
[----:B------:R-:W-:Y:S01]  /*24e0*/  MUFU.EX2 R73, R73 ;  /* 0x0000004900497308 */ /* 0x000fe20000000800 */
[----:B------:R-:W-:-:S04]  /*24f0*/  FMNMX.FTZ R10, R55, R10, !PT ;  /* 0x0000000a370a7209 */ /* 0x000fc80007810000 */
[----:B------:R-:W-:-:S03]  /*2500*/  FMNMX.FTZ R10, R57, R10, !PT ;  /* 0x0000000a390a7209 */ /* 0x000fc60007810000 */
[----:B------:R2:W-:Y:S01]  /*2510*/  MUFU.EX2 R186, R75 ;  /* 0x0000004b00ba7308 */ /* 0x0005e20000000800 */
[----:B------:R-:W-:-:S04]  /*2520*/  FMNMX.FTZ R10, R59, R10, !PT ;  /* 0x0000000a3b0a7209 */ /* 0x000fc80007810000 */
[----:B------:R-:W-:-:S03]  /*2530*/  FMNMX.FTZ R10, R13, R10, !PT ;  /* 0x0000000a0d0a7209 */ /* 0x000fc60007810000 */
[----:B------:R-:W-:Y:S01]  /*2540*/  MUFU.EX2 R77, R77 ;  /* 0x0000004d004d7308 */ /* 0x000fe20000000800 */
[----:B------:R-:W-:Y:S01]  /*2550*/  FMNMX.FTZ R10, R63, R10, !PT ;  /* 0x0000000a3f0a7209 */ /* 0x000fe20007810000 */
[----:B--2---:R-:W-:-:S03]  /*2560*/  IMAD.MOV.U32 R75, RZ, RZ, R119 ;  /* 0x000000ffff4b7224 */ /* 0x004fc600078e0077 */
[----:B------:R-:W-:-:S03]  /*2570*/  FMNMX.FTZ R10, R21, R10, !PT ;  /* 0x0000000a150a7209 */ /* 0x000fc60007810000 */
[----:B------:R2:W-:Y:S01]  /*2580*/  MUFU.EX2 R180, R79 ;  /* 0x0000004f00b47308 */ /* 0x0005e20000000800 */
[----:B------:R-:W-:-:S04]  /*2590*/  FMNMX.FTZ R10, R67, R10, !PT ;  /* 0x0000000a430a7209 */ /* 0x000fc80007810000 */
[----:B------:R-:W-:-:S03]  /*25a0*/  FMNMX.FTZ R10, R25, R10, !PT ;  /* 0x0000000a190a7209 */ /* 0x000fc60007810000 */
[----:B------:R-:W-:Y:S01]  /*25b0*/  MUFU.EX2 R81, R81 ;  /* 0x0000005100517308 */ /* 0x000fe20000000800 */
[----:B------:R-:W-:Y:S01]  /*25c0*/  FMNMX.FTZ R10, R71, R10, !PT ;  /* 0x0000000a470a7209 */ /* 0x000fe20007810000 */
[----:B--2---:R-:W-:-:S04]  /*25d0*/  IMAD.MOV.U32 R79, RZ, RZ, R119 ;  /* 0x000000ffff4f7224 */ /* 0x004fc800078e0077 */
[----:B------:R-:W2:Y:S02]  /*25e0*/  SHFL.BFLY PT, R3, R10, 0x2, 0x1f ;  /* 0x0c401f000a037f89 */ /* 0x000ea400000e0000 */
[----:B------:R3:W-:Y:S08]  /*25f0*/  MUFU.EX2 R182, R83 ;  /* 0x0000005300b67308 */ /* 0x0007f00000000800 */
[----:B------:R-:W-:Y:S01]  /*2600*/  MUFU.EX2 R85, R85 ;  /* 0x0000005500557308 */ /* 0x000fe20000000800 */
[----:B---3--:R-:W-:-:S07]  /*2610*/  IMAD.MOV.U32 R83, RZ, RZ, R119 ;  /* 0x000000ffff537224 */ /* 0x008fce00078e0077 */
[----:B------:R3:W-:Y:S01]  /*2620*/  MUFU.EX2 R176, R87 ;  /* 0x0000005700b07308 */ /* 0x0007e20000000800 */
[----:B--2---:R-:W-:-:S07]  /*2630*/  FMNMX.FTZ R12, R10, R3, !PT ;  /* 0x000000030a0c7209 */ /* 0x004fce0007810000 */
[----:B------:R-:W-:Y:S01]  /*2640*/  MUFU.EX2 R89, R89 ;  /* 0x0000005900597308 */ /* 0x000fe20000000800 */
[--C-:B---3--:R-:W-:Y:S01]  /*2650*/  IMAD.MOV.U32 R87, RZ, RZ, R119.reuse ;  /* 0x000000ffff577224 */ /* 0x108fe200078e0077 */
[----:B------:R-:W2:Y:S06]  /*2660*/  SHFL.BFLY PT, R3, R12, 0x1, 0x1f ;  /* 0x0c201f000c037f89 */ /* 0x000eac00000e0000 */
[----:B------:R3:W-:Y:S08]  /*2670*/  MUFU.EX2 R178, R91 ;  /* 0x0000005b00b27308 */ /* 0x0007f00000000800 */
[----:B------:R-:W-:Y:S01]  /*2680*/  MUFU.EX2 R93, R93 ;  /* 0x0000005d005d7308 */ /* 0x000fe20000000800 */
[----:B---3--:R-:W-:-:S07]  /*2690*/  IMAD.MOV.U32 R91, RZ, RZ, R119 ;  /* 0x000000ffff5b7224 */ /* 0x008fce00078e0077 */
[----:B------:R3:W-:Y:S01]  /*26a0*/  MUFU.EX2 R172, R95 ;  /* 0x0000005f00ac7308 */ /* 0x0007e20000000800 */
[----:B--2---:R-:W-:-:S04]  /*26b0*/  FMNMX.FTZ R3, R12, R3, !PT ;  /* 0x000000030c037209 */ /* 0x004fc80007810000 */
[C---:B------:R-:W-:Y:S01]  /*26c0*/  FSETP.NEU.FTZ.AND P1, PT, R3.reuse, -INF , PT ;  /* 0xff8000000300780b */ /* 0x040fe20003f3d000 */
[----:B------:R-:W-:Y:S02]  /*26d0*/  FMUL.FTZ R10, R3, R0 ;  /* 0x00000000030a7220 */ /* 0x000fe40000410000 */
[----:B------:R-:W-:Y:S01]  /*26e0*/  MUFU.EX2 R97, R97 ;  /* 0x0000006100617308 */ /* 0x000fe20000000800 */
[----:B---3--:R-:W-:Y:S02]  /*26f0*/  IMAD.MOV.U32 R95, RZ, RZ, R119 ;  /* 0x000000ffff5f7224 */ /* 0x008fe400078e0077 */
[----:B------:R-:W-:Y:S02]  /*2700*/  FSEL R10, R10, RZ, P1 ;  /* 0x000000ff0a0a7208 */ /* 0x000fe40000800000 */
[----:B------:R-:W-:-:S03]  /*2710*/  PLOP3.LUT P1, PT, PT, PT, UP0, 0x80, 0x0 ;  /* 0x000000000000781c */ /* 0x000fc60003f2f008 */
[----:B------:R-:W-:Y:S01]  /*2720*/  MUFU.EX2 R174, R61 ;  /* 0x0000003d00ae7308 */ /* 0x000fe20000000800 */
[-CC-:B------:R-:W-:Y:S01]  /*2730*/  FFMA.FTZ R5, R5, R0.reuse, -R10.reuse ;  /* 0x0000000005057223 */ /* 0x180fe2000001080a */
[-CC-:B------:R-:W-:Y:S01]  /*2740*/  FFMA.FTZ R27, R27, R0.reuse, -R10.reuse ;  /* 0x000000001b1b7223 */ /* 0x180fe2000001080a */
[-CC-:B------:R-:W-:Y:S01]  /*2750*/  FFMA.FTZ R11, R11, R0.reuse, -R10.reuse ;  /* 0x000000000b0b7223 */ /* 0x180fe2000001080a */
[-CC-:B------:R-:W-:Y:S01]  /*2760*/  FFMA.FTZ R31, R31, R0.reuse, -R10.reuse ;  /* 0x000000001f1f7223 */ /* 0x180fe2000001080a */
[-CC-:B------:R-:W-:Y:S01]  /*2770*/  FFMA.FTZ R15, R15, R0.reuse, -R10.reuse ;  /* 0x000000000f0f7223 */ /* 0x180fe2000001080a */
[-CC-:B------:R-:W-:Y:S01]  /*2780*/  FFMA.FTZ R35, R35, R0.reuse, -R10.reuse ;  /* 0x0000000023237223 */ /* 0x180fe2000001080a */
[-CC-:B------:R-:W-:Y:S01]  /*2790*/  FFMA.FTZ R37, R37, R0.reuse, -R10.reuse ;  /* 0x0000000025257223 */ /* 0x180fe2000001080a */
        /* <DEDUP_REMOVED lines=8> */
[----:B------:R1:W2:Y:S01]  /*2820*/  MUFU.EX2 R12, R27 ;  /* 0x0000001b000c7308 */ /* 0x0002a20000000800 */
[-CC-:B------:R-:W-:Y:S01]  /*2830*/  FFMA.FTZ R53, R53, R0.reuse, -R10.reuse ;  /* 0x0000000035357223 */ /* 0x180fe2000001080a */
[-CC-:B------:R-:W-:Y:S01]  /*2840*/  FFMA.FTZ R55, R55, R0.reuse, -R10.reuse ;  /* 0x0000000037377223 */ /* 0x180fe2000001080a */
[-CC-:B------:R-:W-:Y:S01]  /*2850*/  FFMA.FTZ R57, R57, R0.reuse, -R10.reuse ;  /* 0x0000000039397223 */ /* 0x180fe2000001080a */
[-CC-:B------:R-:W-:Y:S01]  /*2860*/  FFMA.FTZ R59, R59, R0.reuse, -R10.reuse ;  /* 0x000000003b3b7223 */ /* 0x180fe2000001080a */
[-CC-:B------:R-:W-:Y:S01]  /*2870*/  FFMA.FTZ R13, R13, R0.reuse, -R10.reuse ;  /* 0x000000000d0d7223 */ /* 0x180fe2000001080a */
[-CC-:B------:R-:W-:Y:S01]  /*2880*/  FFMA.FTZ R63, R63, R0.reuse, -R10.reuse ;  /* 0x000000003f3f7223 */ /* 0x180fe2000001080a */
[-CC-:B------:R-:W-:Y:S01]  /*2890*/  FFMA.FTZ R21, R21, R0.reuse, -R10.reuse ;  /* 0x0000000015157223 */ /* 0x180fe2000001080a */
[----:B------:R-:W3:Y:S01]  /*28a0*/  MUFU.EX2 R11, R11 ;  /* 0x0000000b000b7308 */ /* 0x000ee20000000800 */
[----:B-1----:R-:W-:Y:S01]  /*28b0*/  FADD.FTZ R27, R188, R103 ;  /* 0x00000067bc1b7221 */ /* 0x002fe20000010000 */
[-CC-:B------:R-:W-:Y:S01]  /*28c0*/  FFMA.FTZ R67, R67, R0.reuse, -R10.reuse ;  /* 0x0000000043437223 */ /* 0x180fe2000001080a */
[-CC-:B------:R-:W-:Y:S01]  /*28d0*/  FFMA.FTZ R25, R25, R0.reuse, -R10.reuse ;  /* 0x0000000019197223 */ /* 0x180fe2000001080a */
[----:B------:R-:W-:Y:S01]  /*28e0*/  FFMA.FTZ R71, R71, R0, -R10 ;  /* 0x0000000047477223 */ /* 0x000fe2000001080a */
[----:B------:R-:W-:Y:S01]  /*28f0*/  FADD.FTZ R34, R190, R27 ;  /* 0x0000001bbe227221 */ /* 0x000fe20000010000 */
[C---:B0-----:R-:W-:Y:S01]  /*2900*/  F2FP.F16.F32.PACK_AB R190, R29.reuse, R190 ;  /* 0x000000be1dbe723e */ /* 0x041fe200000000ff */
[----:B------:R-:W-:Y:S01]  /*2910*/  IMAD.MOV.U32 R61, RZ, RZ, R119 ;  /* 0x000000ffff3d7224 */ /* 0x000fe200078e0077 */
[----:B------:R0:W1:Y:S01]  /*2920*/  MUFU.EX2 R20, R31 ;  /* 0x0000001f00147308 */ /* 0x0000620000000800 */
[----:B------:R-:W-:Y:S01]  /*2930*/  FADD.FTZ R27, R29, R34 ;  /* 0x000000221d1b7221 */ /* 0x000fe20000010000 */
[----:B--2---:R-:W-:Y:S01]  /*2940*/  FADD.FTZ R34, R5, R12 ;  /* 0x0000000c05227221 */ /* 0x004fe20000010000 */
[----:B------:R-:W-:-:S02]  /*2950*/  F2FP.F16.F32.PACK_AB R189, R12, R5 ;  /* 0x000000050cbd723e */ /* 0x000fc400000000ff */
[----:B------:R-:W-:Y:S01]  /*2960*/  FADD.FTZ R36, R184, R27 ;  /* 0x0000001bb8247221 */ /* 0x000fe20000010000 */
[----:B------:R-:W-:Y:S01]  /*2970*/  F2FP.F16.F32.PACK_AB R188, R103, R188 ;  /* 0x000000bc67bc723e */ /* 0x000fe200000000ff */
[--C-:B------:R-:W-:Y:S01]  /*2980*/  IMAD.MOV.U32 R103, RZ, RZ, R119.reuse ;  /* 0x000000ffff677224 */ /* 0x100fe200078e0077 */
[----:B------:R-:W2:Y:S01]  /*2990*/  MUFU.EX2 R15, R15 ;  /* 0x0000000f000f7308 */ /* 0x000ea20000000800 */
[----:B------:R-:W-:Y:S01]  /*29a0*/  FADD.FTZ R36, R33, R36 ;  /* 0x0000002421247221 */ /* 0x000fe20000010000 */
[----:B---3--:R-:W-:Y:S01]  /*29b0*/  FADD.FTZ R27, R11, R34 ;  /* 0x000000220b1b7221 */ /* 0x008fe20000010000 */
[----:B------:R-:W-:Y:S01]  /*29c0*/  F2FP.F16.F32.PACK_AB R184, R33, R184 ;  /* 0x000000b821b8723e */ /* 0x000fe200000000ff */
[----:B------:R-:W-:Y:S02]  /*29d0*/  IMAD.MOV.U32 R33, RZ, RZ, R119 ;  /* 0x000000ffff217224 */ /* 0x000fe400078e0077 */
[----:B0-----:R-:W-:Y:S02]  /*29e0*/  FADD.FTZ R31, R73, R36 ;  /* 0x00000024491f7221 */ /* 0x001fe40000010000 */
[----:B------:R0:W3:Y:S01]  /*29f0*/  MUFU.EX2 R24, R35 ;  /* 0x0000002300187308 */ /* 0x0000e20000000800 */
[----:B-1----:R-:W-:Y:S01]  /*2a00*/  FADD.FTZ R36, R20, R27 ;  /* 0x0000001b14247221 */ /* 0x002fe20000010000 */
[C---:B------:R-:W-:Y:S01]  /*2a10*/  FADD.FTZ R38, R186.reuse, R31 ;  /* 0x0000001fba267221 */ /* 0x040fe20000010000 */
[----:B------:R-:W-:Y:S01]  /*2a20*/  F2FP.F16.F32.PACK_AB R186, R186, R73 ;  /* 0x00000049baba723e */ /* 0x000fe200000000ff */
[----:B------:R-:W-:Y:S01]  /*2a30*/  IMAD.MOV.U32 R73, RZ, RZ, R119 ;  /* 0x000000ffff497224 */ /* 0x000fe200078e0077 */
[----:B------:R-:W-:Y:S01]  /*2a40*/  F2FP.F16.F32.PACK_AB R191, R20, R11 ;  /* 0x0000000b14bf723e */ /* 0x000fe200000000ff */
[----:B------:R-:W-:Y:S01]  /*2a50*/  FADD.FTZ R31, R77, R38 ;  /* 0x000000264d1f7221 */ /* 0x000fe20000010000 */
[----:B------:R-:W-:Y:S01]  /*2a60*/  IMAD.MOV.U32 R11, RZ, RZ, 0x3f800000 ;  /* 0x3f800000ff0b7424 */ /* 0x000fe200078e00ff */
[----:B------:R-:W1:Y:S01]  /*2a70*/  MUFU.EX2 R37, R37 ;  /* 0x0000002500257308 */ /* 0x000e620000000800 */
[----:B--2---:R-:W-:Y:S01]  /*2a80*/  FADD.FTZ R27, R15, R36 ;  /* 0x000000240f1b7221 */ /* 0x004fe20000010000 */
[C---:B------:R-:W-:Y:S01]  /*2a90*/  FADD.FTZ R38, R180.reuse, R31 ;  /* 0x0000001fb4267221 */ /* 0x040fe20000010000 */
[----:B------:R-:W-:Y:S01]  /*2aa0*/  F2FP.F16.F32.PACK_AB R180, R180, R77 ;  /* 0x0000004db4b4723e */ /* 0x000fe200000000ff */
[----:B------:R-:W-:-:S02]  /*2ab0*/  IMAD.MOV.U32 R77, RZ, RZ, R119 ;  /* 0x000000ffff4d7224 */ /* 0x000fc400078e0077 */
[----:B------:R-:W-:Y:S01]  /*2ac0*/  FADD.FTZ R31, R81, R38 ;  /* 0x00000026511f7221 */ /* 0x000fe20000010000 */
[----:B0-----:R-:W-:Y:S01]  /*2ad0*/  IMAD.MOV.U32 R35, RZ, RZ, R119 ;  /* 0x000000ffff237224 */ /* 0x001fe200078e0077 */
[----:B------:R0:W2:Y:S01]  /*2ae0*/  MUFU.EX2 R26, R39 ;  /* 0x00000027001a7308 */ /* 0x0000a20000000800 */
[----:B---3--:R-:W-:Y:S01]  /*2af0*/  FADD.FTZ R36, R24, R27 ;  /* 0x0000001b18247221 */ /* 0x008fe20000010000 */
[C---:B------:R-:W-:Y:S01]  /*2b00*/  FADD.FTZ R40, R182.reuse, R31 ;  /* 0x0000001fb6287221 */ /* 0x040fe20000010000 */
[----:B------:R-:W-:Y:S01]  /*2b10*/  F2FP.F16.F32.PACK_AB R182, R182, R81 ;  /* 0x00000051b6b6723e */ /* 0x000fe200000000ff */
[--C-:B------:R-:W-:Y:S01]  /*2b20*/  IMAD.MOV.U32 R81, RZ, RZ, R119.reuse ;  /* 0x000000ffff517224 */ /* 0x100fe200078e0077 */
[----:B------:R-:W-:Y:S01]  /*2b30*/  F2FP.F16.F32.PACK_AB R185, R24, R15 ;  /* 0x0000000f18b9723e */ /* 0x000fe200000000ff */
[----:B------:R-:W-:Y:S01]  /*2b40*/  FADD.FTZ R31, R85, R40 ;  /* 0x00000028551f7221 */ /* 0x000fe20000010000 */
[----:B------:R-:W-:Y:S01]  /*2b50*/  MOV R24, R119 ;  /* 0x0000007700187202 */ /* 0x000fe20000000f00 */
[----:B------:R-:W3:Y:S01]  /*2b60*/  MUFU.EX2 R41, R41 ;  /* 0x0000002900297308 */ /* 0x000ee20000000800 */
[----:B-1----:R-:W-:Y:S01]  /*2b70*/  FADD.FTZ R27, R37, R36 ;  /* 0x00000024251b7221 */ /* 0x002fe20000010000 */
[----:B0-----:R-:W-:-:S06]  /*2b80*/  IMAD.MOV.U32 R39, RZ, RZ, R119 ;  /* 0x000000ffff277224 */ /* 0x001fcc00078e0077 */
[----:B------:R0:W1:Y:S01]  /*2b90*/  MUFU.EX2 R28, R43 ;  /* 0x0000002b001c7308 */ /* 0x0000620000000800 */
[C---:B--2---:R-:W-:Y:S01]  /*2ba0*/  FADD.FTZ R38, R26.reuse, R27 ;  /* 0x0000001b1a267221 */ /* 0x044fe20000010000 */
[----:B------:R-:W-:Y:S01]  /*2bb0*/  F2FP.F16.F32.PACK_AB R187, R26, R37 ;  /* 0x000000251abb723e */ /* 0x000fe200000000ff */
[--C-:B------:R-:W-:Y:S02]  /*2bc0*/  IMAD.MOV.U32 R37, RZ, RZ, R119.reuse ;  /* 0x000000ffff257224 */ /* 0x100fe400078e0077 */
[----:B------:R-:W-:-:S03]  /*2bd0*/  IMAD.MOV.U32 R26, RZ, RZ, R119 ;  /* 0x000000ffff1a7224 */ /* 0x000fc600078e0077 */
[----:B------:R-:W2:Y:S01]  /*2be0*/  MUFU.EX2 R45, R45 ;  /* 0x0000002d002d7308 */ /* 0x000ea20000000800 */
[----:B---3--:R-:W-:Y:S01]  /*2bf0*/  FADD.FTZ R27, R41, R38 ;  /* 0x00000026291b7221 */ /* 0x008fe20000010000 */
[C---:B------:R-:W-:Y:S01]  /*2c00*/  FADD.FTZ R38, R176.reuse, R31 ;  /* 0x0000001fb0267221 */ /* 0x040fe20000010000 */
[----:B------:R-:W-:Y:S01]  /*2c10*/  F2FP.F16.F32.PACK_AB R176, R176, R85 ;  /* 0x00000055b0b0723e */ /* 0x000fe200000000ff */
[--C-:B------:R-:W-:Y:S02]  /*2c20*/  IMAD.MOV.U32 R85, RZ, RZ, R119.reuse ;  /* 0x000000ffff557224 */ /* 0x100fe400078e0077 */
[----:B------:R-:W-:Y:S01]  /*2c30*/  FADD.FTZ R31, R89, R38 ;  /* 0x00000026591f7221 */ /* 0x000fe20000010000 */
[----:B0-----:R-:W-:Y:S01]  /*2c40*/  IMAD.MOV.U32 R43, RZ, RZ, R119 ;  /* 0x000000ffff2b7224 */ /* 0x001fe200078e0077 */
[----:B------:R0:W3:Y:S01]  /*2c50*/  MUFU.EX2 R30, R47 ;  /* 0x0000002f001e7308 */ /* 0x0000e20000000800 */
[----:B-1----:R-:W-:Y:S01]  /*2c60*/  FADD.FTZ R2, R28, R27 ;  /* 0x0000001b1c027221 */ /* 0x002fe20000010000 */
[C---:B------:R-:W-:Y:S01]  /*2c70*/  FADD.FTZ R40, R178.reuse, R31 ;  /* 0x0000001fb2287221 */ /* 0x040fe20000010000 */
[----:B------:R-:W-:Y:S01]  /*2c80*/  F2FP.F16.F32.PACK_AB R178, R178, R89 ;  /* 0x00000059b2b2723e */ /* 0x000fe200000000ff */
[--C-:B------:R-:W-:Y:S01]  /*2c90*/  IMAD.MOV.U32 R89, RZ, RZ, R119.reuse ;  /* 0x000000ffff597224 */ /* 0x100fe200078e0077 */
[----:B------:R-:W-:Y:S01]  /*2ca0*/  F2FP.F16.F32.PACK_AB R181, R28, R41 ;  /* 0x000000291cb5723e */ /* 0x000fe200000000ff */
[----:B------:R-:W-:Y:S01]  /*2cb0*/  FADD.FTZ R31, R93, R40 ;  /* 0x000000285d1f7221 */ /* 0x000fe20000010000 */
[--C-:B------:R-:W-:Y:S01]  /*2cc0*/  IMAD.MOV.U32 R41, RZ, RZ, R119.reuse ;  /* 0x000000ffff297224 */ /* 0x100fe200078e0077 */
[----:B------:R-:W1:Y:S01]  /*2cd0*/  MUFU.EX2 R49, R49 ;  /* 0x0000003100317308 */ /* 0x000e620000000800 */
[----:B--2---:R-:W-:Y:S01]  /*2ce0*/  FADD.FTZ R27, R45, R2 ;  /* 0x000000022d1b7221 */ /* 0x004fe20000010000 */
[----:B0-----:R-:W-:Y:S01]  /*2cf0*/  IMAD.MOV.U32 R47, RZ, RZ, R119 ;  /* 0x000000ffff2f7224 */ /* 0x001fe200078e0077 */
[----:B------:R-:W-:-:S05]  /*2d00*/  MOV R28, R119 ;  /* 0x00000077001c7202 */ /* 0x000fca0000000f00 */
[----:B------:R0:W2:Y:S01]  /*2d10*/  MUFU.EX2 R32, R51 ;  /* 0x0000003300207308 */ /* 0x0000a20000000800 */
[C---:B---3--:R-:W-:Y:S01]  /*2d20*/  FADD.FTZ R38, R30.reuse, R27 ;  /* 0x0000001b1e267221 */ /* 0x048fe20000010000 */
[----:B------:R-:W-:Y:S01]  /*2d30*/  F2FP.F16.F32.PACK_AB R183, R30, R45 ;  /* 0x0000002d1eb7723e */ /* 0x000fe200000000ff */
[--C-:B------:R-:W-:Y:S02]  /*2d40*/  IMAD.MOV.U32 R45, RZ, RZ, R119.reuse ;  /* 0x000000ffff2d7224 */ /* 0x100fe400078e0077 */
[----:B------:R-:W-:-:S03]  /*2d50*/  IMAD.MOV.U32 R30, RZ, RZ, R119 ;  /* 0x000000ffff1e7224 */ /* 0x000fc600078e0077 */
[----:B------:R-:W3:Y:S01]  /*2d60*/  MUFU.EX2 R53, R53 ;  /* 0x0000003500357308 */ /* 0x000ee20000000800 */
[----:B-1----:R-:W-:Y:S01]  /*2d70*/  FADD.FTZ R27, R49, R38 ;  /* 0x00000026311b7221 */ /* 0x002fe20000010000 */
[C---:B------:R-:W-:Y:S01]  /*2d80*/  FADD.FTZ R38, R172.reuse, R31 ;  /* 0x0000001fac267221 */ /* 0x040fe20000010000 */
[----:B------:R-:W-:Y:S01]  /*2d90*/  F2FP.F16.F32.PACK_AB R172, R172, R93 ;  /* 0x0000005dacac723e */ /* 0x000fe200000000ff */
[--C-:B------:R-:W-:Y:S02]  /*2da0*/  IMAD.MOV.U32 R93, RZ, RZ, R119.reuse ;  /* 0x000000ffff5d7224 */ /* 0x100fe400078e0077 */
[----:B------:R-:W-:Y:S01]  /*2db0*/  FADD.FTZ R29, R97, R38 ;  /* 0x00000026611d7221 */ /* 0x000fe20000010000 */
[----:B0-----:R-:W-:Y:S01]  /*2dc0*/  IMAD.MOV.U32 R51, RZ, RZ, R119 ;  /* 0x000000ffff337224 */ /* 0x001fe200078e0077 */
[----:B------:R0:W1:Y:S01]  /*2dd0*/  MUFU.EX2 R34, R55 ;  /* 0x0000003700227308 */ /* 0x0000620000000800 */
[----:B--2---:R-:W-:Y:S01]  /*2de0*/  FADD.FTZ R10, R32, R27 ;  /* 0x0000001b200a7221 */ /* 0x004fe20000010000 */
[C---:B------:R-:W-:Y:S01]  /*2df0*/  FADD.FTZ R40, R174.reuse, R29 ;  /* 0x0000001dae287221 */ /* 0x040fe20000010000 */
[----:B------:R-:W-:Y:S01]  /*2e00*/  F2FP.F16.F32.PACK_AB R174, R174, R97 ;  /* 0x00000061aeae723e */ /* 0x000fe200000000ff */
[--C-:B------:R-:W-:Y:S01]  /*2e10*/  IMAD.MOV.U32 R97, RZ, RZ, R119.reuse ;  /* 0x000000ffff617224 */ /* 0x100fe200078e0077 */
[----:B------:R-:W-:Y:S01]  /*2e20*/  F2FP.F16.F32.PACK_AB R177, R32, R49 ;  /* 0x0000003120b1723e */ /* 0x000fe200000000ff */
[--C-:B------:R-:W-:Y:S01]  /*2e30*/  IMAD.MOV.U32 R49, RZ, RZ, R119.reuse ;  /* 0x000000ffff317224 */ /* 0x100fe200078e0077 */
[----:B------:R-:W-:Y:S01]  /*2e40*/  MOV R32, R119 ;  /* 0x0000007700207202 */ /* 0x000fe20000000f00 */
[----:B------:R-:W2:Y:S01]  /*2e50*/  MUFU.EX2 R57, R57 ;  /* 0x0000003900397308 */ /* 0x000ea20000000800 */
[----:B---3--:R-:W-:Y:S01]  /*2e60*/  FADD.FTZ R27, R53, R10 ;  /* 0x0000000a351b7221 */ /* 0x008fe20000010000 */
[----:B0-----:R-:W-:-:S02]  /*2e70*/  IMAD.MOV.U32 R55, RZ, RZ, R119 ;  /* 0x000000ffff377224 */ /* 0x001fc400078e0077 */
[----:B------:R-:W-:-:S04]  /*2e80*/  IMAD.MOV.U32 R31, RZ, RZ, R119 ;  /* 0x000000ffff1f7224 */ /* 0x000fc800078e0077 */
[----:B------:R-:W0:Y:S01]  /*2e90*/  MUFU.EX2 R99, R99 ;  /* 0x0000006300637308 */ /* 0x000e220000000800 */
[C---:B-1----:R-:W-:Y:S01]  /*2ea0*/  FADD.FTZ R10, R34.reuse, R27 ;  /* 0x0000001b220a7221 */ /* 0x042fe20000010000 */
[----:B------:R-:W-:Y:S01]  /*2eb0*/  F2FP.F16.F32.PACK_AB R179, R34, R53 ;  /* 0x0000003522b3723e */ /* 0x000fe200000000ff */
[--C-:B------:R-:W-:Y:S02]  /*2ec0*/  IMAD.MOV.U32 R53, RZ, RZ, R119.reuse ;  /* 0x000000ffff357224 */ /* 0x100fe400078e0077 */
[----:B------:R-:W-:-:S03]  /*2ed0*/  IMAD.MOV.U32 R34, RZ, RZ, R119 ;  /* 0x000000ffff227224 */ /* 0x000fc600078e0077 */
[----:B------:R1:W3:Y:S01]  /*2ee0*/  MUFU.EX2 R36, R59 ;  /* 0x0000003b00247308 */ /* 0x0002e20000000800 */
[----:B--2---:R-:W-:-:S07]  /*2ef0*/  FADD.FTZ R27, R57, R10 ;  /* 0x0000000a391b7221 */ /* 0x004fce0000010000 */
[----:B------:R2:W4:Y:S01]  /*2f00*/  MUFU.EX2 R168, R65 ;  /* 0x0000004100a87308 */ /* 0x0005220000000800 */
[----:B0-----:R-:W-:Y:S01]  /*2f10*/  FADD.FTZ R29, R99, R40 ;  /* 0x00000028631d7221 */ /* 0x001fe20000010000 */
[----:B-1----:R-:W-:-:S06]  /*2f20*/  IMAD.MOV.U32 R59, RZ, RZ, R119 ;  /* 0x000000ffff3b7224 */ /* 0x002fcc00078e0077 */
[----:B------:R-:W0:Y:S01]  /*2f30*/  MUFU.EX2 R13, R13 ;  /* 0x0000000d000d7308 */ /* 0x000e220000000800 */
[C---:B---3--:R-:W-:Y:S01]  /*2f40*/  FADD.FTZ R10, R36.reuse, R27 ;  /* 0x0000001b240a7221 */ /* 0x048fe20000010000 */
[----:B------:R-:W-:Y:S01]  /*2f50*/  F2FP.F16.F32.PACK_AB R173, R36, R57 ;  /* 0x0000003924ad723e */ /* 0x000fe200000000ff */
[--C-:B--2---:R-:W-:Y:S01]  /*2f60*/  IMAD.MOV.U32 R65, RZ, RZ, R119.reuse ;  /* 0x000000ffff417224 */ /* 0x104fe200078e0077 */
[----:B------:R-:W-:Y:S01]  /*2f70*/  MOV R36, R119 ;  /* 0x0000007700247202 */ /* 0x000fe20000000f00 */
[----:B------:R-:W-:-:S03]  /*2f80*/  IMAD.MOV.U32 R57, RZ, RZ, R119 ;  /* 0x000000ffff397224 */ /* 0x000fc600078e0077 */
[----:B------:R-:W1:Y:S01]  /*2f90*/  MUFU.EX2 R101, R101 ;  /* 0x0000006500657308 */ /* 0x000e620000000800 */
[C---:B----4-:R-:W-:Y:S01]  /*2fa0*/  FADD.FTZ R40, R168.reuse, R29 ;  /* 0x0000001da8287221 */ /* 0x050fe20000010000 */
[----:B------:R-:W-:Y:S01]  /*2fb0*/  F2FP.F16.F32.PACK_AB R168, R168, R99 ;  /* 0x00000063a8a8723e */ /* 0x000fe200000000ff */
[----:B------:R-:W-:-:S05]  /*2fc0*/  IMAD.MOV.U32 R99, RZ, RZ, R119 ;  /* 0x000000ffff637224 */ /* 0x000fca00078e0077 */
[----:B------:R2:W3:Y:S01]  /*2fd0*/  MUFU.EX2 R2, R63 ;  /* 0x0000003f00027308 */ /* 0x0004e20000000800 */
[----:B0-----:R-:W-:-:S07]  /*2fe0*/  FADD.FTZ R27, R13, R10 ;  /* 0x0000000a0d1b7221 */ /* 0x001fce0000010000 */
[----:B------:R-:W0:Y:S01]  /*2ff0*/  MUFU.EX2 R21, R21 ;  /* 0x0000001500157308 */ /* 0x000e220000000800 */
[----:B-1----:R-:W-:Y:S01]  /*3000*/  FADD.FTZ R29, R101, R40 ;  /* 0x00000028651d7221 */ /* 0x002fe20000010000 */
[----:B--2---:R-:W-:-:S06]  /*3010*/  IMAD.MOV.U32 R63, RZ, RZ, R119 ;  /* 0x000000ffff3f7224 */ /* 0x004fcc00078e0077 */
[----:B------:R1:W2:Y:S01]  /*3020*/  MUFU.EX2 R38, R67 ;  /* 0x0000004300267308 */ /* 0x0002a20000000800 */
[C---:B---3--:R-:W-:Y:S01]  /*3030*/  FADD.FTZ R42, R2.reuse, R27 ;  /* 0x0000001b022a7221 */ /* 0x048fe20000010000 */
[----:B------:R-:W-:Y:S01]  /*3040*/  F2FP.F16.F32.PACK_AB R175, R2, R13 ;  /* 0x0000000d02af723e */ /* 0x000fe200000000ff */
[----:B------:R-:W-:Y:S01]  /*3050*/  IMAD.MOV.U32 R27, RZ, RZ, R119 ;  /* 0x000000ffff1b7224 */ /* 0x000fe200078e0077 */
[----:B------:R-:W-:-:S04]  /*3060*/  MOV R2, 0x3f800000 ;  /* 0x3f80000000027802 */ /* 0x000fc80000000f00 */
[----:B------:R-:W3:Y:S01]  /*3070*/  MUFU.EX2 R25, R25 ;  /* 0x0000001900197308 */ /* 0x000ee20000000800 */
[----:B0-----:R-:W-:Y:S01]  /*3080*/  FADD.FTZ R5, R21, R42 ;  /* 0x0000002a15057221 */ /* 0x001fe20000010000 */
[--C-:B-1----:R-:W-:Y:S02]  /*3090*/  IMAD.MOV.U32 R67, RZ, RZ, R119.reuse ;  /* 0x000000ffff437224 */ /* 0x102fe400078e0077 */
[----:B------:R-:W-:-:S04]  /*30a0*/  IMAD.MOV.U32 R42, RZ, RZ, R119 ;  /* 0x000000ffff2a7224 */ /* 0x000fc800078e0077 */
[----:B------:R-:W0:Y:S01]  /*30b0*/  MUFU.EX2 R14, R14 ;  /* 0x0000000e000e7308 */ /* 0x000e220000000800 */
[C---:B--2---:R-:W-:Y:S01]  /*30c0*/  FADD.FTZ R12, R38.reuse, R5 ;  /* 0x00000005260c7221 */ /* 0x044fe20000010000 */
[----:B------:R-:W-:Y:S01]  /*30d0*/  F2FP.F16.F32.PACK_AB R169, R38, R21 ;  /* 0x0000001526a9723e */ /* 0x000fe200000000ff */
[----:B------:R-:W-:-:S05]  /*30e0*/  IMAD.MOV.U32 R38, RZ, RZ, R119 ;  /* 0x000000ffff267224 */ /* 0x000fca00078e0077 */
[----:B------:R1:W2:Y:S01]  /*30f0*/  MUFU.EX2 R40, R71 ;  /* 0x0000004700287308 */ /* 0x0002a20000000800 */
[----:B---3--:R-:W-:Y:S01]  /*3100*/  FADD.FTZ R5, R25, R12 ;  /* 0x0000000c19057221 */ /* 0x008fe20000010000 */
[C---:B0-----:R-:W-:Y:S01]  /*3110*/  FADD.FTZ R10, R14.reuse, R29 ;  /* 0x0000001d0e0a7221 */ /* 0x041fe20000010000 */
[----:B------:R-:W-:Y:S01]  /*3120*/  F2FP.F16.F32.PACK_AB R170, R14, R101 ;  /* 0x000000650eaa723e */ /* 0x000fe200000000ff */
[--C-:B------:R-:W-:Y:S02]  /*3130*/  IMAD.MOV.U32 R101, RZ, RZ, R119.reuse ;  /* 0x000000ffff657224 */ /* 0x100fe400078e0077 */
[--C-:B-1----:R-:W-:Y:S02]  /*3140*/  IMAD.MOV.U32 R71, RZ, RZ, R119.reuse ;  /* 0x000000ffff477224 */ /* 0x102fe400078e0077 */
[----:B------:R-:W-:Y:S02]  /*3150*/  IMAD.MOV.U32 R29, RZ, RZ, R119 ;  /* 0x000000ffff1d7224 */ /* 0x000fe400078e0077 */
[C---:B--2---:R-:W-:Y:S01]  /*3160*/  FADD.FTZ R5, R40.reuse, R5 ;  /* 0x0000000528057221 */ /* 0x044fe20000010000 */
[----:B------:R-:W-:Y:S01]  /*3170*/  F2FP.F16.F32.PACK_AB R171, R40, R25 ;  /* 0x0000001928ab723e */ /* 0x000fe200000000ff */
[----:B------:R-:W-:Y:S01]  /*3180*/  IMAD.MOV.U32 R25, RZ, RZ, R119 ;  /* 0x000000ffff197224 */ /* 0x000fe200078e0077 */
[----:B------:R-:W-:Y:S01]  /*3190*/  MOV R40, R119 ;  /* 0x0000007700287202 */ /* 0x000fe20000000f00 */
[----:B------:R-:W-:Y:S06]  /*31a0*/  @!P1 BRA `(.L_x_14) ;  /* 0x00000020006c9947 */ /* 0x000fec0003800000 */
[----:B------:R-:W-:Y:S01]  /*31b0*/  IMAD.MOV.U32 R12, RZ, RZ, R3 ;  /* 0x000000ffff0c7224 */ /* 0x000fe200078e0003 */
[----:B------:R-:W-:Y:S01]  /*31c0*/  CS2R R118, SRZ ;  /* 0x0000000000767805 */ /* 0x000fe2000001ff00 */
[----:B------:R-:W-:Y:S01]  /*31d0*/  IMAD.MOV.U32 R13, RZ, RZ, R4 ;  /* 0x000000ffff0d7224 */ /* 0x000fe200078e0004 */
[----:B------:R-:W-:Y:S01]  /*31e0*/  CS2R R114, SRZ ;  /* 0x0000000000727805 */ /* 0x000fe2000001ff00 */
[----:B------:R-:W-:Y:S01]  /*31f0*/  IMAD.MOV.U32 R2, RZ, RZ, 0x3f800000 ;  /* 0x3f800000ff027424 */ /* 0x000fe200078e00ff */
[----:B------:R-:W-:Y:S02]  /*3200*/  CS2R R110, SRZ ;  /* 0x00000000006e7805 */ /* 0x000fe4000001ff00 */
[----:B------:R-:W-:Y:S02]  /*3210*/  CS2R R106, SRZ ;  /* 0x00000000006a7805 */ /* 0x000fe4000001ff00 */
[----:B------:R-:W-:Y:S02]  /*3220*/  CS2R R102, SRZ ;  /* 0x0000000000667805 */ /* 0x000fe4000001ff00 */
[----:B------:R-:W-:-:S02]  /*3230*/  CS2R R98, SRZ ;  /* 0x0000000000627805 */ /* 0x000fc4000001ff00 */
[----:B------:R-:W-:Y:S02]  /*3240*/  CS2R R94, SRZ ;  /* 0x00000000005e7805 */ /* 0x000fe4000001ff00 */
[----:B------:R-:W-:Y:S02]  /*3250*/  CS2R R90, SRZ ;  /* 0x00000000005a7805 */ /* 0x000fe4000001ff00 */
        /* <DEDUP_REMOVED lines=39> */
[----:B------:R-:W-:Y:S01]  /*34d0*/  CS2R R24, SRZ ;  /* 0x0000000000187805 */ /* 0x000fe2000001ff00 */
[----:B------:R-:W-:Y:S01]  /*34e0*/  UIADD3 UR4, UR41, -0x2, URZ ;  /* 0xfffffffe29047890 */ /* 0x000fe2000fffe03f */
[----:B------:R-:W-:Y:S01]  /*34f0*/  UMOV UR5, UR39 ;  /* 0x0000002700057c82 */ /* 0x000fe20008000000 */
[----:B------:R-:W-:-:S10]  /*3500*/  UMOV UR6, UR38 ;  /* 0x0000002600067c82 */ /* 0x000fd40008000000 */
.L_x_25:
[----:B------:R-:W-:-:S04]  /*3510*/  UISETP.NE.AND UP0, UPT, UR6, 0x1, UPT ;  /* 0x000000010600788c */ /* 0x000fc8000bf05270 */
[----:B------:R-:W-:-:S04]  /*3520*/  USEL UR39, URZ, 0x1, UP0 ;  /* 0x000000013f277887 */ /* 0x000fc80008000000 */
[----:B------:R-:W-:Y:S01]  /*3530*/  ULOP3.LUT UR39, UR5, UR39, URZ, 0x3c, !UPT ;  /* 0x0000002705277292 */ /* 0x000fe2000f8e3c3f */
[----:B------:R-:W-:Y:S11]  /*3540*/  @!P0 BRA `(.L_x_15) ;  /* 0x0000000000048947 */ /* 0x000ff60003800000 */
[----:B------:R-:W-:Y:S01]  /*3550*/  BPT.TRAP 0x1 ;  /* 0x000000040000795c */ /* 0x000fe20000300000 */
.L_x_15:
[----:B------:R-:W0:Y:S01]  /*3560*/  S2UR UR11, SR_CgaCtaId ;  /* 0x00000000000b79c3 */ /* 0x000e220000008800 */
[----:B------:R-:W-:Y:S01]  /*3570*/  UIADD3 UR38, UR6, 0x1, URZ ;  /* 0x0000000106267890 */ /* 0x000fe2000fffe03f */
[----:B------:R-:W-:Y:S01]  /*3580*/  MOV R0, UR39 ;  /* 0x0000002700007c02 */ /* 0x000fe20008000f00 */
[----:B------:R-:W-:Y:S02]  /*3590*/  UMOV UR7, 0x400 ;  /* 0x0000040000077882 */ /* 0x000fe40000000000 */
[----:B------:R-:W-:Y:S01]  /*35a0*/  UISETP.NE.AND UP0, UPT, UR38, 0x2, UPT ;  /* 0x000000022600788c */ /* 0x000fe2000bf05270 */
[----:B------:R-:W-:-:S03]  /*35b0*/  SHF.L.U32 R0, R0, 0x1f, RZ ;  /* 0x0000001f00007819 */ /* 0x000fc600000006ff */
[----:B------:R-:W-:Y:S02]  /*35c0*/  USEL UR38, UR38, URZ, UP0 ;  /* 0x0000003f26267287 */ /* 0x000fe40008000000 */
[----:B0-----:R-:W-:-:S04]  /*35d0*/  ULEA UR7, UR11, UR7, 0x18 ;  /* 0x000000070b077291 */ /* 0x001fc8000f8ec03f */
[----:B------:R-:W-:-:S09]  /*35e0*/  ULEA UR8, UR38, UR7, 0x3 ;  /* 0x0000000726087291 */ /* 0x000fd2000f8e183f */
[----:B------:R0:W1:Y:S01]  /*35f0*/  SYNCS.PHASECHK.TRANS64.TRYWAIT P1, [UR8+0x30830], R0 ;  /* 0x03083000ff0075a7 */ /* 0x0000620008020148 */
[----:B------:R-:W-:Y:S05]  /*3600*/  @!P0 BRA `(.L_x_16) ;  /* 0x0000000000048947 */ /* 0x000fea0003800000 */
[----:B------:R-:W-:Y:S01]  /*3610*/  BPT.TRAP 0x1 ;  /* 0x000000040000795c */ /* 0x000fe20000300000 */
.L_x_16:
[----:B-1----:R-:W-:Y:S05]  /*3620*/  @P1 BRA `(.L_x_17) ;  /* 0x0000000000081947 */ /* 0x002fea0003800000 */
[----:B------:R-:W1:Y:S02]  /*3630*/  SYNCS.PHASECHK.TRANS64.TRYWAIT P1, [UR8+0x30830], R0 ;  /* 0x03083000ff0075a7 */ /* 0x000e640008020148 */
[----:B-1----:R-:W-:Y:S05]  /*3640*/  @!P1 BRA `(.L_x_18) ;  /* 0x00000080005c9947 */ /* 0x002fea0003800000 */
.L_x_17:
[----:B------:R-:W-:Y:S01]  /*3650*/  R2UR UR40, R8 ;  /* 0x00000000082872ca */ /* 0x000fe200000e0000 */
[----:B------:R-:W-:Y:S01]  /*3660*/  UIMAD UR9, UR38, 0x900, UR10 ;  /* 0x00000900260978a4 */ /* 0x000fe2000f8e020a */
[----:B------:R-:W-:Y:S01]  /*3670*/  R2UR UR41, R9 ;  /* 0x00000000092972ca */ /* 0x000fe200000e0000 */
[----:B------:R-:W-:Y:S01]  /*3680*/  WARPGROUP.ARRIVE ;  /* 0x00000000000079c5 */ /* 0x000fe20000000000 */
[----:B------:R-:W-:Y:S01]  /*3690*/  UMOV UR43, 0x40000040 ;  /* 0x40000040002b7882 */ /* 0x000fe20000000000 */
[----:B------:R-:W-:Y:S01]  /*36a0*/  UIADD3 UR14, UR9, 0x302, URZ ;  /* 0x00000302090e7890 */ /* 0x000fe2000fffe03f */
[-C--:B------:R-:W-:Y:S01]  /*36b0*/  FMUL.FTZ R24, R24, R11.reuse ;  /* 0x0000000b18187220 */ /* 0x080fe20000410000 */
[----:B------:R-:W-:Y:S01]  /*36c0*/  UMOV UR15, 0x40000040 ;  /* 0x40000040000f7882 */ /* 0x000fe20000000000 */
[----:B------:R-:W-:Y:S01]  /*36d0*/  UMOV UR42, UR9 ;  /* 0x00000009002a7c82 */ /* 0x000fe20008000000 */
[----:B------:R-:W-:Y:S01]  /*36e0*/  UIADD3 UR18, UR9, 0x304, URZ ;  /* 0x0000030409127890 */ /* 0x000fe2000fffe03f */
[-C--:B------:R-:W-:Y:S01]  /*36f0*/  FMUL.FTZ R25, R25, R11.reuse ;  /* 0x0000000b19197220 */ /* 0x080fe20000410000 */
[----:B------:R-:W-:Y:S01]  /*3700*/  UMOV UR19, 0x40000040 ;  /* 0x4000004000137882 */ /* 0x000fe20000000000 */
[----:B------:R-:W-:Y:S01]  /*3710*/  UIADD3 UR22, UR9, 0x306, URZ ;  /* 0x0000030609167890 */ /* 0x000fe2000fffe03f */
[-C--:B------:R-:W-:Y:S01]  /*3720*/  FMUL.FTZ R28, R28, R11.reuse ;  /* 0x0000000b1c1c7220 */ /* 0x080fe20000410000 */
[----:B------:R-:W-:Y:S01]  /*3730*/  UMOV UR23, 0x40000040 ;  /* 0x4000004000177882 */ /* 0x000fe20000000000 */
[----:B------:R-:W-:Y:S01]  /*3740*/  HGMMA.64x96x16.F32 R120, gdesc[UR40], RZ, !UPT, gsb0 ;  /* 0x01600000287879f0 */ /* 0x000fe2000c0008ff */
[----:B------:R-:W-:Y:S01]  /*3750*/  R2UR UR40, R6 ;  /* 0x00000000062872ca */ /* 0x000fe200000e0000 */
[----:B------:R-:W-:Y:S01]  /*3760*/  UIADD3 UR42, UR9, 0x2, URZ ;  /* 0x00000002092a7890 */ /* 0x000fe2000fffe03f */
[----:B------:R-:W-:Y:S01]  /*3770*/  R2UR UR41, R7 ;  /* 0x00000000072972ca */ /* 0x000fe200000e0000 */
[----:B------:R-:W-:Y:S01]  /*3780*/  UMOV UR43, 0x40000040 ;  /* 0x40000040002b7882 */ /* 0x000fe20000000000 */
[----:B------:R-:W-:Y:S01]  /*3790*/  UIADD3 UR26, UR9, 0x600, URZ ;  /* 0x00000600091a7890 */ /* 0x000fe2000fffe03f */
[-C--:B------:R-:W-:Y:S01]  /*37a0*/  FMUL.FTZ R29, R29, R11.reuse ;  /* 0x0000000b1d1d7220 */ /* 0x080fe20000410000 */
[----:B------:R-:W-:Y:S01]  /*37b0*/  UMOV UR27, 0x40000040 ;  /* 0x40000040001b7882 */ /* 0x000fe20000000000 */
[----:B------:R-:W-:Y:S01]  /*37c0*/  UIADD3 UR30, UR9, 0x602, URZ ;  /* 0x00000602091e7890 */ /* 0x000fe2000fffe03f */
[-C--:B------:R-:W-:Y:S01]  /*37d0*/  FMUL.FTZ R32, R32, R11.reuse ;  /* 0x0000000b20207220 */ /* 0x080fe20000410000 */
[----:B------:R-:W-:Y:S01]  /*37e0*/  UMOV UR31, 0x40000040 ;  /* 0x40000040001f7882 */ /* 0x000fe20000000000 */
[----:B------:R-:W-:Y:S01]  /*37f0*/  UIADD3 UR34, UR9, 0x604, URZ ;  /* 0x0000060409227890 */ /* 0x000fe2000fffe03f */
[-C--:B------:R-:W-:Y:S01]  /*3800*/  FMUL.FTZ R33, R33, R11.reuse ;  /* 0x0000000b21217220 */ /* 0x080fe20000410000 */
[----:B------:R-:W-:Y:S01]  /*3810*/  UMOV UR35, 0x40000040 ;  /* 0x4000004000237882 */ /* 0x000fe20000000000 */
[-C--:B------:R-:W-:Y:S01]  /*3820*/  FMUL.FTZ R36, R36, R11.reuse ;  /* 0x0000000b24247220 */ /* 0x080fe20000410000 */
        /* <DEDUP_REMOVED lines=40> */
[----:B------:R-:W-:Y:S01]  /*3ab0*/  FMUL.FTZ R117, R117, R11 ;  /* 0x0000000b75757220 */ /* 0x000fe20000410000 */
        /* <DEDUP_REMOVED lines=46> */
[----:B------:R-:W-:-:S02]  /*3da0*/  WARPGROUP.DEPBAR.LE gsb0, 0x0 ;  /* 0x00008000000079c5 */ /* 0x000fc40000010000 */
[----:B------:R-:W-:Y:S01]  /*3db0*/  WARPGROUP.ARRIVE ;  /* 0x00000000000079c5 */ /* 0x000fe20000000000 */
[-C--:B------:R-:W-:Y:S01]  /*3dc0*/  FMUL.FTZ R118, R118, R2.reuse ;  /* 0x0000000276767220 */ /* 0x080fe20000410000 */
[----:B------:R-:W-:-:S04]  /*3dd0*/  FMUL.FTZ R119, R119, R2 ;  /* 0x0000000277777220 */ /* 0x000fc80000410000 */
[----:B------:R-:W-:Y:S01]  /*3de0*/  HGMMA.64x96x16.F32 R120, gdesc[UR40], R120, gsb0 ;  /* 0x01600000287879f0 */ /* 0x000fe20008000878 */
[----:B------:R-:W-:Y:S01]  /*3df0*/  UIADD3 UR42, UR9, 0x4, URZ ;  /* 0x00000004092a7890 */ /* 0x000fe2000fffe03f */
[----:B------:R-:W-:Y:S01]  /*3e00*/  UMOV UR40, UR56 ;  /* 0x0000003800287c82 */ /* 0x000fe20008000000 */
[----:B------:R-:W-:Y:S01]  /*3e10*/  UMOV UR41, UR57 ;  /* 0x0000003900297c82 */ /* 0x000fe20008000000 */
[----:B------:R-:W-:Y:S01]  /*3e20*/  UMOV UR43, 0x40000040 ;  /* 0x40000040002b7882 */ /* 0x000fe20000000000 */
[----:B------:R-:W-:Y:S02]  /*3e30*/  WARPGROUP.DEPBAR.LE gsb0, 0x0 ;  /* 0x00008000000079c5 */ /* 0x000fe40000010000 */
[----:B------:R-:W-:-:S06]  /*3e40*/  WARPGROUP.ARRIVE ;  /* 0x00000000000079c5 */ /* 0x000fcc0000000000 */
        /* <DEDUP_REMOVED lines=43> */
.L_x_19:
[----:B------:R-:W-:Y:S01]  /*4100*/  ULEA UR9, UR6, UR7, 0x3 ;  /* 0x0000000706097291 */ /* 0x000fe2000f8e183f */
[----:B01----:R-:W-:-:S05]  /*4110*/  IMAD.U32 R0, RZ, RZ, UR5 ;  /* 0x00000005ff007e24 */ /* 0x003fca000f8e00ff */
[----:B------:R-:W-:-:S04]  /*4120*/  SHF.L.U32 R0, R0, 0x1f, RZ ;  /* 0x0000001f00007819 */ /* 0x000fc800000006ff */
[----:B------:R0:W1:Y:S01]  /*4130*/  SYNCS.PHASECHK.TRANS64.TRYWAIT P1, [UR9+0x30850], R0 ;  /* 0x03085000ff0075a7 */ /* 0x0000620008020149 */
[----:B------:R-:W-:Y:S05]  /*4140*/  @!P0 BRA `(.L_x_20) ;  /* 0x0000000000048947 */ /* 0x000fea0003800000 */
[----:B------:R-:W-:Y:S01]  /*4150*/  BPT.TRAP 0x1 ;  /* 0x000000040000795c */ /* 0x000fe20000300000 */
.L_x_20:
[----:B-1----:R-:W-:Y:S05]  /*4160*/  @P1 BRA `(.L_x_21) ;  /* 0x0000000000081947 */ /* 0x002fea0003800000 */
[----:B------:R-:W1:Y:S02]  /*4170*/  SYNCS.PHASECHK.TRANS64.TRYWAIT P1, [UR9+0x30850], R0 ;  /* 0x03085000ff0075a7 */ /* 0x000e640008020149 */
[----:B-1----:R-:W-:Y:S05]  /*4180*/  @!P1 BRA `(.L_x_22) ;  /* 0x0000007400a49947 */ /* 0x002fea0003800000 */
.L_x_21:
[----:B------:R-:W-:Y:S01]  /*4190*/  UIADD3 UR7, UR7, 0x400, URZ ;  /* 0x0000040007077890 */ /* 0x000fe2000fffe03f */
[----:B------:R-:W-:-:S03]  /*41a0*/  WARPGROUP.ARRIVE ;  /* 0x00000000000079c5 */ /* 0x000fc60000000000 */
[----:B------:R-:W-:-:S04]  /*41b0*/  USHF.R.U32.HI UR7, URZ, 0x4, UR7 ;  /* 0x000000043f077899 */ /* 0x000fc80008011607 */
[----:B------:R-:W-:-:S04]  /*41c0*/  ULOP3.LUT UR7, UR7, 0x3fff, URZ, 0xc0, !UPT ;  /* 0x00003fff07077892 */ /* 0x000fc8000f8ec03f */
[----:B------:R-:W-:-:S03]  /*41d0*/  ULOP3.LUT UR5, UR7, 0x3000000, URZ, 0xfc, !UPT ;  /* 0x0300000007057892 */ /* 0x000fc6000f8efc3f */
[----:B------:R-:W-:Y:S01]  /*41e0*/  UMOV UR7, 0x40000040 ;  /* 0x4000004000077882 */ /* 0x000fe20000000000 */
[----:B------:R-:W-:-:S07]  /*41f0*/  UIMAD UR5, UR6, 0x900, UR5 ;  /* 0x00000900060578a4 */ /* 0x000fce000f8e0205 */
[----:B------:R-:W-:Y:S02]  /*4200*/  UMOV UR6, UR5 ;  /* 0x0000000500067c82 */ /* 0x000fe40008000000 */
[----:B------:R-:W-:Y:S01]  /*4210*/  HGMMA.64x192x16.F32 R24, R188, gdesc[UR4].tnspB, R24, gsb0 ;  /* 0x42e00004bc187df0 */ /* 0x000fe20008000818 */
[----:B------:R-:W-:Y:S01]  /*4220*/  UIADD3 UR6, UR5, 0x80, URZ ;  /* 0x0000008005067890 */ /* 0x000fe2000fffe03f */
[----:B------:R-:W-:Y:S01]  /*4230*/  UMOV UR7, 0x40000040 ;  /* 0x4000004000077882 */ /* 0x000fe20000000000 */
[----:B------:R-:W-:Y:S02]  /*4240*/  WARPGROUP.DEPBAR.LE gsb0, 0x0 ;  /* 0x00008000000079c5 */ /* 0x000fe40000010000 */
[----:B------:R-:W-:-:S15]  /*4250*/  WARPGROUP.ARRIVE ;  /* 0x00000000000079c5 */ /* 0x000fde0000000000 */
        /* <DEDUP_REMOVED lines=20> */
[----:B------:R-:W-:Y:S03]  /*43a0*/  HGMMA.64x192x16.F32 R24, R168, gdesc[UR4].tnspB, R24, gsb0 ;  /* 0x42e00004a8187df0 */ /* 0x000fe60008000818 */
[----:B------:R-:W-:Y:S02]  /*43b0*/  WARPGROUP.DEPBAR.LE gsb0, 0x0 ;  /* 0x00008000000079c5 */ /* 0x000fe40000010000 */
[----:B------:R-:W-:Y:S05]  /*43c0*/  @!P0 BRA `(.L_x_23) ;  /* 0x0000000000048947 */ /* 0x000fea0003800000 */
[----:B------:R-:W-:Y:S01]  /*43d0*/  BPT.TRAP 0x1 ;  /* 0x000000040000795c */ /* 0x000fe20000300000 */
.L_x_23:
[----:B01----:R-:W-:Y:S01]  /*43e0*/  FMNMX.FTZ R0, R120, R13, !PT ;  /* 0x0000000d78007209 */ /* 0x003fe20007810000 */
[----:B------:R-:W-:Y:S01]  /*43f0*/  UIADD3 UR8, UR8, 0x30840, URZ ;  /* 0x0003084008087890 */ /* 0x000fe2000fffe03f */
[----:B------:R-:W-:Y:S02]  /*4400*/  FMNMX.FTZ R2, R122, R12, !PT ;  /* 0x0000000c7a027209 */ /* 0x000fe40007810000 */
[----:B------:R-:W-:Y:S01]  /*4410*/  FMNMX.FTZ R3, R121, R0, !PT ;  /* 0x0000000079037209 */ /* 0x000fe20007810000 */
[----:B------:R-:W-:Y:S01]  /*4420*/  UPRMT UR8, UR11, 0x654, UR8 ;  /* 0x000006540b087896 */ /* 0x000fe20008000008 */
[----:B------:R-:W-:Y:S02]  /*4430*/  FMNMX.FTZ R11, R123, R2, !PT ;  /* 0x000000027b0b7209 */ /* 0x000fe40007810000 */
[----:B------:R-:W-:Y:S02]  /*4440*/  FMNMX.FTZ R0, R124, R3, !PT ;  /* 0x000000037c007209 */ /* 0x000fe40007810000 */
[----:B------:R-:W-:-:S02]  /*4450*/  FMNMX.FTZ R2, R126, R11, !PT ;  /* 0x0000000b7e027209 */ /* 0x000fc40007810000 */
[----:B------:R-:W-:Y:S02]  /*4460*/  FMNMX.FTZ R3, R125, R0, !PT ;  /* 0x000000007d037209 */ /* 0x000fe40007810000 */
[----:B------:R-:W-:Y:S01]  /*4470*/  FMNMX.FTZ R11, R127, R2, !PT ;  /* 0x000000027f0b7209 */ /* 0x000fe20007810000 */
[----:B------:R-:W-:Y:S01]  /*4480*/  SYNCS.ARRIVE.TRANS64.RED.A1T0 RZ, [UR8], RZ ;  /* 0x000000ffffff79a7 */ /* 0x000fe20008100408 */
[----:B------:R-:W-:Y:S02]  /*4490*/  FMNMX.FTZ R0, R128, R3, !PT ;  /* 0x0000000380007209 */ /* 0x000fe40007810000 */
[----:B------:R-:W-:Y:S02]  /*44a0*/  FMNMX.FTZ R2, R130, R11, !PT ;  /* 0x0000000b82027209 */ /* 0x000fe40007810000 */
[----:B------:R-:W-:Y:S02]  /*44b0*/  FMNMX.FTZ R3, R129, R0, !PT ;  /* 0x0000000081037209 */ /* 0x000fe40007810000 */
[----:B------:R-:W-:-:S02]  /*44c0*/  FMNMX.FTZ R11, R131, R2, !PT ;  /* 0x00000002830b7209 */ /* 0x000fc40007810000 */
[----:B------:R-:W-:Y:S02]  /*44d0*/  FMNMX.FTZ R0, R132, R3, !PT ;  /* 0x0000000384007209 */ /* 0x000fe40007810000 */
[----:B------:R-:W-:Y:S02]  /*44e0*/  FMNMX.FTZ R2, R134, R11, !PT ;  /* 0x0000000b86027209 */ /* 0x000fe40007810000 */
        /* <DEDUP_REMOVED lines=33> */
[----:B------:R-:W-:-:S03]  /*4700*/  FMNMX.FTZ R2, R167, R2, !PT ;  /* 0x00000002a7027209 */ /* 0x000fc60007810000 */
[----:B------:R-:W0:Y:S04]  /*4710*/  SHFL.BFLY PT, R0, R11, 0x2, 0x1f ;  /* 0x0c401f000b007f89 */ /* 0x000e2800000e0000 */
[----:B------:R-:W1:Y:S01]  /*4720*/  SHFL.BFLY PT, R3, R2, 0x2, 0x1f ;  /* 0x0c401f0002037f89 */ /* 0x000e6200000e0000 */
[----:B0-----:R-:W-:Y:S02]  /*4730*/  FMNMX.FTZ R14, R11, R0, !PT ;  /* 0x000000000b0e7209 */ /* 0x001fe40007810000 */
[----:B------:R-:W0:Y:S01]  /*4740*/  LDC R0, c[0x0][0x988] ;  /* 0x00026200ff007b82 */ /* 0x000e220000000800 */
[----:B-1----:R-:W-:Y:S02]  /*4750*/  FMNMX.FTZ R15, R2, R3, !PT ;  /* 0x00000003020f7209 */ /* 0x002fe40007810000 */
[----:B------:R-:W1:Y:S04]  /*4760*/  SHFL.BFLY PT, R3, R14, 0x1, 0x1f ;  /* 0x0c201f000e037f89 */ /* 0x000e6800000e0000 */
[----:B------:R-:W2:Y:S01]  /*4770*/  SHFL.BFLY PT, R20, R15, 0x1, 0x1f ;  /* 0x0c201f000f147f89 */ /* 0x000ea200000e0000 */
[----:B-1----:R-:W-:-:S02]  /*4780*/  FMNMX.FTZ R4, R14, R3, !PT ;  /* 0x000000030e047209 */ /* 0x002fc40007810000 */
[----:B--2---:R-:W-:-:S03]  /*4790*/  FMNMX.FTZ R3, R15, R20, !PT ;  /* 0x000000140f037209 */ /* 0x004fc60007810000 */
[C---:B------:R-:W-:Y:S01]  /*47a0*/  FADD.FTZ R13, -R4.reuse, R13 ;  /* 0x0000000d040d7221 */ /* 0x040fe20000010100 */
[----:B0-----:R-:W-:-:S03]  /*47b0*/  FMUL.FTZ R169, R4, R0 ;  /* 0x0000000004a97220 */ /* 0x001fc60000410000 */
[-C--:B------:R-:W-:Y:S01]  /*47c0*/  FMUL.FTZ R20, R13, R0.reuse ;  /* 0x000000000d147220 */ /* 0x080fe20000410000 */
[----:B------:R-:W-:Y:S01]  /*47d0*/  FADD.FTZ R13, -R3, R12 ;  /* 0x0000000c030d7221 */ /* 0x000fe20000010100 */
[-CC-:B------:R-:W-:Y:S01]  /*47e0*/  FFMA.FTZ R188, R120, R0.reuse, -R169.reuse ;  /* 0x0000000078bc7223 */ /* 0x180fe200000108a9 */
[-CC-:B------:R-:W-:Y:S01]  /*47f0*/  FFMA.FTZ R190, R124, R0.reuse, -R169.reuse ;  /* 0x000000007cbe7223 */ /* 0x180fe200000108a9 */
[----:B------:R0:W-:Y:S01]  /*4800*/  MUFU.EX2 R11, R20 ;  /* 0x00000014000b7308 */ /* 0x0001e20000000800 */
[-C--:B------:R-:W-:Y:S01]  /*4810*/  FMUL.FTZ R2, R13, R0.reuse ;  /* 0x000000000d027220 */ /* 0x080fe20000410000 */
[-CC-:B------:R-:W-:Y:S01]  /*4820*/  FFMA.FTZ R13, R121, R0.reuse, -R169.reuse ;  /* 0x00000000790d7223 */ /* 0x180fe200000108a9 */
[-CC-:B------:R-:W-:Y:S01]  /*4830*/  FFMA.FTZ R121, R133, R0.reuse, -R169.reuse ;  /* 0x0000000085797223 */ /* 0x180fe200000108a9 */
[-CC-:B------:R-:W-:Y:S01]  /*4840*/  FFMA.FTZ R133, R145, R0.reuse, -R169.reuse ;  /* 0x0000000091857223 */ /* 0x180fe200000108a9 */
[-CC-:B------:R-:W-:Y:S01]  /*4850*/  FFMA.FTZ R145, R157, R0.reuse, -R169.reuse ;  /* 0x000000009d917223 */ /* 0x180fe200000108a9 */
[-C--:B------:R-:W-:Y:S01]  /*4860*/  FMUL.FTZ R157, R3, R0.reuse ;  /* 0x00000000039d7220 */ /* 0x080fe20000410000 */
[-CC-:B------:R-:W-:Y:S01]  /*4870*/  FFMA.FTZ R15, R125, R0.reuse, -R169.reuse ;  /* 0x000000007d0f7223 */ /* 0x180fe200000108a9 */
[----:B------:R-:W1:Y:S01]  /*4880*/  MUFU.EX2 R188, R188 ;  /* 0x000000bc00bc7308 */ /* 0x000e620000000800 */
[-C--:B------:R-:W-:Y:S01]  /*4890*/  FFMA.FTZ R184, R128, R0.reuse, -R169 ;  /* 0x0000000080b87223 */ /* 0x080fe200000108a9 */
[-CC-:B------:R-:W-:Y:S01]  /*48a0*/  FFMA.FTZ R189, R122, R0.reuse, -R157.reuse ;  /* 0x000000007abd7223 */ /* 0x180fe2000001089d */
[-CC-:B------:R-:W-:Y:S01]  /*48b0*/  FFMA.FTZ R12, R123, R0.reuse, -R157.reuse ;  /* 0x000000007b0c7223 */ /* 0x180fe2000001089d */
[-CC-:B------:R-:W-:Y:S01]  /*48c0*/  FFMA.FTZ R191, R126, R0.reuse, -R157.reuse ;  /* 0x000000007ebf7223 */ /* 0x180fe2000001089d */
[-CC-:B------:R-:W-:Y:S01]  /*48d0*/  FFMA.FTZ R14, R127, R0.reuse, -R157.reuse ;  /* 0x000000007f0e7223 */ /* 0x180fe2000001089d */
[-C--:B------:R-:W-:Y:S01]  /*48e0*/  FFMA.FTZ R185, R130, R0.reuse, -R157 ;  /* 0x0000000082b97223 */ /* 0x080fe2000001089d */
[-C--:B------:R-:W-:Y:S01]  /*48f0*/  FFMA.FTZ R21, R129, R0.reuse, -R169 ;  /* 0x0000000081157223 */ /* 0x080fe200000108a9 */
[----:B------:R-:W-:Y:S01]  /*4900*/  MUFU.EX2 R2, R2 ;  /* 0x0000000200027308 */ /* 0x000fe20000000800 */
[-C--:B0-----:R-:W-:Y:S01]  /*4910*/  FFMA.FTZ R20, R131, R0.reuse, -R157 ;  /* 0x0000000083147223 */ /* 0x081fe2000001089d */
[-C--:B------:R-:W-:Y:S01]  /*4920*/  FFMA.FTZ R186, R132, R0.reuse, -R169 ;  /* 0x0000000084ba7223 */ /* 0x080fe200000108a9 */
[-CC-:B------:R-:W-:Y:S01]  /*4930*/  FFMA.FTZ R187, R134, R0.reuse, -R157.reuse ;  /* 0x0000000086bb7223 */ /* 0x180fe2000001089d */
[-C--:B------:R-:W-:Y:S01]  /*4940*/  FFMA.FTZ R120, R135, R0.reuse, -R157 ;  /* 0x0000000087787223 */ /* 0x080fe2000001089d */
[-C--:B------:R-:W-:Y:S01]  /*4950*/  FFMA.FTZ R180, R136, R0.reuse, -R169 ;  /* 0x0000000088b47223 */ /* 0x080fe200000108a9 */
[-C--:B------:R-:W-:Y:S01]  /*4960*/  FFMA.FTZ R181, R138, R0.reuse, -R157 ;  /* 0x000000008ab57223 */ /* 0x080fe2000001089d */
[----:B------:R-:W-:Y:S01]  /*4970*/  FFMA.FTZ R125, R137, R0, -R169 ;  /* 0x00000000897d7223 */ /* 0x000fe200000108a9 */
[----:B------:R-:W0:Y:S01]  /*4980*/  MUFU.EX2 R189, R189 ;  /* 0x000000bd00bd7308 */ /* 0x000e220000000800 */
[----:B-1----:R-:W-:Y:S01]  /*4990*/  FFMA.FTZ R10, R11, R10, R188 ;  /* 0x0000000a0b0a7223 */ /* 0x002fe200000100bc */
[-C--:B------:R-:W-:Y:S01]  /*49a0*/  FFMA.FTZ R122, R139, R0.reuse, -R157 ;  /* 0x000000008b7a7223 */ /* 0x080fe2000001089d */
[-C--:B------:R-:W-:Y:S01]  /*49b0*/  FFMA.FTZ R182, R140, R0.reuse, -R169 ;  /* 0x000000008cb67223 */ /* 0x080fe200000108a9 */
[-C--:B------:R-:W-:Y:S01]  /*49c0*/  FFMA.FTZ R183, R142, R0.reuse, -R157 ;  /* 0x000000008eb77223 */ /* 0x080fe2000001089d */
[-C--:B------:R-:W-:Y:S01]  /*49d0*/  FFMA.FTZ R129, R141, R0.reuse, -R169 ;  /* 0x000000008d817223 */ /* 0x080fe200000108a9 */
[-C--:B------:R-:W-:Y:S01]  /*49e0*/  FFMA.FTZ R124, R143, R0.reuse, -R157 ;  /* 0x000000008f7c7223 */ /* 0x080fe2000001089d */
[-C--:B------:R-:W-:Y:S01]  /*49f0*/  FFMA.FTZ R176, R144, R0.reuse, -R169 ;  /* 0x0000000090b07223 */ /* 0x080fe200000108a9 */
[----:B------:R-:W1:Y:S01]  /*4a00*/  MUFU.EX2 R13, R13 ;  /* 0x0000000d000d7308 */ /* 0x000e620000000800 */
[-CC-:B------:R-:W-:Y:S01]  /*4a10*/  FFMA.FTZ R177, R146, R0.reuse, -R157.reuse ;  /* 0x0000000092b17223 */ /* 0x180fe2000001089d */
[-C--:B------:R-:W-:Y:S01]  /*4a20*/  FFMA.FTZ R126, R147, R0.reuse, -R157 ;  /* 0x00000000937e7223 */ /* 0x080fe2000001089d */
[-C--:B------:R-:W-:Y:S01]  /*4a30*/  FFMA.FTZ R178, R148, R0.reuse, -R169 ;  /* 0x0000000094b27223 */ /* 0x080fe200000108a9 */
[-C--:B------:R-:W-:Y:S01]  /*4a40*/  FFMA.FTZ R179, R150, R0.reuse, -R157 ;  /* 0x0000000096b37223 */ /* 0x080fe2000001089d */
[-C--:B------:R-:W-:Y:S01]  /*4a50*/  FFMA.FTZ R137, R149, R0.reuse, -R169 ;  /* 0x0000000095897223 */ /* 0x080fe200000108a9 */
[-C--:B------:R-:W-:Y:S01]  /*4a60*/  FFMA.FTZ R128, R151, R0.reuse, -R157 ;  /* 0x0000000097807223 */ /* 0x080fe2000001089d */
[-C--:B------:R-:W-:Y:S01]  /*4a70*/  FFMA.FTZ R172, R152, R0.reuse, -R169 ;  /* 0x0000000098ac7223 */ /* 0x080fe200000108a9 */
[----:B------:R-:W2:Y:S01]  /*4a80*/  MUFU.EX2 R12, R12 ;  /* 0x0000000c000c7308 */ /* 0x000ea20000000800 */
[----:B0-----:R-:W-:Y:S01]  /*4a90*/  FFMA.FTZ R5, R2, R5, R189 ;  /* 0x0000000502057223 */ /* 0x001fe200000100bd */
[-C--:B------:R-:W-:Y:S01]  /*4aa0*/  FFMA.FTZ R173, R154, R0.reuse, -R157 ;  /* 0x000000009aad7223 */ /* 0x080fe2000001089d */
[-CC-:B------:R-:W-:Y:S01]  /*4ab0*/  FFMA.FTZ R141, R153, R0.reuse, -R169.reuse ;  /* 0x00000000998d7223 */ /* 0x180fe200000108a9 */
[-C--:B------:R-:W-:Y:S01]  /*4ac0*/  FFMA.FTZ R174, R156, R0.reuse, -R169 ;  /* 0x000000009cae7223 */ /* 0x080fe200000108a9 */
[-CC-:B------:R-:W-:Y:S01]  /*4ad0*/  FFMA.FTZ R175, R158, R0.reuse, -R157.reuse ;  /* 0x000000009eaf7223 */ /* 0x180fe2000001089d */
[-C--:B------:R-:W-:Y:S01]  /*4ae0*/  FFMA.FTZ R159, R159, R0.reuse, -R157 ;  /* 0x000000009f9f7223 */ /* 0x080fe2000001089d */
[-C--:B------:R-:W-:Y:S01]  /*4af0*/  FFMA.FTZ R168, R160, R0.reuse, -R169 ;  /* 0x00000000a0a87223 */ /* 0x080fe200000108a9 */
[----:B------:R-:W0:Y:S01]  /*4b00*/  MUFU.EX2 R190, R190 ;  /* 0x000000be00be7308 */ /* 0x000e220000000800 */
[----:B-1----:R-:W-:Y:S01]  /*4b10*/  FADD.FTZ R123, R13, R10 ;  /* 0x0000000a0d7b7221 */ /* 0x002fe20000010000 */
[-C--:B------:R-:W-:Y:S01]  /*4b20*/  FFMA.FTZ R162, R162, R0.reuse, -R157 ;  /* 0x00000000a2a27223 */ /* 0x080fe2000001089d */
[-C--:B------:R-:W-:Y:S01]  /*4b30*/  FFMA.FTZ R149, R161, R0.reuse, -R169 ;  /* 0x00000000a1957223 */ /* 0x080fe200000108a9 */
[-C--:B------:R-:W-:Y:S01]  /*4b40*/  FFMA.FTZ R163, R163, R0.reuse, -R157 ;  /* 0x00000000a3a37223 */ /* 0x080fe2000001089d */
[-CC-:B------:R-:W-:Y:S01]  /*4b50*/  FFMA.FTZ R170, R164, R0.reuse, -R169.reuse ;  /* 0x00000000a4aa7223 */ /* 0x180fe200000108a9 */
[-C--:B------:R-:W-:Y:S01]  /*4b60*/  FFMA.FTZ R153, R165, R0.reuse, -R169 ;  /* 0x00000000a5997223 */ /* 0x080fe200000108a9 */
[----:B------:R-:W-:Y:S01]  /*4b70*/  FFMA.FTZ R166, R166, R0, -R157 ;  /* 0x00000000a6a67223 */ /* 0x000fe2000001089d */
[----:B------:R-:W1:Y:S01]  /*4b80*/  MUFU.EX2 R191, R191 ;  /* 0x000000bf00bf7308 */ /* 0x000e620000000800 */
[----:B--2---:R-:W-:-:S07]  /*4b90*/  FADD.FTZ R10, R12, R5 ;  /* 0x000000050c0a7221 */ /* 0x004fce0000010000 */
[----:B------:R-:W2:Y:S01]  /*4ba0*/  MUFU.EX2 R15, R15 ;  /* 0x0000000f000f7308 */ /* 0x000ea20000000800 */
[----:B0-----:R-:W-:-:S07]  /*4bb0*/  FADD.FTZ R130, R190, R123 ;  /* 0x0000007bbe827221 */ /* 0x001fce0000010000 */
[----:B------:R-:W0:Y:S01]  /*4bc0*/  MUFU.EX2 R14, R14 ;  /* 0x0000000e000e7308 */ /* 0x000e220000000800 */
[----:B-1----:R-:W-:-:S07]  /*4bd0*/  FADD.FTZ R5, R191, R10 ;  /* 0x0000000abf057221 */ /* 0x002fce0000010000 */
        /* <DEDUP_REMOVED lines=9> */
[----:B0-----:R-:W-:Y:S01]  /*4c70*/  FADD.FTZ R123, R21, R130 ;  /* 0x00000082157b7221 */ /* 0x001fe20000010000 */
[-CC-:B------:R-:W-:Y:S01]  /*4c80*/  FFMA.FTZ R130, R155, R0.reuse, -R157.reuse ;  /* 0x000000009b827223 */ /* 0x180fe2000001089d */
[----:B------:R-:W-:-:S05]  /*4c90*/  FFMA.FTZ R157, R167, R0, -R157 ;  /* 0x00000000a79d7223 */ /* 0x000fca000001089d */
        /* <DEDUP_REMOVED lines=69> */
[----:B--2---:R-:W-:Y:S01]  /*50f0*/  FADD.FTZ R5, R171, R10 ;  /* 0x0000000aab057221 */ /* 0x004fe20000010000 */
[----:B0-----:R-:W-:-:S03]  /*5100*/  FADD.FTZ R10, R153, R132 ;  /* 0x00000084990a7221 */ /* 0x001fc60000010000 */
[----:B-1----:R-:W-:Y:S01]  /*5110*/  FADD.FTZ R5, R134, R5 ;  /* 0x0000000586057221 */ /* 0x002fe20000010000 */
[----:B------:R-:W-:Y:S06]  /*5120*/  @!P0 BRA `(.L_x_24) ;  /* 0x0000000000048947 */ /* 0x000fec0003800000 */
[----:B------:R-:W-:Y:S01]  /*5130*/  BPT.TRAP 0x1 ;  /* 0x000000040000795c */ /* 0x000fe20000300000 */
.L_x_24:
[----:B------:R-:W-:Y:S01]  /*5140*/  UIADD3 UR9, UR9, 0x30860, URZ ;  /* 0x0003086009097890 */ /* 0x000fe2000fffe03f */
[----:B------:R-:W-:Y:S01]  /*5150*/  ISETP.LT.AND P1, PT, RZ, UR4, PT ;  /* 0x00000004ff007c0c */ /* 0x000fe2000bf21270 */
[----:B------:R-:W-:Y:S01]  /*5160*/  UIADD3 UR4, UR4, -0x1, URZ ;  /* 0xffffffff04047890 */ /* 0x000fe2000fffe03f */
[----:B------:R-:W-:Y:S01]  /*5170*/  F2FP.F16.F32.PACK_AB R188, R13, R188 ;  /* 0x000000bc0dbc723e */ /* 0x000fe200000000ff */
[----:B------:R-:W-:Y:S01]  /*5180*/  UPRMT UR9, UR11, 0x654, UR9 ;  /* 0x000006540b097896 */ /* 0x000fe20008000009 */
[----:B------:R-:W-:Y:S01]  /*5190*/  F2FP.F16.F32.PACK_AB R189, R12, R189 ;  /* 0x000000bd0cbd723e */ /* 0x000fe200000000ff */
[----:B------:R-:W-:Y:S01]  /*51a0*/  UMOV UR5, UR39 ;  /* 0x0000002700057c82 */ /* 0x000fe20008000000 */
[----:B------:R-:W-:Y:S01]  /*51b0*/  UMOV UR6, UR38 ;  /* 0x0000002600067c82 */ /* 0x000fe20008000000 */
[----:B------:R-:W-:Y:S01]  /*51c0*/  F2FP.F16.F32.PACK_AB R190, R15, R190 ;  /* 0x000000be0fbe723e */ /* 0x000fe200000000ff */
[----:B------:R-:W-:Y:S01]  /*51d0*/  IMAD.MOV.U32 R12, RZ, RZ, R3 ;  /* 0x000000ffff0c7224 */ /* 0x000fe200078e0003 */
[----:B------:R-:W-:Y:S01]  /*51e0*/  F2FP.F16.F32.PACK_AB R191, R14, R191 ;  /* 0x000000bf0ebf723e */ /* 0x000fe200000000ff */
[----:B------:R-:W-:Y:S01]  /*51f0*/  IMAD.MOV.U32 R13, RZ, RZ, R4 ;  /* 0x000000ffff0d7224 */ /* 0x000fe200078e0004 */
[----:B------:R-:W-:Y:S01]  /*5200*/  F2FP.F16.F32.PACK_AB R184, R21, R184 ;  /* 0x000000b815b8723e */ /* 0x000fe200000000ff */
[----:B------:R-:W-:Y:S01]  /*5210*/  SYNCS.ARRIVE.TRANS64.RED.A1T0 RZ, [UR9], RZ ;  /* 0x000000ffffff79a7 */ /* 0x000fe20008100409 */
[----:B------:R-:W-:-:S02]  /*5220*/  F2FP.F16.F32.PACK_AB R185, R20, R185 ;  /* 0x000000b914b9723e */ /* 0x000fc400000000ff */
[----:B------:R-:W-:Y:S02]  /*5230*/  F2FP.F16.F32.PACK_AB R186, R121, R186 ;  /* 0x000000ba79ba723e */ /* 0x000fe400000000ff */
[----:B------:R-:W-:Y:S02]  /*5240*/  F2FP.F16.F32.PACK_AB R187, R120, R187 ;  /* 0x000000bb78bb723e */ /* 0x000fe400000000ff */
[----:B------:R-:W-:Y:S02]  /*5250*/  F2FP.F16.F32.PACK_AB R180, R125, R180 ;  /* 0x000000b47db4723e */ /* 0x000fe400000000ff */
[----:B------:R-:W-:Y:S02]  /*5260*/  F2FP.F16.F32.PACK_AB R181, R122, R181 ;  /* 0x000000b57ab5723e */ /* 0x000fe400000000ff */
[----:B------:R-:W-:Y:S02]  /*5270*/  F2FP.F16.F32.PACK_AB R182, R129, R182 ;  /* 0x000000b681b6723e */ /* 0x000fe400000000ff */
        /* <DEDUP_REMOVED lines=12> */
[----:B------:R-:W-:Y:S01]  /*5340*/  F2FP.F16.F32.PACK_AB R171, R134, R171 ;  /* 0x000000ab86ab723e */ /* 0x000fe200000000ff */
[----:B------:R-:W-:Y:S06]  /*5350*/  @P1 BRA `(.L_x_25) ;  /* 0xffffffe0006c1947 */ /* 0x000fec000383ffff */
.L_x_14:
[----:B------:R-:W-:Y:S06]  /*5360*/  BAR.ARV 0x8, 0x180 ;  /* 0x0206000000007b1d */ /* 0x000fec0000002000 */
        /* <DEDUP_REMOVED lines=96> */
[----:B------:R-:W-:Y:S06]  /*5970*/  @!P0 BRA `(.L_x_26) ;  /* 0x0000000000048947 */ /* 0x000fec0003800000 */
[----:B------:R-:W-:Y:S01]  /*5980*/  BPT.TRAP 0x1 ;  /* 0x000000040000795c */ /* 0x000fe20000300000 */
.L_x_26:
[----:B------:R-:W0:Y:S01]  /*5990*/  S2UR UR13, SR_CgaCtaId ;  /* 0x00000000000d79c3 */ /* 0x000e220000008800 */
[----:B------:R-:W-:Y:S01]  /*59a0*/  UMOV UR4, 0x400 ;  /* 0x0000040000047882 */ /* 0x000fe20000000000 */
[----:B------:R-:W-:-:S04]  /*59b0*/  MOV R2, UR39 ;  /* 0x0000002700027c02 */ /* 0x000fc80008000f00 */
[----:B------:R-:W-:Y:S01]  /*59c0*/  SHF.L.U32 R2, R2, 0x1f, RZ ;  /* 0x0000001f02027819 */ /* 0x000fe200000006ff */
[----:B0-----:R-:W-:-:S04]  /*59d0*/  ULEA UR4, UR13, UR4, 0x18 ;  /* 0x000000040d047291 */ /* 0x001fc8000f8ec03f */
[----:B------:R-:W-:-:S09]  /*59e0*/  ULEA UR10, UR38, UR4, 0x3 ;  /* 0x00000004260a7291 */ /* 0x000fd2000f8e183f */
[----:B------:R0:W1:Y:S01]  /*59f0*/  SYNCS.PHASECHK.TRANS64.TRYWAIT P1, [UR10+0x30850], R2 ;  /* 0x03085002ff0075a7 */ /* 0x000062000802014a */
[----:B------:R-:W-:Y:S05]  /*5a00*/  @!P0 BRA `(.L_x_27) ;  /* 0x0000000000048947 */ /* 0x000fea0003800000 */
[----:B------:R-:W-:Y:S01]  /*5a10*/  BPT.TRAP 0x1 ;  /* 0x000000040000795c */ /* 0x000fe20000300000 */
.L_x_27:
[----:B-1----:R-:W-:Y:S05]  /*5a20*/  @P1 BRA `(.L_x_28) ;  /* 0x0000000000081947 */ /* 0x002fea0003800000 */
[----:B------:R-:W1:Y:S02]  /*5a30*/  SYNCS.PHASECHK.TRANS64.TRYWAIT P1, [UR10+0x30850], R2 ;  /* 0x03085002ff0075a7 */ /* 0x000e64000802014a */
[----:B-1----:R-:W-:Y:S05]  /*5a40*/  @!P1 BRA `(.L_x_29) ;  /* 0x0000005c008c9947 */ /* 0x002fea0003800000 */
.L_x_28:
[----:B------:R-:W-:Y:S01]  /*5a50*/  UIADD3 UR5, UR4, 0x400, URZ ;  /* 0x0000040004057890 */ /* 0x000fe2000fffe03f */
[----:B------:R-:W-:Y:S01]  /*5a60*/  WARPGROUP.ARRIVE ;  /* 0x00000000000079c5 */ /* 0x000fe20000000000 */
[----:B------:R-:W-:Y:S01]  /*5a70*/  UMOV UR7, 0x40000040 ;  /* 0x4000004000077882 */ /* 0x000fe20000000000 */
[----:B------:R-:W-:Y:S01]  /*5a80*/  UMOV UR15, 0x40000040 ;  /* 0x40000040000f7882 */ /* 0x000fe20000000000 */
[----:B------:R-:W-:Y:S01]  /*5a90*/  USHF.R.U32.HI UR5, URZ, 0x4, UR5 ;  /* 0x000000043f057899 */ /* 0x000fe20008011605 */
[----:B-1----:R-:W1:Y:S01]  /*5aa0*/  SHFL.BFLY PT, R7, R10, 0x2, 0x1f ;  /* 0x0c401f000a077f89 */ /* 0x002e6200000e0000 */
[----:B------:R-:W-:Y:S02]  /*5ab0*/  IMAD.MOV.U32 R121, RZ, RZ, RZ ;  /* 0x000000ffff797224 */ /* 0x000fe400078e00ff */
[----:B------:R-:W-:Y:S01]  /*5ac0*/  ULOP3.LUT UR5, UR5, 0x3fff, URZ, 0xc0, !UPT ;  /* 0x00003fff05057892 */ /* 0x000fe2000f8ec03f */
[----:B0-----:R-:W0:Y:S01]  /*5ad0*/  SHFL.BFLY PT, R2, R5, 0x2, 0x1f ;  /* 0x0c401f0005027f89 */ /* 0x001e2200000e0000 */
[----:B------:R-:W-:-:S02]  /*5ae0*/  IMAD.MOV.U32 R155, RZ, RZ, RZ ;  /* 0x000000ffff9b7224 */ /* 0x000fc400078e00ff */
[----:B------:R-:W-:Y:S01]  /*5af0*/  ULOP3.LUT UR5, UR5, 0x3000000, URZ, 0xfc, !UPT ;  /* 0x0300000005057892 */ /* 0x000fe2000f8efc3f */
[----:B------:R-:W-:-:S03]  /*5b00*/  IMAD.MOV.U32 R20, RZ, RZ, -0x800000 ;  /* 0xff800000ff147424 */ /* 0x000fc600078e00ff */
[----:B------:R-:W-:-:S04]  /*5b10*/  UIMAD UR6, UR38, 0x900, UR5 ;  /* 0x00000900260678a4 */ /* 0x000fc8000f8e0205 */
[----:B------:R-:W-:-:S05]  /*5b20*/  UIADD3 UR8, UR6, 0x80, URZ ;  /* 0x0000008006087890 */ /* 0x000fca000fffe03f */
[----:B------:R-:W-:Y:S01]  /*5b30*/  HGMMA.64x192x16.F32 R24, R188, gdesc[UR4].tnspB, R24, gsb0 ;  /* 0x42e00004bc187df0 */ /* 0x000fe20008000818 */
[----:B------:R-:W-:Y:S01]  /*5b40*/  UMOV UR7, 0x40000040 ;  /* 0x4000004000077882 */ /* 0x000fe20000000000 */
[----:B------:R-:W-:Y:S01]  /*5b50*/  UMOV UR14, UR8 ;  /* 0x00000008000e7c82 */ /* 0x000fe20008000000 */
[----:B------:R-:W-:Y:S01]  /*5b60*/  UIADD3 UR8, UR6, 0x100, URZ ;  /* 0x0000010006087890 */ /* 0x000fe2000fffe03f */
[----:B-1----:R-:W-:Y:S01]  /*5b70*/  FADD.FTZ R7, R7, R10 ;  /* 0x0000000a07077221 */ /* 0x002fe20000010000 */
[----:B0-----:R-:W-:-:S04]  /*5b80*/  FADD.FTZ R6, R2, R5 ;  /* 0x0000000502067221 */ /* 0x001fc80000010000 */
[----:B------:R-:W0:Y:S04]  /*5b90*/  SHFL.BFLY PT, R2, R7, 0x1, 0x1f ;  /* 0x0c201f0007027f89 */ /* 0x000e2800000e0000 */
[----:B------:R-:W1:Y:S01]  /*5ba0*/  SHFL.BFLY PT, R9, R6, 0x1, 0x1f ;  /* 0x0c201f0006097f89 */ /* 0x000e6200000e0000 */
[----:B0-----:R-:W-:Y:S01]  /*5bb0*/  FADD.FTZ R11, R7, R2 ;  /* 0x00000002070b7221 */ /* 0x001fe20000010000 */
[----:B------:R-:W-:Y:S01]  /*5bc0*/  MOV R2, 0xff800000 ;  /* 0xff80000000027802 */ /* 0x000fe20000000f00 */
[----:B-1----:R-:W-:-:S03]  /*5bd0*/  FADD.FTZ R12, R6, R9 ;  /* 0x00000009060c7221 */ /* 0x002fc60000010000 */
[----:B------:R-:W-:Y:S02]  /*5be0*/  FSETP.NE.FTZ.AND P1, PT, R11, RZ, PT ;  /* 0x000000ff0b00720b */ /* 0x000fe40003f35000 */
[----:B------:R-:W-:-:S11]  /*5bf0*/  FSETP.NE.FTZ.AND P2, PT, R12, RZ, PT ;  /* 0x000000ff0c00720b */ /* 0x000fd60003f55000 */
[----:B------:R-:W0:Y:S01]  /*5c00*/  @P1 MUFU.LG2 R8, R11 ;  /* 0x0000000b00081308 */ /* 0x000e220000000c00 */
[C---:B------:R-:W-:Y:S01]  /*5c10*/  @P1 FMUL.FTZ R5, R0.reuse, 0.69314718246459960938 ;  /* 0x3f31721800051820 */ /* 0x040fe20000410000 */
[----:B------:R-:W-:-:S06]  /*5c20*/  @P2 FMUL.FTZ R7, R0, 0.69314718246459960938 ;  /* 0x3f31721800072820 */ /* 0x000fcc0000410000 */
[----:B------:R-:W1:Y:S08]  /*5c30*/  @P2 MUFU.LG2 R9, R12 ;  /* 0x0000000c00092308 */ /* 0x000e700000000c00 */
[----:B------:R2:W3:Y:S01]  /*5c40*/  @P1 MUFU.RCP R121, R11 ;  /* 0x0000000b00791308 */ /* 0x0004e20000001000 */
[----:B0-----:R-:W-:-:S04]  /*5c50*/  @P1 FMUL.FTZ R8, R8, 0.69314718246459960938 ;  /* 0x3f31721808081820 */ /* 0x001fc80000410000 */
[----:B------:R-:W-:-:S03]  /*5c60*/  @P1 FFMA.FTZ R20, R5, R4, R8 ;  /* 0x0000000405141223 */ /* 0x000fc60000010008 */
[----:B------:R2:W0:Y:S01]  /*5c70*/  @P2 MUFU.RCP R155, R12 ;  /* 0x0000000c009b2308 */ /* 0x0004220000001000 */
[----:B-1----:R-:W-:-:S04]  /*5c80*/  @P2 FMUL.FTZ R0, R9, 0.69314718246459960938 ;  /* 0x3f31721809002820 */ /* 0x002fc80000410000 */
[----:B------:R-:W-:Y:S01]  /*5c90*/  @P2 FFMA.FTZ R2, R7, R3, R0 ;  /* 0x0000000307022223 */ /* 0x000fe20000010000 */
[----:B------:R-:W-:Y:S02]  /*5ca0*/  WARPGROUP.DEPBAR.LE gsb0, 0x0 ;  /* 0x00008000000079c5 */ /* 0x000fe40000010000 */
[----:B------:R-:W-:-:S06]  /*5cb0*/  WARPGROUP.ARRIVE ;  /* 0x00000000000079c5 */ /* 0x000fcc0000000000 */
[----:B------:R-:W-:Y:S01]  /*5cc0*/  HGMMA.64x192x16.F32 R24, R184, gdesc[UR12].tnspB, R24, gsb0 ;  /* 0x42e0000cb8187df0 */ /* 0x000fe20008000818 */
[----:B------:R-:W-:Y:S01]  /*5cd0*/  UMOV UR14, UR8 ;  /* 0x00000008000e7c82 */ /* 0x000fe20008000000 */
[----:B------:R-:W-:Y:S01]  /*5ce0*/  UMOV UR15, 0x40000040 ;  /* 0x40000040000f7882 */ /* 0x000fe20000000000 */
[----:B------:R-:W-:Y:S01]  /*5cf0*/  UIADD3 UR8, UR6, 0x180, URZ ;  /* 0x0000018006087890 */ /* 0x000fe2000fffe03f */
[----:B------:R-:W-:Y:S02]  /*5d00*/  WARPGROUP.DEPBAR.LE gsb0, 0x0 ;  /* 0x00008000000079c5 */ /* 0x000fe40000010000 */
[----:B------:R-:W-:-:S14]  /*5d10*/  WARPGROUP.ARRIVE ;  /* 0x00000000000079c5 */ /* 0x000fdc0000000000 */
[----:B------:R-:W-:Y:S01]  /*5d20*/  HGMMA.64x192x16.F32 R24, R180, gdesc[UR12].tnspB, R24, gsb0 ;  /* 0x42e0000cb4187df0 */ /* 0x000fe20008000818 */
[----:B------:R-:W-:Y:S01]  /*5d30*/  UMOV UR14, UR8 ;  /* 0x00000008000e7c82 */ /* 0x000fe20008000000 */
[----:B------:R-:W-:Y:S01]  /*5d40*/  UMOV UR15, 0x40000040 ;  /* 0x40000040000f7882 */ /* 0x000fe20000000000 */
[----:B------:R-:W-:Y:S02]  /*5d50*/  UIADD3 UR8, UR6, 0x200, URZ ;  /* 0x0000020006087890 */ /* 0x000fe4000fffe03f */
[----:B------:R-:W-:Y:S01]  /*5d60*/  UIADD3 UR6, UR6, 0x280, URZ ;  /* 0x0000028006067890 */ /* 0x000fe2000fffe03f */
[----:B------:R-:W-:Y:S02]  /*5d70*/  WARPGROUP.DEPBAR.LE gsb0, 0x0 ;  /* 0x00008000000079c5 */ /* 0x000fe40000010000 */
[----:B------:R-:W-:-:S12]  /*5d80*/  WARPGROUP.ARRIVE ;  /* 0x00000000000079c5 */ /* 0x000fd80000000000 */
[----:B------:R-:W-:Y:S01]  /*5d90*/  HGMMA.64x192x16.F32 R24, R176, gdesc[UR12].tnspB, R24, gsb0 ;  /* 0x42e0000cb0187df0 */ /* 0x000fe20008000818 */
[----:B------:R-:W-:Y:S01]  /*5da0*/  UMOV UR14, UR8 ;  /* 0x00000008000e7c82 */ /* 0x000fe20008000000 */
[----:B------:R-:W-:Y:S01]  /*5db0*/  UMOV UR15, 0x40000040 ;  /* 0x40000040000f7882 */ /* 0x000fe20000000000 */
[----:B------:R-:W-:Y:S02]  /*5dc0*/  WARPGROUP.DEPBAR.LE gsb0, 0x0 ;  /* 0x00008000000079c5 */ /* 0x000fe40000010000 */
[----:B------:R-:W-:-:S15]  /*5dd0*/  WARPGROUP.ARRIVE ;  /* 0x00000000000079c5 */ /* 0x000fde0000000000 */
[----:B------:R-:W-:Y:S03]  /*5de0*/  HGMMA.64x192x16.F32 R24, R172, gdesc[UR12].tnspB, R24, gsb0 ;  /* 0x42e0000cac187df0 */ /* 0x000fe60008000818 */
[----:B------:R-:W-:Y:S02]  /*5df0*/  WARPGROUP.DEPBAR.LE gsb0, 0x0 ;  /* 0x00008000000079c5 */ /* 0x000fe40000010000 */
[----:B------:R-:W-:-:S15]  /*5e00*/  WARPGROUP.ARRIVE ;  /* 0x00000000000079c5 */ /* 0x000fde0000000000 */
[----:B------:R-:W-:Y:S03]  /*5e10*/  HGMMA.64x192x16.F32 R24, R168, gdesc[UR4].tnspB, R24, gsb0 ;  /* 0x42e00004a8187df0 */ /* 0x000fe60008000818 */
[----:B------:R-:W-:Y:S02]  /*5e20*/  WARPGROUP.DEPBAR.LE gsb0, 0x0 ;  /* 0x00008000000079c5 */ /* 0x000fe40000010000 */
[----:B0-23--:R-:W-:Y:S05]  /*5e30*/  @!P0 BRA `(.L_x_30) ;  /* 0x0000000000048947 */ /* 0x00dfea0003800000 */
[----:B------:R-:W-:Y:S01]  /*5e40*/  BPT.TRAP 0x1 ;  /* 0x000000040000795c */ /* 0x000fe20000300000 */
.L_x_30:
[----:B------:R-:W0:Y:S01]  /*5e50*/  S2UR UR5, SR_SWINHI ;  /* 0x00000000000579c3 */ /* 0x000e220000002f00 */
[-C--:B------:R-:W-:Y:S01]  /*5e60*/  FMUL.FTZ R130, R51, R155.reuse ;  /* 0x0000009b33827220 */ /* 0x080fe20000410000 */
[-C--:B------:R-:W-:Y:S01]  /*5e70*/  FMUL.FTZ R141, R50, R155.reuse ;  /* 0x0000009b328d7220 */ /* 0x080fe20000410000 */
[-C--:B------:R-:W-:Y:S01]  /*5e80*/  FMUL.FTZ R124, R91, R155.reuse ;  /* 0x0000009b5b7c7220 */ /* 0x080fe20000410000 */
[-C--:B------:R-:W-:Y:S01]  /*5e90*/  FMUL.FTZ R133, R90, R155.reuse ;  /* 0x0000009b5a857220 */ /* 0x080fe20000410000 */
[----:B------:R-:W-:Y:S01]  /*5ea0*/  FMUL.FTZ R146, R43, R155 ;  /* 0x0000009b2b927220 */ /* 0x000fe20000410000 */
[----:B------:R-:W-:Y:S01]  /*5eb0*/  R2UR UR14, R193 ;  /* 0x00000000c10e72ca */ /* 0x000fe200000e0000 */
[----:B------:R-:W-:Y:S01]  /*5ec0*/  FMUL.FTZ R7, R28, R121 ;  /* 0x000000791c077220 */ /* 0x000fe20000410000 */
[-C--:B------:R-:W-:Y:S01]  /*5ed0*/  FMUL.FTZ R125, R75, R155.reuse ;  /* 0x0000009b4b7d7220 */ /* 0x080fe20000410000 */
[----:B------:R-:W-:Y:S01]  /*5ee0*/  FMUL.FTZ R151, R27, R155 ;  /* 0x0000009b1b977220 */ /* 0x000fe20000410000 */
[----:B------:R-:W-:-:S02]  /*5ef0*/  IMAD R27, R22, 0x40, R16 ;  /* 0x00000040161b7824 */ /* 0x000fc400078e0210 */
[-C--:B------:R-:W-:Y:S01]  /*5f00*/  FMUL.FTZ R138, R74, R155.reuse ;  /* 0x0000009b4a8a7220 */ /* 0x080fe20000410000 */
[----:B------:R-:W-:Y:S01]  /*5f10*/  FMUL.FTZ R145, R39, R155 ;  /* 0x0000009b27917220 */ /* 0x000fe20000410000 */
[-C--:B------:R-:W-:Y:S01]  /*5f20*/  FMUL.FTZ R8, R41, R121.reuse ;  /* 0x0000007929087220 */ /* 0x080fe20000410000 */
[----:B------:R-:W-:Y:S01]  /*5f30*/  FMUL.FTZ R10, R45, R121 ;  /* 0x000000792d0a7220 */ /* 0x000fe20000410000 */
[-C--:B------:R-:W-:Y:S01]  /*5f40*/  FMUL.FTZ R135, R82, R155.reuse ;  /* 0x0000009b52877220 */ /* 0x080fe20000410000 */
[-C--:B------:R-:W-:Y:S01]  /*5f50*/  FMUL.FTZ R132, R94, R155.reuse ;  /* 0x0000009b5e847220 */ /* 0x080fe20000410000 */
[----:B------:R-:W-:Y:S01]  /*5f60*/  ULDC UR11, c[0x0][0xc44] ;  /* 0x00031100000b7ab9 */ /* 0x000fe20000000800 */
[----:B------:R-:W1:Y:S01]  /*5f70*/  LDC R94, c[0x0][0xbe8] ;  /* 0x0002fa00ff5e7b82 */ /* 0x000e620000000800 */
[----:B------:R-:W-:Y:S01]  /*5f80*/  FMUL.FTZ R122, R83, R155 ;  /* 0x0000009b537a7220 */ /* 0x000fe20000410000 */
[-C--:B------:R-:W-:Y:S01]  /*5f90*/  FMUL.FTZ R4, R25, R121.reuse ;  /* 0x0000007919047220 */ /* 0x080fe20000410000 */
[----:B------:R-:W-:Y:S01]  /*5fa0*/  FMUL.FTZ R5, R24, R121 ;  /* 0x0000007918057220 */ /* 0x000fe20000410000 */
[-C--:B------:R-:W-:Y:S01]  /*5fb0*/  FMUL.FTZ R143, R35, R155.reuse ;  /* 0x0000009b238f7220 */ /* 0x080fe20000410000 */
[----:B------:R-:W-:Y:S01]  /*5fc0*/  FMUL.FTZ R123, R87, R155 ;  /* 0x0000009b577b7220 */ /* 0x000fe20000410000 */
[----:B------:R-:W-:Y:S01]  /*5fd0*/  UMOV UR6, UR4 ;  /* 0x0000000400067c82 */ /* 0x000fe20008000000 */
[----:B0-----:R-:W-:Y:S01]  /*5fe0*/  UMOV UR7, UR5 ;  /* 0x0000000500077c82 */ /* 0x001fe20008000000 */
[----:B------:R-:W-:Y:S01]  /*5ff0*/  UIADD3 UR5, -UR60, URZ, URZ ;  /* 0x0000003f3c057290 */ /* 0x000fe2000fffe13f */
[----:B------:R-:W-:-:S02]  /*6000*/  IMAD.U32 R50, RZ, RZ, UR6 ;  /* 0x00000006ff327e24 */ /* 0x000fc4000f8e00ff */
[-C--:B------:R-:W-:Y:S01]  /*6010*/  FMUL.FTZ R6, R29, R121.reuse ;  /* 0x000000791d067220 */ /* 0x080fe20000410000 */
[----:B------:R-:W-:Y:S01]  /*6020*/  IMAD.U32 R51, RZ, RZ, UR7 ;  /* 0x00000007ff337e24 */ /* 0x000fe2000f8e00ff */
[----:B------:R-:W-:Y:S01]  /*6030*/  UIMAD UR11, UR11, UR5, UR14 ;  /* 0x000000050b0b72a4 */ /* 0x000fe2000f8e020e */
[-C--:B------:R-:W-:Y:S01]  /*6040*/  FMUL.FTZ R0, R33, R121.reuse ;  /* 0x0000007921007220 */ /* 0x080fe20000410000 */
[----:B------:R-:W-:Y:S01]  /*6050*/  FMUL.FTZ R9, R32, R121 ;  /* 0x0000007920097220 */ /* 0x000fe20000410000 */
[----:B------:R-:W-:-:S04]  /*6060*/  IMAD.WIDE R90, R197, 0x2, R50 ;  /* 0x00000002c55a7825 */ /* 0x000fc800078e0232 */
[-C--:B------:R-:W-:Y:S01]  /*6070*/  FMUL.FTZ R3, R37, R121.reuse ;  /* 0x0000007925037220 */ /* 0x080fe20000410000 */
[-C--:B------:R-:W-:Y:S01]  /*6080*/  FMUL.FTZ R120, R36, R121.reuse ;  /* 0x0000007924787220 */ /* 0x080fe20000410000 */
[----:B------:R-:W-:Y:S01]  /*6090*/  FMUL.FTZ R11, R40, R121 ;  /* 0x00000079280b7220 */ /* 0x000fe20000410000 */
[----:B------:R-:W-:Y:S01]  /*60a0*/  IMAD.WIDE R50, R27, 0x2, R50 ;  /* 0x000000021b327825 */ /* 0x000fe200078e0232 */
[----:B------:R-:W-:-:S03]  /*60b0*/  IADD3 R43, P0, R90, 0x8020, RZ ;  /* 0x000080205a2b7810 */ /* 0x000fc60007f1e0ff */
[-C--:B------:R-:W-:Y:S01]  /*60c0*/  FMUL.FTZ R15, R44, R121.reuse ;  /* 0x000000792c0f7220 */ /* 0x080fe20000410000 */
[----:B------:R-:W-:Y:S01]  /*60d0*/  IADD3 R75, P5, R90, 0x8060, RZ ;  /* 0x000080605a4b7810 */ /* 0x000fe20007fbe0ff */
[-C--:B------:R-:W-:Y:S01]  /*60e0*/  FMUL.FTZ R12, R49, R121.reuse ;  /* 0x00000079310c7220 */ /* 0x080fe20000410000 */
[----:B------:R-:W-:Y:S01]  /*60f0*/  LOP3.LUT R28, R43, 0x380, RZ, 0xc0, !PT ;  /* 0x000003802b1c7812 */ /* 0x000fe200078ec0ff */
[--C-:B------:R-:W-:Y:S01]  /*6100*/  IMAD.X R83, RZ, RZ, R91.reuse, P0 ;  /* 0x000000ffff537224 */ /* 0x100fe200000e065b */
[----:B------:R-:W-:Y:S01]  /*6110*/  LOP3.LUT R74, R75, 0x380, RZ, 0xc0, !PT ;  /* 0x000003804b4a7812 */ /* 0x000fe200078ec0ff */
[-C--:B------:R-:W-:Y:S01]  /*6120*/  FMUL.FTZ R13, R48, R121.reuse ;  /* 0x00000079300d7220 */ /* 0x080fe20000410000 */
[----:B------:R-:W-:Y:S01]  /*6130*/  SHF.R.U64 R28, R28, 0x3, RZ ;  /* 0x000000031c1c7819 */ /* 0x000fe200000012ff */
[-C--:B------:R-:W-:Y:S01]  /*6140*/  FMUL.FTZ R14, R53, R121.reuse ;  /* 0x00000079350e7220 */ /* 0x080fe20000410000 */
[----:B------:R-:W-:Y:S01]  /*6150*/  IADD3 R39, P2, R90, 0x4060, RZ ;  /* 0x000040605a277810 */ /* 0x000fe20007f5e0ff */
[-C--:B------:R-:W-:Y:S01]  /*6160*/  FMUL.FTZ R25, R52, R121.reuse ;  /* 0x0000007934197220 */ /* 0x080fe20000410000 */
[C---:B------:R-:W-:Y:S01]  /*6170*/  IADD3 R41, P1, R90.reuse, 0x8000, RZ ;  /* 0x000080005a297810 */ /* 0x040fe20007f3e0ff */
[-C--:B------:R-:W-:Y:S01]  /*6180*/  FMUL.FTZ R24, R57, R121.reuse ;  /* 0x0000007939187220 */ /* 0x080fe20000410000 */
[----:B------:R-:W-:Y:S01]  /*6190*/  LOP3.LUT R27, R90, 0x380, RZ, 0xc0, !PT ;  /* 0x000003805a1b7812 */ /* 0x000fe200078ec0ff */
[-C--:B------:R-:W-:Y:S01]  /*61a0*/  FMUL.FTZ R21, R56, R121.reuse ;  /* 0x0000007938157220 */ /* 0x080fe20000410000 */
[----:B------:R-:W-:Y:S01]  /*61b0*/  SHF.R.U64 R74, R74, 0x3, RZ ;  /* 0x000000034a4a7819 */ /* 0x000fe200000012ff */
[-C--:B------:R-:W-:Y:S01]  /*61c0*/  FMUL.FTZ R61, R61, R121.reuse ;  /* 0x000000793d3d7220 */ /* 0x080fe20000410000 */
[----:B------:R-:W-:Y:S01]  /*61d0*/  IADD3 R45, P6, R90, 0x8040, RZ ;  /* 0x000080405a2d7810 */ /* 0x000fe20007fde0ff */
[----:B------:R-:W-:Y:S01]  /*61e0*/  FMUL.FTZ R60, R60, R121 ;  /* 0x000000793c3c7220 */ /* 0x000fe20000410000 */
[----:B------:R-:W-:Y:S01]  /*61f0*/  LOP3.LUT R82, R28, R43, RZ, 0x3c, !PT ;  /* 0x0000002b1c527212 */ /* 0x000fe200078e3cff */
[-C--:B------:R-:W-:Y:S01]  /*6200*/  FMUL.FTZ R65, R65, R121.reuse ;  /* 0x0000007941417220 */ /* 0x080fe20000410000 */
[----:B------:R-:W-:Y:S01]  /*6210*/  LOP3.LUT R28, R39, 0x380, RZ, 0xc0, !PT ;  /* 0x00000380271c7812 */ /* 0x000fe200078ec0ff */
        /* <DEDUP_REMOVED lines=27> */
[----:B------:R-:W-:Y:S01]  /*63d0*/  IADD3 R35, P0, R90, 0x60, RZ ;  /* 0x000000605a237810 */ /* 0x000fe20007f1e0ff */
[--C-:B------:R-:W-:Y:S01]  /*63e0*/  IMAD.X R87, RZ, RZ, R91.reuse, P1 ;  /* 0x000000ffff577224 */ /* 0x100fe200008e065b */
[----:B------:R-:W-:Y:S01]  /*63f0*/  SHF.R.U64 R27, R27, 0x3, RZ ;  /* 0x000000031b1b7819 */ /* 0x000fe200000012ff */
[----:B------:R-:W-:Y:S01]  /*6400*/  FMUL.FTZ R121, R79, R155 ;  /* 0x0000009b4f797220 */ /* 0x000fe20000410000 */
[----:B------:R-:W-:Y:S01]  /*6410*/  LOP3.LUT R74, R74, R75, RZ, 0x3c, !PT ;  /* 0x0000004b4a4a7212 */ /* 0x000fe200078e3cff */
[-C--:B------:R-:W-:Y:S01]  /*6420*/  FMUL.FTZ R36, R31, R155.reuse ;  /* 0x0000009b1f247220 */ /* 0x080fe20000410000 */
[----:B------:R-:W-:Y:S01]  /*6430*/  IADD3 R33, P1, R90, 0x40, RZ ;  /* 0x000000405a217810 */ /* 0x000fe20007f3e0ff */
[----:B------:R-:W-:Y:S01]  /*6440*/  FMUL.FTZ R153, R30, R155 ;  /* 0x0000009b1e997220 */ /* 0x000fe20000410000 */
[----:B------:R-:W-:Y:S01]  /*6450*/  IADD3.X R75, RZ, R91, RZ, P5, !PT ;  /* 0x0000005bff4b7210 */ /* 0x000fe20002ffe4ff */
[--C-:B------:R-:W-:Y:S01]  /*6460*/  IMAD.X R79, RZ, RZ, R91.reuse, P6 ;  /* 0x000000ffff4f7224 */ /* 0x100fe200030e065b */
[----:B------:R-:W-:Y:S01]  /*6470*/  SHF.R.U64 R28, R28, 0x3, RZ ;  /* 0x000000031c1c7819 */ /* 0x000fe200000012ff */
[----:B------:R-:W-:Y:S01]  /*6480*/  USHF.R.S32.HI UR12, URZ, 0x1f, UR11 ;  /* 0x0000001f3f0c7899 */ /* 0x000fe2000801140b */
[C---:B------:R-:W-:Y:S01]  /*6490*/  IADD3 R29, P3, R90.reuse, 0x20, RZ ;  /* 0x000000205a1d7810 */ /* 0x040fe20007f7e0ff */
[----:B------:R-:W-:Y:S01]  /*64a0*/  ULDC.64 UR8, c[0x0][0xb90] ;  /* 0x0002e40000087ab9 */ /* 0x000fe20000000a00 */
[C---:B------:R-:W-:Y:S01]  /*64b0*/  IADD3 R30, P4, R90.reuse, 0x4040, RZ ;  /* 0x000040405a1e7810 */ /* 0x040fe20007f9e0ff */
[-C--:B------:R-:W-:Y:S01]  /*64c0*/  FMUL.FTZ R129, R63, R155.reuse ;  /* 0x0000009b3f817220 */ /* 0x080fe20000410000 */
[----:B------:R-:W-:Y:S01]  /*64d0*/  IADD3 R37, P5, R90, 0x4020, RZ ;  /* 0x000040205a257810 */ /* 0x000fe20007fbe0ff */
[----:B------:R-:W-:Y:S01]  /*64e0*/  FMUL.FTZ R137, R66, R155 ;  /* 0x0000009b42897220 */ /* 0x000fe20000410000 */
[----:B------:R-:W-:Y:S01]  /*64f0*/  IADD3 R31, P6, R90, 0x4000, RZ ;  /* 0x000040005a1f7810 */ /* 0x000fe20007fde0ff */
[--C-:B------:R-:W-:Y:S01]  /*6500*/  IMAD.X R63, RZ, RZ, R91.reuse, P1 ;  /* 0x000000ffff3f7224 */ /* 0x100fe200008e065b */
[----:B------:R-:W-:Y:S01]  /*6510*/  LOP3.LUT R90, R27, R90, RZ, 0x3c, !PT ;  /* 0x0000005a1b5a7212 */ /* 0x000fe200078e3cff */
[----:B------:R-:W-:Y:S01]  /*6520*/  IMAD.X R27, RZ, RZ, R91, P0 ;  /* 0x000000ffff1b7224 */ /* 0x000fe200000e065b */
[----:B------:R-:W-:Y:S01]  /*6530*/  LOP3.LUT R66, R28, R39, RZ, 0x3c, !PT ;  /* 0x000000271c427212 */ /* 0x000fe200078e3cff */
[----:B------:R-:W-:Y:S01]  /*6540*/  UIMAD UR5, UR12, UR8, URZ ;  /* 0x000000080c0572a4 */ /* 0x000fe2000f8e023f */
[C---:B------:R-:W-:Y:S01]  /*6550*/  IADD3 R43, P0, R50.reuse, 0x5000, RZ ;  /* 0x00005000322b7810 */ /* 0x040fe20007f1e0ff */
[----:B------:R-:W-:Y:S01]  /*6560*/  UIMAD.WIDE.U32 UR6, UR11, UR8, URZ ;  /* 0x000000080b0672a5 */ /* 0x000fe2000f8e003f */
[----:B------:R-:W-:Y:S01]  /*6570*/  IADD3 R39, P1, R50, 0x4000, RZ ;  /* 0x0000400032277810 */ /* 0x000fe20007f3e0ff */
[-C--:B------:R-:W-:Y:S01]  /*6580*/  FMUL.FTZ R149, R42, R155.reuse ;  /* 0x0000009b2a957220 */ /* 0x080fe20000410000 */
[-C--:B------:R-:W-:Y:S01]  /*6590*/  FMUL.FTZ R150, R38, R155.reuse ;  /* 0x0000009b26967220 */ /* 0x080fe20000410000 */
[----:B------:R-:W-:Y:S01]  /*65a0*/  UIMAD UR5, UR11, UR9, UR5 ;  /* 0x000000090b0572a4 */ /* 0x000fe2000f8e0205 */
[----:B------:R-:W-:Y:S01]  /*65b0*/  LOP3.LUT R42, R43, 0x380, RZ, 0xc0, !PT ;  /* 0x000003802b2a7812 */ /* 0x000fe200078ec0ff */
[----:B------:R-:W-:Y:S01]  /*65c0*/  IMAD.U32 R52, RZ, RZ, UR6 ;  /* 0x00000006ff347e24 */ /* 0x000fe2000f8e00ff */
[----:B------:R-:W-:Y:S01]  /*65d0*/  LOP3.LUT R38, R39, 0x380, RZ, 0xc0, !PT ;  /* 0x0000038027267812 */ /* 0x000fe200078ec0ff */
[----:B------:R-:W-:Y:S01]  /*65e0*/  UIADD3 UR6, UR7, UR5, URZ ;  /* 0x0000000507067290 */ /* 0x000fe2000fffe03f */
[----:B------:R-:W-:Y:S01]  /*65f0*/  SHF.R.U64 R42, R42, 0x3, RZ ;  /* 0x000000032a2a7819 */ /* 0x000fe200000012ff */
[----:B------:R-:W-:Y:S01]  /*6600*/  UIADD3 UR5, UR10, 0x30860, URZ ;  /* 0x000308600a057890 */ /* 0x000fe2000fffe03f */
[----:B------:R-:W-:Y:S01]  /*6610*/  SHF.R.U64 R38, R38, 0x3, RZ ;  /* 0x0000000326267819 */ /* 0x000fe200000012ff */
[----:B------:R-:W-:Y:S01]  /*6620*/  FMUL.FTZ R154, R26, R155 ;  /* 0x0000009b1a9a7220 */ /* 0x000fe20000410000 */
[----:B------:R-:W-:Y:S01]  /*6630*/  LOP3.LUT R42, R42, R43, RZ, 0x3c, !PT ;  /* 0x0000002b2a2a7212 */ /* 0x000fe200078e3cff */
[----:B------:R-:W-:Y:S01]  /*6640*/  UPRMT UR5, UR13, 0x654, UR5 ;  /* 0x000006540d057896 */ /* 0x000fe20008000005 */
[----:B------:R-:W-:Y:S01]  /*6650*/  LOP3.LUT R38, R38, R39, RZ, 0x3c, !PT ;  /* 0x0000002726267212 */ /* 0x000fe200078e3cff */
[--C-:B------:R-:W-:Y:S01]  /*6660*/  IMAD.X R43, RZ, RZ, R51.reuse, P0 ;  /* 0x000000ffff2b7224 */ /* 0x100fe200000e0633 */
[----:B------:R-:W-:Y:S01]  /*6670*/  IADD3 R156, P0, R50, 0xb000, RZ ;  /* 0x0000b000329c7810 */ /* 0x000fe20007f1e0ff */
[----:B------:R-:W-:Y:S01]  /*6680*/  IMAD.X R39, RZ, RZ, R51, P1 ;  /* 0x000000ffff277224 */ /* 0x000fe200008e0633 */
[----:B-1----:R-:W-:Y:S01]  /*6690*/  ISETP.NE.AND P1, PT, R94, 0x1, PT ;  /* 0x000000015e00780c */ /* 0x002fe20003f25270 */
        /* <DEDUP_REMOVED lines=26> */
[----:B------:R-:W-:Y:S01]  /*6840*/  LOP3.LUT R26, R41, 0x380, RZ, 0xc0, !PT ;  /* 0x00000380291a7812 */ /* 0x000fe200078ec0ff */
[----:B------:R-:W0:Y:S01]  /*6850*/  LDC R158, c[0x0][0xc38] ;  /* 0x00030e00ff9e7b82 */ /* 0x000e220000000800 */
[----:B------:R-:W-:Y:S01]  /*6860*/  LOP3.LUT R155, R156, 0x380, RZ, 0xc0, !PT ;  /* 0x000003809c9b7812 */ /* 0x000fe200078ec0ff */
[--C-:B------:R-:W-:Y:S01]  /*6870*/  IMAD.X R71, RZ, RZ, R91.reuse, P3 ;  /* 0x000000ffff477224 */ /* 0x100fe200018e065b */
[-C--:B------:R-:W-:Y:S01]  /*6880*/  IADD3.X R67, RZ, R91.reuse, RZ, P2, !PT ;  /* 0x0000005bff437210 */ /* 0x080fe200017fe4ff */
[--C-:B------:R-:W-:Y:S01]  /*6890*/  IMAD.X R55, RZ, RZ, R91.reuse, P4 ;  /* 0x000000ffff377224 */ /* 0x100fe200020e065b */
[-C--:B------:R-:W-:Y:S01]  /*68a0*/  IADD3.X R59, RZ, R91.reuse, RZ, P6, !PT ;  /* 0x0000005bff3b7210 */ /* 0x080fe200037fe4ff */
[----:B------:R-:W-:Y:S01]  /*68b0*/  IMAD.X R57, RZ, RZ, R91, P5 ;  /* 0x000000ffff397224 */ /* 0x000fe200028e065b */
[----:B------:R-:W-:Y:S01]  /*68c0*/  MOV R90, R90 ;  /* 0x0000005a005a7202 */ /* 0x000fe20000000f00 */
[----:B------:R-:W-:Y:S01]  /*68d0*/  SYNCS.ARRIVE.TRANS64.RED.A1T0 RZ, [UR5], RZ ;  /* 0x000000ffffff79a7 */ /* 0x000fe20008100405 */
[----:B------:R-:W-:Y:S01]  /*68e0*/  SHF.R.U64 R26, R26, 0x3, RZ ;  /* 0x000000031a1a7819 */ /* 0x000fe200000012ff */
[----:B------:R-:W-:Y:S01]  /*68f0*/  USHF.R.S32.HI UR10, URZ, 0x1f, UR60 ;  /* 0x0000001f3f0a7899 */ /* 0x000fe2000801143c */
[----:B------:R-:W-:Y:S01]  /*6900*/  SHF.R.U64 R91, R155, 0x3, RZ ;  /* 0x000000039b5b7819 */ /* 0x000fe200000012ff */
[----:B------:R-:W-:Y:S01]  /*6910*/  ULDC UR5, c[0x0][0xa88] ;  /* 0x0002a20000057ab9 */ /* 0x000fe20000000800 */
[----:B------:R-:W-:Y:S01]  /*6920*/  F2FP.F16.F32.PACK_AB R6, R6, R7 ;  /* 0x000000070606723e */ /* 0x000fe200000000ff */
[----:B------:R-:W-:Y:S01]  /*6930*/  ULDC.64 UR8, c[0x0][0xae8] ;  /* 0x0002ba0000087ab9 */ /* 0x000fe20000000a00 */
[----:B------:R-:W-:-:S02]  /*6940*/  LOP3.LUT R86, R26, R41, RZ, 0x3c, !PT ;  /* 0x000000291a567212 */ /* 0x000fc400078e3cff */
[----:B------:R-:W-:Y:S02]  /*6950*/  F2FP.F16.F32.PACK_AB R7, R36, R153 ;  /* 0x000000992407723e */ /* 0x000fe400000000ff */
[----:B------:R-:W-:Y:S02]  /*6960*/  LOP3.LUT R32, R45, 0x380, RZ, 0xc0, !PT ;  /* 0x000003802d207812 */ /* 0x000fe400078ec0ff */
[----:B------:R-:W-:Y:S02]  /*6970*/  LOP3.LUT R26, R29, 0x380, RZ, 0xc0, !PT ;  /* 0x000003801d1a7812 */ /* 0x000fe400078ec0ff */
[----:B------:R-:W-:Y:S02]  /*6980*/  LOP3.LUT R36, R91, R156, RZ, 0x3c, !PT ;  /* 0x0000009c5b247212 */ /* 0x000fe400078e3cff */
[----:B------:R-:W1:Y:S01]  /*6990*/  @P1 LDC R91, c[0x0][0xbec] ;  /* 0x0002fb00ff5b1b82 */ /* 0x000e620000000800 */
[----:B------:R-:W-:Y:S02]  /*69a0*/  SHF.R.U64 R32, R32, 0x3, RZ ;  /* 0x0000000320207819 */ /* 0x000fe400000012ff */
[----:B------:R-:W-:-:S02]  /*69b0*/  SHF.R.U64 R26, R26, 0x3, RZ ;  /* 0x000000031a1a7819 */ /* 0x000fc400000012ff */
[----:B------:R-:W-:Y:S02]  /*69c0*/  F2FP.F16.F32.PACK_AB R4, R4, R5 ;  /* 0x000000050404723e */ /* 0x000fe400000000ff */
[----:B------:R-:W-:Y:S01]  /*69d0*/  F2FP.F16.F32.PACK_AB R5, R151, R154 ;  /* 0x0000009a9705723e */ /* 0x000fe200000000ff */
[----:B------:R-:W-:Y:S01]  /*69e0*/  BAR.SYNC.DEFER_BLOCKING 0x1, 0x100 ;  /* 0x0044000000007b1d */ /* 0x000fe20000010000 */
[----:B------:R-:W-:Y:S02]  /*69f0*/  LOP3.LUT R78, R32, R45, RZ, 0x3c, !PT ;  /* 0x0000002d204e7212 */ /* 0x000fe400078e3cff */
[----:B------:R-:W-:Y:S02]  /*6a00*/  LOP3.LUT R70, R26, R29, RZ, 0x3c, !PT ;  /* 0x0000001d1a467212 */ /* 0x000fe400078e3cff */
[----:B------:R-:W-:-:S03]  /*6a10*/  LOP3.LUT R26, R31, 0x380, RZ, 0xc0, !PT ;  /* 0x000003801f1a7812 */ /* 0x000fc600078ec0ff */
[----:B------:R-:W2:Y:S01]  /*6a20*/  @P1 LDC R151, c[0x0][0xbf0] ;  /* 0x0002fc00ff971b82 */ /* 0x000ea20000000800 */
[----:B------:R-:W-:Y:S01]  /*6a30*/  MOV R74, R74 ;  /* 0x0000004a004a7202 */ /* 0x000fe20000000f00 */
[----:B------:R-:W-:Y:S01]  /*6a40*/  IMAD R75, RZ, RZ, -UR14 ;  /* 0x8000000eff4b7e24 */ /* 0x000fe2000f8e02ff */
[----:B------:R-:W-:Y:S02]  /*6a50*/  MOV R78, R78 ;  /* 0x0000004e004e7202 */ /* 0x000fe40000000f00 */
[----:B------:R-:W-:Y:S01]  /*6a60*/  SHF.R.U64 R26, R26, 0x3, RZ ;  /* 0x000000031a1a7819 */ /* 0x000fe200000012ff */
[----:B0-----:R-:W-:Y:S01]  /*6a70*/  IMAD R75, R158, R75, UR61 ;  /* 0x0000003d9e4b7e24 */ /* 0x001fe2000f8e024b */
[----:B------:R-:W-:Y:S02]  /*6a80*/  MOV R79, R82 ;  /* 0x00000052004f7202 */ /* 0x000fe40000000f00 */
[----:B------:R-:W-:Y:S02]  /*6a90*/  MOV R82, R66 ;  /* 0x0000004200527202 */ /* 0x000fe40000000f00 */
[----:B------:R-:W0:Y:S01]  /*6aa0*/  LDC.64 R66, c[0x0][0xb98] ;  /* 0x0002e600ff427b82 */ /* 0x000e220000000a00 */
[----:B------:R-:W-:-:S02]  /*6ab0*/  LOP3.LUT R29, R30, 0x380, RZ, 0xc0, !PT ;  /* 0x000003801e1d7812 */ /* 0x000fc400078ec0ff */
[----:B------:R-:W-:Y:S02]  /*6ac0*/  LOP3.LUT R58, R26, R31, RZ, 0x3c, !PT ;  /* 0x0000001f1a3a7212 */ /* 0x000fe400078e3cff */
[----:B------:R-:W-:Y:S02]  /*6ad0*/  LOP3.LUT R26, R35, 0x380, RZ, 0xc0, !PT ;  /* 0x00000380231a7812 */ /* 0x000fe400078ec0ff */
[----:B------:R-:W-:Y:S01]  /*6ae0*/  SHF.R.U64 R29, R29, 0x3, RZ ;  /* 0x000000031d1d7819 */ /* 0x000fe200000012ff */
[----:B------:R3:W-:Y:S01]  /*6af0*/  STSM.16.M88.4 [R90], R4 ;  /* 0x000000045a007844 */ /* 0x0007e20000000200 */
[----:B------:R-:W-:Y:S02]  /*6b00*/  LOP3.LUT R28, R37, 0x380, RZ, 0xc0, !PT ;  /* 0x00000380251c7812 */ /* 0x000fe400078ec0ff */
[----:B------:R-:W-:Y:S02]  /*6b10*/  SHF.R.U64 R26, R26, 0x3, RZ ;  /* 0x000000031a1a7819 */ /* 0x000fe400000012ff */
[----:B------:R-:W-:-:S02]  /*6b20*/  LOP3.LUT R54, R29, R30, RZ, 0x3c, !PT ;  /* 0x0000001e1d367212 */ /* 0x000fc400078e3cff */
[----:B------:R-:W-:Y:S02]  /*6b30*/  SHF.R.U64 R28, R28, 0x3, RZ ;  /* 0x000000031c1c7819 */ /* 0x000fe400000012ff */
[----:B------:R-:W-:Y:S02]  /*6b40*/  LOP3.LUT R32, R33, 0x380, RZ, 0xc0, !PT ;  /* 0x0000038021207812 */ /* 0x000fe400078ec0ff */
[----:B------:R-:W-:Y:S02]  /*6b50*/  LOP3.LUT R26, R26, R35, RZ, 0x3c, !PT ;  /* 0x000000231a1a7212 */ /* 0x000fe400078e3cff */
[C---:B------:R-:W-:Y:S02]  /*6b60*/  IADD3 R29, P4, R50.reuse, 0x1000, RZ ;  /* 0x00001000321d7810 */ /* 0x040fe40007f9e0ff */
[C---:B------:R-:W-:Y:S01]  /*6b70*/  IADD3 R31, P5, R50.reuse, 0x2000, RZ ;  /* 0x00002000321f7810 */ /* 0x040fe20007fbe0ff */
[----:B---3--:R-:W-:Y:S01]  /*6b80*/  IMAD R90, R75, 0x80, R196 ;  /* 0x000000804b5a7824 */ /* 0x008fe200078e02c4 */
[----:B------:R-:W-:-:S02]  /*6b90*/  IADD3 R35, P6, R50, 0x3000, RZ ;  /* 0x0000300032237810 */ /* 0x000fc40007fde0ff */
[----:B------:R-:W-:Y:S01]  /*6ba0*/  MOV R54, R54 ;  /* 0x0000003600367202 */ /* 0x000fe20000000f00 */
[----:B-1----:R-:W-:Y:S01]  /*6bb0*/  @P1 IMAD.HI.U32 R4, R90, R91, RZ ;  /* 0x0000005b5a041227 */ /* 0x002fe200078e00ff */
[----:B------:R-:W-:Y:S02]  /*6bc0*/  LOP3.LUT R56, R28, R37, RZ, 0x3c, !PT ;  /* 0x000000251c387212 */ /* 0x000fe400078e3cff */
[----:B------:R-:W-:Y:S01]  /*6bd0*/  SHF.R.U64 R32, R32, 0x3, RZ ;  /* 0x0000000320207819 */ /* 0x000fe200000012ff */
[----:B------:R-:W-:Y:S01]  /*6be0*/  IMAD.MOV.U32 R55, RZ, RZ, R90 ;  /* 0x000000ffff377224 */ /* 0x000fe200078e005a */
[----:B--2---:R-:W-:Y:S02]  /*6bf0*/  @P1 SHF.R.U32.HI R55, RZ, R151, R4 ;  /* 0x00000097ff371219 */ /* 0x004fe40000011604 */
[----:B------:R-:W-:Y:S02]  /*6c00*/  LOP3.LUT R28, R29, 0x380, RZ, 0xc0, !PT ;  /* 0x000003801d1c7812 */ /* 0x000fe400078ec0ff */
[----:B------:R-:W-:-:S02]  /*6c10*/  LOP3.LUT R30, R31, 0x380, RZ, 0xc0, !PT ;  /* 0x000003801f1e7812 */ /* 0x000fc400078ec0ff */
[----:B------:R-:W-:Y:S02]  /*6c20*/  LOP3.LUT R34, R35, 0x380, RZ, 0xc0, !PT ;  /* 0x0000038023227812 */ /* 0x000fe400078ec0ff */
[----:B------:R-:W-:Y:S02]  /*6c30*/  F2FP.F16.F32.PACK_AB R6, R3, R120 ;  /* 0x000000780306723e */ /* 0x000fe400000000ff */
[----:B------:R-:W-:Y:S01]  /*6c40*/  MOV R53, UR7 ;  /* 0x0000000700357c02 */ /* 0x000fe20008000f00 */
[----:B------:R-:W-:Y:S01]  /*6c50*/  IMAD.U32 R53, RZ, RZ, UR6 ;  /* 0x00000006ff357e24 */ /* 0x000fe2000f8e00ff */
[----:B------:R-:W-:Y:S01]  /*6c60*/  LOP3.LUT R62, R32, R33, RZ, 0x3c, !PT ;  /* 0x00000021203e7212 */ /* 0x000fe200078e3cff */
[----:B------:R-:W-:Y:S01]  /*6c70*/  ULDC.64 UR6, c[0x0][0xb88] ;  /* 0x0002e20000067ab9 */ /* 0x000fe20000000a00 */
[----:B------:R-:W-:Y:S01]  /*6c80*/  LOP3.LUT R37, R50, 0x380, RZ, 0xc0, !PT ;  /* 0x0000038032257812 */ /* 0x000fe200078ec0ff */
[----:B0-----:R-:W-:Y:S01]  /*6c90*/  IMAD.WIDE.U32 R52, R66, UR60, R52 ;  /* 0x0000003c42347c25 */ /* 0x001fe2000f8e0034 */
[----:B------:R-:W-:-:S02]  /*6ca0*/  IADD3 R3, -R55, RZ, RZ ;  /* 0x000000ff37037210 */ /* 0x000fc40007ffe1ff */
[----:B------:R-:W-:Y:S02]  /*6cb0*/  SHF.R.U64 R28, R28, 0x3, RZ ;  /* 0x000000031c1c7819 */ /* 0x000fe400000012ff */
[----:B------:R-:W-:Y:S01]  /*6cc0*/  SHF.R.U64 R30, R30, 0x3, RZ ;  /* 0x000000031e1e7819 */ /* 0x000fe200000012ff */
[----:B------:R-:W-:Y:S01]  /*6cd0*/  IMAD R3, R94, R3, R90 ;  /* 0x000000035e037224 */ /* 0x000fe200078e025a */
[----:B------:R-:W-:Y:S02]  /*6ce0*/  SHF.R.U64 R34, R34, 0x3, RZ ;  /* 0x0000000322227819 */ /* 0x000fe400000012ff */
[----:B------:R-:W-:Y:S02]  /*6cf0*/  MOV R70, R70 ;  /* 0x0000004600467202 */ /* 0x000fe40000000f00 */
[----:B------:R-:W-:Y:S02]  /*6d00*/  F2FP.F16.F32.PACK_AB R4, R0, R9 ;  /* 0x000000090004723e */ /* 0x000fe400000000ff */
[----:B------:R-:W-:-:S02]  /*6d10*/  F2FP.F16.F32.PACK_AB R5, R143, R152 ;  /* 0x000000988f05723e */ /* 0x000fc400000000ff */
[----:B------:R-:W-:Y:S02]  /*6d20*/  F2FP.F16.F32.PACK_AB R7, R145, R150 ;  /* 0x000000969107723e */ /* 0x000fe400000000ff */
[----:B------:R-:W-:Y:S02]  /*6d30*/  F2FP.F16.F32.PACK_AB R8, R8, R11 ;  /* 0x0000000b0808723e */ /* 0x000fe400000000ff */
[----:B------:R-:W-:Y:S01]  /*6d40*/  SHF.R.U64 R37, R37, 0x3, RZ ;  /* 0x0000000325257819 */ /* 0x000fe200000012ff */
[----:B------:R-:W-:Y:S01]  /*6d50*/  STSM.16.M88.4 [R70], R4 ;  /* 0x0000000446007844 */ /* 0x000fe20000000200 */
[----:B------:R-:W-:Y:S02]  /*6d60*/  MOV R62, R62 ;  /* 0x0000003e003e7202 */ /* 0x000fe40000000f00 */
[----:B------:R-:W-:Y:S02]  /*6d70*/  F2FP.F16.F32.PACK_AB R9, R146, R149 ;  /* 0x000000959209723e */ /* 0x000fe400000000ff */
[----:B------:R-:W-:-:S02]  /*6d80*/  F2FP.F16.F32.PACK_AB R10, R10, R15 ;  /* 0x0000000f0a0a723e */ /* 0x000fc400000000ff */
[----:B------:R-:W-:Y:S02]  /*6d90*/  F2FP.F16.F32.PACK_AB R11, R147, R148 ;  /* 0x00000094930b723e */ /* 0x000fe400000000ff */
[----:B------:R-:W-:Y:S01]  /*6da0*/  MOV R0, R26 ;  /* 0x0000001a00007202 */ /* 0x000fe20000000f00 */
[----:B------:R-:W-:Y:S01]  /*6db0*/  IMAD R26, R66, UR10, RZ ;  /* 0x0000000a421a7c24 */ /* 0x000fe2000f8e02ff */
[----:B------:R-:W-:Y:S01]  /*6dc0*/  LOP3.LUT R28, R28, R29, RZ, 0x3c, !PT ;  /* 0x0000001d1c1c7212 */ /* 0x000fe200078e3cff */
[--C-:B------:R-:W-:Y:S01]  /*6dd0*/  IMAD.X R29, RZ, RZ, R51.reuse, P4 ;  /* 0x000000ffff1d7224 */ /* 0x100fe200020e0633 */
[----:B------:R-:W-:Y:S01]  /*6de0*/  LOP3.LUT R30, R30, R31, RZ, 0x3c, !PT ;  /* 0x0000001f1e1e7212 */ /* 0x000fe200078e3cff */
[----:B------:R-:W-:Y:S01]  /*6df0*/  IMAD.X R31, RZ, RZ, R51, P5 ;  /* 0x000000ffff1f7224 */ /* 0x000fe200028e0633 */
[----:B------:R-:W-:Y:S01]  /*6e00*/  LOP3.LUT R34, R34, R35, RZ, 0x3c, !PT ;  /* 0x0000002322227212 */ /* 0x000fe200078e3cff */
[----:B------:R0:W-:Y:S01]  /*6e10*/  STSM.16.M88.4 [R62], R8 ;  /* 0x000000083e007844 */ /* 0x0001e20000000200 */
[----:B------:R-:W-:Y:S01]  /*6e20*/  IADD3.X R35, RZ, R51, RZ, P6, !PT ;  /* 0x00000033ff237210 */ /* 0x000fe200037fe4ff */
[----:B------:R-:W-:Y:S01]  /*6e30*/  IMAD R67, R67, UR60, R26 ;  /* 0x0000003c43437c24 */ /* 0x000fe2000f8e021a */
[----:B------:R-:W-:-:S02]  /*6e40*/  IADD3 R45, P2, R50, 0x6000, RZ ;  /* 0x00006000322d7810 */ /* 0x000fc40007f5e0ff */
[C---:B------:R-:W-:Y:S02]  /*6e50*/  IADD3 R49, P3, R50.reuse, 0x7000, RZ ;  /* 0x0000700032317810 */ /* 0x040fe40007f7e0ff */
[C---:B------:R-:W-:Y:S02]  /*6e60*/  IADD3 R33, P4, R50.reuse, 0x8000, RZ ;  /* 0x0000800032217810 */ /* 0x040fe40007f9e0ff */
[C---:B------:R-:W-:Y:S02]  /*6e70*/  IADD3 R41, P5, R50.reuse, 0x9000, RZ ;  /* 0x0000900032297810 */ /* 0x040fe40007fbe0ff */
[----:B------:R-:W-:Y:S02]  /*6e80*/  IADD3 R47, P6, R50, 0xa000, RZ ;  /* 0x0000a000322f7810 */ /* 0x000fe40007fde0ff */
[----:B------:R-:W-:Y:S02]  /*6e90*/  LOP3.LUT R50, R37, R50, RZ, 0x3c, !PT ;  /* 0x0000003225327212 */ /* 0x000fe400078e3cff */
[----:B------:R-:W-:-:S02]  /*6ea0*/  IADD3.X R37, RZ, R51, RZ, P0, !PT ;  /* 0x00000033ff257210 */ /* 0x000fc400007fe4ff */
[----:B0-----:R-:W-:Y:S02]  /*6eb0*/  SHF.R.S32.HI R9, RZ, 0x1f, R55 ;  /* 0x0000001fff097819 */ /* 0x001fe40000011437 */
[----:B------:R-:W-:Y:S02]  /*6ec0*/  SHF.R.S32.HI R8, RZ, 0x1f, R3 ;  /* 0x0000001fff087819 */ /* 0x000fe40000011403 */
[----:B------:R-:W-:Y:S01]  /*6ed0*/  IADD3 R52, P0, R55, R52, RZ ;  /* 0x0000003437347210 */ /* 0x000fe20007f1e0ff */
[----:B------:R-:W-:Y:S01]  /*6ee0*/  IMAD R55, R75, 0x80, R195 ;  /* 0x000000804b377824 */ /* 0x000fe200078e02c3 */
[----:B------:R-:W-:Y:S01]  /*6ef0*/  LOP3.LUT R48, R49, 0x380, RZ, 0xc0, !PT ;  /* 0x0000038031307812 */ /* 0x000fe200078ec0ff */
[----:B------:R-:W-:Y:S01]  /*6f00*/  IMAD R8, R8, UR6, RZ ;  /* 0x0000000608087c24 */ /* 0x000fe2000f8e02ff */
[----:B------:R-:W-:Y:S02]  /*6f10*/  F2FP.F16.F32.PACK_AB R12, R12, R13 ;  /* 0x0000000d0c0c723e */ /* 0x000fe400000000ff */
[----:B------:R-:W-:-:S02]  /*6f20*/  IADD3.X R53, R9, R53, R67, P0, !PT ;  /* 0x0000003509357210 */ /* 0x000fc400007fe443 */
[----:B------:R-:W-:Y:S02]  /*6f30*/  F2FP.F16.F32.PACK_AB R13, R130, R141 ;  /* 0x0000008d820d723e */ /* 0x000fe400000000ff */
[----:B------:R-:W-:Y:S01]  /*6f40*/  F2FP.F16.F32.PACK_AB R14, R14, R25 ;  /* 0x000000190e0e723e */ /* 0x000fe200000000ff */
[----:B------:R-:W-:Y:S01]  /*6f50*/  IMAD.WIDE.U32 R52, R3, UR6, R52 ;  /* 0x0000000603347c25 */ /* 0x000fe2000f8e0034 */
[----:B------:R-:W-:Y:S02]  /*6f60*/  F2FP.F16.F32.PACK_AB R15, R131, R144 ;  /* 0x00000090830f723e */ /* 0x000fe400000000ff */
[----:B------:R-:W-:Y:S02]  /*6f70*/  MOV R58, R58 ;  /* 0x0000003a003a7202 */ /* 0x000fe40000000f00 */
[----:B------:R-:W-:Y:S01]  /*6f80*/  F2FP.F16.F32.PACK_AB R24, R24, R21 ;  /* 0x000000151818723e */ /* 0x000fe200000000ff */
[----:B------:R-:W-:Y:S01]  /*6f90*/  IMAD R21, R3, UR7, R8 ;  /* 0x0000000703157c24 */ /* 0x000fe2000f8e0208 */
[----:B------:R-:W-:Y:S01]  /*6fa0*/  F2FP.F16.F32.PACK_AB R25, R128, R139 ;  /* 0x0000008b8019723e */ /* 0x000fe200000000ff */
[----:B------:R0:W-:Y:S01]  /*6fb0*/  STSM.16.M88.4 [R0], R12 ;  /* 0x0000000c00007844 */ /* 0x0001e20000000200 */
[----:B------:R-:W-:Y:S01]  /*6fc0*/  F2FP.F16.F32.PACK_AB R26, R61, R60 ;  /* 0x0000003c3d1a723e */ /* 0x000fe200000000ff */
[----:B------:R-:W-:Y:S01]  /*6fd0*/  ULDC.64 UR6, c[0x0][0xb50] ;  /* 0x0002d40000067ab9 */ /* 0x000fe20000000a00 */
[----:B------:R-:W-:Y:S01]  /*6fe0*/  F2FP.F16.F32.PACK_AB R27, R129, R142 ;  /* 0x0000008e811b723e */ /* 0x000fe200000000ff */
[----:B------:R-:W-:Y:S01]  /*6ff0*/  VIADD R3, R55, 0x8 ;  /* 0x0000000837037836 */ /* 0x000fe20000000000 */
[----:B------:R-:W-:-:S02]  /*7000*/  MOV R56, R56 ;  /* 0x0000003800387202 */ /* 0x000fc40000000f00 */
[----:B------:R-:W-:Y:S01]  /*7010*/  F2FP.F16.F32.PACK_AB R4, R65, R64 ;  /* 0x000000404104723e */ /* 0x000fe200000000ff */
[----:B------:R-:W-:Y:S01]  /*7020*/  STSM.16.M88.4 [R58], R24 ;  /* 0x000000183a007844 */ /* 0x000fe20000000200 */
[----:B------:R-:W-:Y:S02]  /*7030*/  F2FP.F16.F32.PACK_AB R5, R126, R137 ;  /* 0x000000897e05723e */ /* 0x000fe400000000ff */
[----:B------:R-:W-:Y:S02]  /*7040*/  F2FP.F16.F32.PACK_AB R6, R69, R68 ;  /* 0x000000444506723e */ /* 0x000fe400000000ff */
[----:B------:R-:W-:Y:S02]  /*7050*/  F2FP.F16.F32.PACK_AB R7, R127, R140 ;  /* 0x0000008c7f07723e */ /* 0x000fe400000000ff */
[----:B------:R-:W-:Y:S01]  /*7060*/  SHF.R.U64 R48, R48, 0x3, RZ ;  /* 0x0000000330307819 */ /* 0x000fe200000012ff */
[----:B0-----:R-:W-:Y:S01]  /*7070*/  IMAD R0, R94, UR5, RZ ;  /* 0x000000055e007c24 */ /* 0x001fe2000f8e02ff */
[----:B------:R-:W-:Y:S01]  /*7080*/  F2FP.F16.F32.PACK_AB R8, R73, R72 ;  /* 0x000000484908723e */ /* 0x000fe200000000ff */
[----:B------:R0:W-:Y:S01]  /*7090*/  STSM.16.M88.4 [R56], R4 ;  /* 0x0000000438007844 */ /* 0x0001e20000000200 */
[----:B------:R-:W-:-:S02]  /*70a0*/  LOP3.LUT R48, R48, R49, RZ, 0x3c, !PT ;  /* 0x0000003130307212 */ /* 0x000fc400078e3cff */
[----:B------:R-:W-:Y:S02]  /*70b0*/  IADD3.X R49, RZ, R51, RZ, P3, !PT ;  /* 0x00000033ff317210 */ /* 0x000fe40001ffe4ff */
[----:B------:R-:W-:Y:S02]  /*70c0*/  LEA R12, P3, R52, UR6, 0x2 ;  /* 0x00000006340c7c11 */ /* 0x000fe4000f8610ff */
[----:B------:R-:W-:Y:S02]  /*70d0*/  F2FP.F16.F32.PACK_AB R9, R125, R138 ;  /* 0x0000008a7d09723e */ /* 0x000fe400000000ff */
[----:B------:R-:W-:Y:S01]  /*70e0*/  F2FP.F16.F32.PACK_AB R10, R77, R76 ;  /* 0x0000004c4d0a723e */ /* 0x000fe200000000ff */
[----:B------:R-:W-:Y:S01]  /*70f0*/  SHFL.IDX PT, R56, R12, RZ, 0x1c1f ;  /* 0x001c1fff0c387589 */ /* 0x000fe200000e0000 */
[----:B------:R-:W-:Y:S02]  /*7100*/  F2FP.F16.F32.PACK_AB R11, R121, R136 ;  /* 0x00000088790b723e */ /* 0x000fe400000000ff */
[----:B------:R-:W-:Y:S01]  /*7110*/  F2FP.F16.F32.PACK_AB R88, R89, R88 ;  /* 0x000000585958723e */ /* 0x000fe200000000ff */
[----:B------:R-:W-:Y:S01]  /*7120*/  SHFL.IDX PT, R58, R12, 0x1, 0x1c1f ;  /* 0x003c1f000c3a7f89 */ /* 0x000fe200000e0000 */
[----:B------:R-:W-:Y:S01]  /*7130*/  F2FP.F16.F32.PACK_AB R96, R97, R96 ;  /* 0x000000606160723e */ /* 0x000fe200000000ff */
[----:B0-----:R-:W-:Y:S01]  /*7140*/  IMAD.IADD R5, R53, 0x1, R21 ;  /* 0x0000000135057824 */ /* 0x001fe200078e0215 */
[----:B------:R-:W-:Y:S01]  /*7150*/  F2FP.F16.F32.PACK_AB R4, R81, R80 ;  /* 0x000000505104723e */ /* 0x000fe200000000ff */
[----:B------:R-:W-:Y:S01]  /*7160*/  STSM.16.M88.4 [R54], R8 ;  /* 0x0000000836007844 */ /* 0x000fe20000000200 */
[----:B------:R-:W-:-:S02]  /*7170*/  F2FP.F16.F32.PACK_AB R6, R85, R84 ;  /* 0x000000545506723e */ /* 0x000fc400000000ff */
[----:B------:R-:W-:Y:S02]  /*7180*/  LEA.HI.X R52, R52, UR7, R5, 0x2, P3 ;  /* 0x0000000734347c11 */ /* 0x000fe400098f1405 */
[----:B------:R-:W-:Y:S02]  /*7190*/  F2FP.F16.F32.PACK_AB R5, R122, R135 ;  /* 0x000000877a05723e */ /* 0x000fe400000000ff */
[----:B------:R-:W-:Y:S01]  /*71a0*/  F2FP.F16.F32.PACK_AB R7, R123, R134 ;  /* 0x000000867b07723e */ /* 0x000fe200000000ff */
[----:B------:R-:W0:Y:S01]  /*71b0*/  SHFL.IDX PT, R57, R52, RZ, 0x1c1f ;  /* 0x001c1fff34397589 */ /* 0x000e2200000e0000 */
[----:B------:R-:W-:Y:S02]  /*71c0*/  MOV R86, R86 ;  /* 0x0000005600567202 */ /* 0x000fe40000000f00 */
[----:B------:R-:W-:Y:S01]  /*71d0*/  F2FP.F16.F32.PACK_AB R89, R124, R133 ;  /* 0x000000857c59723e */ /* 0x000fe200000000ff */
[----:B------:R-:W-:Y:S01]  /*71e0*/  STSM.16.M88.4 [R82], R4 ;  /* 0x0000000452007844 */ /* 0x000fe20000000200 */
[----:B------:R-:W-:-:S02]  /*71f0*/  F2FP.F16.F32.PACK_AB R90, R93, R92 ;  /* 0x0000005c5d5a723e */ /* 0x000fc400000000ff */
[----:B------:R-:W-:Y:S01]  /*7200*/  F2FP.F16.F32.PACK_AB R91, R95, R132 ;  /* 0x000000845f5b723e */ /* 0x000fe200000000ff */
[----:B------:R-:W1:Y:S01]  /*7210*/  SHFL.IDX PT, R59, R52, 0x1, 0x1c1f ;  /* 0x003c1f00343b7f89 */ /* 0x000e6200000e0000 */
[----:B------:R-:W-:Y:S02]  /*7220*/  F2FP.F16.F32.PACK_AB R97, R99, R98 ;  /* 0x000000626361723e */ /* 0x000fe400000000ff */
[----:B------:R-:W-:Y:S01]  /*7230*/  F2FP.F16.F32.PACK_AB R104, R105, R104 ;  /* 0x000000686968723e */ /* 0x000fe200000000ff */
[----:B------:R-:W-:Y:S01]  /*7240*/  STSM.16.M88.4 [R86], R88 ;  /* 0x0000005856007844 */ /* 0x000fe20000000200 */
[----:B------:R-:W-:Y:S02]  /*7250*/  F2FP.F16.F32.PACK_AB R98, R101, R100 ;  /* 0x000000646562723e */ /* 0x000fe400000000ff */
[----:B------:R-:W-:Y:S02]  /*7260*/  F2FP.F16.F32.PACK_AB R99, R103, R102 ;  /* 0x000000666763723e */ /* 0x000fe400000000ff */
[----:B------:R-:W-:-:S02]  /*7270*/  F2FP.F16.F32.PACK_AB R105, R107, R106 ;  /* 0x0000006a6b69723e */ /* 0x000fc400000000ff */
[----:B------:R-:W-:Y:S01]  /*7280*/  F2FP.F16.F32.PACK_AB R112, R113, R112 ;  /* 0x000000707170723e */ /* 0x000fe200000000ff */
[----:B------:R-:W-:Y:S01]  /*7290*/  STSM.16.M88.4 [R79], R96 ;  /* 0x000000604f007844 */ /* 0x000fe20000000200 */
[----:B------:R-:W-:Y:S02]  /*72a0*/  F2FP.F16.F32.PACK_AB R106, R109, R108 ;  /* 0x0000006c6d6a723e */ /* 0x000fe400000000ff */
[----:B------:R-:W-:Y:S02]  /*72b0*/  F2FP.F16.F32.PACK_AB R107, R111, R110 ;  /* 0x0000006e6f6b723e */ /* 0x000fe400000000ff */
[----:B------:R-:W-:Y:S02]  /*72c0*/  F2FP.F16.F32.PACK_AB R113, R115, R114 ;  /* 0x000000727371723e */ /* 0x000fe400000000ff */
[----:B------:R-:W-:Y:S01]  /*72d0*/  F2FP.F16.F32.PACK_AB R114, R117, R116 ;  /* 0x000000747572723e */ /* 0x000fe200000000ff */
[----:B------:R-:W-:Y:S01]  /*72e0*/  STSM.16.M88.4 [R78], R104 ;  /* 0x000000684e007844 */ /* 0x000fe20000000200 */
[----:B------:R-:W-:-:S02]  /*72f0*/  F2FP.F16.F32.PACK_AB R115, R119, R118 ;  /* 0x000000767773723e */ /* 0x000fc400000000ff */
[----:B------:R-:W-:Y:S02]  /*7300*/  LOP3.LUT R44, R45, 0x380, RZ, 0xc0, !PT ;  /* 0x000003802d2c7812 */ /* 0x000fe400078ec0ff */
[----:B------:R-:W-:Y:S01]  /*7310*/  LOP3.LUT P0, RZ, R192, 0x3, RZ, 0xc0, !PT ;  /* 0x00000003c0ff7812 */ /* 0x000fe2000780c0ff */
[----:B------:R-:W-:Y:S01]  /*7320*/  STSM.16.M88.4 [R74], R112 ;  /* 0x000000704a007844 */ /* 0x000fe20000000200 */
[----:B------:R-:W-:Y:S02]  /*7330*/  SHF.R.U64 R44, R44, 0x3, RZ ;  /* 0x000000032c2c7819 */ /* 0x000fe400000012ff */
[----:B------:R-:W-:Y:S02]  /*7340*/  LOP3.LUT R32, R33, 0x380, RZ, 0xc0, !PT ;  /* 0x0000038021207812 */ /* 0x000fe400078ec0ff */
[----:B------:R-:W-:Y:S01]  /*7350*/  LOP3.LUT R44, R44, R45, RZ, 0x3c, !PT ;  /* 0x0000002d2c2c7212 */ /* 0x000fe200078e3cff */
[----:B------:R-:W-:Y:S01]  /*7360*/  IMAD.X R45, RZ, RZ, R51, P2 ;  /* 0x000000ffff2d7224 */ /* 0x000fe200010e0633 */
[-C--:B------:R-:W-:Y:S01]  /*7370*/  ISETP.GE.OR P2, PT, R55, R0.reuse, P0 ;  /* 0x000000003700720c */ /* 0x080fe20000746670 */
[----:B------:R-:W-:Y:S01]  /*7380*/  BAR.SYNC.DEFER_BLOCKING 0x1, 0x100 ;  /* 0x0044000000007b1d */ /* 0x000fe20000010000 */
[----:B------:R-:W-:Y:S01]  /*7390*/  ISETP.GE.OR P0, PT, R3, R0, P0 ;  /* 0x000000000300720c */ /* 0x000fe20000706670 */
[----:B------:R-:W-:Y:S01]  /*73a0*/  UIMAD UR5, UR12, UR8, URZ ;  /* 0x000000080c0572a4 */ /* 0x000fe2000f8e023f */
[----:B------:R-:W-:Y:S01]  /*73b0*/  LOP3.LUT R40, R41, 0x380, RZ, 0xc0, !PT ;  /* 0x0000038029287812 */ /* 0x000fe200078ec0ff */
[----:B------:R-:W-:Y:S01]  /*73c0*/  UIMAD.WIDE.U32 UR6, UR11, UR8, URZ ;  /* 0x000000080b0672a5 */ /* 0x000fe2000f8e003f */
[----:B------:R-:W-:-:S03]  /*73d0*/  LOP3.LUT R46, R47, 0x380, RZ, 0xc0, !PT ;  /* 0x000003802f2e7812 */ /* 0x000fc600078ec0ff */
[----:B------:R-:W2:Y:S01]  /*73e0*/  @P1 LDC R3, c[0x0][0xbec] ;  /* 0x0002fb00ff031b82 */ /* 0x000ea20000000800 */
[----:B------:R-:W-:-:S03]  /*73f0*/  SHF.R.U64 R32, R32, 0x3, RZ ;  /* 0x0000000320207819 */ /* 0x000fc600000012ff */
[----:B0-----:R-:W-:Y:S01]  /*7400*/  @!P2 ST.E desc[UR36][R56.64], R20 ;  /* 0x000000143800a985 */ /* 0x001fe2000c101924 */
[----:B------:R-:W-:Y:S01]  /*7410*/  UIMAD UR5, UR11, UR9, UR5 ;  /* 0x000000090b0572a4 */ /* 0x000fe2000f8e0205 */
[----:B------:R-:W-:Y:S02]  /*7420*/  SHF.R.U64 R40, R40, 0x3, RZ ;  /* 0x0000000328287819 */ /* 0x000fe400000012ff */
[----:B-1----:R0:W-:Y:S01]  /*7430*/  @!P0 ST.E desc[UR36][R58.64], R2 ;  /* 0x000000023a008985 */ /* 0x0021e2000c101924 */
[----:B------:R-:W-:Y:S01]  /*7440*/  ULDC.64 UR8, c[0x0][0xaf0] ;  /* 0x0002bc0000087ab9 */ /* 0x000fe20000000a00 */
[----:B------:R-:W-:Y:S01]  /*7450*/  UIADD3 UR7, UR7, UR5, URZ ;  /* 0x0000000507077290 */ /* 0x000fe2000fffe03f */
[----:B------:R-:W-:Y:S01]  /*7460*/  SHF.R.U64 R46, R46, 0x3, RZ ;  /* 0x000000032e2e7819 */ /* 0x000fe200000012ff */
[----:B------:R1:W5:Y:S01]  /*7470*/  LD.E.128 R8, desc[UR36][R30.64] ;  /* 0x000000241e087980 */ /* 0x000362000c101d00 */
[----:B------:R-:W-:Y:S02]  /*7480*/  LOP3.LUT R32, R32, R33, RZ, 0x3c, !PT ;  /* 0x0000002120207212 */ /* 0x000fe400078e3cff */
[----:B------:R-:W-:Y:S01]  /*7490*/  LOP3.LUT R40, R40, R41, RZ, 0x3c, !PT ;  /* 0x0000002928287212 */ /* 0x000fe200078e3cff */
[----:B------:R3:W5:Y:S01]  /*74a0*/  LD.E.128 R24, desc[UR36][R28.64] ;  /* 0x000000241c187980 */ /* 0x000762000c101d00 */
[----:B0-----:R-:W-:Y:S01]  /*74b0*/  LEA R2, R19, R22, 0x5 ;  /* 0x0000001613027211 */ /* 0x001fe200078e28ff */
[----:B------:R-:W-:Y:S01]  /*74c0*/  UIMAD UR5, UR10, UR8, URZ ;  /* 0x000000080a0572a4 */ /* 0x000fe2000f8e023f */
[----:B-1----:R-:W0:Y:S01]  /*74d0*/  @P1 LDC R30, c[0x0][0xbf0] ;  /* 0x0002fc00ff1e1b82 */ /* 0x002e220000000800 */
[----:B------:R-:W-:Y:S01]  /*74e0*/  UIMAD.WIDE.U32 UR6, UR60, UR8, UR6 ;  /* 0x000000083c0672a5 */ /* 0x000fe2000f8e0006 */
[----:B------:R-:W-:Y:S01]  /*74f0*/  LOP3.LUT R46, R46, R47, RZ, 0x3c, !PT ;  /* 0x0000002f2e2e7212 */ /* 0x000fe200078e3cff */
[--C-:B------:R-:W-:Y:S01]  /*7500*/  IMAD.X R33, RZ, RZ, R51.reuse, P4 ;  /* 0x000000ffff217224 */ /* 0x100fe200020e0633 */
[----:B------:R-:W5:Y:S01]  /*7510*/  LD.E.128 R60, desc[UR36][R50.64] ;  /* 0x00000024323c7980 */ /* 0x000f62000c101d00 */
[----:B------:R-:W-:-:S03]  /*7520*/  IMAD.X R41, RZ, RZ, R51, P5 ;  /* 0x000000ffff297224 */ /* 0x000fc600028e0633 */
[----:B---3--:R-:W1:Y:S01]  /*7530*/  LDC.64 R28, c[0x0][0xae0] ;  /* 0x0002b800ff1c7b82 */ /* 0x008e620000000a00 */
[----:B------:R-:W-:Y:S01]  /*7540*/  IMAD R20, R75, 0x80, R2 ;  /* 0x000000804b147824 */ /* 0x000fe200078e0202 */
[----:B------:R-:W-:Y:S01]  /*7550*/  UIMAD UR5, UR60, UR9, UR5 ;  /* 0x000000093c0572a4 */ /* 0x000fe2000f8e0205 */
[----:B------:R-:W-:Y:S01]  /*7560*/  IMAD.X R47, RZ, RZ, R51, P6 ;  /* 0x000000ffff2f7224 */ /* 0x000fe200030e0633 */
[----:B------:R-:W5:Y:S01]  /*7570*/  LD.E.128 R4, desc[UR36][R34.64] ;  /* 0x0000002422047980 */ /* 0x000f62000c101d00 */
[----:B--2---:R-:W-:-:S03]  /*7580*/  @P1 IMAD.HI.U32 R3, R20, R3, RZ ;  /* 0x0000000314031227 */ /* 0x004fc600078e00ff */
[----:B------:R-:W5:Y:S01]  /*7590*/  LD.E.128 R80, desc[UR36][R38.64] ;  /* 0x0000002426507980 */ /* 0x000f62000c101d00 */
[----:B------:R-:W-:Y:S01]  /*75a0*/  IMAD.MOV.U32 R2, RZ, RZ, R20 ;  /* 0x000000ffff027224 */ /* 0x000fe200078e0014 */
[----:B------:R-:W-:Y:S02]  /*75b0*/  UIADD3 UR7, UR7, UR5, URZ ;  /* 0x0000000507077290 */ /* 0x000fe4000fffe03f */
[----:B------:R-:W5:Y:S01]  /*75c0*/  LD.E.128 R64, desc[UR36][R42.64] ;  /* 0x000000242a407980 */ /* 0x000f62000c101d00 */
[----:B0-----:R-:W-:-:S03]  /*75d0*/  @P1 SHF.R.U32.HI R2, RZ, R30, R3 ;  /* 0x0000001eff021219 */ /* 0x001fc60000011603 */
[----:B------:R-:W5:Y:S01]  /*75e0*/  LD.E.128 R52, desc[UR36][R44.64] ;  /* 0x000000242c347980 */ /* 0x000f62000c101d00 */
[--C-:B------:R-:W-:Y:S01]  /*75f0*/  SHF.R.S32.HI R3, RZ, 0x1f, R2.reuse ;  /* 0x0000001fff037819 */ /* 0x100fe20000011402 */
[----:B------:R-:W-:Y:S02]  /*7600*/  IMAD.MOV R21, RZ, RZ, -R2 ;  /* 0x000000ffff157224 */ /* 0x000fe400078e0a02 */
[----:B------:R-:W5:Y:S02]  /*7610*/  LD.E.128 R12, desc[UR36][R48.64] ;  /* 0x00000024300c7980 */ /* 0x000f64000c101d00 */
[-C--:B-1----:R-:W-:Y:S02]  /*7620*/  IMAD R3, R3, R28.reuse, RZ ;  /* 0x0000001c03037224 */ /* 0x082fe400078e02ff */
[----:B------:R0:W5:Y:S01]  /*7630*/  LD.E.128 R84, desc[UR36][R32.64] ;  /* 0x0000002420547980 */ /* 0x000162000c101d00 */
[----:B------:R-:W-:Y:S02]  /*7640*/  IMAD R21, R94, R21, R20 ;  /* 0x000000155e157224 */ /* 0x000fe400078e0214 */
[C---:B------:R-:W-:Y:S01]  /*7650*/  IMAD R29, R2.reuse, R29, R3 ;  /* 0x0000001d021d7224 */ /* 0x040fe200078e0203 */
[----:B------:R1:W5:Y:S01]  /*7660*/  LD.E.128 R76, desc[UR36][R40.64] ;  /* 0x00000024284c7980 */ /* 0x000362000c101d00 */
[----:B------:R-:W-:Y:S01]  /*7670*/  IMAD.WIDE.U32 R2, R2, R28, UR6 ;  /* 0x0000000602027e25 */ /* 0x000fe2000f8e001c */
[----:B------:R-:W-:Y:S01]  /*7680*/  SHF.R.S32.HI R20, RZ, 0x1f, R21 ;  /* 0x0000001fff147819 */ /* 0x000fe20000011415 */
[----:B------:R-:W-:Y:S01]  /*7690*/  ULDC.64 UR6, c[0x0][0xad8] ;  /* 0x0002b60000067ab9 */ /* 0x000fe20000000a00 */
[----:B------:R1:W5:Y:S04]  /*76a0*/  LD.E.128 R68, desc[UR36][R46.64] ;  /* 0x000000242e447980 */ /* 0x000368000c101d00 */
[----:B------:R1:W5:Y:S01]  /*76b0*/  LD.E.128 R56, desc[UR36][R36.64] ;  /* 0x0000002424387980 */ /* 0x000362000c101d00 */
[----:B------:R-:W-:Y:S01]  /*76c0*/  @!PT LDS RZ, [RZ] ;  /* 0x00000000fffff984 */ /* 0x000fe20000000800 */
[----:B------:R-:W-:Y:S01]  /*76d0*/  @!PT LDS RZ, [RZ] ;  /* 0x00000000fffff984 */ /* 0x000fe20000000800 */
[----:B------:R-:W-:Y:S01]  /*76e0*/  @!PT LDS RZ, [RZ] ;  /* 0x00000000fffff984 */ /* 0x000fe20000000800 */
[----:B------:R-:W-:Y:S01]  /*76f0*/  @!PT LDS RZ, [RZ] ;  /* 0x00000000fffff984 */ /* 0x000fe20000000800 */
[----:B------:R2:W-:Y:S06]  /*7700*/  MEMBAR.ALL.CTA ;  /* 0x0000000000007992 */ /* 0x0005ec0000008000 */
[----:B--2---:R-:W2:Y:S01]  /*7710*/  FENCE.VIEW.ASYNC.S ;  /* 0x00000000000073c6 */ /* 0x004ea20000000000 */
[----:B------:R-:W-:Y:S01]  /*7720*/  IADD3 R3, R3, R29, RZ ;  /* 0x0000001d03037210 */ /* 0x000fe20007ffe0ff */
[----:B------:R-:W-:-:S02]  /*7730*/  IMAD R20, R20, UR6, RZ ;  /* 0x0000000614147c24 */ /* 0x000fc4000f8e02ff */
[----:B------:R-:W-:Y:S01]  /*7740*/  IMAD R75, R75, 0x80, R22 ;  /* 0x000000804b4b7824 */ /* 0x000fe200078e0216 */
[----:B------:R-:W-:Y:S01]  /*7750*/  UIADD3 UR4, UR4, 0x30820, URZ ;  /* 0x0003082004047890 */ /* 0x000fe2000fffe03f */
[C---:B------:R-:W-:Y:S02]  /*7760*/  IMAD R31, R21.reuse, UR7, R20 ;  /* 0x00000007151f7c24 */ /* 0x040fe4000f8e0214 */
[----:B------:R-:W-:Y:S01]  /*7770*/  IMAD.WIDE.U32 R2, R21, UR6, R2 ;  /* 0x0000000615027c25 */ /* 0x000fe2000f8e0002 */
[----:B------:R-:W-:Y:S01]  /*7780*/  UIADD3 UR38, UR38, 0x1, URZ ;  /* 0x0000000126267890 */ /* 0x000fe2000fffe03f */
[----:B------:R-:W-:Y:S01]  /*7790*/  ISETP.GE.AND P2, PT, R75, R0, PT ;  /* 0x000000004b00720c */ /* 0x000fe20003f46270 */
[----:B------:R-:W-:Y:S01]  /*77a0*/  ULDC.64 UR6, c[0x0][0xa80] ;  /* 0x0002a00000067ab9 */ /* 0x000fe20000000a00 */
[----:B------:R-:W-:Y:S01]  /*77b0*/  UPRMT UR4, URZ, 0x654, UR4 ;  /* 0x000006543f047896 */ /* 0x000fe20008000004 */
[----:B------:R-:W-:Y:S01]  /*77c0*/  IADD3 R3, R3, R31, RZ ;  /* 0x0000001f03037210 */ /* 0x000fe20007ffe0ff */
[----:B------:R-:W-:Y:S01]  /*77d0*/  UISETP.NE.AND UP0, UPT, UR38, 0x2, UPT ;  /* 0x000000022600788c */ /* 0x000fe2000bf05270 */
[----:B0-----:R-:W-:Y:S01]  /*77e0*/  LEA R32, P3, R2, UR6, 0x1 ;  /* 0x0000000602207c11 */ /* 0x001fe2000f8608ff */
[----:B------:R-:W-:-:S02]  /*77f0*/  VIADD R21, R75, 0x40 ;  /* 0x000000404b157836 */ /* 0x000fc40000000000 */
[----:B------:R-:W-:Y:S01]  /*7800*/  USEL UR6, URZ, 0x1, UP0 ;  /* 0x000000013f067887 */ /* 0x000fe20008000000 */
[----:B------:R-:W-:Y:S01]  /*7810*/  LEA.HI.X R33, R2, UR7, R3, 0x1, P3 ;  /* 0x0000000702217c11 */ /* 0x000fe200098f0c03 */
[----:B------:R-:W-:Y:S01]  /*7820*/  ULDC UR5, c[0x0][0xc] ;  /* 0x0000030000057ab9 */ /* 0x000fe20000000800 */
[----:B------:R-:W-:Y:S01]  /*7830*/  VIADD R29, R75, 0x20 ;  /* 0x000000204b1d7836 */ /* 0x000fe20000000000 */
[-C--:B------:R-:W-:Y:S01]  /*7840*/  ISETP.GE.AND P1, PT, R21, R0.reuse, PT ;  /* 0x000000001500720c */ /* 0x080fe20003f26270 */
[----:B------:R-:W-:Y:S01]  /*7850*/  UIADD3 UR61, UR5, UR61, URZ ;  /* 0x0000003d053d7290 */ /* 0x000fe2000fffe03f */
[----:B--2---:R1:W0:Y:S01]  /*7860*/  SHFL.IDX PT, R20, R32, RZ, 0x181f ;  /* 0x00181fff20147589 */ /* 0x00422200000e0000 */
[----:B------:R-:W-:Y:S01]  /*7870*/  USEL UR38, UR38, URZ, UP0 ;  /* 0x0000003f26267287 */ /* 0x000fe20008000000 */
[----:B------:R-:W-:Y:S01]  /*7880*/  SYNCS.ARRIVE.TRANS64.RED.A1T0 RZ, [UR4], RZ ;  /* 0x000000ffffff79a7 */ /* 0x000fe20008100404 */
[----:B------:R-:W-:Y:S01]  /*7890*/  ULOP3.LUT UR39, UR39, UR6, URZ, 0x3c, !UPT ;  /* 0x0000000627277292 */ /* 0x000fe2000f8e3c3f */
[----:B------:R1:W2:Y:S01]  /*78a0*/  SHFL.IDX PT, R21, R33, RZ, 0x181f ;  /* 0x00181fff21157589 */ /* 0x0002a200000e0000 */
[----:B------:R-:W-:Y:S01]  /*78b0*/  BSSY B0, `(.L_x_31) ;  /* 0x000000f000007945 */ /* 0x000fe20003800000 */
[----:B------:R-:W-:-:S03]  /*78c0*/  ISETP.GE.AND P0, PT, R29, R0, PT ;  /* 0x000000001d00720c */ /* 0x000fc60003f06270 */
[----:B------:R-:W-:Y:S10]  /*78d0*/  @P2 BRA `(.L_x_32) ;  /* 0x0000000000302947 */ /* 0x000ff40003800000 */
[----:B------:R-:W-:Y:S02]  /*78e0*/  ULDC UR4, c[0x0][0xac8] ;  /* 0x0002b20000047ab9 */ /* 0x000fe40000000800 */
[----:B------:R-:W-:Y:S02]  /*78f0*/  ISETP.GE.AND P3, PT, R18, UR4, PT ;  /* 0x0000000412007c0c */ /* 0x000fe4000bf66270 */
[----:B------:R-:W-:Y:S02]  /*7900*/  ISETP.GE.AND P4, PT, R17, UR4, PT ;  /* 0x0000000411007c0c */ /* 0x000fe4000bf86270 */
[----:B------:R-:W-:-:S09]  /*7910*/  ISETP.GE.AND P2, PT, R16, UR4, PT ;  /* 0x0000000410007c0c */ /* 0x000fd2000bf46270 */
[-C--:B0-----:R-:W-:Y:S02]  /*7920*/  @!P3 LEA R28, P5, R18, R20.reuse, 0x1 ;  /* 0x00000014121cb211 */ /* 0x081fe400078a08ff */
[C---:B------:R-:W-:Y:S02]  /*7930*/  @!P4 LEA R30, P6, R17.reuse, R20, 0x1 ;  /* 0x00000014111ec211 */ /* 0x040fe400078c08ff */
[----:B--2---:R-:W-:Y:S01]  /*7940*/  @!P2 IMAD.WIDE R2, R16, 0x2, R20 ;  /* 0x000000021002a825 */ /* 0x004fe200078e0214 */
[-C--:B------:R-:W-:Y:S02]  /*7950*/  @!P3 LEA.HI.X R29, R18, R21.reuse, R201, 0x1, P5 ;  /* 0x00000015121db211 */ /* 0x080fe400028f0cc9 */
[----:B------:R-:W-:Y:S02]  /*7960*/  @!P4 LEA.HI.X R31, R17, R21, R200, 0x1, P6 ;  /* 0x00000015111fc211 */ /* 0x000fe400030f0cc8 */
[----:B-----5:R3:W-:Y:S04]  /*7970*/  @!P2 ST.E.128 desc[UR36][R2.64], R60 ;  /* 0x0000003c0200a985 */ /* 0x0207e8000c101d24 */
[----:B------:R3:W-:Y:S04]  /*7980*/  @!P3 ST.E.128 desc[UR36][R28.64], R80 ;  /* 0x000000501c00b985 */ /* 0x0007e8000c101d24 */
[----:B------:R3:W-:Y:S02]  /*7990*/  @!P4 ST.E.128 desc[UR36][R30.64], R84 ;  /* 0x000000541e00c985 */ /* 0x0007e4000c101d24 */
.L_x_32:
[----:B------:R-:W-:Y:S05]  /*79a0*/  BSYNC B0 ;  /* 0x0000000000007941 */ /* 0x000fea0003800000 */
.L_x_31:
[----:B--2---:R2:W4:Y:S01]  /*79b0*/  SHFL.IDX PT, R21, R33, 0x1, 0x181f ;  /* 0x00381f0021157f89 */ /* 0x00452200000e0000 */
[----:B------:R-:W-:Y:S03]  /*79c0*/  BSSY B0, `(.L_x_33) ;  /* 0x000000f000007945 */ /* 0x000fe60003800000 */
[----:B0-----:R2:W0:Y:S01]  /*79d0*/  SHFL.IDX PT, R20, R32, 0x1, 0x181f ;  /* 0x00381f0020147f89 */ /* 0x00142200000e0000 */
[----:B------:R-:W-:Y:S05]  /*79e0*/  @P0 BRA `(.L_x_34) ;  /* 0x0000000000300947 */ /* 0x000fea0003800000 */
[----:B------:R-:W-:Y:S02]  /*79f0*/  ULDC UR4, c[0x0][0xac8] ;  /* 0x0002b20000047ab9 */ /* 0x000fe40000000800 */
[----:B------:R-:W-:Y:S02]  /*7a00*/  ISETP.GE.AND P4, PT, R18, UR4, PT ;  /* 0x0000000412007c0c */ /* 0x000fe4000bf86270 */
[----:B------:R-:W-:Y:S02]  /*7a10*/  ISETP.GE.AND P5, PT, R17, UR4, PT ;  /* 0x0000000411007c0c */ /* 0x000fe4000bfa6270 */
[----:B------:R-:W-:-:S09]  /*7a20*/  ISETP.GE.AND P3, PT, R16, UR4, PT ;  /* 0x0000000410007c0c */ /* 0x000fd2000bf66270 */
[-C--:B0--3--:R-:W-:Y:S02]  /*7a30*/  @!P4 LEA R28, P0, R18, R20.reuse, 0x1 ;  /* 0x00000014121cc211 */ /* 0x089fe400078008ff */
[C---:B------:R-:W-:Y:S02]  /*7a40*/  @!P5 LEA R30, P2, R17.reuse, R20, 0x1 ;  /* 0x00000014111ed211 */ /* 0x040fe400078408ff */
[----:B----4-:R-:W-:Y:S01]  /*7a50*/  @!P3 IMAD.WIDE R2, R16, 0x2, R20 ;  /* 0x000000021002b825 */ /* 0x010fe200078e0214 */
[-C--:B------:R-:W-:Y:S02]  /*7a60*/  @!P4 LEA.HI.X R29, R18, R21.reuse, R201, 0x1, P0 ;  /* 0x00000015121dc211 */ /* 0x080fe400000f0cc9 */
[----:B------:R-:W-:Y:S02]  /*7a70*/  @!P5 LEA.HI.X R31, R17, R21, R200, 0x1, P2 ;  /* 0x00000015111fd211 */ /* 0x000fe400010f0cc8 */
[----:B-----5:R0:W-:Y:S04]  /*7a80*/  @!P3 ST.E.128 desc[UR36][R2.64], R24 ;  /* 0x000000180200b985 */ /* 0x0201e8000c101d24 */
[----:B------:R0:W-:Y:S04]  /*7a90*/  @!P4 ST.E.128 desc[UR36][R28.64], R64 ;  /* 0x000000401c00c985 */ /* 0x0001e8000c101d24 */
[----:B------:R0:W-:Y:S02]  /*7aa0*/  @!P5 ST.E.128 desc[UR36][R30.64], R76 ;  /* 0x0000004c1e00d985 */ /* 0x0001e4000c101d24 */
.L_x_34:
[----:B------:R-:W-:Y:S05]  /*7ab0*/  BSYNC B0 ;  /* 0x0000000000007941 */ /* 0x000fea0003800000 */
.L_x_33:
[----:B----4-:R4:W1:Y:S01]  /*7ac0*/  SHFL.IDX PT, R21, R33, 0x2, 0x181f ;  /* 0x00581f0021157f89 */ /* 0x01086200000e0000 */
[----:B------:R-:W-:Y:S03]  /*7ad0*/  BSSY B0, `(.L_x_35) ;  /* 0x000000f000007945 */ /* 0x000fe60003800000 */
[----:B0-----:R4:W0:Y:S01]  /*7ae0*/  SHFL.IDX PT, R20, R32, 0x2, 0x181f ;  /* 0x00581f0020147f89 */ /* 0x00182200000e0000 */
[----:B------:R-:W-:Y:S05]  /*7af0*/  @P1 BRA `(.L_x_36) ;  /* 0x0000000000301947 */ /* 0x000fea0003800000 */
[----:B------:R-:W-:Y:S02]  /*7b00*/  ULDC UR4, c[0x0][0xac8] ;  /* 0x0002b20000047ab9 */ /* 0x000fe40000000800 */
[----:B------:R-:W-:Y:S02]  /*7b10*/  ISETP.GE.AND P3, PT, R18, UR4, PT ;  /* 0x0000000412007c0c */ /* 0x000fe4000bf66270 */
[----:B------:R-:W-:Y:S02]  /*7b20*/  ISETP.GE.AND P4, PT, R17, UR4, PT ;  /* 0x0000000411007c0c */ /* 0x000fe4000bf86270 */
[----:B------:R-:W-:-:S09]  /*7b30*/  ISETP.GE.AND P2, PT, R16, UR4, PT ;  /* 0x0000000410007c0c */ /* 0x000fd2000bf46270 */
[-C--:B0----5:R-:W-:Y:S02]  /*7b40*/  @!P3 LEA R24, P0, R18, R20.reuse, 0x1 ;  /* 0x000000141218b211 */ /* 0x0a1fe400078008ff */
[C---:B------:R-:W-:Y:S02]  /*7b50*/  @!P4 LEA R26, P1, R17.reuse, R20, 0x1 ;  /* 0x00000014111ac211 */ /* 0x040fe400078208ff */
[----:B-1-3--:R-:W-:Y:S01]  /*7b60*/  @!P2 IMAD.WIDE R2, R16, 0x2, R20 ;  /* 0x000000021002a825 */ /* 0x00afe200078e0214 */
[-C--:B------:R-:W-:Y:S02]  /*7b70*/  @!P3 LEA.HI.X R25, R18, R21.reuse, R201, 0x1, P0 ;  /* 0x000000151219b211 */ /* 0x080fe400000f0cc9 */
[----:B------:R-:W-:Y:S02]  /*7b80*/  @!P4 LEA.HI.X R27, R17, R21, R200, 0x1, P1 ;  /* 0x00000015111bc211 */ /* 0x000fe400008f0cc8 */
[----:B------:R0:W-:Y:S04]  /*7b90*/  @!P2 ST.E.128 desc[UR36][R2.64], R8 ;  /* 0x000000080200a985 */ /* 0x0001e8000c101d24 */
[----:B------:R0:W-:Y:S04]  /*7ba0*/  @!P3 ST.E.128 desc[UR36][R24.64], R52 ;  /* 0x000000341800b985 */ /* 0x0001e8000c101d24 */
[----:B------:R0:W-:Y:S02]  /*7bb0*/  @!P4 ST.E.128 desc[UR36][R26.64], R68 ;  /* 0x000000441a00c985 */ /* 0x0001e4000c101d24 */
.L_x_36:
[----:B------:R-:W-:Y:S05]  /*7bc0*/  BSYNC B0 ;  /* 0x0000000000007941 */ /* 0x000fea0003800000 */
.L_x_35:
[----:B------:R-:W-:Y:S01]  /*7bd0*/  R2UR UR4, R23 ;  /* 0x00000000170472ca */ /* 0x000fe200000e0000 */
[----:B0--3--:R-:W-:Y:S01]  /*7be0*/  VIADD R3, R75, 0x60 ;  /* 0x000000604b037836 */ /* 0x009fe20000000000 */
[----:B-----5:R0:W3:Y:S01]  /*7bf0*/  SHFL.IDX PT, R9, R33, 0x3, 0x181f ;  /* 0x00781f0021097f89 */ /* 0x0200e200000e0000 */
[----:B------:R-:W-:Y:S03]  /*7c00*/  BSSY B0, `(.L_x_37) ;  /* 0x0000012000007945 */ /* 0x000fe60003800000 */
[----:B------:R-:W-:Y:S01]  /*7c10*/  ISETP.GE.AND P0, PT, R3, R0, PT ;  /* 0x000000000300720c */ /* 0x000fe20003f06270 */
[----:B------:R0:W0:Y:S06]  /*7c20*/  SHFL.IDX PT, R8, R32, 0x3, 0x181f ;  /* 0x00781f0020087f89 */ /* 0x00002c00000e0000 */
[----:B------:R-:W-:-:S06]  /*7c30*/  UIADD3 UR4, UR4, 0x1, URZ ;  /* 0x0000000104047890 */ /* 0x000fcc000fffe03f */
[----:B------:R-:W-:Y:S01]  /*7c40*/  IMAD.U32 R23, RZ, RZ, UR4 ;  /* 0x00000004ff177e24 */ /* 0x000fe2000f8e00ff */
[----:B------:R-:W-:Y:S06]  /*7c50*/  @P0 BRA `(.L_x_38) ;  /* 0x0000000000300947 */ /* 0x000fec0003800000 */
[----:B------:R-:W-:Y:S02]  /*7c60*/  ULDC UR4, c[0x0][0xac8] ;  /* 0x0002b20000047ab9 */ /* 0x000fe40000000800 */
[----:B------:R-:W-:Y:S02]  /*7c70*/  ISETP.GE.AND P3, PT, R18, UR4, PT ;  /* 0x0000000412007c0c */ /* 0x000fe4000bf66270 */
[----:B------:R-:W-:Y:S02]  /*7c80*/  ISETP.GE.AND P4, PT, R17, UR4, PT ;  /* 0x0000000411007c0c */ /* 0x000fe4000bf86270 */
[----:B------:R-:W-:-:S09]  /*7c90*/  ISETP.GE.AND P2, PT, R16, UR4, PT ;  /* 0x0000000410007c0c */ /* 0x000fd2000bf46270 */
[-C--:B0-----:R-:W-:Y:S02]  /*7ca0*/  @!P3 LEA R10, P0, R18, R8.reuse, 0x1 ;  /* 0x00000008120ab211 */ /* 0x081fe400078008ff */
[C---:B------:R-:W-:Y:S02]  /*7cb0*/  @!P4 LEA R20, P1, R17.reuse, R8, 0x1 ;  /* 0x000000081114c211 */ /* 0x040fe400078208ff */
[----:B---3--:R-:W-:Y:S01]  /*7cc0*/  @!P2 IMAD.WIDE R2, R16, 0x2, R8 ;  /* 0x000000021002a825 */ /* 0x008fe200078e0208 */
[-C--:B------:R-:W-:Y:S02]  /*7cd0*/  @!P3 LEA.HI.X R11, R18, R9.reuse, R201, 0x1, P0 ;  /* 0x00000009120bb211 */ /* 0x080fe400000f0cc9 */
[----:B-1----:R-:W-:Y:S02]  /*7ce0*/  @!P4 LEA.HI.X R21, R17, R9, R200, 0x1, P1 ;  /* 0x000000091115c211 */ /* 0x002fe400008f0cc8 */
[----:B------:R0:W-:Y:S04]  /*7cf0*/  @!P2 ST.E.128 desc[UR36][R2.64], R4 ;  /* 0x000000040200a985 */ /* 0x0001e8000c101d24 */
[----:B------:R0:W-:Y:S04]  /*7d00*/  @!P3 ST.E.128 desc[UR36][R10.64], R12 ;  /* 0x0000000c0a00b985 */ /* 0x0001e8000c101d24 */
[----:B------:R0:W-:Y:S02]  /*7d10*/  @!P4 ST.E.128 desc[UR36][R20.64], R56 ;  /* 0x000000381400c985 */ /* 0x0001e4000c101d24 */
.L_x_38:
[----:B------:R-:W-:Y:S05]  /*7d20*/  BSYNC B0 ;  /* 0x0000000000007941 */ /* 0x000fea0003800000 */
.L_x_37:
[----:B------:R-:W5:Y:S02]  /*7d30*/  LDC R0, c[0x0][0xc34] ;  /* 0x00030d00ff007b82 */ /* 0x000f640000000800 */
[----:B-----5:R-:W-:-:S13]  /*7d40*/  ISETP.LE.AND P0, PT, R0, UR61, PT ;  /* 0x0000003d00007c0c */ /* 0x020fda000bf03270 */
[----:B------:R-:W-:Y:S05]  /*7d50*/  @!P0 BRA `(.L_x_39) ;  /* 0xffffff8c00ec8947 */ /* 0x000fea000383ffff */
[----:B------:R-:W-:Y:S05]  /*7d60*/  EXIT ;  /* 0x000000000000794d */ /* 0x000fea0003800000 */
.L_x_5:
[----:B------:R-:W-:-:S08]  /*7d70*/  NOP ;  /* 0x0000000000007918 */ /* 0x000fd00000000000 */
[----:B0-----:R-:W0:-:S00]  /*7d80*/  USETMAXREG.DEALLOC.CTAPOOL 0x28 ;  /* 0x00000028000079c8 */ /* 0x001e0000080e0500 */
[----:B------:R-:W1:Y:S01]  /*7d90*/  S2UR UR9, SR_CTAID.X ;  /* 0x00000000000979c3 */ /* 0x000e620000002500 */
[----:B0-----:R-:W-:Y:S01]  /*7da0*/  IMAD.MOV.U32 R0, RZ, RZ, 0x1 ;  /* 0x00000001ff007424 */ /* 0x001fe200078e00ff */
[----:B------:R-:W-:Y:S01]  /*7db0*/  MOV R22, RZ ;  /* 0x000000ff00167202 */ /* 0x000fe20000000f00 */
[----:B------:R-:W-:-:S05]  /*7dc0*/  IMAD.MOV.U32 R25, RZ, RZ, 0x1 ;  /* 0x00000001ff197424 */ /* 0x000fca00078e00ff */
[----:B------:R-:W1:Y:S02]  /*7dd0*/  LDC R2, c[0x0][0xc34] ;  /* 0x00030d00ff027b82 */ /* 0x000e640000000800 */
[----:B-1----:R-:W-:-:S13]  /*7de0*/  ISETP.LE.AND P0, PT, R2, UR9, PT ;  /* 0x0000000902007c0c */ /* 0x002fda000bf03270 */
[----:B------:R-:W-:Y:S05]  /*7df0*/  @P0 BRA `(.L_x_40) ;  /* 0x0000003400680947 */ /* 0x000fea0003800000 */
[----:B------:R-:W2:Y:S01]  /*7e00*/  LDL R4, [R1+0x4] ;  /* 0x0000040001047983 */ /* 0x000ea20000100800 */
[----:B------:R-:W-:Y:S01]  /*7e10*/  IMAD.SHL.U32 R27, R3, 0x8, RZ ;  /* 0x00000008031b7824 */ /* 0x000fe200078e00ff */
[----:B------:R-:W-:Y:S01]  /*7e20*/  ULDC.64 UR6, c[0x0][0x2f0] ;  /* 0x0000bc0000067ab9 */ /* 0x000fe20000000a00 */
[----:B------:R-:W-:Y:S01]  /*7e30*/  ULDC UR8, c[0x0][0x2b8] ;  /* 0x0000ae0000087ab9 */ /* 0x000fe20000000800 */
[----:B------:R-:W-:Y:S01]  /*7e40*/  LOP3.LUT R16, R16, 0xfffffffd, RZ, 0xc0, !PT ;  /* 0xfffffffd10107812 */ /* 0x000fe200078ec0ff */
[----:B------:R-:W-:Y:S01]  /*7e50*/  ULDC.64 UR4, c[0x0][0x418] ;  /* 0x0001060000047ab9 */ /* 0x000fe20000000a00 */
[C---:B------:R-:W-:Y:S01]  /*7e60*/  LOP3.LUT R0, R27.reuse, 0x1f8, RZ, 0xc0, !PT ;  /* 0x000001f81b007812 */ /* 0x040fe200078ec0ff */
[----:B------:R-:W-:Y:S01]  /*7e70*/  UISETP.NE.U32.AND UP0, UPT, UR4, URZ, UPT ;  /* 0x0000003f0400728c */ /* 0x000fe2000bf05070 */
[----:B------:R-:W-:Y:S01]  /*7e80*/  LOP3.LUT R37, R27, 0x38, RZ, 0xc0, !PT ;  /* 0x000000381b257812 */ /* 0x000fe200078ec0ff */
[----:B------:R0:W-:Y:S01]  /*7e90*/  STL [R1], RZ ;  /* 0x000000ff01007387 */ /* 0x0001e20000100800 */
[----:B------:R-:W-:Y:S01]  /*7ea0*/  LOP3.LUT R0, R0, 0x38, R3, 0x78, !PT ;  /* 0x0000003800007812 */ /* 0x000fe200078e7803 */
[----:B------:R-:W-:Y:S01]  /*7eb0*/  UISETP.NE.AND.EX UP0, UPT, UR5, URZ, UPT, UP0 ;  /* 0x0000003f0500728c */ /* 0x000fe2000bf05300 */
[C---:B------:R-:W-:Y:S01]  /*7ec0*/  LOP3.LUT R2, R37.reuse, 0x80, RZ, 0xfc, !PT ;  /* 0x0000008025027812 */ /* 0x040fe200078efcff */
[----:B------:R-:W-:Y:S01]  /*7ed0*/  ULDC UR4, c[0x0][0x424] ;  /* 0x0001090000047ab9 */ /* 0x000fe20000000800 */
[----:B------:R-:W-:Y:S01]  /*7ee0*/  LOP3.LUT R27, R0, 0x200, R27, 0xf8, !PT ;  /* 0x00000200001b7812 */ /* 0x000fe200078ef81b */
[----:B------:R-:W-:Y:S01]  /*7ef0*/  USEL UR4, UR4, 0x1, UP0 ;  /* 0x0000000104047887 */ /* 0x000fe20008000000 */
[----:B------:R-:W-:Y:S01]  /*7f00*/  LOP3.LUT R0, R37, 0x40, RZ, 0xfc, !PT ;  /* 0x0000004025007812 */ /* 0x000fe200078efcff */
[----:B------:R-:W-:Y:S01]  /*7f10*/  UMOV UR39, 0x400 ;  /* 0x0000040000277882 */ /* 0x000fe20000000000 */
[----:B------:R-:W-:Y:S01]  /*7f20*/  SHF.R.U32.HI R34, RZ, 0x3, R3 ;  /* 0x00000003ff227819 */ /* 0x000fe20000011603 */
[----:B------:R-:W-:Y:S01]  /*7f30*/  UIMAD UR38, UR4, UR6, URZ ;  /* 0x00000006042672a4 */ /* 0x000fe2000f8e023f */
[C---:B------:R-:W-:Y:S01]  /*7f40*/  ISETP.GE.AND P2, PT, R0.reuse, UR7, PT ;  /* 0x0000000700007c0c */ /* 0x040fe2000bf46270 */
[----:B------:R-:W-:Y:S01]  /*7f50*/  IMAD.SHL.U32 R3, R3, 0x10, RZ ;  /* 0x0000001003037824 */ /* 0x000fe200078e00ff */
[C---:B------:R-:W-:Y:S01]  /*7f60*/  ISETP.GE.AND P1, PT, R0.reuse, UR8, PT ;  /* 0x0000000800007c0c */ /* 0x040fe2000bf26270 */
[----:B------:R-:W-:Y:S01]  /*7f70*/  UIADD3 UR4, UR38, 0x5f, URZ ;  /* 0x0000005f26047890 */ /* 0x000fe2000fffe03f */
[----:B------:R-:W-:Y:S01]  /*7f80*/  ISETP.GE.AND P0, PT, R0, UR7, PT ;  /* 0x0000000700007c0c */ /* 0x000fe2000bf06270 */
[----:B------:R-:W1:Y:S01]  /*7f90*/  S2UR UR6, SR_CgaCtaId ;  /* 0x00000000000679c3 */ /* 0x000e620000008800 */
[----:B------:R-:W-:Y:S01]  /*7fa0*/  LOP3.LUT R34, R34, 0xf, RZ, 0xc0, !PT ;  /* 0x0000000f22227812 */ /* 0x000fe200078ec0ff */
[----:B------:R-:W-:Y:S01]  /*7fb0*/  UIMAD.WIDE UR4, UR4, 0x2aaaaaab, URZ ;  /* 0x2aaaaaab040478a5 */ /* 0x000fe2000f8e023f */
[----:B------:R-:W-:Y:S01]  /*7fc0*/  IMAD.U32 R36, RZ, RZ, UR9 ;  /* 0x00000009ff247e24 */ /* 0x000fe2000f8e00ff */
[----:B------:R-:W-:Y:S01]  /*7fd0*/  ULDC UR40, c[0x0][0x448] ;  /* 0x0001120000287ab9 */ /* 0x000fe20000000800 */
[----:B------:R-:W-:Y:S01]  /*7fe0*/  LOP3.LUT R26, R34, 0x70, R3, 0xf8, !PT ;  /* 0x00000070221a7812 */ /* 0x000fe200078ef803 */
[----:B------:R-:W-:Y:S01]  /*7ff0*/  USHF.R.U32.HI UR4, URZ, 0x1f, UR5 ;  /* 0x0000001f3f047899 */ /* 0x000fe20008011605 */
[----:B------:R-:W-:Y:S01]  /*8000*/  IMAD.MOV.U32 R25, RZ, RZ, 0x1 ;  /* 0x00000001ff197424 */ /* 0x000fe200078e00ff */
[----:B------:R-:W-:Y:S01]  /*8010*/  @P2 LOP3.LUT R16, R16, 0x2, RZ, 0xfc, !PT ;  /* 0x0000000210102812 */ /* 0x000fe200078efcff */
[----:B------:R-:W-:Y:S01]  /*8020*/  IMAD.MOV.U32 R22, RZ, RZ, RZ ;  /* 0x000000ffff167224 */ /* 0x000fe200078e00ff */
[----:B------:R-:W-:Y:S01]  /*8030*/  ULEA.HI.SX32 UR5, UR5, UR4, 0x1c ;  /* 0x0000000405057291 */ /* 0x000fe2000f8fe23f */
[----:B------:R-:W-:Y:S01]  /*8040*/  ISETP.GE.AND P2, PT, R37, UR7, PT ;  /* 0x0000000725007c0c */ /* 0x000fe2000bf46270 */
[----:B------:R-:W-:Y:S01]  /*8050*/  ULDC UR44, c[0x0][0xc] ;  /* 0x00000300002c7ab9 */ /* 0x000fe20000000800 */
[----:B------:R-:W-:Y:S01]  /*8060*/  LOP3.LUT R16, R16, 0xfffffbff, RZ, 0xc0, !PT ;  /* 0xfffffbff10107812 */ /* 0x000fe200078ec0ff */
[----:B------:R-:W-:Y:S01]  /*8070*/  UIADD3 UR43, UR5, -0x1, URZ ;  /* 0xffffffff052b7890 */ /* 0x000fe2000fffe03f */
[----:B------:R-:W-:-:S02]  /*8080*/  ULDC UR4, c[0x0][0x288] ;  /* 0x0000a20000047ab9 */ /* 0x000fc40000000800 */
[----:B------:R-:W-:Y:S01]  /*8090*/  @P1 LOP3.LUT R16, R16, 0x400, RZ, 0xfc, !PT ;  /* 0x0000040010101812 */ /* 0x000fe200078efcff */
[----:B------:R-:W-:Y:S01]  /*80a0*/  UIMAD UR40, UR40, UR4, URZ ;  /* 0x00000004282872a4 */ /* 0x000fe2000f8e023f */
[----:B------:R-:W-:Y:S01]  /*80b0*/  ISETP.GE.AND P1, PT, R2, UR8, PT ;  /* 0x0000000802007c0c */ /* 0x000fe2000bf26270 */
[----:B------:R-:W-:Y:S01]  /*80c0*/  UIADD3 UR41, UR5, -0x2, URZ ;  /* 0xfffffffe05297890 */ /* 0x000fe2000fffe03f */
[----:B------:R-:W-:Y:S02]  /*80d0*/  LOP3.LUT R16, R16, 0xffffffef, RZ, 0xc0, !PT ;  /* 0xffffffef10107812 */ /* 0x000fe400078ec0ff */
[----:B------:R-:W-:Y:S01]  /*80e0*/  MOV R3, UR43 ;  /* 0x0000002b00037c02 */ /* 0x000fe20008000f00 */
[----:B-1----:R-:W-:Y:S01]  /*80f0*/  ULEA UR39, UR6, UR39, 0x18 ;  /* 0x0000002706277291 */ /* 0x002fe2000f8ec03f */
[----:B------:R-:W-:Y:S01]  /*8100*/  @P0 LOP3.LUT R16, R16, 0x10, RZ, 0xfc, !PT ;  /* 0x0000001010100812 */ /* 0x000fe200078efcff */
[----:B------:R-:W-:Y:S01]  /*8110*/  UIMAD UR6, UR43, -0x60, UR38 ;  /* 0xffffffa02b0678a4 */ /* 0x000fe2000f8e0226 */
[----:B------:R-:W-:-:S02]  /*8120*/  ISETP.GE.AND P0, PT, R2, UR7, PT ;  /* 0x0000000702007c0c */ /* 0x000fc4000bf06270 */
[----:B------:R-:W-:Y:S02]  /*8130*/  LOP3.LUT R16, R16, 0xfffffffe, RZ, 0xc0, !PT ;  /* 0xfffffffe10107812 */ /* 0x000fe400078ec0ff */
[----:B------:R-:W-:Y:S02]  /*8140*/  LEA R0, R27, UR39, 0x1 ;  /* 0x000000271b007c11 */ /* 0x000fe4000f8e08ff */
[----:B------:R-:W-:-:S07]  /*8150*/  IADD3 R33, -R34, UR6, RZ ;  /* 0x0000000622217c10 */ /* 0x000fce000fffe1ff */
[----:B------:R-:W-:Y:S02]  /*8160*/  @P0 LOP3.LUT R16, R16, 0x1, RZ, 0xfc, !PT ;  /* 0x0000000110100812 */ /* 0x000fe400078efcff */
[----:B------:R-:W-:Y:S02]  /*8170*/  ISETP.GE.AND P0, PT, R2, UR7, PT ;  /* 0x0000000702007c0c */ /* 0x000fe4000bf06270 */
[----:B------:R-:W-:-:S04]  /*8180*/  LOP3.LUT R16, R16, 0xfffffdff, RZ, 0xc0, !PT ;  /* 0xfffffdff10107812 */ /* 0x000fc800078ec0ff */
[----:B------:R-:W-:Y:S02]  /*8190*/  @P1 LOP3.LUT R16, R16, 0x200, RZ, 0xfc, !PT ;  /* 0x0000020010101812 */ /* 0x000fe400078efcff */
[----:B------:R-:W-:Y:S02]  /*81a0*/  ISETP.GE.AND P1, PT, R37, UR7, PT ;  /* 0x0000000725007c0c */ /* 0x000fe4000bf26270 */
[----:B------:R-:W-:-:S04]  /*81b0*/  LOP3.LUT R16, R16, 0xfffffff7, RZ, 0xc0, !PT ;  /* 0xfffffff710107812 */ /* 0x000fc800078ec0ff */
[----:B------:R-:W-:-:S04]  /*81c0*/  @P0 LOP3.LUT R16, R16, 0x8, RZ, 0xfc, !PT ;  /* 0x0000000810100812 */ /* 0x000fc800078efcff */
[----:B------:R-:W-:Y:S02]  /*81d0*/  LOP3.LUT R16, R16, 0xfffffeff, RZ, 0xc0, !PT ;  /* 0xfffffeff10107812 */ /* 0x000fe400078ec0ff */
[----:B--2---:R-:W-:Y:S01]  /*81e0*/  R2UR UR10, R4 ;  /* 0x00000000040a72ca */ /* 0x004fe200000e0000 */
[----:B------:R-:W-:-:S05]  /*81f0*/  IMAD R4, R3, 0x60, R26 ;  /* 0x0000006003047824 */ /* 0x000fca00078e021a */
[----:B------:R-:W-:-:S04]  /*8200*/  ISETP.GE.AND P0, PT, R4, UR38, PT ;  /* 0x0000002604007c0c */ /* 0x000fc8000bf06270 */
[----:B------:R-:W-:-:S03]  /*8210*/  ISETP.LT.U32.AND P0, PT, R26, 0x60, !P0 ;  /* 0x000000601a00780c */ /* 0x000fc60004701070 */
[----:B------:R-:W-:-:S10]  /*8220*/  ULOP3.LUT UR42, UR10, 0x2, URZ, 0xfc, !UPT ;  /* 0x000000020a2a7892 */ /* 0x000fd4000f8efc3f */
[----:B------:R-:W-:Y:S02]  /*8230*/  @P0 LOP3.LUT R16, R16, 0x100, RZ, 0xfc, !PT ;  /* 0x0000010010100812 */ /* 0x000fe400078efcff */
[----:B------:R-:W-:Y:S02]  /*8240*/  ISETP.GE.AND P0, PT, R37, UR8, PT ;  /* 0x0000000825007c0c */ /* 0x000fe4000bf06270 */
[----:B------:R-:W-:-:S04]  /*8250*/  LOP3.LUT R16, R16, 0xfffffffb, RZ, 0xc0, !PT ;  /* 0xfffffffb10107812 */ /* 0x000fc800078ec0ff */
[----:B------:R-:W-:-:S04]  /*8260*/  @P2 LOP3.LUT R16, R16, 0x4, RZ, 0xfc, !PT ;  /* 0x0000000410102812 */ /* 0x000fc800078efcff */
[----:B------:R-:W-:-:S04]  /*8270*/  LOP3.LUT R16, R16, 0xfffff7ff, RZ, 0xc0, !PT ;  /* 0xfffff7ff10107812 */ /* 0x000fc800078ec0ff */
[----:B------:R-:W-:-:S04]  /*8280*/  LOP3.LUT R16, R16, 0xffffffdf, RZ, 0xc0, !PT ;  /* 0xffffffdf10107812 */ /* 0x000fc800078ec0ff */
[----:B------:R-:W-:-:S04]  /*8290*/  @P1 LOP3.LUT R16, R16, 0x20, RZ, 0xfc, !PT ;  /* 0x0000002010101812 */ /* 0x000fc800078efcff */
[----:B0-----:R-:W-:-:S07]  /*82a0*/  @P0 LOP3.LUT R16, R16, 0x800, RZ, 0xfc, !PT ;  /* 0x0000080010100812 */ /* 0x001fce00078efcff */
.L_x_75:
[----:B0-----:R-:W0:Y:S01]  /*82b0*/  LDC R0, c[0x0][0xc38] ;  /* 0x00030e00ff007b82 */ /* 0x001e220000000800 */
[----:B------:R-:W-:Y:S01]  /*82c0*/  MOV R24, R36 ;  /* 0x0000002400187202 */ /* 0x000fe20000000f00 */
[----:B------:R-:W-:Y:S05]  /*82d0*/  YIELD ;  /* 0x0000000000007946 */ /* 0x000fea0003800000 */
[----:B------:R-:W-:Y:S01]  /*82e0*/  ULDC.64 UR4, c[0x0][0xa28] ;  /* 0x00028a0000047ab9 */ /* 0x000fe20000000a00 */
[----:B------:R-:W-:Y:S01]  /*82f0*/  IMAD.MOV.U32 R31, RZ, RZ, RZ ;  /* 0x000000ffff1f7224 */ /* 0x000fe200078e00ff */
[----:B0-----:R-:W-:-:S13]  /*8300*/  ISETP.NE.AND P0, PT, R0, 0x1, PT ;  /* 0x000000010000780c */ /* 0x001fda0003f05270 */
[----:B------:R-:W0:Y:S08]  /*8310*/  @P0 LDC R3, c[0x0][0xc3c] ;  /* 0x00030f00ff030b82 */ /* 0x000e300000000800 */
[----:B------:R-:W1:Y:S01]  /*8320*/  @P0 LDC R5, c[0x0][0xc40] ;  /* 0x00031000ff050b82 */ /* 0x000e620000000800 */
[----:B0-----:R-:W-:-:S05]  /*8330*/  @P0 IMAD.HI.U32 R0, R36, R3, RZ ;  /* 0x0000000324000227 */ /* 0x001fca00078e00ff */
[----:B-1----:R-:W-:Y:S02]  /*8340*/  @P0 SHF.R.U32.HI R24, RZ, R5, R0 ;  /* 0x00000005ff180219 */ /* 0x002fe40000011600 */
[----:B------:R-:W0:Y:S03]  /*8350*/  LDC R0, c[0x0][0xc44] ;  /* 0x00031100ff007b82 */ /* 0x000e260000000800 */
[----:B------:R-:W-:Y:S01]  /*8360*/  IMAD.MOV.U32 R23, RZ, RZ, R24 ;  /* 0x000000ffff177224 */ /* 0x000fe200078e0018 */
[----:B0-----:R-:W-:-:S13]  /*8370*/  ISETP.NE.AND P0, PT, R0, 0x1, PT ;  /* 0x000000010000780c */ /* 0x001fda0003f05270 */
[----:B------:R-:W0:Y:S02]  /*8380*/  @P0 LDC.64 R2, c[0x0][0xc48] ;  /* 0x00031200ff020b82 */ /* 0x000e240000000a00 */
[----:B0-----:R-:W-:-:S05]  /*8390*/  @P0 IMAD.HI.U32 R0, R24, R2, RZ ;  /* 0x0000000218000227 */ /* 0x001fca00078e00ff */
[----:B------:R-:W-:Y:S02]  /*83a0*/  @P0 SHF.R.U32.HI R23, RZ, R3, R0 ;  /* 0x00000003ff170219 */ /* 0x000fe40000011600 */
[----:B------:R-:W-:-:S04]  /*83b0*/  ISETP.NE.U32.AND P0, PT, RZ, UR4, PT ;  /* 0x00000004ff007c0c */ /* 0x000fc8000bf05070 */
[----:B------:R-:W-:-:S13]  /*83c0*/  ISETP.NE.AND.EX P0, PT, RZ, UR5, PT, P0 ;  /* 0x00000005ff007c0c */ /* 0x000fda000bf05300 */
[----:B------:R-:W0:Y:S01]  /*83d0*/  @P0 LDC.64 R2, c[0x0][0xa28] ;  /* 0x00028a00ff020b82 */ /* 0x000e220000000a00 */
[----:B------:R-:W-:-:S04]  /*83e0*/  UIADD3 UR4, UR39, 0x1e400, URZ ;  /* 0x0001e40027047890 */ /* 0x000fc8000fffe03f */
[----:B------:R-:W-:Y:S01]  /*83f0*/  ULOP3.LUT UP0, URZ, UR4, 0x3ff, URZ, 0xc0, !UPT ;  /* 0x000003ff043f7892 */ /* 0x000fe2000f80c03f */
[----:B0-----:R-:W-:-:S05]  /*8400*/  @P0 IMAD.WIDE R2, R23, 0x4, R2 ;  /* 0x0000000417020825 */ /* 0x001fca00078e0202 */
[----:B------:R0:W5:Y:S01]  /*8410*/  @P0 LDG.E R31, desc[UR36][R2.64] ;  /* 0x00000024021f0981 */ /* 0x000162000c1e1900 */
[----:B------:R-:W-:-:S13]  /*8420*/  PLOP3.LUT P0, PT, PT, PT, UP0, 0x80, 0x0 ;  /* 0x000000000000781c */ /* 0x000fda0003f0f008 */
[----:B0-----:R-:W-:Y:S05]  /*8430*/  @!P0 BRA `(.L_x_41) ;  /* 0x0000000000408947 */ /* 0x001fea0003800000 */
[----:B------:R-:W-:Y:S01]  /*8440*/  MOV R2, 0x0 ;  /* 0x0000000000027802 */ /* 0x000fe20000000f00 */
[----:B------:R-:W-:Y:S01]  /*8450*/  ULDC.64 UR4, c[0x4][0x88] ;  /* 0x0100220000047ab9 */ /* 0x000fe20000000a00 */
[----:B------:R-:W-:Y:S01]  /*8460*/  ULDC.64 UR6, c[0x4][0x90] ;  /* 0x0100240000067ab9 */ /* 0x000fe20000000a00 */
[----:B------:R-:W-:Y:S01]  /*8470*/  IMAD.U32 R4, RZ, RZ, UR4 ;  /* 0x00000004ff047e24 */ /* 0x000fe2000f8e00ff */
[----:B------:R-:W-:Y:S01]  /*8480*/  MOV R5, UR5 ;  /* 0x0000000500057c02 */ /* 0x000fe20008000f00 */
[----:B------:R-:W-:Y:S01]  /*8490*/  ULDC.64 UR4, c[0x4][0x8] ;  /* 0x0100020000047ab9 */ /* 0x000fe20000000a00 */
[----:B------:R-:W0:Y:S01]  /*84a0*/  LDC.64 R2, c[0x4][R2] ;  /* 0x0100000002027b82 */ /* 0x000e220000000a00 */
[----:B------:R-:W-:Y:S01]  /*84b0*/  IMAD.U32 R6, RZ, RZ, UR6 ;  /* 0x00000006ff067e24 */ /* 0x000fe2000f8e00ff */
[----:B------:R-:W-:Y:S01]  /*84c0*/  MOV R11, UR5 ;  /* 0x00000005000b7c02 */ /* 0x000fe20008000f00 */
[----:B------:R-:W-:Y:S02]  /*84d0*/  IMAD.U32 R7, RZ, RZ, UR7 ;  /* 0x00000007ff077e24 */ /* 0x000fe4000f8e00ff */
[----:B------:R-:W-:-:S02]  /*84e0*/  IMAD.U32 R10, RZ, RZ, UR4 ;  /* 0x00000004ff0a7e24 */ /* 0x000fc4000f8e00ff */
[----:B------:R-:W-:Y:S02]  /*84f0*/  IMAD.MOV.U32 R8, RZ, RZ, 0x70 ;  /* 0x00000070ff087424 */ /* 0x000fe400078e00ff */
[----:B------:R-:W-:Y:S02]  /*8500*/  IMAD.MOV.U32 R12, RZ, RZ, 0x1 ;  /* 0x00000001ff0c7424 */ /* 0x000fe400078e00ff */
[----:B------:R-:W-:-:S07]  /*8510*/  IMAD.MOV.U32 R13, RZ, RZ, RZ ;  /* 0x000000ffff0d7224 */ /* 0x000fce00078e00ff */
[----:B------:R-:W-:-:S07]  /*8520*/  LEPC R20, `(.L_x_41) ;  /* 0x000000001014794e */ /* 0x000fce0000000000 */
[----:B0----5:R-:W-:Y:S05]  /*8530*/  CALL.ABS.NOINC R2 ;  /* 0x0000000002007343 */ /* 0x021fea0003c00000 */
.L_x_41:
[----:B------:R-:W-:-:S04]  /*8540*/  UIADD3 UR4, UR39, 0x400, URZ ;  /* 0x0000040027047890 */ /* 0x000fc8000fffe03f */
[----:B------:R-:W-:-:S06]  /*8550*/  ULOP3.LUT UP0, URZ, UR4, 0x3ff, URZ, 0xc0, !UPT ;  /* 0x000003ff043f7892 */ /* 0x000fcc000f80c03f */
[----:B------:R-:W-:-:S13]  /*8560*/  PLOP3.LUT P0, PT, PT, PT, UP0, 0x80, 0x0 ;  /* 0x000000000000781c */ /* 0x000fda0003f0f008 */
[----:B------:R-:W-:Y:S05]  /*8570*/  @!P0 BRA `(.L_x_42) ;  /* 0x00000000007c8947 */ /* 0x000fea0003800000 */
[----:B------:R-:W-:Y:S01]  /*8580*/  MOV R17, 0x0 ;  /* 0x0000000000117802 */ /* 0x000fe20000000f00 */
[----:B------:R-:W-:Y:S01]  /*8590*/  ULDC.64 UR6, c[0x4][0x88] ;  /* 0x0100220000067ab9 */ /* 0x000fe20000000a00 */
[----:B------:R-:W-:Y:S01]  /*85a0*/  ULDC.64 UR8, c[0x4][0x90] ;  /* 0x0100240000087ab9 */ /* 0x000fe20000000a00 */
[----:B------:R-:W-:Y:S01]  /*85b0*/  ULDC.64 UR4, c[0x4][0x10] ;  /* 0x0100040000047ab9 */ /* 0x000fe20000000a00 */
[----:B------:R0:W1:Y:S01]  /*85c0*/  LDC.64 R2, c[0x4][R17] ;  /* 0x0100000011027b82 */ /* 0x0000620000000a00 */
[----:B------:R-:W-:Y:S01]  /*85d0*/  MOV R4, UR6 ;  /* 0x0000000600047c02 */ /* 0x000fe20008000f00 */
[----:B------:R-:W-:Y:S01]  /*85e0*/  IMAD.U32 R5, RZ, RZ, UR7 ;  /* 0x00000007ff057e24 */ /* 0x000fe2000f8e00ff */
[----:B------:R-:W-:Y:S01]  /*85f0*/  MOV R10, UR4 ;  /* 0x00000004000a7c02 */ /* 0x000fe20008000f00 */
[----:B------:R-:W-:Y:S01]  /*8600*/  IMAD.U32 R6, RZ, RZ, UR8 ;  /* 0x00000008ff067e24 */ /* 0x000fe2000f8e00ff */
[----:B------:R-:W-:Y:S01]  /*8610*/  MOV R13, RZ ;  /* 0x000000ff000d7202 */ /* 0x000fe20000000f00 */
[----:B------:R-:W-:-:S02]  /*8620*/  IMAD.U32 R7, RZ, RZ, UR9 ;  /* 0x00000009ff077e24 */ /* 0x000fc4000f8e00ff */
[----:B------:R-:W-:Y:S02]  /*8630*/  IMAD.U32 R11, RZ, RZ, UR5 ;  /* 0x00000005ff0b7e24 */ /* 0x000fe4000f8e00ff */
[----:B------:R-:W-:Y:S02]  /*8640*/  IMAD.MOV.U32 R8, RZ, RZ, 0x70 ;  /* 0x00000070ff087424 */ /* 0x000fe400078e00ff */
[----:B0-----:R-:W-:-:S07]  /*8650*/  IMAD.MOV.U32 R12, RZ, RZ, 0x1 ;  /* 0x00000001ff0c7424 */ /* 0x001fce00078e00ff */
[----:B------:R-:W-:-:S07]  /*8660*/  LEPC R20, `(.L_x_43) ;  /* 0x000000001014794e */ /* 0x000fce0000000000 */
[----:B-1---5:R-:W-:Y:S05]  /*8670*/  CALL.ABS.NOINC R2 ;  /* 0x0000000002007343 */ /* 0x022fea0003c00000 */
.L_x_43:
[----:B------:R0:W1:Y:S01]  /*8680*/  LDC.64 R2, c[0x4][R17] ;  /* 0x0100000011027b82 */ /* 0x0000620000000a00 */
[----:B------:R-:W-:Y:S01]  /*8690*/  ULDC.64 UR4, c[0x4][0x88] ;  /* 0x0100220000047ab9 */ /* 0x000fe20000000a00 */
[----:B------:R-:W-:Y:S01]  /*86a0*/  ULDC.64 UR6, c[0x4][0x90] ;  /* 0x0100240000067ab9 */ /* 0x000fe20000000a00 */
[----:B------:R-:W-:Y:S01]  /*86b0*/  IMAD.U32 R4, RZ, RZ, UR4 ;  /* 0x00000004ff047e24 */ /* 0x000fe2000f8e00ff */
[----:B------:R-:W-:Y:S01]  /*86c0*/  MOV R7, UR7 ;  /* 0x0000000700077c02 */ /* 0x000fe20008000f00 */
[----:B------:R-:W-:Y:S01]  /*86d0*/  IMAD.U32 R5, RZ, RZ, UR5 ;  /* 0x00000005ff057e24 */ /* 0x000fe2000f8e00ff */
[----:B------:R-:W-:Y:S01]  /*86e0*/  ULDC.64 UR4, c[0x4][0x18] ;  /* 0x0100060000047ab9 */ /* 0x000fe20000000a00 */
[----:B------:R-:W-:Y:S01]  /*86f0*/  IMAD.U32 R6, RZ, RZ, UR6 ;  /* 0x00000006ff067e24 */ /* 0x000fe2000f8e00ff */
[----:B------:R-:W-:Y:S01]  /*8700*/  MOV R12, 0x1 ;  /* 0x00000001000c7802 */ /* 0x000fe20000000f00 */
[----:B------:R-:W-:Y:S02]  /*8710*/  IMAD.U32 R10, RZ, RZ, UR4 ;  /* 0x00000004ff0a7e24 */ /* 0x000fe4000f8e00ff */
[----:B------:R-:W-:-:S02]  /*8720*/  IMAD.U32 R11, RZ, RZ, UR5 ;  /* 0x00000005ff0b7e24 */ /* 0x000fc4000f8e00ff */
[----:B------:R-:W-:Y:S02]  /*8730*/  IMAD.MOV.U32 R8, RZ, RZ, 0x70 ;  /* 0x00000070ff087424 */ /* 0x000fe400078e00ff */
[----:B0-----:R-:W-:-:S07]  /*8740*/  IMAD.MOV.U32 R13, RZ, RZ, RZ ;  /* 0x000000ffff0d7224 */ /* 0x001fce00078e00ff */
[----:B------:R-:W-:-:S07]  /*8750*/  LEPC R20, `(.L_x_42) ;  /* 0x000000001014794e */ /* 0x000fce0000000000 */
[----:B-1----:R-:W-:Y:S05]  /*8760*/  CALL.ABS.NOINC R2 ;  /* 0x0000000002007343 */ /* 0x002fea0003c00000 */
.L_x_42:
[----:B------:R-:W-:Y:S01]  /*8770*/  ULDC.64 UR4, c[0x0][0x9f8] ;  /* 0x00027e0000047ab9 */ /* 0x000fe20000000a00 */
[--C-:B------:R-:W-:Y:S01]  /*8780*/  IMAD.MOV.U32 R30, RZ, RZ, R23.reuse ;  /* 0x000000ffff1e7224 */ /* 0x100fe200078e0017 */
[----:B------:R-:W-:Y:S01]  /*8790*/  ISETP.NE.U32.AND P0, PT, RZ, UR4, PT ;  /* 0x00000004ff007c0c */ /* 0x000fe2000bf05070 */
[----:B------:R-:W0:Y:S01]  /*87a0*/  LDC R8, c[0x0][0x430] ;  /* 0x00010c00ff087b82 */ /* 0x000e220000000800 */
[----:B------:R-:W-:Y:S01]  /*87b0*/  IMAD.MOV R19, RZ, RZ, -R23 ;  /* 0x000000ffff137224 */ /* 0x000fe200078e0a17 */
[----:B------:R-:W-:Y:S01]  /*87c0*/  ULDC UR4, c[0x0][0xc44] ;  /* 0x0003110000047ab9 */ /* 0x000fe20000000800 */
[----:B------:R-:W-:-:S13]  /*87d0*/  ISETP.NE.AND.EX P0, PT, RZ, UR5, PT, P0 ;  /* 0x00000005ff007c0c */ /* 0x000fda000bf05300 */
[----:B------:R-:W1:Y:S02]  /*87e0*/  @P0 LDC.64 R2, c[0x0][0x9f8] ;  /* 0x00027e00ff020b82 */ /* 0x000e640000000a00 */
[----:B-1----:R-:W-:-:S05]  /*87f0*/  @P0 IMAD.WIDE R2, R23, 0x4, R2 ;  /* 0x0000000417020825 */ /* 0x002fca00078e0202 */
[----:B------:R1:W5:Y:S01]  /*8800*/  @P0 LDG.E R30, desc[UR36][R2.64] ;  /* 0x00000024021e0981 */ /* 0x000362000c1e1900 */
[----:B------:R-:W-:Y:S01]  /*8810*/  UMOV UR5, 0xffffffff ;  /* 0xffffffff00057882 */ /* 0x000fe20000000000 */
[----:B------:R-:W-:Y:S02]  /*8820*/  IMAD R19, R19, UR4, R24 ;  /* 0x0000000413137c24 */ /* 0x000fe4000f8e0218 */
[----:B0-----:R-:W-:Y:S05]  /*8830*/  BRA.DIV UR5, `(.L_x_44) ;  /* 0x0000003205287947 */ /* 0x001fea000b800000 */
.L_x_92:
[----:B------:R-:W-:Y:S02]  /*8840*/  ISETP.NE.AND P0, PT, R8, 0x1, PT ;  /* 0x000000010800780c */ /* 0x000fe40003f05270 */
[C---:B------:R-:W-:Y:S02]  /*8850*/  LOP3.LUT P1, RZ, R16.reuse, 0x100, RZ, 0xc0, !PT ;  /* 0x0000010010ff7812 */ /* 0x040fe4000782c0ff */
[----:B------:R-:W-:Y:S02]  /*8860*/  MOV R0, UR43 ;  /* 0x0000002b00007c02 */ /* 0x000fe40008000f00 */
[----:B-----5:R-:W-:Y:S02]  /*8870*/  SHF.R.S32.HI R32, RZ, 0x1f, R30 ;  /* 0x0000001fff207819 */ /* 0x020fe4000001141e */
[----:B------:R-:W-:Y:S01]  /*8880*/  LOP3.LUT R16, R16, 0xffffff7f, RZ, 0xc0, !PT ;  /* 0xffffff7f10107812 */ /* 0x000fe200078ec0ff */
[----:B------:R-:W-:-:S04]  /*8890*/  IMAD R0, R0, 0x60, R26 ;  /* 0x0000006000007824 */ /* 0x000fc800078e021a */
[----:B-1----:R-:W0:Y:S01]  /*88a0*/  @P0 LDC R3, c[0x0][0x434] ;  /* 0x00010d00ff030b82 */ /* 0x002e220000000800 */
[----:B------:R-:W-:Y:S01]  /*88b0*/  IMAD.IADD R0, R0, 0x1, R31 ;  /* 0x0000000100007824 */ /* 0x000fe200078e021f */
[----:B------:R-:W-:-:S03]  /*88c0*/  @P0 LOP3.LUT R16, R16, 0x80, RZ, 0xfc, !PT ;  /* 0x0000008010100812 */ /* 0x000fc600078efcff */
[----:B------:R-:W-:-:S03]  /*88d0*/  IMAD.MOV.U32 R9, RZ, RZ, R0 ;  /* 0x000000ffff097224 */ /* 0x000fc600078e0000 */
[----:B------:R-:W1:Y:S08]  /*88e0*/  @P0 LDC R5, c[0x0][0x438] ;  /* 0x00010e00ff050b82 */ /* 0x000e700000000800 */
[----:B------:R-:W2:Y:S01]  /*88f0*/  @P1 LDC.64 R6, c[0x0][0x428] ;  /* 0x00010a00ff061b82 */ /* 0x000ea20000000a00 */
[----:B0-----:R-:W-:-:S05]  /*8900*/  @P0 IMAD.HI.U32 R2, R0, R3, RZ ;  /* 0x0000000300020227 */ /* 0x001fca00078e00ff */
[----:B-1----:R-:W-:Y:S02]  /*8910*/  @P0 SHF.R.U32.HI R9, RZ, R5, R2 ;  /* 0x00000005ff090219 */ /* 0x002fe40000011602 */
[----:B------:R-:W0:Y:S02]  /*8920*/  @P1 LDC.64 R4, c[0x0][0x418] ;  /* 0x00010600ff041b82 */ /* 0x000e240000000a00 */
[----:B------:R-:W-:Y:S01]  /*8930*/  @P1 SHF.R.S32.HI R3, RZ, 0x1f, R9 ;  /* 0x0000001fff031819 */ /* 0x000fe20000011409 */
[----:B--2---:R-:W-:-:S04]  /*8940*/  @P1 IMAD R2, R32, R6, RZ ;  /* 0x0000000620021224 */ /* 0x004fc800078e02ff */
[----:B------:R-:W-:Y:S02]  /*8950*/  @P1 IMAD R7, R30, R7, R2 ;  /* 0x000000071e071224 */ /* 0x000fe400078e0202 */
[----:B------:R-:W-:-:S04]  /*8960*/  @P1 IMAD.MOV.U32 R2, RZ, RZ, R9 ;  /* 0x000000ffff021224 */ /* 0x000fc800078e0009 */
[----:B------:R-:W-:-:S04]  /*8970*/  @P1 IMAD.WIDE.U32 R2, R30, R6, R2 ;  /* 0x000000061e021225 */ /* 0x000fc800078e0002 */
[----:B------:R-:W-:Y:S01]  /*8980*/  IMAD.MOV.U32 R6, RZ, RZ, RZ ;  /* 0x000000ffff067224 */ /* 0x000fe200078e00ff */
[----:B------:R-:W-:Y:S02]  /*8990*/  @P1 IADD3 R3, R3, R7, RZ ;  /* 0x0000000703031210 */ /* 0x000fe40007ffe0ff */
[----:B0-----:R-:W-:-:S04]  /*89a0*/  @P1 LEA R4, P0, R2, R4, 0x2 ;  /* 0x0000000402041211 */ /* 0x001fc800078010ff */
[----:B------:R-:W-:Y:S01]  /*89b0*/  @P1 LEA.HI.X R5, R2, R5, R3, 0x2, P0 ;  /* 0x0000000502051211 */ /* 0x000fe200000f1403 */
[----:B------:R-:W-:-:S04]  /*89c0*/  IMAD.MOV R3, RZ, RZ, -R9 ;  /* 0x000000ffff037224 */ /* 0x000fc800078e0a09 */
[----:B------:R0:W5:Y:S01]  /*89d0*/  @P1 LDG.E R6, desc[UR36][R4.64] ;  /* 0x0000002404061981 */ /* 0x000162000c1e1900 */
[----:B------:R-:W-:Y:S02]  /*89e0*/  LOP3.LUT R16, R16, 0xffffffbf, RZ, 0xc0, !PT ;  /* 0xffffffbf10107812 */ /* 0x000fe400078ec0ff */
[----:B------:R-:W-:Y:S01]  /*89f0*/  SHF.R.S32.HI R29, RZ, 0x1f, R19 ;  /* 0x0000001fff1d7819 */ /* 0x000fe20000011413 */
[----:B0-----:R-:W-:Y:S02]  /*8a00*/  IMAD R5, R8, R3, R0 ;  /* 0x0000000308057224 */ /* 0x001fe400078e0200 */
[----:B------:R-:W-:-:S05]  /*8a10*/  IMAD.U32 R0, RZ, RZ, UR42 ;  /* 0x0000002aff007e24 */ /* 0x000fca000f8e00ff */
[----:B------:R-:W-:-:S13]  /*8a20*/  ISETP.NE.AND P0, PT, R0, 0x3, PT ;  /* 0x000000030000780c */ /* 0x000fda0003f05270 */
[----:B------:R-:W-:Y:S01]  /*8a30*/  @P0 LOP3.LUT R16, R16, 0x40, RZ, 0xfc, !PT ;  /* 0x0000004010100812 */ /* 0x000fe200078efcff */
[----:B------:R-:W-:Y:S06]  /*8a40*/  @!P0 BRA `(.L_x_45) ;  /* 0x0000000000048947 */ /* 0x000fec0003800000 */
[----:B------:R-:W-:Y:S01]  /*8a50*/  BPT.TRAP 0x1 ;  /* 0x000000040000795c */ /* 0x000fe20000300000 */
.L_x_45:
[----:B------:R-:W-:Y:S01]  /*8a60*/  SHF.R.S32.HI R7, RZ, 0x1f, R5 ;  /* 0x0000001fff077819 */ /* 0x000fe20000011405 */
[----:B------:R-:W-:Y:S01]  /*8a70*/  ULDC.64 UR4, c[0x0][0x328] ;  /* 0x0000ca0000047ab9 */ /* 0x000fe20000000a00 */
[----:B-----5:R-:W-:Y:S01]  /*8a80*/  SHF.R.S32.HI R4, RZ, 0x1f, R6 ;  /* 0x0000001fff047819 */ /* 0x020fe20000011406 */
[----:B------:R-:W-:Y:S01]  /*8a90*/  IMAD.WIDE.U32 R2, R5, UR4, RZ ;  /* 0x0000000405027c25 */ /* 0x000fe2000f8e00ff */
[----:B------:R-:W-:Y:S03]  /*8aa0*/  BSSY B0, `(.L_x_46) ;  /* 0x0000015000007945 */ /* 0x000fe60003800000 */
[----:B------:R-:W-:-:S04]  /*8ab0*/  IMAD R0, R7, UR4, RZ ;  /* 0x0000000407007c24 */ /* 0x000fc8000f8e02ff */
[----:B------:R-:W-:Y:S01]  /*8ac0*/  IMAD R9, R5, UR5, R0 ;  /* 0x0000000505097c24 */ /* 0x000fe2000f8e0200 */
[----:B------:R-:W-:-:S04]  /*8ad0*/  ULDC.64 UR4, c[0x0][0x338] ;  /* 0x0000ce0000047ab9 */ /* 0x000fc80000000a00 */
[----:B------:R-:W-:Y:S01]  /*8ae0*/  IADD3 R3, R3, R9, RZ ;  /* 0x0000000903037210 */ /* 0x000fe20007ffe0ff */
[----:B------:R-:W-:-:S04]  /*8af0*/  IMAD R9, R4, UR4, RZ ;  /* 0x0000000404097c24 */ /* 0x000fc8000f8e02ff */
[C---:B------:R-:W-:Y:S02]  /*8b00*/  IMAD R9, R6.reuse, UR5, R9 ;  /* 0x0000000506097c24 */ /* 0x040fe4000f8e0209 */
[----:B------:R-:W-:Y:S01]  /*8b10*/  IMAD.WIDE.U32 R2, R6, UR4, R2 ;  /* 0x0000000406027c25 */ /* 0x000fe2000f8e0002 */
[----:B------:R-:W-:-:S03]  /*8b20*/  ULDC.64 UR4, c[0x0][0x330] ;  /* 0x0000cc0000047ab9 */ /* 0x000fc60000000a00 */
[----:B------:R-:W-:Y:S02]  /*8b30*/  IMAD.IADD R3, R3, 0x1, R9 ;  /* 0x0000000103037824 */ /* 0x000fe400078e0209 */
[----:B------:R-:W-:Y:S02]  /*8b40*/  IMAD R0, R29, UR4, RZ ;  /* 0x000000041d007c24 */ /* 0x000fe4000f8e02ff */
[----:B------:R-:W-:-:S04]  /*8b50*/  IMAD.WIDE.U32 R2, R19, UR4, R2 ;  /* 0x0000000413027c25 */ /* 0x000fc8000f8e0002 */
[----:B------:R-:W-:Y:S01]  /*8b60*/  IMAD R9, R19, UR5, R0 ;  /* 0x0000000513097c24 */ /* 0x000fe2000f8e0200 */
[----:B------:R-:W-:Y:S01]  /*8b70*/  ULDC.64 UR4, c[0x0][0x318] ;  /* 0x0000c60000047ab9 */ /* 0x000fe20000000a00 */
[----:B------:R-:W-:Y:S02]  /*8b80*/  LEA R0, R22, UR39, 0x3 ;  /* 0x0000002716007c11 */ /* 0x000fe4000f8e18ff */
[----:B------:R-:W-:Y:S01]  /*8b90*/  LEA R17, P0, R2, UR4, 0x1 ;  /* 0x0000000402117c11 */ /* 0x000fe2000f8008ff */
[----:B------:R-:W-:-:S05]  /*8ba0*/  IMAD.IADD R3, R3, 0x1, R9 ;  /* 0x0000000103037824 */ /* 0x000fca00078e0209 */
[----:B------:R-:W-:Y:S02]  /*8bb0*/  LEA.HI.X R18, R2, UR5, R3, 0x1, P0 ;  /* 0x0000000502127c11 */ /* 0x000fe400080f0c03 */
[----:B------:R-:W-:-:S04]  /*8bc0*/  SHF.L.U32 R3, R25, 0x1f, RZ ;  /* 0x0000001f19037819 */ /* 0x000fc800000006ff */
[----:B------:R-:W0:Y:S02]  /*8bd0*/  SYNCS.PHASECHK.TRANS64.TRYWAIT P0, [R0+URZ+0x30840], R3 ;  /* 0x03084003000075a7 */ /* 0x000e24000800017f */
[----:B0-----:R-:W-:Y:S05]  /*8be0*/  @!P0 BRA `(.L_x_47) ;  /* 0x0000002c00708947 */ /* 0x001fea0003800000 */
.L_x_93:
[----:B------:R-:W-:Y:S05]  /*8bf0*/  BSYNC B0 ;  /* 0x0000000000007941 */ /* 0x000fea0003800000 */
.L_x_46:
[----:B------:R-:W-:Y:S01]  /*8c00*/  ULDC.64 UR4, c[0x0][0x300] ;  /* 0x0000c00000047ab9 */ /* 0x000fe20000000a00 */
[C---:B------:R-:W-:Y:S01]  /*8c10*/  LOP3.LUT P4, RZ, R16.reuse, 0x4, RZ, 0xc0, !PT ;  /* 0x0000000410ff7812 */ /* 0x040fe2000788c0ff */
[----:B------:R-:W-:Y:S01]  /*8c20*/  IMAD R2, R7, UR4, RZ ;  /* 0x0000000407027c24 */ /* 0x000fe2000f8e02ff */
[C---:B------:R-:W-:Y:S02]  /*8c30*/  LOP3.LUT P3, RZ, R16.reuse, 0x2, RZ, 0xc0, !PT ;  /* 0x0000000210ff7812 */ /* 0x040fe4000786c0ff */
[----:B------:R-:W-:Y:S01]  /*8c40*/  LOP3.LUT P2, RZ, R16, 0x1, RZ, 0xc0, !PT ;  /* 0x0000000110ff7812 */ /* 0x000fe2000784c0ff */
[C---:B------:R-:W-:Y:S02]  /*8c50*/  IMAD R7, R5.reuse, UR5, R2 ;  /* 0x0000000505077c24 */ /* 0x040fe4000f8e0202 */
[----:B0-----:R-:W-:Y:S01]  /*8c60*/  IMAD.WIDE.U32 R2, R5, UR4, RZ ;  /* 0x0000000405027c25 */ /* 0x001fe2000f8e00ff */
[----:B------:R-:W-:-:S03]  /*8c70*/  ULDC.64 UR4, c[0x0][0x310] ;  /* 0x0000c40000047ab9 */ /* 0x000fc60000000a00 */
[----:B------:R-:W-:Y:S02]  /*8c80*/  IMAD.IADD R3, R3, 0x1, R7 ;  /* 0x0000000103037824 */ /* 0x000fe400078e0207 */
[----:B------:R-:W-:Y:S02]  /*8c90*/  IMAD R5, R4, UR4, RZ ;  /* 0x0000000404057c24 */ /* 0x000fe4000f8e02ff */
[----:B------:R-:W-:-:S04]  /*8ca0*/  IMAD.WIDE.U32 R2, R6, UR4, R2 ;  /* 0x0000000406027c25 */ /* 0x000fc8000f8e0002 */
[----:B------:R-:W-:Y:S01]  /*8cb0*/  IMAD R5, R6, UR5, R5 ;  /* 0x0000000506057c24 */ /* 0x000fe2000f8e0205 */
[----:B------:R-:W-:Y:S02]  /*8cc0*/  ULDC.64 UR4, c[0x0][0x308] ;  /* 0x0000c20000047ab9 */ /* 0x000fe40000000a00 */
[----:B------:R-:W-:Y:S02]  /*8cd0*/  IMAD R4, R29, UR4, RZ ;  /* 0x000000041d047c24 */ /* 0x000fe4000f8e02ff */
[----:B------:R-:W-:Y:S02]  /*8ce0*/  IADD3 R3, R3, R5, RZ ;  /* 0x0000000503037210 */ /* 0x000fe40007ffe0ff */
[C---:B------:R-:W-:Y:S02]  /*8cf0*/  IMAD R5, R19.reuse, UR5, R4 ;  /* 0x0000000513057c24 */ /* 0x040fe4000f8e0204 */
[----:B------:R-:W-:Y:S01]  /*8d00*/  IMAD.WIDE.U32 R2, R19, UR4, R2 ;  /* 0x0000000413027c25 */ /* 0x000fe2000f8e0002 */
[----:B------:R-:W-:-:S03]  /*8d10*/  ULDC.64 UR4, c[0x0][0x2e8] ;  /* 0x0000ba0000047ab9 */ /* 0x000fc60000000a00 */
[----:B------:R-:W-:Y:S01]  /*8d20*/  IMAD.IADD R3, R3, 0x1, R5 ;  /* 0x0000000103037824 */ /* 0x000fe200078e0205 */
[----:B------:R-:W-:Y:S01]  /*8d30*/  LEA R4, P0, R2, UR4, 0x1 ;  /* 0x0000000402047c11 */ /* 0x000fe2000f8008ff */
[----:B------:R-:W-:Y:S01]  /*8d40*/  UMOV UR4, 0xffffffff ;  /* 0xffffffff00047882 */ /* 0x000fe20000000000 */
[----:B------:R-:W-:Y:S02]  /*8d50*/  IMAD R5, R22, 0x4800, R27 ;  /* 0x0000480016057824 */ /* 0x000fe400078e021b */
[----:B------:R-:W-:Y:S01]  /*8d60*/  LEA.HI.X R6, R2, UR5, R3, 0x1, P0 ;  /* 0x0000000502067c11 */ /* 0x000fe200080f0c03 */
[----:B------:R-:W-:Y:S08]  /*8d70*/  BRA.DIV UR4, `(.L_x_48) ;  /* 0x0000002e04207947 */ /* 0x000ff0000b800000 */
[----:B------:R-:W0:Y:S01]  /*8d80*/  SHFL.IDX PT, R14, R4, RZ, 0x181f ;  /* 0x00181fff040e7589 */ /* 0x000e2200000e0000 */
[----:B------:R-:W-:-:S03]  /*8d90*/  ISETP.GE.AND P0, PT, R33, 0x1, PT ;  /* 0x000000012100780c */ /* 0x000fc60003f06270 */
[----:B------:R-:W1:Y:S04]  /*8da0*/  SHFL.IDX PT, R2, R6, RZ, 0x181f ;  /* 0x00181fff06027589 */ /* 0x000e6800000e0000 */
[----:B------:R-:W-:Y:S06]  /*8db0*/  SHFL.IDX PT, R8, R6, 0x1, 0x181f ;  /* 0x00381f0006087f89 */ /* 0x000fec00000e0000 */
[----:B------:R-:W-:-:S02]  /*8dc0*/  @P0 LEA R7, R5, UR39, 0x1 ;  /* 0x0000002705070c11 */ /* 0x000fc4000f8e08ff */
[----:B0-----:R-:W-:-:S05]  /*8dd0*/  @P0 LEA R14, P1, R37, R14, 0x1 ;  /* 0x0000000e250e0211 */ /* 0x001fca00078208ff */
[----:B-1----:R-:W-:Y:S02]  /*8de0*/  @P0 IMAD.X R3, RZ, RZ, R2, P1 ;  /* 0x000000ffff030224 */ /* 0x002fe400008e0602 */
[----:B------:R-:W-:Y:S02]  /*8df0*/  @P0 IMAD.MOV.U32 R2, RZ, RZ, R14 ;  /* 0x000000ffff020224 */ /* 0x000fe400078e000e */
[----:B------:R-:W0:Y:S04]  /*8e00*/  SHFL.IDX PT, R14, R4, 0x1, 0x181f ;  /* 0x00381f00040e7f89 */ /* 0x000e2800000e0000 */
[----:B------:R-:W-:Y:S04]  /*8e10*/  @P0 LDGSTS.E.BYPASS.LTC128B.128 [R7+0x1e400], desc[UR36][R2.64], !P4 ;  /* 0x1e40000002070fae */ /* 0x000fe8000e101d64 */
[----:B------:R-:W-:Y:S04]  /*8e20*/  @P0 LDGSTS.E.BYPASS.LTC128B.128 [R7+0x21400], desc[UR36][R2.64+0x80], !P3 ;  /* 0x2140008002070fae */ /* 0x000fe8000d901d64 */
[----:B------:R1:W-:Y:S01]  /*8e30*/  @P0 LDGSTS.E.BYPASS.LTC128B.128 [R7+0x24400], desc[UR36][R2.64+0x100], !P2 ;  /* 0x2440010002070fae */ /* 0x0003e2000d101d64 */
[----:B------:R-:W-:-:S03]  /*8e40*/  ISETP.GE.AND P0, PT, R33, 0x11, PT ;  /* 0x000000112100780c */ /* 0x000fc60003f06270 */
[----:B-1----:R-:W-:Y:S10]  /*8e50*/  SHFL.IDX PT, R7, R6, 0x2, 0x181f ;  /* 0x00581f0006077f89 */ /* 0x002ff400000e0000 */
[----:B0-----:R-:W-:-:S02]  /*8e60*/  @P0 LEA R14, P1, R37, R14, 0x1 ;  /* 0x0000000e250e0211 */ /* 0x001fc400078208ff */
[----:B------:R-:W-:Y:S02]  /*8e70*/  @P0 LEA R21, R5, UR39, 0x1 ;  /* 0x0000002705150c11 */ /* 0x000fe4000f8e08ff */
[----:B------:R-:W-:Y:S01]  /*8e80*/  @P0 IADD3.X R9, RZ, R8, RZ, P1, !PT ;  /* 0x00000008ff090210 */ /* 0x000fe20000ffe4ff */
[----:B------:R-:W-:Y:S02]  /*8e90*/  @P0 IMAD.MOV.U32 R2, RZ, RZ, R14 ;  /* 0x000000ffff020224 */ /* 0x000fe400078e000e */
[----:B------:R-:W0:Y:S02]  /*8ea0*/  SHFL.IDX PT, R14, R4, 0x2, 0x181f ;  /* 0x00581f00040e7f89 */ /* 0x000e2400000e0000 */
[----:B------:R-:W-:-:S05]  /*8eb0*/  @P0 IMAD.MOV.U32 R3, RZ, RZ, R9 ;  /* 0x000000ffff030224 */ /* 0x000fca00078e0009 */
[----:B------:R-:W-:Y:S04]  /*8ec0*/  @P0 LDGSTS.E.BYPASS.LTC128B.128 [R21+0x1ec00], desc[UR36][R2.64], !P4 ;  /* 0x1ec0000002150fae */ /* 0x000fe8000e101d64 */
[----:B------:R-:W-:Y:S04]  /*8ed0*/  @P0 LDGSTS.E.BYPASS.LTC128B.128 [R21+0x21c00], desc[UR36][R2.64+0x80], !P3 ;  /* 0x21c0008002150fae */ /* 0x000fe8000d901d64 */
[----:B------:R1:W-:Y:S01]  /*8ee0*/  @P0 LDGSTS.E.BYPASS.LTC128B.128 [R21+0x24c00], desc[UR36][R2.64+0x100], !P2 ;  /* 0x24c0010002150fae */ /* 0x0003e2000d101d64 */
[----:B------:R-:W-:-:S13]  /*8ef0*/  ISETP.GE.AND P0, PT, R33, 0x21, PT ;  /* 0x000000212100780c */ /* 0x000fda0003f06270 */
[----:B0-----:R-:W-:Y:S02]  /*8f00*/  @P0 LEA R14, P1, R37, R14, 0x1 ;  /* 0x0000000e250e0211 */ /* 0x001fe400078208ff */
[----:B------:R-:W-:Y:S02]  /*8f10*/  @P0 LEA R9, R5, UR39, 0x1 ;  /* 0x0000002705090c11 */ /* 0x000fe4000f8e08ff */
[----:B-1----:R-:W-:Y:S01]  /*8f20*/  @P0 MOV R2, R14 ;  /* 0x0000000e00020202 */ /* 0x002fe20000000f00 */
[----:B------:R-:W-:Y:S01]  /*8f30*/  @P0 IMAD.X R7, RZ, RZ, R7, P1 ;  /* 0x000000ffff070224 */ /* 0x000fe200008e0607 */
[----:B------:R-:W0:Y:S03]  /*8f40*/  SHFL.IDX PT, R14, R4, 0x3, 0x181f ;  /* 0x00781f00040e7f89 */ /* 0x000e2600000e0000 */
[----:B------:R-:W-:Y:S02]  /*8f50*/  @P0 IMAD.MOV.U32 R3, RZ, RZ, R7 ;  /* 0x000000ffff030224 */ /* 0x000fe400078e0007 */
[----:B------:R-:W1:Y:S04]  /*8f60*/  SHFL.IDX PT, R7, R6, 0x3, 0x181f ;  /* 0x00781f0006077f89 */ /* 0x000e6800000e0000 */
[----:B------:R-:W-:Y:S04]  /*8f70*/  @P0 LDGSTS.E.BYPASS.LTC128B.128 [R9+0x1f400], desc[UR36][R2.64], !P4 ;  /* 0x1f40000002090fae */ /* 0x000fe8000e101d64 */
[----:B------:R-:W-:Y:S04]  /*8f80*/  @P0 LDGSTS.E.BYPASS.LTC128B.128 [R9+0x22400], desc[UR36][R2.64+0x80], !P3 ;  /* 0x2240008002090fae */ /* 0x000fe8000d901d64 */
[----:B------:R2:W-:Y:S01]  /*8f90*/  @P0 LDGSTS.E.BYPASS.LTC128B.128 [R9+0x25400], desc[UR36][R2.64+0x100], !P2 ;  /* 0x2540010002090fae */ /* 0x0005e2000d101d64 */
[----:B------:R-:W-:-:S13]  /*8fa0*/  ISETP.GE.AND P0, PT, R33, 0x31, PT ;  /* 0x000000312100780c */ /* 0x000fda0003f06270 */
[----:B0-----:R-:W-:Y:S02]  /*8fb0*/  @P0 LEA R14, P1, R37, R14, 0x1 ;  /* 0x0000000e250e0211 */ /* 0x001fe400078208ff */
[----:B------:R-:W-:-:S03]  /*8fc0*/  @P0 LEA R21, R5, UR39, 0x1 ;  /* 0x0000002705150c11 */ /* 0x000fc6000f8e08ff */
[----:B-1----:R-:W-:Y:S02]  /*8fd0*/  @P0 IMAD.X R7, RZ, RZ, R7, P1 ;  /* 0x000000ffff070224 */ /* 0x002fe400008e0607 */
[----:B--2---:R-:W-:Y:S02]  /*8fe0*/  @P0 IMAD.MOV.U32 R2, RZ, RZ, R14 ;  /* 0x000000ffff020224 */ /* 0x004fe400078e000e */
[----:B------:R-:W0:Y:S01]  /*8ff0*/  SHFL.IDX PT, R14, R4, 0x4, 0x181f ;  /* 0x00981f00040e7f89 */ /* 0x000e2200000e0000 */
[----:B------:R-:W-:-:S03]  /*9000*/  @P0 MOV R3, R7 ;  /* 0x0000000700030202 */ /* 0x000fc60000000f00 */
        /* <DEDUP_REMOVED lines=9> */
[----:B------:R-:W-:Y:S01]  /*90a0*/  @P0 IMAD.MOV.U32 R3, RZ, RZ, R7 ;  /* 0x000000ffff030224 */ /* 0x000fe200078e0007 */
[----:B------:R0:W1:Y:S04]  /*90b0*/  SHFL.IDX PT, R14, R4, 0x5, 0x181f ;  /* 0x00b81f00040e7f89 */ /* 0x00006800000e0000 */
[----:B------:R0:W-:Y:S04]  /*90c0*/  @P0 LDGSTS.E.BYPASS.LTC128B.128 [R9+0x20400], desc[UR36][R2.64], !P4 ;  /* 0x2040000002090fae */ /* 0x0001e8000e101d64 */
[----:B------:R0:W-:Y:S04]  /*90d0*/  @P0 LDGSTS.E.BYPASS.LTC128B.128 [R9+0x23400], desc[UR36][R2.64+0x80], !P3 ;  /* 0x2340008002090fae */ /* 0x0001e8000d901d64 */
[----:B------:R0:W-:Y:S04]  /*90e0*/  @P0 LDGSTS.E.BYPASS.LTC128B.128 [R9+0x26400], desc[UR36][R2.64+0x100], !P2 ;  /* 0x2640010002090fae */ /* 0x0001e8000d101d64 */
[----:B------:R0:W2:Y:S02]  /*90f0*/  SHFL.IDX PT, R7, R6, 0x5, 0x181f ;  /* 0x00b81f0006077f89 */ /* 0x0000a400000e0000 */
.L_x_107:
[----:B------:R-:W-:-:S13]  /*9100*/  ISETP.GE.AND P0, PT, R33, 0x51, PT ;  /* 0x000000512100780c */ /* 0x000fda0003f06270 */
[----:B01----:R-:W-:Y:S02]  /*9110*/  @P0 LEA R2, P1, R37, R14, 0x1 ;  /* 0x0000000e25020211 */ /* 0x003fe400078208ff */
[----:B------:R-:W-:Y:S02]  /*9120*/  @P0 LEA R5, R5, UR39, 0x1 ;  /* 0x0000002705050c11 */ /* 0x000fe4000f8e08ff */
[----:B--2---:R-:W-:-:S05]  /*9130*/  @P0 IADD3.X R3, RZ, R7, RZ, P1, !PT ;  /* 0x00000007ff030210 */ /* 0x004fca0000ffe4ff */
[----:B------:R-:W-:Y:S01]  /*9140*/  @!PT LDS RZ, [RZ] ;  /* 0x00000000fffff984 */ /* 0x000fe20000000800 */
[----:B------:R-:W-:Y:S01]  /*9150*/  @!PT LDS RZ, [RZ] ;  /* 0x00000000fffff984 */ /* 0x000fe20000000800 */
[----:B------:R-:W-:Y:S01]  /*9160*/  @!PT LDS RZ, [RZ] ;  /* 0x00000000fffff984 */ /* 0x000fe20000000800 */
[----:B------:R0:W-:Y:S04]  /*9170*/  @P0 LDGSTS.E.BYPASS.LTC128B.128 [R5+0x20c00], desc[UR36][R2.64], !P4 ;  /* 0x20c0000002050fae */ /* 0x0001e8000e101d64 */
[----:B------:R0:W-:Y:S04]  /*9180*/  @P0 LDGSTS.E.BYPASS.LTC128B.128 [R5+0x23c00], desc[UR36][R2.64+0x80], !P3 ;  /* 0x23c0008002050fae */ /* 0x0001e8000d901d64 */
[----:B------:R0:W-:Y:S01]  /*9190*/  @P0 LDGSTS.E.BYPASS.LTC128B.128 [R5+0x26c00], desc[UR36][R2.64+0x100], !P2 ;  /* 0x26c0010002050fae */ /* 0x0001e2000d101d64 */
[----:B------:R-:W-:Y:S01]  /*91a0*/  PLOP3.LUT P0, PT, PT, PT, PT, 0x80, 0x0 ;  /* 0x000000000000781c */ /* 0x000fe20003f0f070 */
[----:B------:R-:W-:-:S12]  /*91b0*/  NOP ;  /* 0x0000000000007918 */ /* 0x000fd80000000000 */
.L_x_49:
[----:B------:R-:W-:Y:S02]  /*91c0*/  PLOP3.LUT P1, PT, P1, P0, PT, 0xa2, 0x0 ;  /* 0x000000000000781c */ /* 0x000fe40000f21472 */
[----:B------:R-:W-:-:S08]  /*91d0*/  @P0 R2UR P1, UR4, R0 ;  /* 0x00000000000402ca */ /* 0x000fd00000020000 */
[----:B------:R-:W-:-:S05]  /*91e0*/  @P0 PLOP3.LUT P0, PT, P1, PT, PT, 0x80, 0x0 ;  /* 0x000000000000081c */ /* 0x000fca0000f0f070 */
[----:B------:R-:W-:Y:S01]  /*91f0*/  @!P1 SYNCS.ARRIVE.TRANS64.RED.A0T1 RZ, [UR4+0x30830], RZ ;  /* 0x030830ffffff99a7 */ /* 0x000fe20008200404 */
[----:B------:R-:W-:Y:S07]  /*9200*/  @!P1 ARRIVES.LDGSTSBAR.64.TRANSCNT [UR4+0x30830] ;  /* 0x03083000ff0099b0 */ /* 0x000fee0008000a84 */
[----:B------:R-:W-:Y:S05]  /*9210*/  @P0 BRA.U.ANY `(.L_x_49) ;  /* 0xfffffffd00e80947 */ /* 0x000fea000393ffff */
[----:B------:R-:W-:Y:S01]  /*9220*/  NOP ;  /* 0x0000000000007918 */ /* 0x000fe20000000000 */
[----:B------:R-:W-:-:S13]  /*9230*/  LOP3.LUT P2, RZ, R16, 0x40, RZ, 0xc0, !PT ;  /* 0x0000004010ff7812 */ /* 0x000fda000784c0ff */
[----:B------:R-:W-:Y:S05]  /*9240*/  @!P2 BRA `(.L_x_50) ;  /* 0x000000000004a947 */ /* 0x000fea0003800000 */
[----:B------:R-:W-:Y:S01]  /*9250*/  BPT.TRAP 0x1 ;  /* 0x000000040000795c */ /* 0x000fe20000300000 */
.L_x_50:
[----:B------:R1:W-:Y:S02]  /*9260*/  SYNCS.ARRIVE.TRANS64.A1T0 RZ, [R0+URZ+0x30830], RZ ;  /* 0x030830ff00ff79a7 */ /* 0x0003e4000810003f */
[----:B------:R-:W-:Y:S05]  /*9270*/  WARPSYNC.ALL ;  /* 0x0000000000007948 */ /* 0x000fea0003800000 */
[----:B------:R-:W-:-:S04]  /*9280*/  UIADD3 UR4, UR39, 0x12400, URZ ;  /* 0x0001240027047890 */ /* 0x000fc8000fffe03f */
[----:B------:R-:W-:Y:S01]  /*9290*/  ULOP3.LUT UP0, URZ, UR4, 0x3ff, URZ, 0xc0, !UPT ;  /* 0x000003ff043f7892 */ /* 0x000fe2000f80c03f */
[----:B------:R-:W-:Y:S05]  /*92a0*/  BAR.SYNC.DEFER_BLOCKING 0x8, 0x180 ;  /* 0x0206000000007b1d */ /* 0x000fea0000010000 */
[----:B------:R-:W-:-:S13]  /*92b0*/  PLOP3.LUT P0, PT, PT, PT, UP0, 0x80, 0x0 ;  /* 0x000000000000781c */ /* 0x000fda0003f0f008 */
[----:B------:R-:W-:Y:S05]  /*92c0*/  @!P0 BRA `(.L_x_51) ;  /* 0x0000000000408947 */ /* 0x000fea0003800000 */
[----:B0-----:R-:W-:Y:S01]  /*92d0*/  MOV R2, 0x0 ;  /* 0x0000000000027802 */ /* 0x001fe20000000f00 */
[----:B------:R-:W-:Y:S01]  /*92e0*/  ULDC.64 UR6, c[0x4][0x88] ;  /* 0x0100220000067ab9 */ /* 0x000fe20000000a00 */
[----:B------:R-:W-:Y:S01]  /*92f0*/  ULDC.64 UR8, c[0x4][0x90] ;  /* 0x0100240000087ab9 */ /* 0x000fe20000000a00 */
[----:B------:R-:W-:Y:S01]  /*9300*/  ULDC.64 UR4, c[0x4][0x20] ;  /* 0x0100080000047ab9 */ /* 0x000fe20000000a00 */
[----:B------:R-:W-:Y:S01]  /*9310*/  IMAD.U32 R4, RZ, RZ, UR6 ;  /* 0x00000006ff047e24 */ /* 0x000fe2000f8e00ff */
[----:B------:R-:W-:Y:S01]  /*9320*/  MOV R7, UR9 ;  /* 0x0000000900077c02 */ /* 0x000fe20008000f00 */
[----:B------:R-:W0:Y:S01]  /*9330*/  LDC.64 R2, c[0x4][R2] ;  /* 0x0100000002027b82 */ /* 0x000e220000000a00 */
[----:B------:R-:W-:Y:S01]  /*9340*/  IMAD.U32 R5, RZ, RZ, UR7 ;  /* 0x00000007ff057e24 */ /* 0x000fe2000f8e00ff */
[----:B------:R-:W-:Y:S01]  /*9350*/  MOV R12, 0x1 ;  /* 0x00000001000c7802 */ /* 0x000fe20000000f00 */
[----:B------:R-:W-:Y:S02]  /*9360*/  IMAD.U32 R6, RZ, RZ, UR8 ;  /* 0x00000008ff067e24 */ /* 0x000fe4000f8e00ff */
[----:B------:R-:W-:-:S02]  /*9370*/  IMAD.U32 R10, RZ, RZ, UR4 ;  /* 0x00000004ff0a7e24 */ /* 0x000fc4000f8e00ff */
[----:B------:R-:W-:Y:S02]  /*9380*/  IMAD.U32 R11, RZ, RZ, UR5 ;  /* 0x00000005ff0b7e24 */ /* 0x000fe4000f8e00ff */
[----:B------:R-:W-:Y:S02]  /*9390*/  IMAD.MOV.U32 R8, RZ, RZ, 0x70 ;  /* 0x00000070ff087424 */ /* 0x000fe400078e00ff */
[----:B------:R-:W-:-:S07]  /*93a0*/  IMAD.MOV.U32 R13, RZ, RZ, RZ ;  /* 0x000000ffff0d7224 */ /* 0x000fce00078e00ff */
[----:B------:R-:W-:-:S07]  /*93b0*/  LEPC R20, `(.L_x_51) ;  /* 0x000000001014794e */ /* 0x000fce0000000000 */
[----:B01----:R-:W-:Y:S05]  /*93c0*/  CALL.ABS.NOINC R2 ;  /* 0x0000000002007343 */ /* 0x003fea0003c00000 */
.L_x_51:
[----:B-1----:R-:W1:Y:S01]  /*93d0*/  LDC R0, c[0x0][0x448] ;  /* 0x00011200ff007b82 */ /* 0x002e620000000800 */
[----:B0-----:R-:W-:Y:S01]  /*93e0*/  IMAD.MOV R3, RZ, RZ, -R24 ;  /* 0x000000ffff037224 */ /* 0x001fe200078e0a18 */
[----:B------:R-:W-:Y:S01]  /*93f0*/  ULDC UR4, c[0x0][0xc38] ;  /* 0x00030e0000047ab9 */ /* 0x000fe20000000800 */
[----:B------:R-:W-:Y:S02]  /*9400*/  SHF.R.S32.HI R6, RZ, 0x1f, R23 ;  /* 0x0000001fff067819 */ /* 0x000fe40000011417 */
[----:B------:R-:W-:Y:S01]  /*9410*/  IMAD R4, R3, UR4, R36 ;  /* 0x0000000403047c24 */ /* 0x000fe2000f8e0224 */
[----:B------:R-:W-:Y:S01]  /*9420*/  ULDC.64 UR4, c[0x0][0x2d8] ;  /* 0x0000b60000047ab9 */ /* 0x000fe20000000a00 */
[----:B------:R-:W-:Y:S02]  /*9430*/  LOP3.LUT P3, RZ, R16, 0x800, RZ, 0xc0, !PT ;  /* 0x0000080010ff7812 */ /* 0x000fe4000786c0ff */
[----:B------:R-:W-:Y:S01]  /*9440*/  IMAD.SHL.U32 R4, R4, 0x80, RZ ;  /* 0x0000008004047824 */ /* 0x000fe200078e00ff */
[----:B------:R-:W-:-:S02]  /*9450*/  LOP3.LUT P4, RZ, R16, 0x400, RZ, 0xc0, !PT ;  /* 0x0000040010ff7812 */ /* 0x000fc4000788c0ff */
[----:B------:R-:W-:Y:S02]  /*9460*/  LOP3.LUT P5, RZ, R16, 0x200, RZ, 0xc0, !PT ;  /* 0x0000020010ff7812 */ /* 0x000fe400078ac0ff */
[----:B------:R-:W-:Y:S02]  /*9470*/  LOP3.LUT R7, R26, R4, RZ, 0xfc, !PT ;  /* 0x000000041a077212 */ /* 0x000fe400078efcff */
[----:B------:R-:W-:Y:S02]  /*9480*/  LEA R20, R27, UR39, 0x1 ;  /* 0x000000271b147c11 */ /* 0x000fe4000f8e08ff */
[----:B------:R-:W-:Y:S02]  /*9490*/  MOV R5, R7 ;  /* 0x0000000700057202 */ /* 0x000fe40000000f00 */
[----:B-1----:R-:W-:-:S13]  /*94a0*/  ISETP.NE.AND P0, PT, R0, 0x1, PT ;  /* 0x000000010000780c */ /* 0x002fda0003f05270 */
[----:B------:R-:W0:Y:S08]  /*94b0*/  @P0 LDC R2, c[0x0][0x44c] ;  /* 0x00011300ff020b82 */ /* 0x000e300000000800 */
[----:B------:R-:W1:Y:S01]  /*94c0*/  @P0 LDC R9, c[0x0][0x450] ;  /* 0x00011400ff090b82 */ /* 0x000e620000000800 */
[----:B0-----:R-:W-:-:S05]  /*94d0*/  @P0 IMAD.HI.U32 R2, R7, R2, RZ ;  /* 0x0000000207020227 */ /* 0x001fca00078e00ff */
[----:B-1----:R-:W-:Y:S01]  /*94e0*/  @P0 SHF.R.U32.HI R5, RZ, R9, R2 ;  /* 0x00000009ff050219 */ /* 0x002fe20000011602 */
[----:B------:R-:W-:-:S04]  /*94f0*/  IMAD R2, R29, UR4, RZ ;  /* 0x000000041d027c24 */ /* 0x000fc8000f8e02ff */
[C---:B------:R-:W-:Y:S02]  /*9500*/  IMAD R9, R19.reuse, UR5, R2 ;  /* 0x0000000513097c24 */ /* 0x040fe4000f8e0202 */
[----:B------:R-:W-:Y:S01]  /*9510*/  IMAD.WIDE.U32 R2, R19, UR4, RZ ;  /* 0x0000000413027c25 */ /* 0x000fe2000f8e00ff */
[----:B------:R-:W-:-:S03]  /*9520*/  ULDC.64 UR4, c[0x0][0x2e0] ;  /* 0x0000b80000047ab9 */ /* 0x000fc60000000a00 */
[----:B------:R-:W-:Y:S02]  /*9530*/  IMAD R6, R6, UR4, RZ ;  /* 0x0000000406067c24 */ /* 0x000fe4000f8e02ff */
[----:B------:R-:W-:Y:S02]  /*9540*/  IMAD.IADD R3, R3, 0x1, R9 ;  /* 0x0000000103037824 */ /* 0x000fe400078e0209 */
[C---:B------:R-:W-:Y:S02]  /*9550*/  IMAD R9, R23.reuse, UR5, R6 ;  /* 0x0000000517097c24 */ /* 0x040fe4000f8e0206 */
[----:B------:R-:W-:Y:S02]  /*9560*/  IMAD.MOV R6, RZ, RZ, -R5 ;  /* 0x000000ffff067224 */ /* 0x000fe400078e0a05 */
[----:B------:R-:W-:Y:S01]  /*9570*/  IMAD.WIDE.U32 R2, R23, UR4, R2 ;  /* 0x0000000417027c25 */ /* 0x000fe2000f8e0002 */
[----:B------:R-:W-:-:S03]  /*9580*/  ULDC.64 UR4, c[0x0][0x2d0] ;  /* 0x0000b40000047ab9 */ /* 0x000fc60000000a00 */
[----:B------:R-:W-:Y:S01]  /*9590*/  IMAD R7, R0, R6, R7 ;  /* 0x0000000600077224 */ /* 0x000fe200078e0207 */
[----:B------:R-:W-:Y:S01]  /*95a0*/  SHF.R.S32.HI R0, RZ, 0x1f, R5 ;  /* 0x0000001fff007819 */ /* 0x000fe20000011405 */
[----:B------:R-:W-:-:S04]  /*95b0*/  IMAD.IADD R3, R3, 0x1, R9 ;  /* 0x0000000103037824 */ /* 0x000fc800078e0209 */
[----:B------:R-:W-:Y:S02]  /*95c0*/  IMAD R0, R0, UR4, RZ ;  /* 0x0000000400007c24 */ /* 0x000fe4000f8e02ff */
[----:B------:R-:W-:-:S04]  /*95d0*/  IMAD.WIDE.U32 R2, R5, UR4, R2 ;  /* 0x0000000405027c25 */ /* 0x000fc8000f8e0002 */
[----:B------:R-:W-:Y:S01]  /*95e0*/  IMAD R5, R5, UR5, R0 ;  /* 0x0000000505057c24 */ /* 0x000fe2000f8e0200 */
[----:B------:R-:W-:Y:S01]  /*95f0*/  SHF.R.S32.HI R0, RZ, 0x1f, R7 ;  /* 0x0000001fff007819 */ /* 0x000fe20000011407 */
[----:B------:R-:W-:-:S03]  /*9600*/  ULDC.64 UR4, c[0x0][0x2c8] ;  /* 0x0000b20000047ab9 */ /* 0x000fc60000000a00 */
[----:B------:R-:W-:Y:S01]  /*9610*/  IADD3 R3, R3, R5, RZ ;  /* 0x0000000503037210 */ /* 0x000fe20007ffe0ff */
[----:B------:R-:W-:-:S04]  /*9620*/  IMAD R0, R0, UR4, RZ ;  /* 0x0000000400007c24 */ /* 0x000fc8000f8e02ff */
[C---:B------:R-:W-:Y:S02]  /*9630*/  IMAD R5, R7.reuse, UR5, R0 ;  /* 0x0000000507057c24 */ /* 0x040fe4000f8e0200 */
[----:B------:R-:W-:Y:S01]  /*9640*/  IMAD.WIDE.U32 R2, R7, UR4, R2 ;  /* 0x0000000407027c25 */ /* 0x000fe2000f8e0002 */
[----:B------:R-:W-:-:S03]  /*9650*/  ULDC.64 UR4, c[0x0][0x280] ;  /* 0x0000a00000047ab9 */ /* 0x000fc60000000a00 */
[----:B------:R-:W-:Y:S01]  /*9660*/  IMAD.IADD R5, R3, 0x1, R5 ;  /* 0x0000000103057824 */ /* 0x000fe200078e0205 */
[----:B------:R-:W-:Y:S01]  /*9670*/  LEA R0, P0, R2, UR4, 0x1 ;  /* 0x0000000402007c11 */ /* 0x000fe2000f8008ff */
[----:B------:R-:W-:-:S03]  /*9680*/  UMOV UR4, 0xffffffff ;  /* 0xffffffff00047882 */ /* 0x000fc60000000000 */
[----:B------:R-:W-:Y:S01]  /*9690*/  LEA.HI.X R5, R2, UR5, R5, 0x1, P0 ;  /* 0x0000000502057c11 */ /* 0x000fe200080f0c05 */
[----:B------:R-:W-:Y:S08]  /*96a0*/  BRA.DIV UR4, `(.L_x_52) ;  /* 0x0000002a04d07947 */ /* 0x000ff0000b800000 */
[----:B------:R-:W0:Y:S01]  /*96b0*/  SHFL.IDX PT, R14, R0, RZ, 0x181f ;  /* 0x00181fff000e7589 */ /* 0x000e2200000e0000 */
[----:B------:R-:W-:-:S03]  /*96c0*/  IMAD.IADD R4, R34, 0x1, R4 ;  /* 0x0000000122047824 */ /* 0x000fc600078e0204 */
[----:B------:R-:W1:Y:S01]  /*96d0*/  SHFL.IDX PT, R2, R5, RZ, 0x181f ;  /* 0x00181fff05027589 */ /* 0x000e6200000e0000 */
[C---:B------:R-:W-:Y:S01]  /*96e0*/  VIADD R7, R4.reuse, 0x10 ;  /* 0x0000001004077836 */ /* 0x040fe20000000000 */
[----:B------:R-:W-:Y:S02]  /*96f0*/  ISETP.GE.AND P0, PT, R4, UR40, PT ;  /* 0x0000002804007c0c */ /* 0x000fe4000bf06270 */
[----:B------:R-:W-:Y:S11]  /*9700*/  SHFL.IDX PT, R6, R5, 0x1, 0x181f ;  /* 0x00381f0005067f89 */ /* 0x000ff600000e0000 */
[----:B0-----:R-:W-:-:S05]  /*9710*/  @!P0 LEA R14, P1, R37, R14, 0x1 ;  /* 0x0000000e250e8211 */ /* 0x001fca00078208ff */
[----:B-1----:R-:W-:Y:S01]  /*9720*/  @!P0 IMAD.X R3, RZ, RZ, R2, P1 ;  /* 0x000000ffff038224 */ /* 0x002fe200008e0602 */
[----:B------:R-:W-:Y:S02]  /*9730*/  @!P0 MOV R2, R14 ;  /* 0x0000000e00028202 */ /* 0x000fe40000000f00 */
[----:B------:R-:W0:Y:S04]  /*9740*/  SHFL.IDX PT, R14, R0, 0x1, 0x181f ;  /* 0x00381f00000e7f89 */ /* 0x000e2800000e0000 */
[----:B------:R-:W-:Y:S04]  /*9750*/  @!P0 LDGSTS.E.BYPASS.LTC128B.128 [R20+0x12400], desc[UR36][R2.64], !P3 ;  /* 0x1240000002148fae */ /* 0x000fe8000d901d64 */
[----:B------:R-:W-:Y:S04]  /*9760*/  @!P0 LDGSTS.E.BYPASS.LTC128B.128 [R20+0x16400], desc[UR36][R2.64+0x80], !P4 ;  /* 0x1640008002148fae */ /* 0x000fe8000e101d64 */
[----:B------:R1:W-:Y:S01]  /*9770*/  @!P0 LDGSTS.E.BYPASS.LTC128B.128 [R20+0x1a400], desc[UR36][R2.64+0x100], !P5 ;  /* 0x1a40010002148fae */ /* 0x0003e2000e901d64 */
[----:B------:R-:W-:-:S13]  /*9780*/  ISETP.GE.AND P0, PT, R7, UR40, PT ;  /* 0x0000002807007c0c */ /* 0x000fda000bf06270 */
[----:B0-----:R-:W-:-:S05]  /*9790*/  @!P0 LEA R14, P1, R37, R14, 0x1 ;  /* 0x0000000e250e8211 */ /* 0x001fca00078208ff */
[----:B------:R-:W-:Y:S02]  /*97a0*/  @!P0 IMAD.X R7, RZ, RZ, R6, P1 ;  /* 0x000000ffff078224 */ /* 0x000fe400008e0606 */
[----:B-1----:R-:W-:Y:S01]  /*97b0*/  @!P0 IMAD.MOV.U32 R2, RZ, RZ, R14 ;  /* 0x000000ffff028224 */ /* 0x002fe200078e000e */
[----:B------:R-:W-:Y:S02]  /*97c0*/  SHFL.IDX PT, R6, R5, 0x2, 0x181f ;  /* 0x00581f0005067f89 */ /* 0x000fe400000e0000 */
[----:B------:R-:W-:Y:S01]  /*97d0*/  @!P0 MOV R3, R7 ;  /* 0x0000000700038202 */ /* 0x000fe20000000f00 */
[----:B------:R-:W-:Y:S01]  /*97e0*/  VIADD R7, R4, 0x20 ;  /* 0x0000002004077836 */ /* 0x000fe20000000000 */
        /* <DEDUP_REMOVED lines=52> */
[----:B------:R0:W1:Y:S02]  /*9b30*/  SHFL.IDX PT, R6, R5, 0x7, 0x181f ;  /* 0x00f81f0005067f89 */ /* 0x00006400000e0000 */
[----:B------:R-:W-:Y:S02]  /*9b40*/  @!P0 MOV R3, R7 ;  /* 0x0000000700038202 */ /* 0x000fe40000000f00 */
[----:B------:R0:W2:Y:S04]  /*9b50*/  SHFL.IDX PT, R14, R0, 0x7, 0x181f ;  /* 0x00f81f00000e7f89 */ /* 0x0000a800000e0000 */
[----:B------:R0:W-:Y:S04]  /*9b60*/  @!P0 LDGSTS.E.BYPASS.LTC128B.128 [R20+0x15400], desc[UR36][R2.64], !P3 ;  /* 0x1540000002148fae */ /* 0x0001e8000d901d64 */
[----:B------:R0:W-:Y:S04]  /*9b70*/  @!P0 LDGSTS.E.BYPASS.LTC128B.128 [R20+0x19400], desc[UR36][R2.64+0x80], !P4 ;  /* 0x1940008002148fae */ /* 0x0001e8000e101d64 */
[----:B------:R0:W-:Y:S02]  /*9b80*/  @!P0 LDGSTS.E.BYPASS.LTC128B.128 [R20+0x1d400], desc[UR36][R2.64+0x100], !P5 ;  /* 0x1d40010002148fae */ /* 0x0001e4000e901d64 */
.L_x_124:
[----:B0-----:R-:W3:Y:S01]  /*9b90*/  LDL R0, [R1] ;  /* 0x0000000001007983 */ /* 0x001ee20000100800 */
[----:B------:R-:W-:-:S05]  /*9ba0*/  VIADD R4, R4, 0x70 ;  /* 0x0000007004047836 */ /* 0x000fca0000000000 */
[----:B------:R-:W-:-:S13]  /*9bb0*/  ISETP.GE.AND P0, PT, R4, UR40, PT ;  /* 0x0000002804007c0c */ /* 0x000fda000bf06270 */
[----:B--2---:R-:W-:-:S05]  /*9bc0*/  @!P0 LEA R2, P1, R37, R14, 0x1 ;  /* 0x0000000e25028211 */ /* 0x004fca00078208ff */
[----:B-1----:R-:W-:-:S05]  /*9bd0*/  @!P0 IMAD.X R3, RZ, RZ, R6, P1 ;  /* 0x000000ffff038224 */ /* 0x002fca00008e0606 */
[----:B------:R-:W-:Y:S01]  /*9be0*/  @!PT LDS RZ, [RZ] ;  /* 0x00000000fffff984 */ /* 0x000fe20000000800 */
[----:B------:R-:W-:Y:S01]  /*9bf0*/  @!PT LDS RZ, [RZ] ;  /* 0x00000000fffff984 */ /* 0x000fe20000000800 */
[----:B------:R-:W-:Y:S01]  /*9c00*/  @!PT LDS RZ, [RZ] ;  /* 0x00000000fffff984 */ /* 0x000fe20000000800 */
[----:B------:R0:W-:Y:S04]  /*9c10*/  @!P0 LDGSTS.E.BYPASS.LTC128B.128 [R20+0x15c00], desc[UR36][R2.64], !P3 ;  /* 0x15c0000002148fae */ /* 0x0001e8000d901d64 */
[----:B------:R0:W-:Y:S04]  /*9c20*/  @!P0 LDGSTS.E.BYPASS.LTC128B.128 [R20+0x19c00], desc[UR36][R2.64+0x80], !P4 ;  /* 0x19c0008002148fae */ /* 0x0001e8000e101d64 */
[----:B------:R0:W-:Y:S01]  /*9c30*/  @!P0 LDGSTS.E.BYPASS.LTC128B.128 [R20+0x1dc00], desc[UR36][R2.64+0x100], !P5 ;  /* 0x1dc0010002148fae */ /* 0x0001e2000e901d64 */
[----:B------:R-:W-:Y:S01]  /*9c40*/  NOP ;  /* 0x0000000000007918 */ /* 0x000fe20000000000 */
[----:B------:R-:W-:Y:S02]  /*9c50*/  SYNCS.ARRIVE.TRANS64.RED.A0T1 RZ, [UR39+0x30800], RZ ;  /* 0x030800ffffff79a7 */ /* 0x000fe40008200427 */
[----:B------:R-:W-:Y:S01]  /*9c60*/  ARRIVES.LDGSTSBAR.64.TRANSCNT [UR39+0x30800] ;  /* 0x03080000ff0079b0 */ /* 0x000fe20008000aa7 */
[----:B---3--:R-:W-:-:S04]  /*9c70*/  LOP3.LUT R0, R0, 0x1, RZ, 0xc, !PT ;  /* 0x0000000100007812 */ /* 0x008fc800078e0cff */
[----:B------:R-:W-:Y:S01]  /*9c80*/  SHF.L.U32 R0, R0, 0x1f, RZ ;  /* 0x0000001f00007819 */ /* 0x000fe200000006ff */
[----:B------:R-:W-:Y:S01]  /*9c90*/  NOP ;  /* 0x0000000000007918 */ /* 0x000fe20000000000 */
[----:B------:R-:W-:Y:S01]  /*9ca0*/  SYNCS.ARRIVE.TRANS64.A1T0 RZ, [UR39+0x30800], RZ ;  /* 0x030800ffffff79a7 */ /* 0x000fe20008100027 */
[----:B------:R-:W-:Y:S01]  /*9cb0*/  BSSY B0, `(.L_x_53) ;  /* 0x0000003000007945 */ /* 0x000fe20003800000 */
[----:B------:R-:W1:Y:S03]  /*9cc0*/  SYNCS.PHASECHK.TRANS64.TRYWAIT P0, [UR39+0x30820], R0 ;  /* 0x03082000ff0075a7 */ /* 0x000e660008000167 */
[----:B01----:R-:W-:Y:S05]  /*9cd0*/  @!P0 BRA `(.L_x_54) ;  /* 0x0000002c00dc8947 */ /* 0x003fea0003800000 */
.L_x_125:
[----:B------:R-:W-:Y:S05]  /*9ce0*/  BSYNC B0 ;  /* 0x0000000000007941 */ /* 0x000fea0003800000 */
.L_x_53:
[----:B------:R-:W-:Y:S01]  /*9cf0*/  UISETP.GE.AND UP0, UPT, UR38, 0x61, UPT ;  /* 0x000000612600788c */ /* 0x000fe2000bf06270 */
[----:B------:R-:W-:-:S05]  /*9d00*/  IMAD.U32 R20, RZ, RZ, UR43 ;  /* 0x0000002bff147e24 */ /* 0x000fca000f8e00ff */
[----:B------:R-:W-:-:S13]  /*9d10*/  PLOP3.LUT P0, PT, PT, PT, UP0, 0x40, 0x0 ;  /* 0x000000000000781c */ /* 0x000fda0003f0e808 */
[----:B------:R-:W-:Y:S05]  /*9d20*/  @P0 BRA `(.L_x_55) ;  /* 0x0000000c00e80947 */ /* 0x000fea0003800000 */
[----:B------:R-:W-:Y:S01]  /*9d30*/  BSSY B0, `(.L_x_55) ;  /* 0x00000f9000007945 */ /* 0x000fe20003800000 */
[----:B------:R-:W-:Y:S01]  /*9d40*/  MOV R21, R25 ;  /* 0x0000001900157202 */ /* 0x000fe20000000f00 */
[----:B------:R-:W-:Y:S02]  /*9d50*/  IMAD.MOV.U32 R7, RZ, RZ, R22 ;  /* 0x000000ffff077224 */ /* 0x000fe400078e0016 */
[----:B------:R-:W-:Y:S02]  /*9d60*/  IMAD.U32 R6, RZ, RZ, UR41 ;  /* 0x00000029ff067e24 */ /* 0x000fe4000f8e00ff */
[----:B------:R-:W-:-:S07]  /*9d70*/  IMAD.U32 R28, RZ, RZ, UR43 ;  /* 0x0000002bff1c7e24 */ /* 0x000fce000f8e00ff */
.L_x_68:
[----:B0-----:R-:W0:Y:S01]  /*9d80*/  LDC R0, c[0x0][0x430] ;  /* 0x00010c00ff007b82 */ /* 0x001e220000000800 */
[----:B------:R-:W-:Y:S01]  /*9d90*/  ISETP.GT.U32.AND P0, PT, R26, 0x5f, PT ;  /* 0x0000005f1a00780c */ /* 0x000fe20003f04070 */
[----:B------:R-:W-:Y:S01]  /*9da0*/  IMAD R3, R6, 0x60, R31 ;  /* 0x0000006006037824 */ /* 0x000fe200078e021f */
[----:B------:R-:W-:Y:S01]  /*9db0*/  LOP3.LUT P2, RZ, R16, 0x40, RZ, 0xc0, !PT ;  /* 0x0000004010ff7812 */ /* 0x000fe2000784c0ff */
[----:B------:R-:W-:Y:S01]  /*9dc0*/  VIADD R22, R7, 0x1 ;  /* 0x0000000107167836 */ /* 0x000fe20000000000 */
[----:B------:R-:W-:Y:S02]  /*9dd0*/  ULDC UR4, c[0x0][0x430] ;  /* 0x00010c0000047ab9 */ /* 0x000fe40000000800 */
[----:B------:R-:W-:-:S05]  /*9de0*/  IADD3 R10, R26, R3, RZ ;  /* 0x000000031a0a7210 */ /* 0x000fca0007ffe0ff */
[----:B------:R-:W-:Y:S02]  /*9df0*/  IMAD.MOV.U32 R11, RZ, RZ, R10 ;  /* 0x000000ffff0b7224 */ /* 0x000fe400078e000a */
[----:B------:R-:W1:Y:S01]  /*9e00*/  @!P0 LDC.64 R8, c[0x0][0x428] ;  /* 0x00010a00ff088b82 */ /* 0x000e620000000a00 */
[----:B0-----:R-:W-:-:S13]  /*9e10*/  ISETP.NE.AND P1, PT, R0, 0x1, PT ;  /* 0x000000010000780c */ /* 0x001fda0003f25270 */
[----:B------:R-:W0:Y:S08]  /*9e20*/  @P1 LDC R5, c[0x0][0x434] ;  /* 0x00010d00ff051b82 */ /* 0x000e300000000800 */
[----:B------:R-:W2:Y:S01]  /*9e30*/  @P1 LDC R3, c[0x0][0x438] ;  /* 0x00010e00ff031b82 */ /* 0x000ea20000000800 */
[----:B0-----:R-:W-:-:S07]  /*9e40*/  @P1 IMAD.HI.U32 R0, R10, R5, RZ ;  /* 0x000000050a001227 */ /* 0x001fce00078e00ff */
[----:B------:R-:W0:Y:S01]  /*9e50*/  @!P0 LDC.64 R4, c[0x0][0x418] ;  /* 0x00010600ff048b82 */ /* 0x000e220000000a00 */
[----:B--2---:R-:W-:Y:S01]  /*9e60*/  @P1 SHF.R.U32.HI R11, RZ, R3, R0 ;  /* 0x00000003ff0b1219 */ /* 0x004fe20000011600 */
[----:B-1----:R-:W-:-:S03]  /*9e70*/  @!P0 IMAD R0, R32, R8, RZ ;  /* 0x0000000820008224 */ /* 0x002fc600078e02ff */
[--C-:B------:R-:W-:Y:S01]  /*9e80*/  @!P0 SHF.R.S32.HI R3, RZ, 0x1f, R11.reuse ;  /* 0x0000001fff038819 */ /* 0x100fe2000001140b */
[----:B------:R-:W-:Y:S02]  /*9e90*/  @!P0 IMAD.MOV.U32 R2, RZ, RZ, R11 ;  /* 0x000000ffff028224 */ /* 0x000fe400078e000b */
[C---:B------:R-:W-:Y:S02]  /*9ea0*/  @!P0 IMAD R9, R30.reuse, R9, R0 ;  /* 0x000000091e098224 */ /* 0x040fe400078e0200 */
[----:B------:R-:W-:-:S04]  /*9eb0*/  @!P0 IMAD.WIDE.U32 R2, R30, R8, R2 ;  /* 0x000000081e028225 */ /* 0x000fc800078e0002 */
[----:B------:R-:W-:Y:S01]  /*9ec0*/  @!P0 IMAD.IADD R0, R9, 0x1, R3 ;  /* 0x0000000109008824 */ /* 0x000fe200078e0203 */
[----:B0-----:R-:W-:-:S04]  /*9ed0*/  @!P0 LEA R4, P1, R2, R4, 0x2 ;  /* 0x0000000402048211 */ /* 0x001fc800078210ff */
[----:B------:R-:W-:Y:S02]  /*9ee0*/  @!P0 LEA.HI.X R5, R2, R5, R0, 0x2, P1 ;  /* 0x0000000502058211 */ /* 0x000fe400008f1400 */
[----:B------:R-:W-:Y:S01]  /*9ef0*/  MOV R0, RZ ;  /* 0x000000ff00007202 */ /* 0x000fe20000000f00 */
[----:B------:R-:W-:-:S05]  /*9f00*/  IMAD.MOV R3, RZ, RZ, -R11 ;  /* 0x000000ffff037224 */ /* 0x000fca00078e0a0b */
[----:B------:R0:W5:Y:S01]  /*9f10*/  @!P0 LDG.E R0, desc[UR36][R4.64] ;  /* 0x0000002404008981 */ /* 0x000162000c1e1900 */
[----:B------:R-:W-:Y:S01]  /*9f20*/  ISETP.NE.AND P0, PT, R22, 0x2, PT ;  /* 0x000000021600780c */ /* 0x000fe20003f05270 */
[----:B------:R-:W-:-:S03]  /*9f30*/  IMAD.MOV.U32 R20, RZ, RZ, R6 ;  /* 0x000000ffff147224 */ /* 0x000fc600078e0006 */
[----:B------:R-:W-:Y:S02]  /*9f40*/  SEL R2, RZ, 0x1, P0 ;  /* 0x00000001ff027807 */ /* 0x000fe40000000000 */
[----:B------:R-:W-:Y:S02]  /*9f50*/  SEL R22, R22, RZ, P0 ;  /* 0x000000ff16167207 */ /* 0x000fe40000000000 */
[----:B------:R-:W-:Y:S01]  /*9f60*/  LOP3.LUT R25, R21, R2, RZ, 0x3c, !PT ;  /* 0x0000000215197212 */ /* 0x000fe200078e3cff */
[----:B0-----:R-:W-:Y:S01]  /*9f70*/  IMAD R5, R3, UR4, R10 ;  /* 0x0000000403057c24 */ /* 0x001fe2000f8e020a */
[----:B------:R-:W-:Y:S06]  /*9f80*/  @!P2 BRA `(.L_x_56) ;  /* 0x000000000004a947 */ /* 0x000fec0003800000 */
[----:B------:R-:W-:Y:S01]  /*9f90*/  BPT.TRAP 0x1 ;  /* 0x000000040000795c */ /* 0x000fe20000300000 */
.L_x_56:
[----:B------:R-:W-:Y:S01]  /*9fa0*/  LEA R6, R22, UR39, 0x3 ;  /* 0x0000002716067c11 */ /* 0x000fe2000f8e18ff */
[----:B------:R-:W-:Y:S01]  /*9fb0*/  BSSY B1, `(.L_x_57) ;  /* 0x0000004000017945 */ /* 0x000fe20003800000 */
[----:B------:R-:W-:-:S04]  /*9fc0*/  SHF.L.U32 R3, R25, 0x1f, RZ ;  /* 0x0000001f19037819 */ /* 0x000fc800000006ff */
[----:B------:R-:W0:Y:S02]  /*9fd0*/  SYNCS.PHASECHK.TRANS64.TRYWAIT P0, [R6+URZ+0x30840], R3 ;  /* 0x03084003060075a7 */ /* 0x000e24000800017f */
[----:B0-----:R-:W-:Y:S05]  /*9fe0*/  @!P0 BRA `(.L_x_58) ;  /* 0x0000002c00308947 */ /* 0x001fea0003800000 */
.L_x_126:
[----:B------:R-:W-:Y:S05]  /*9ff0*/  BSYNC B1 ;  /* 0x0000000000017941 */ /* 0x000fea0003800000 */
.L_x_57:
[----:B------:R-:W-:Y:S01]  /*a000*/  SHF.R.S32.HI R23, RZ, 0x1f, R5 ;  /* 0x0000001fff177819 */ /* 0x000fe20000011405 */
[----:B------:R-:W-:Y:S01]  /*a010*/  ULDC.64 UR4, c[0x0][0x300] ;  /* 0x0000c00000047ab9 */ /* 0x000fe20000000a00 */
[----:B-----5:R-:W-:Y:S02]  /*a020*/  SHF.R.S32.HI R24, RZ, 0x1f, R0 ;  /* 0x0000001fff187819 */ /* 0x020fe40000011400 */
[C---:B------:R-:W-:Y:S01]  /*a030*/  LOP3.LUT P3, RZ, R16.reuse, 0x4, RZ, 0xc0, !PT ;  /* 0x0000000410ff7812 */ /* 0x040fe2000786c0ff */
[----:B------:R-:W-:Y:S01]  /*a040*/  IMAD R2, R23, UR4, RZ ;  /* 0x0000000417027c24 */ /* 0x000fe2000f8e02ff */
[C---:B------:R-:W-:Y:S02]  /*a050*/  LOP3.LUT P2, RZ, R16.reuse, 0x2, RZ, 0xc0, !PT ;  /* 0x0000000210ff7812 */ /* 0x040fe4000784c0ff */
[----:B------:R-:W-:Y:S01]  /*a060*/  LOP3.LUT P1, RZ, R16, 0x1, RZ, 0xc0, !PT ;  /* 0x0000000110ff7812 */ /* 0x000fe2000782c0ff */
[C---:B------:R-:W-:Y:S02]  /*a070*/  IMAD R9, R5.reuse, UR5, R2 ;  /* 0x0000000505097c24 */ /* 0x040fe4000f8e0202 */
[----:B0-----:R-:W-:Y:S01]  /*a080*/  IMAD.WIDE.U32 R2, R5, UR4, RZ ;  /* 0x0000000405027c25 */ /* 0x001fe2000f8e00ff */
        /* <DEDUP_REMOVED lines=10> */
[----:B------:R-:W-:Y:S02]  /*a130*/  ULDC.64 UR4, c[0x0][0x2e8] ;  /* 0x0000ba0000047ab9 */ /* 0x000fe40000000a00 */
[----:B------:R-:W-:Y:S01]  /*a140*/  LEA R8, P0, R2, UR4, 0x1 ;  /* 0x0000000402087c11 */ /* 0x000fe2000f8008ff */
[----:B------:R-:W-:Y:S01]  /*a150*/  IMAD.IADD R3, R9, 0x1, R3 ;  /* 0x0000000109037824 */ /* 0x000fe200078e0203 */
[----:B------:R-:W-:Y:S01]  /*a160*/  UMOV UR4, 0xffffffff ;  /* 0xffffffff00047882 */ /* 0x000fe20000000000 */
[----:B------:R-:W-:-:S03]  /*a170*/  IMAD R9, R22, 0x4800, R27 ;  /* 0x0000480016097824 */ /* 0x000fc600078e021b */
[----:B------:R-:W-:Y:S01]  /*a180*/  LEA.HI.X R10, R2, UR5, R3, 0x1, P0 ;  /* 0x00000005020a7c11 */ /* 0x000fe200080f0c03 */
[----:B------:R-:W-:Y:S06]  /*a190*/  BRA.DIV UR4, `(.L_x_59) ;  /* 0x0000002a04d87947 */ /* 0x000fec000b800000 */
[----:B------:R-:W0:Y:S01]  /*a1a0*/  SHFL.IDX PT, R14, R8, RZ, 0x181f ;  /* 0x00181fff080e7589 */ /* 0x000e2200000e0000 */
[----:B------:R-:W-:Y:S01]  /*a1b0*/  IMAD.SHL.U32 R4, R37, 0x2, RZ ;  /* 0x0000000225047824 */ /* 0x000fe200078e00ff */
[----:B------:R-:W-:Y:S02]  /*a1c0*/  LEA R9, R9, UR39, 0x1 ;  /* 0x0000002709097c11 */ /* 0x000fe4000f8e08ff */
[----:B------:R-:W1:Y:S04]  /*a1d0*/  SHFL.IDX PT, R3, R10, RZ, 0x181f ;  /* 0x00181fff0a037589 */ /* 0x000e6800000e0000 */
[----:B------:R-:W-:Y:S01]  /*a1e0*/  SHFL.IDX PT, R35, R10, 0x2, 0x181f ;  /* 0x00581f000a237f89 */ /* 0x000fe200000e0000 */
[----:B0-----:R-:W-:-:S03]  /*a1f0*/  IADD3 R2, P0, R14, R4, RZ ;  /* 0x000000040e027210 */ /* 0x001fc60007f1e0ff */
[----:B------:R-:W0:Y:S01]  /*a200*/  SHFL.IDX PT, R14, R8, 0x1, 0x181f ;  /* 0x00381f00080e7f89 */ /* 0x000e2200000e0000 */
[----:B-1----:R-:W-:-:S05]  /*a210*/  IADD3.X R3, RZ, R3, RZ, P0, !PT ;  /* 0x00000003ff037210 */ /* 0x002fca00007fe4ff */
[----:B------:R-:W-:Y:S04]  /*a220*/  LDGSTS.E.BYPASS.LTC128B.128 [R9+0x1e400], desc[UR36][R2.64], !P3 ;  /* 0x1e40000002097fae */ /* 0x000fe8000d901d64 */
[----:B------:R-:W-:Y:S04]  /*a230*/  LDGSTS.E.BYPASS.LTC128B.128 [R9+0x21400], desc[UR36][R2.64+0x80], !P2 ;  /* 0x2140008002097fae */ /* 0x000fe8000d101d64 */
[----:B------:R1:W-:Y:S04]  /*a240*/  LDGSTS.E.BYPASS.LTC128B.128 [R9+0x24400], desc[UR36][R2.64+0x100], !P1 ;  /* 0x2440010002097fae */ /* 0x0003e8000c901d64 */
[----:B-1----:R-:W1:Y:S01]  /*a250*/  SHFL.IDX PT, R3, R10, 0x1, 0x181f ;  /* 0x00381f000a037f89 */ /* 0x002e6200000e0000 */
[----:B0-----:R-:W-:-:S03]  /*a260*/  IADD3 R2, P0, R14, R4, RZ ;  /* 0x000000040e027210 */ /* 0x001fc60007f1e0ff */
[----:B------:R-:W0:Y:S02]  /*a270*/  SHFL.IDX PT, R14, R8, 0x2, 0x181f ;  /* 0x00581f00080e7f89 */ /* 0x000e2400000e0000 */
[----:B-1----:R-:W-:-:S05]  /*a280*/  IMAD.X R3, RZ, RZ, R3, P0 ;  /* 0x000000ffff037224 */ /* 0x002fca00000e0603 */
[----:B------:R-:W-:Y:S04]  /*a290*/  LDGSTS.E.BYPASS.LTC128B.128 [R9+0x1ec00], desc[UR36][R2.64], !P3 ;  /* 0x1ec0000002097fae */ /* 0x000fe8000d901d64 */
[----:B------:R-:W-:Y:S04]  /*a2a0*/  LDGSTS.E.BYPASS.LTC128B.128 [R9+0x21c00], desc[UR36][R2.64+0x80], !P2 ;  /* 0x21c0008002097fae */ /* 0x000fe8000d101d64 */
[----:B------:R0:W-:Y:S02]  /*a2b0*/  LDGSTS.E.BYPASS.LTC128B.128 [R9+0x24c00], desc[UR36][R2.64+0x100], !P1 ;  /* 0x24c0010002097fae */ /* 0x0001e4000c901d64 */
[----:B0-----:R-:W-:-:S02]  /*a2c0*/  IADD3 R2, P0, R14, R4, RZ ;  /* 0x000000040e027210 */ /* 0x001fc40007f1e0ff */
[----:B------:R-:W0:Y:S03]  /*a2d0*/  SHFL.IDX PT, R14, R8, 0x3, 0x181f ;  /* 0x00781f00080e7f89 */ /* 0x000e2600000e0000 */
[----:B------:R-:W-:Y:S02]  /*a2e0*/  IMAD.X R3, RZ, RZ, R35, P0 ;  /* 0x000000ffff037224 */ /* 0x000fe400000e0623 */
[----:B------:R-:W1:Y:S04]  /*a2f0*/  SHFL.IDX PT, R35, R10, 0x3, 0x181f ;  /* 0x00781f000a237f89 */ /* 0x000e6800000e0000 */
[----:B------:R-:W-:Y:S04]  /*a300*/  LDGSTS.E.BYPASS.LTC128B.128 [R9+0x1f400], desc[UR36][R2.64], !P3 ;  /* 0x1f40000002097fae */ /* 0x000fe8000d901d64 */
[----:B------:R-:W-:Y:S04]  /*a310*/  LDGSTS.E.BYPASS.LTC128B.128 [R9+0x22400], desc[UR36][R2.64+0x80], !P2 ;  /* 0x2240008002097fae */ /* 0x000fe8000d101d64 */
[----:B------:R0:W-:Y:S02]  /*a320*/  LDGSTS.E.BYPASS.LTC128B.128 [R9+0x25400], desc[UR36][R2.64+0x100], !P1 ;  /* 0x2540010002097fae */ /* 0x0001e4000c901d64 */
[----:B0-----:R-:W-:-:S02]  /*a330*/  IADD3 R2, P0, R14, R4, RZ ;  /* 0x000000040e027210 */ /* 0x001fc40007f1e0ff */
[----:B------:R-:W0:Y:S03]  /*a340*/  SHFL.IDX PT, R14, R8, 0x4, 0x181f ;  /* 0x00981f00080e7f89 */ /* 0x000e2600000e0000 */
[----:B-1----:R-:W-:Y:S02]  /*a350*/  IMAD.X R3, RZ, RZ, R35, P0 ;  /* 0x000000ffff037224 */ /* 0x002fe400000e0623 */
[----:B------:R-:W1:Y:S04]  /*a360*/  SHFL.IDX PT, R35, R10, 0x4, 0x181f ;  /* 0x00981f000a237f89 */ /* 0x000e6800000e0000 */
[----:B------:R-:W-:Y:S04]  /*a370*/  LDGSTS.E.BYPASS.LTC128B.128 [R9+0x1fc00], desc[UR36][R2.64], !P3 ;  /* 0x1fc0000002097fae */ /* 0x000fe8000d901d64 */
[----:B------:R-:W-:Y:S04]  /*a380*/  LDGSTS.E.BYPASS.LTC128B.128 [R9+0x22c00], desc[UR36][R2.64+0x80], !P2 ;  /* 0x22c0008002097fae */ /* 0x000fe8000d101d64 */
[----:B------:R0:W-:Y:S02]  /*a390*/  LDGSTS.E.BYPASS.LTC128B.128 [R9+0x25c00], desc[UR36][R2.64+0x100], !P1 ;  /* 0x25c0010002097fae */ /* 0x0001e4000c901d64 */
[----:B0-----:R-:W-:-:S02]  /*a3a0*/  IADD3 R2, P0, R14, R4, RZ ;  /* 0x000000040e027210 */ /* 0x001fc40007f1e0ff */
[----:B------:R0:W2:Y:S02]  /*a3b0*/  SHFL.IDX PT, R14, R8, 0x5, 0x181f ;  /* 0x00b81f00080e7f89 */ /* 0x0000a400000e0000 */
[----:B-1----:R-:W-:Y:S02]  /*a3c0*/  IADD3.X R3, RZ, R35, RZ, P0, !PT ;  /* 0x00000023ff037210 */ /* 0x002fe400007fe4ff */
[----:B------:R0:W1:Y:S04]  /*a3d0*/  SHFL.IDX PT, R35, R10, 0x5, 0x181f ;  /* 0x00b81f000a237f89 */ /* 0x00006800000e0000 */
[----:B------:R0:W-:Y:S04]  /*a3e0*/  LDGSTS.E.BYPASS.LTC128B.128 [R9+0x20400], desc[UR36][R2.64], !P3 ;  /* 0x2040000002097fae */ /* 0x0001e8000d901d64 */
[----:B------:R0:W-:Y:S04]  /*a3f0*/  LDGSTS.E.BYPASS.LTC128B.128 [R9+0x23400], desc[UR36][R2.64+0x80], !P2 ;  /* 0x2340008002097fae */ /* 0x0001e8000d101d64 */
[----:B------:R0:W-:Y:S02]  /*a400*/  LDGSTS.E.BYPASS.LTC128B.128 [R9+0x26400], desc[UR36][R2.64+0x100], !P1 ;  /* 0x2640010002097fae */ /* 0x0001e4000c901d64 */
.L_x_140:
[----:B0-2---:R-:W-:-:S05]  /*a410*/  IADD3 R2, P0, R14, R4, RZ ;  /* 0x000000040e027210 */ /* 0x005fca0007f1e0ff */
[----:B-1----:R-:W-:Y:S01]  /*a420*/  IMAD.X R3, RZ, RZ, R35, P0 ;  /* 0x000000ffff037224 */ /* 0x002fe200000e0623 */
[----:B------:R-:W-:-:S04]  /*a430*/  PLOP3.LUT P0, PT, PT, PT, PT, 0x80, 0x0 ;  /* 0x000000000000781c */ /* 0x000fc80003f0f070 */
[----:B------:R-:W-:Y:S01]  /*a440*/  @!PT LDS RZ, [RZ] ;  /* 0x00000000fffff984 */ /* 0x000fe20000000800 */
[----:B------:R-:W-:Y:S01]  /*a450*/  @!PT LDS RZ, [RZ] ;  /* 0x00000000fffff984 */ /* 0x000fe20000000800 */
[----:B------:R-:W-:Y:S01]  /*a460*/  @!PT LDS RZ, [RZ] ;  /* 0x00000000fffff984 */ /* 0x000fe20000000800 */
[----:B------:R0:W-:Y:S04]  /*a470*/  LDGSTS.E.BYPASS.LTC128B.128 [R9+0x20c00], desc[UR36][R2.64], !P3 ;  /* 0x20c0000002097fae */ /* 0x0001e8000d901d64 */
[----:B------:R0:W-:Y:S04]  /*a480*/  LDGSTS.E.BYPASS.LTC128B.128 [R9+0x23c00], desc[UR36][R2.64+0x80], !P2 ;  /* 0x23c0008002097fae */ /* 0x0001e8000d101d64 */
[----:B------:R0:W-:Y:S01]  /*a490*/  LDGSTS.E.BYPASS.LTC128B.128 [R9+0x26c00], desc[UR36][R2.64+0x100], !P1 ;  /* 0x26c0010002097fae */ /* 0x0001e2000c901d64 */
[----:B------:R-:W-:Y:S01]  /*a4a0*/  NOP ;  /* 0x0000000000007918 */ /* 0x000fe20000000000 */
.L_x_60:
        /* <DEDUP_REMOVED lines=10> */
.L_x_61:
[----:B------:R1:W-:Y:S01]  /*a550*/  SYNCS.ARRIVE.TRANS64.A1T0 RZ, [R6+URZ+0x30830], RZ ;  /* 0x030830ff06ff79a7 */ /* 0x0003e2000810003f */
[----:B------:R-:W-:Y:S05]  /*a560*/  @!P2 BRA `(.L_x_62) ;  /* 0x000000000004a947 */ /* 0x000fea0003800000 */
[----:B------:R-:W-:Y:S01]  /*a570*/  BPT.TRAP 0x1 ;  /* 0x000000040000795c */ /* 0x000fe20000300000 */
.L_x_62:
[----:B0-----:R-:W-:Y:S01]  /*a580*/  SHF.L.U32 R9, R21, 0x1f, RZ ;  /* 0x0000001f15097819 */ /* 0x001fe200000006ff */
[----:B------:R-:W-:Y:S01]  /*a590*/  IMAD.MOV.U32 R3, RZ, RZ, -0x60 ;  /* 0xffffffa0ff037424 */ /* 0x000fe200078e00ff */
[----:B-1----:R-:W-:Y:S01]  /*a5a0*/  LEA R6, R7, UR39, 0x3 ;  /* 0x0000002707067c11 */ /* 0x002fe2000f8e18ff */
[----:B------:R-:W-:Y:S02]  /*a5b0*/  BSSY B1, `(.L_x_63) ;  /* 0x0000004000017945 */ /* 0x000fe40003800000 */
[----:B------:R-:W-:Y:S01]  /*a5c0*/  IMAD R3, R28, R3, UR38 ;  /* 0x000000261c037e24 */ /* 0x000fe2000f8e0203 */
[----:B------:R-:W0:Y:S02]  /*a5d0*/  SYNCS.PHASECHK.TRANS64.TRYWAIT P0, [R6+URZ+0x30860], R9 ;  /* 0x03086009060075a7 */ /* 0x000e24000800017f */
[----:B0-----:R-:W-:Y:S05]  /*a5e0*/  @!P0 BRA `(.L_x_64) ;  /* 0x0000002c007c8947 */ /* 0x001fea0003800000 */
.L_x_141:
[----:B------:R-:W-:Y:S05]  /*a5f0*/  BSYNC B1 ;  /* 0x0000000000017941 */ /* 0x000fea0003800000 */
.L_x_63:
[----:B------:R-:W-:Y:S01]  /*a600*/  UMOV UR4, 0xffffffff ;  /* 0xffffffff00047882 */ /* 0x000fe20000000000 */
[C---:B------:R-:W-:Y:S01]  /*a610*/  LOP3.LUT P3, RZ, R16.reuse, 0x20, RZ, 0xc0, !PT ;  /* 0x0000002010ff7812 */ /* 0x040fe2000786c0ff */
[----:B------:R-:W-:Y:S01]  /*a620*/  IMAD R7, R7, 0x4800, R27 ;  /* 0x0000480007077824 */ /* 0x000fe200078e021b */
[C---:B------:R-:W-:Y:S01]  /*a630*/  LOP3.LUT P2, RZ, R16.reuse, 0x10, RZ, 0xc0, !PT ;  /* 0x0000001010ff7812 */ /* 0x040fe2000784c0ff */
[----:B------:R-:W-:Y:S01]  /*a640*/  IMAD.IADD R8, R3, 0x1, -R34 ;  /* 0x0000000103087824 */ /* 0x000fe200078e0a22 */
[----:B------:R-:W-:Y:S01]  /*a650*/  LOP3.LUT P1, RZ, R16, 0x8, RZ, 0xc0, !PT ;  /* 0x0000000810ff7812 */ /* 0x000fe2000782c0ff */
[----:B------:R-:W-:-:S12]  /*a660*/  BRA.DIV UR4, `(.L_x_65) ;  /* 0x0000002e04707947 */ /* 0x000fd8000b800000 */
[----:B------:R-:W1:Y:S01]  /*a670*/  SHFL.IDX PT, R14, R17, RZ, 0x181f ;  /* 0x00181fff110e7589 */ /* 0x000e6200000e0000 */
[----:B------:R-:W-:-:S03]  /*a680*/  LEA R7, R7, UR39, 0x1 ;  /* 0x0000002707077c11 */ /* 0x000fc6000f8e08ff */
[----:B------:R-:W2:Y:S01]  /*a690*/  SHFL.IDX PT, R3, R18, RZ, 0x181f ;  /* 0x00181fff12037589 */ /* 0x000ea200000e0000 */
[----:B-1----:R-:W-:-:S03]  /*a6a0*/  IADD3 R2, P0, R14, R4, RZ ;  /* 0x000000040e027210 */ /* 0x002fc60007f1e0ff */
[----:B------:R-:W1:Y:S01]  /*a6b0*/  SHFL.IDX PT, R14, R17, 0x1, 0x181f ;  /* 0x00381f00110e7f89 */ /* 0x000e6200000e0000 */
[----:B--2---:R-:W-:Y:S02]  /*a6c0*/  IADD3.X R3, RZ, R3, RZ, P0, !PT ;  /* 0x00000003ff037210 */ /* 0x004fe400007fe4ff */
[----:B------:R-:W-:-:S13]  /*a6d0*/  ISETP.LT.OR P0, PT, R8, 0x1, P3 ;  /* 0x000000010800780c */ /* 0x000fda0001f01670 */
[----:B------:R-:W-:Y:S01]  /*a6e0*/  LDGSTS.E.BYPASS.LTC128B.128 [R7+0x400], desc[UR36][R2.64], !P0 ;  /* 0x0040000002077fae */ /* 0x000fe2000c101d64 */
[----:B------:R-:W-:-:S13]  /*a6f0*/  ISETP.LT.OR P0, PT, R8, 0x1, P2 ;  /* 0x000000010800780c */ /* 0x000fda0001701670 */
[----:B------:R-:W-:Y:S01]  /*a700*/  LDGSTS.E.BYPASS.LTC128B.128 [R7+0x3400], desc[UR36][R2.64+0x80], !P0 ;  /* 0x0340008002077fae */ /* 0x000fe2000c101d64 */
[----:B------:R-:W-:-:S13]  /*a710*/  ISETP.LT.OR P0, PT, R8, 0x1, P1 ;  /* 0x000000010800780c */ /* 0x000fda0000f01670 */
[----:B------:R2:W-:Y:S04]  /*a720*/  LDGSTS.E.BYPASS.LTC128B.128 [R7+0x6400], desc[UR36][R2.64+0x100], !P0 ;  /* 0x0640010002077fae */ /* 0x0005e8000c101d64 */
[----:B--2---:R-:W2:Y:S01]  /*a730*/  SHFL.IDX PT, R3, R18, 0x1, 0x181f ;  /* 0x00381f0012037f89 */ /* 0x004ea200000e0000 */
[----:B-1----:R-:W-:-:S03]  /*a740*/  IADD3 R2, P0, R14, R4, RZ ;  /* 0x000000040e027210 */ /* 0x002fc60007f1e0ff */
[----:B------:R-:W1:Y:S02]  /*a750*/  SHFL.IDX PT, R14, R17, 0x2, 0x181f ;  /* 0x00581f00110e7f89 */ /* 0x000e6400000e0000 */
[----:B--2---:R-:W-:Y:S01]  /*a760*/  IMAD.X R3, RZ, RZ, R3, P0 ;  /* 0x000000ffff037224 */ /* 0x004fe200000e0603 */
        /* <DEDUP_REMOVED lines=28> */
[----:B------:R-:W1:Y:S04]  /*a930*/  SHFL.IDX PT, R18, R18, 0x5, 0x181f ;  /* 0x00b81f0012127f89 */ /* 0x000e6800000e0000 */
[----:B------:R3:W4:Y:S01]  /*a940*/  SHFL.IDX PT, R14, R17, 0x5, 0x181f ;  /* 0x00b81f00110e7f89 */ /* 0x00072200000e0000 */
[----:B--2---:R-:W-:Y:S02]  /*a950*/  IADD3.X R3, RZ, R3, RZ, P0, !PT ;  /* 0x00000003ff037210 */ /* 0x004fe400007fe4ff */
[----:B------:R-:W-:-:S13]  /*a960*/  ISETP.LT.OR P0, PT, R8, 0x41, P3 ;  /* 0x000000410800780c */ /* 0x000fda0001f01670 */
[----:B------:R3:W-:Y:S01]  /*a970*/  LDGSTS.E.BYPASS.LTC128B.128 [R7+0x2400], desc[UR36][R2.64], !P0 ;  /* 0x0240000002077fae */ /* 0x0007e2000c101d64 */
[----:B------:R-:W-:-:S13]  /*a980*/  ISETP.LT.OR P0, PT, R8, 0x41, P2 ;  /* 0x000000410800780c */ /* 0x000fda0001701670 */
[----:B------:R3:W-:Y:S01]  /*a990*/  LDGSTS.E.BYPASS.LTC128B.128 [R7+0x5400], desc[UR36][R2.64+0x80], !P0 ;  /* 0x0540008002077fae */ /* 0x0007e2000c101d64 */
[----:B------:R-:W-:-:S13]  /*a9a0*/  ISETP.LT.OR P0, PT, R8, 0x41, P1 ;  /* 0x000000410800780c */ /* 0x000fda0000f01670 */
[----:B-1--4-:R3:W-:Y:S02]  /*a9b0*/  LDGSTS.E.BYPASS.LTC128B.128 [R7+0x8400], desc[UR36][R2.64+0x100], !P0 ;  /* 0x0840010002077fae */ /* 0x0127e4000c101d64 */
.L_x_155:
[----:B0--3--:R-:W-:Y:S01]  /*a9c0*/  IADD3 R2, P0, R14, R4, RZ ;  /* 0x000000040e027210 */ /* 0x009fe20007f1e0ff */
[----:B------:R-:W-:Y:S02]  /*a9d0*/  ULDC.64 UR4, c[0x0][0x328] ;  /* 0x0000ca0000047ab9 */ /* 0x000fe40000000a00 */
[----:B------:R-:W-:Y:S02]  /*a9e0*/  IMAD R4, R23, UR4, RZ ;  /* 0x0000000417047c24 */ /* 0x000fe4000f8e02ff */
[----:B------:R-:W-:Y:S01]  /*a9f0*/  IMAD.X R3, RZ, RZ, R18, P0 ;  /* 0x000000ffff037224 */ /* 0x000fe200000e0612 */
[----:B------:R-:W-:Y:S01]  /*aa00*/  ISETP.LT.OR P0, PT, R8, 0x51, P3 ;  /* 0x000000510800780c */ /* 0x000fe20001f01670 */
[----:B------:R-:W-:-:S12]  /*aa10*/  IMAD R9, R5, UR5, R4 ;  /* 0x0000000505097c24 */ /* 0x000fd8000f8e0204 */
[----:B------:R-:W-:Y:S01]  /*aa20*/  @!PT LDS RZ, [RZ] ;  /* 0x00000000fffff984 */ /* 0x000fe20000000800 */
[----:B------:R-:W-:Y:S01]  /*aa30*/  @!PT LDS RZ, [RZ] ;  /* 0x00000000fffff984 */ /* 0x000fe20000000800 */
[----:B------:R-:W-:Y:S01]  /*aa40*/  @!PT LDS RZ, [RZ] ;  /* 0x00000000fffff984 */ /* 0x000fe20000000800 */
[----:B------:R-:W-:Y:S01]  /*aa50*/  LDGSTS.E.BYPASS.LTC128B.128 [R7+0x2c00], desc[UR36][R2.64], !P0 ;  /* 0x02c0000002077fae */ /* 0x000fe2000c101d64 */
[----:B------:R-:W-:-:S13]  /*aa60*/  ISETP.LT.OR P0, PT, R8, 0x51, P2 ;  /* 0x000000510800780c */ /* 0x000fda0001701670 */
[----:B------:R-:W-:Y:S01]  /*aa70*/  LDGSTS.E.BYPASS.LTC128B.128 [R7+0x5c00], desc[UR36][R2.64+0x80], !P0 ;  /* 0x05c0008002077fae */ /* 0x000fe2000c101d64 */
[----:B------:R-:W-:-:S13]  /*aa80*/  ISETP.LT.OR P0, PT, R8, 0x51, P1 ;  /* 0x000000510800780c */ /* 0x000fda0000f01670 */
[----:B------:R0:W-:Y:S02]  /*aa90*/  LDGSTS.E.BYPASS.LTC128B.128 [R7+0x8c00], desc[UR36][R2.64+0x100], !P0 ;  /* 0x08c0010002077fae */ /* 0x0001e4000c101d64 */
        /* <DEDUP_REMOVED lines=8> */
[----:B------:R-:W-:Y:S02]  /*ab20*/  IMAD.IADD R3, R3, 0x1, R5 ;  /* 0x0000000103037824 */ /* 0x000fe400078e0205 */
[C---:B------:R-:W-:Y:S01]  /*ab30*/  IMAD R5, R19.reuse, UR5, R0 ;  /* 0x0000000513057c24 */ /* 0x040fe2000f8e0200 */
[----:B------:R-:W-:Y:S01]  /*ab40*/  NOP ;  /* 0x0000000000007918 */ /* 0x000fe20000000000 */
[----:B------:R-:W-:Y:S01]  /*ab50*/  IMAD.WIDE.U32 R2, R19, UR4, R2 ;  /* 0x0000000413027c25 */ /* 0x000fe2000f8e0002 */
[----:B------:R-:W-:-:S04]  /*ab60*/  ULDC.64 UR4, c[0x0][0x318] ;  /* 0x0000c60000047ab9 */ /* 0x000fc80000000a00 */
[----:B------:R-:W-:Y:S02]  /*ab70*/  IADD3 R3, R5, R3, RZ ;  /* 0x0000000305037210 */ /* 0x000fe40007ffe0ff */
[----:B------:R-:W-:-:S04]  /*ab80*/  LEA R17, P0, R2, UR4, 0x1 ;  /* 0x0000000402117c11 */ /* 0x000fc8000f8008ff */
[----:B------:R-:W-:Y:S02]  /*ab90*/  LEA.HI.X R18, R2, UR5, R3, 0x1, P0 ;  /* 0x0000000502127c11 */ /* 0x000fe400080f0c03 */
[----:B------:R-:W-:-:S13]  /*aba0*/  PLOP3.LUT P0, PT, PT, PT, PT, 0x80, 0x0 ;  /* 0x000000000000781c */ /* 0x000fda0003f0f070 */
.L_x_66:
        /* <DEDUP_REMOVED lines=10> */
.L_x_67:
[C---:B------:R-:W-:Y:S01]  /*ac50*/  ISETP.GT.AND P0, PT, R20.reuse, RZ, PT ;  /* 0x000000ff1400720c */ /* 0x040fe20003f04270 */
[----:B------:R0:W-:Y:S01]  /*ac60*/  SYNCS.ARRIVE.TRANS64.A1T0 RZ, [R6+URZ+0x30850], RZ ;  /* 0x030850ff06ff79a7 */ /* 0x0001e2000810003f */
[----:B------:R-:W-:Y:S01]  /*ac70*/  IMAD.MOV.U32 R21, RZ, RZ, R25 ;  /* 0x000000ffff157224 */ /* 0x000fe200078e0019 */
[----:B------:R-:W-:Y:S01]  /*ac80*/  MOV R28, R20 ;  /* 0x00000014001c7202 */ /* 0x000fe20000000f00 */
[----:B------:R-:W-:Y:S02]  /*ac90*/  IMAD.MOV.U32 R7, RZ, RZ, R22 ;  /* 0x000000ffff077224 */ /* 0x000fe400078e0016 */
[----:B0-----:R-:W-:-:S07]  /*aca0*/  VIADD R6, R20, 0xffffffff ;  /* 0xffffffff14067836 */ /* 0x001fce0000000000 */
[----:B------:R-:W-:Y:S05]  /*acb0*/  @P0 BRA `(.L_x_68) ;  /* 0xfffffff000300947 */ /* 0x000fea000383ffff */
[----:B------:R-:W-:Y:S05]  /*acc0*/  BSYNC B0 ;  /* 0x0000000000007941 */ /* 0x000fea0003800000 */
.L_x_55:
[----:B------:R-:W-:-:S13]  /*acd0*/  LOP3.LUT P0, RZ, R16, 0x40, RZ, 0xc0, !PT ;  /* 0x0000004010ff7812 */ /* 0x000fda000780c0ff */
[----:B------:R-:W-:Y:S05]  /*ace0*/  @!P0 BRA `(.L_x_69) ;  /* 0x0000000000048947 */ /* 0x000fea0003800000 */
[----:B------:R-:W-:Y:S01]  /*acf0*/  BPT.TRAP 0x1 ;  /* 0x000000040000795c */ /* 0x000fe20000300000 */
.L_x_69:
[----:B------:R-:W-:Y:S01]  /*ad00*/  LEA R4, R22, UR39, 0x3 ;  /* 0x0000002716047c11 */ /* 0x000fe2000f8e18ff */
[----:B------:R-:W-:Y:S01]  /*ad10*/  IMAD.MOV.U32 R5, RZ, RZ, -0x60 ;  /* 0xffffffa0ff057424 */ /* 0x000fe200078e00ff */
[----:B0-----:R-:W-:Y:S01]  /*ad20*/  SHF.L.U32 R3, R25, 0x1f, RZ ;  /* 0x0000001f19037819 */ /* 0x001fe200000006ff */
[----:B------:R-:W-:Y:S02]  /*ad30*/  BSSY B0, `(.L_x_70) ;  /* 0x0000004000007945 */ /* 0x000fe40003800000 */
[----:B------:R-:W-:Y:S01]  /*ad40*/  IMAD R5, R20, R5, UR38 ;  /* 0x0000002614057e24 */ /* 0x000fe2000f8e0205 */
[----:B------:R-:W0:Y:S02]  /*ad50*/  SYNCS.PHASECHK.TRANS64.TRYWAIT P0, [R4+URZ+0x30860], R3 ;  /* 0x03086003040075a7 */ /* 0x000e24000800017f */
[----:B0-----:R-:W-:Y:S05]  /*ad60*/  @!P0 BRA `(.L_x_71) ;  /* 0x0000002c00ac8947 */ /* 0x001fea0003800000 */
.L_x_156:
[----:B------:R-:W-:Y:S05]  /*ad70*/  BSYNC B0 ;  /* 0x0000000000007941 */ /* 0x000fea0003800000 */
.L_x_70:
[----:B------:R-:W-:Y:S01]  /*ad80*/  UMOV UR4, 0xffffffff ;  /* 0xffffffff00047882 */ /* 0x000fe20000000000 */
[----:B------:R-:W-:Y:S01]  /*ad90*/  LOP3.LUT P3, RZ, R16, 0x20, RZ, 0xc0, !PT ;  /* 0x0000002010ff7812 */ /* 0x000fe2000786c0ff */
[----:B------:R-:W-:Y:S01]  /*ada0*/  IMAD R7, R22, 0x4800, R27 ;  /* 0x0000480016077824 */ /* 0x000fe200078e021b */
[C---:B------:R-:W-:Y:S01]  /*adb0*/  LOP3.LUT P2, RZ, R16.reuse, 0x10, RZ, 0xc0, !PT ;  /* 0x0000001010ff7812 */ /* 0x040fe2000784c0ff */
[----:B------:R-:W-:Y:S01]  /*adc0*/  IMAD.IADD R5, R5, 0x1, -R34 ;  /* 0x0000000105057824 */ /* 0x000fe200078e0a22 */
[----:B------:R-:W-:Y:S01]  /*add0*/  LOP3.LUT P1, RZ, R16, 0x8, RZ, 0xc0, !PT ;  /* 0x0000000810ff7812 */ /* 0x000fe2000782c0ff */
[----:B------:R-:W-:-:S12]  /*ade0*/  BRA.DIV UR4, `(.L_x_72) ;  /* 0x0000002e04a07947 */ /* 0x000fd8000b800000 */
[----:B------:R-:W1:Y:S01]  /*adf0*/  SHFL.IDX PT, R14, R17, RZ, 0x181f ;  /* 0x00181fff110e7589 */ /* 0x000e6200000e0000 */
[----:B------:R-:W-:-:S03]  /*ae00*/  IMAD.SHL.U32 R6, R37, 0x2, RZ ;  /* 0x0000000225067824 */ /* 0x000fc600078e00ff */
[----:B------:R-:W0:Y:S02]  /*ae10*/  SHFL.IDX PT, R0, R18, RZ, 0x181f ;  /* 0x00181fff12007589 */ /* 0x000e2400000e0000 */
[----:B-1----:R-:W-:Y:S02]  /*ae20*/  IADD3 R2, P0, R14, R6, RZ ;  /* 0x000000060e027210 */ /* 0x002fe40007f1e0ff */
[----:B------:R-:W1:Y:S02]  /*ae30*/  SHFL.IDX PT, R14, R17, 0x1, 0x181f ;  /* 0x00381f00110e7f89 */ /* 0x000e6400000e0000 */
[----:B0-----:R-:W-:Y:S02]  /*ae40*/  IADD3.X R3, RZ, R0, RZ, P0, !PT ;  /* 0x00000000ff037210 */ /* 0x001fe400007fe4ff */
[----:B------:R-:W-:Y:S02]  /*ae50*/  ISETP.LT.OR P0, PT, R5, 0x1, P3 ;  /* 0x000000010500780c */ /* 0x000fe40001f01670 */
[----:B------:R-:W-:-:S02]  /*ae60*/  LEA R0, R7, UR39, 0x1 ;  /* 0x0000002707007c11 */ /* 0x000fc4000f8e08ff */
[----:B------:R-:W0:Y:S09]  /*ae70*/  SHFL.IDX PT, R7, R18, 0x1, 0x181f ;  /* 0x00381f0012077f89 */ /* 0x000e3200000e0000 */
[----:B------:R-:W-:Y:S01]  /*ae80*/  LDGSTS.E.BYPASS.LTC128B.128 [R0+0x400], desc[UR36][R2.64], !P0 ;  /* 0x0040000002007fae */ /* 0x000fe2000c101d64 */
[----:B------:R-:W-:-:S13]  /*ae90*/  ISETP.LT.OR P0, PT, R5, 0x1, P2 ;  /* 0x000000010500780c */ /* 0x000fda0001701670 */
[----:B------:R-:W-:Y:S01]  /*aea0*/  LDGSTS.E.BYPASS.LTC128B.128 [R0+0x3400], desc[UR36][R2.64+0x80], !P0 ;  /* 0x0340008002007fae */ /* 0x000fe2000c101d64 */
[----:B------:R-:W-:-:S13]  /*aeb0*/  ISETP.LT.OR P0, PT, R5, 0x1, P1 ;  /* 0x000000010500780c */ /* 0x000fda0000f01670 */
[----:B------:R1:W-:Y:S02]  /*aec0*/  LDGSTS.E.BYPASS.LTC128B.128 [R0+0x6400], desc[UR36][R2.64+0x100], !P0 ;  /* 0x0640010002007fae */ /* 0x0003e4000c101d64 */
[----:B-1----:R-:W-:Y:S02]  /*aed0*/  IADD3 R2, P0, R14, R6, RZ ;  /* 0x000000060e027210 */ /* 0x002fe40007f1e0ff */
[----:B------:R-:W1:Y:S03]  /*aee0*/  SHFL.IDX PT, R14, R17, 0x2, 0x181f ;  /* 0x00581f00110e7f89 */ /* 0x000e6600000e0000 */
[----:B0-----:R-:W-:Y:S01]  /*aef0*/  IMAD.X R3, RZ, RZ, R7, P0 ;  /* 0x000000ffff037224 */ /* 0x001fe200000e0607 */
[----:B------:R-:W-:Y:S01]  /*af00*/  ISETP.LT.OR P0, PT, R5, 0x11, P3 ;  /* 0x000000110500780c */ /* 0x000fe20001f01670 */
[----:B------:R-:W0:-:S12]  /*af10*/  SHFL.IDX PT, R7, R18, 0x2, 0x181f ;  /* 0x00581f0012077f89 */ /* 0x000e1800000e0000 */
        /* <DEDUP_REMOVED lines=26> */
[----:B------:R1:W2:Y:S02]  /*b0c0*/  SHFL.IDX PT, R14, R17, 0x5, 0x181f ;  /* 0x00b81f00110e7f89 */ /* 0x0002a400000e0000 */
[----:B0-----:R-:W-:Y:S02]  /*b0d0*/  IADD3.X R3, RZ, R7, RZ, P0, !PT ;  /* 0x00000007ff037210 */ /* 0x001fe400007fe4ff */
[----:B------:R-:W-:Y:S01]  /*b0e0*/  ISETP.LT.OR P0, PT, R5, 0x41, P3 ;  /* 0x000000410500780c */ /* 0x000fe20001f01670 */
[----:B------:R1:W3:-:S12]  /*b0f0*/  SHFL.IDX PT, R7, R18, 0x5, 0x181f ;  /* 0x00b81f0012077f89 */ /* 0x0002d800000e0000 */
[----:B------:R1:W-:Y:S01]  /*b100*/  LDGSTS.E.BYPASS.LTC128B.128 [R0+0x2400], desc[UR36][R2.64], !P0 ;  /* 0x0240000002007fae */ /* 0x0003e2000c101d64 */
[----:B------:R-:W-:-:S13]  /*b110*/  ISETP.LT.OR P0, PT, R5, 0x41, P2 ;  /* 0x000000410500780c */ /* 0x000fda0001701670 */
[----:B------:R1:W-:Y:S01]  /*b120*/  LDGSTS.E.BYPASS.LTC128B.128 [R0+0x5400], desc[UR36][R2.64+0x80], !P0 ;  /* 0x0540008002007fae */ /* 0x0003e2000c101d64 */
[----:B------:R-:W-:-:S13]  /*b130*/  ISETP.LT.OR P0, PT, R5, 0x41, P1 ;  /* 0x000000410500780c */ /* 0x000fda0000f01670 */
[----:B--23--:R1:W-:Y:S02]  /*b140*/  LDGSTS.E.BYPASS.LTC128B.128 [R0+0x8400], desc[UR36][R2.64+0x100], !P0 ;  /* 0x0840010002007fae */ /* 0x00c3e4000c101d64 */
.L_x_170:
[----:B01----:R-:W-:-:S05]  /*b150*/  IADD3 R2, P0, R14, R6, RZ ;  /* 0x000000060e027210 */ /* 0x003fca0007f1e0ff */
[----:B------:R-:W-:Y:S01]  /*b160*/  IMAD.X R3, RZ, RZ, R7, P0 ;  /* 0x000000ffff037224 */ /* 0x000fe200000e0607 */
[----:B------:R-:W-:-:S13]  /*b170*/  ISETP.LT.OR P0, PT, R5, 0x51, P3 ;  /* 0x000000510500780c */ /* 0x000fda0001f01670 */
[----:B------:R-:W-:Y:S01]  /*b180*/  @!PT LDS RZ, [RZ] ;  /* 0x00000000fffff984 */ /* 0x000fe20000000800 */
[----:B------:R-:W-:Y:S01]  /*b190*/  @!PT LDS RZ, [RZ] ;  /* 0x00000000fffff984 */ /* 0x000fe20000000800 */
[----:B------:R-:W-:Y:S01]  /*b1a0*/  @!PT LDS RZ, [RZ] ;  /* 0x00000000fffff984 */ /* 0x000fe20000000800 */
[----:B------:R0:W-:Y:S01]  /*b1b0*/  LDGSTS.E.BYPASS.LTC128B.128 [R0+0x2c00], desc[UR36][R2.64], !P0 ;  /* 0x02c0000002007fae */ /* 0x0001e2000c101d64 */
[----:B------:R-:W-:-:S13]  /*b1c0*/  ISETP.LT.OR P0, PT, R5, 0x51, P2 ;  /* 0x000000510500780c */ /* 0x000fda0001701670 */
[----:B------:R0:W-:Y:S01]  /*b1d0*/  LDGSTS.E.BYPASS.LTC128B.128 [R0+0x5c00], desc[UR36][R2.64+0x80], !P0 ;  /* 0x05c0008002007fae */ /* 0x0001e2000c101d64 */
[----:B------:R-:W-:-:S13]  /*b1e0*/  ISETP.LT.OR P0, PT, R5, 0x51, P1 ;  /* 0x000000510500780c */ /* 0x000fda0000f01670 */
[----:B------:R0:W-:Y:S01]  /*b1f0*/  LDGSTS.E.BYPASS.LTC128B.128 [R0+0x8c00], desc[UR36][R2.64+0x100], !P0 ;  /* 0x08c0010002007fae */ /* 0x0001e2000c101d64 */
[----:B------:R-:W-:Y:S01]  /*b200*/  PLOP3.LUT P0, PT, PT, PT, PT, 0x80, 0x0 ;  /* 0x000000000000781c */ /* 0x000fe20003f0f070 */
[----:B------:R-:W-:-:S12]  /*b210*/  NOP ;  /* 0x0000000000007918 */ /* 0x000fd80000000000 */
.L_x_73:
        /* <DEDUP_REMOVED lines=10> */
.L_x_74:
[----:B0-----:R-:W2:Y:S01]  /*b2c0*/  LDL.LU R2, [R1] ;  /* 0x0000000001027983 */ /* 0x001ea20000300800 */
[----:B------:R-:W-:Y:S01]  /*b2d0*/  VIADD R22, R22, 0x1 ;  /* 0x0000000116167836 */ /* 0x000fe20000000000 */
[----:B------:R-:W-:Y:S01]  /*b2e0*/  ULDC UR4, c[0x0][0xc34] ;  /* 0x00030d0000047ab9 */ /* 0x000fe20000000800 */
[----:B------:R-:W-:Y:S01]  /*b2f0*/  VIADD R36, R36, UR44 ;  /* 0x0000002c24247c36 */ /* 0x000fe20008000000 */
[----:B------:R0:W-:Y:S02]  /*b300*/  SYNCS.ARRIVE.TRANS64.A1T0 RZ, [R4+URZ+0x30850], RZ ;  /* 0x030850ff04ff79a7 */ /* 0x0001e4000810003f */
[----:B------:R-:W-:-:S04]  /*b310*/  ISETP.NE.AND P0, PT, R22, 0x2, PT ;  /* 0x000000021600780c */ /* 0x000fc80003f05270 */
[----:B------:R-:W-:Y:S02]  /*b320*/  SEL R22, R22, RZ, P0 ;  /* 0x000000ff16167207 */ /* 0x000fe40000000000 */
[----:B------:R-:W-:Y:S02]  /*b330*/  SEL R0, RZ, 0x1, P0 ;  /* 0x00000001ff007807 */ /* 0x000fe40000000000 */
[----:B------:R-:W-:Y:S02]  /*b340*/  ISETP.GE.AND P0, PT, R36, UR4, PT ;  /* 0x0000000424007c0c */ /* 0x000fe4000bf06270 */
[----:B------:R-:W-:Y:S02]  /*b350*/  LOP3.LUT R25, R25, R0, RZ, 0x3c, !PT ;  /* 0x0000000019197212 */ /* 0x000fe400078e3cff */
[----:B--2---:R-:W-:-:S05]  /*b360*/  IADD3 R2, R2, 0x1, RZ ;  /* 0x0000000102027810 */ /* 0x004fca0007ffe0ff */
[----:B------:R0:W-:Y:S04]  /*b370*/  STL [R1], R2 ;  /* 0x0000000201007387 */ /* 0x0001e80000100800 */
[----:B------:R-:W-:Y:S05]  /*b380*/  @!P0 BRA `(.L_x_75) ;  /* 0xffffffcc00c88947 */ /* 0x000fea000383ffff */
[----:B------:R-:W-:-:S07]  /*b390*/  LOP3.LUT R0, R2, 0x1, RZ, 0xc, !PT ;  /* 0x0000000102007812 */ /* 0x000fce00078e0cff */
.L_x_40:
[----:B------:R-:W1:Y:S01]  /*b3a0*/  S2R R3, SR_CgaCtaId ;  /* 0x0000000000037919 */ /* 0x000e620000008800 */
[----:B0-----:R-:W-:Y:S01]  /*b3b0*/  MOV R2, 0x400 ;  /* 0x0000040000027802 */ /* 0x001fe20000000f00 */
[----:B------:R-:W-:Y:S01]  /*b3c0*/  BSSY B0, `(.L_x_76) ;  /* 0x0000005000007945 */ /* 0x000fe20003800000 */
[----:B------:R-:W-:Y:S02]  /*b3d0*/  SHF.L.U32 R0, R0, 0x1f, RZ ;  /* 0x0000001f00007819 */ /* 0x000fe400000006ff */
[----:B-1----:R-:W-:-:S04]  /*b3e0*/  LEA R5, R3, R2, 0x18 ;  /* 0x0000000203057211 */ /* 0x002fc800078ec0ff */
[----:B------:R-:W0:Y:S02]  /*b3f0*/  SYNCS.PHASECHK.TRANS64.TRYWAIT P0, [R5+URZ+0x30820], R0 ;  /* 0x03082000050075a7 */ /* 0x000e24000800017f */
[----:B0-----:R-:W-:Y:S05]  /*b400*/  @!P0 BRA `(.L_x_77) ;  /* 0x0000003000488947 */ /* 0x001fea0003800000 */
.L_x_171:
[----:B------:R-:W-:Y:S05]  /*b410*/  BSYNC B0 ;  /* 0x0000000000007941 */ /* 0x000fea0003800000 */
.L_x_76:
[----:B------:R-:W-:-:S03]  /*b420*/  UMOV UR4, 0xffffffff ;  /* 0xffffffff00047882 */ /* 0x000fc60000000000 */
[----:B------:R-:W-:Y:S05]  /*b430*/  BRA.DIV UR4, `(.L_x_78) ;  /* 0x0000003204507947 */ /* 0x000fea000b800000 */
[----:B0-----:R-:W0:Y:S02]  /*b440*/  S2R R0, SR_TID.X ;  /* 0x0000000000007919 */ /* 0x001e240000002100 */
[----:B0-----:R-:W-:-:S04]  /*b450*/  SHF.R.U32.HI R0, RZ, 0x5, R0 ;  /* 0x00000005ff007819 */ /* 0x001fc80000011600 */
[----:B------:R-:W-:-:S05]  /*b460*/  LOP3.LUT R0, R0, 0x3, RZ, 0xc0, !PT ;  /* 0x0000000300007812 */ /* 0x000fca00078ec0ff */
[----:B------:R0:W1:Y:S02]  /*b470*/  SHFL.IDX PT, R14, R0, RZ, 0x1f ;  /* 0x00001fff000e7589 */ /* 0x00006400000e0000 */
.L_x_174:
[----:B-1----:R-:W-:Y:S01]  /*b480*/  ISETP.NE.AND P0, PT, R14, RZ, PT ;  /* 0x000000ff0e00720c */ /* 0x002fe20003f05270 */
[----:B------:R-:W-:-:S12]  /*b490*/  BSSY B0, `(.L_x_79) ;  /* 0x0000026000007945 */ /* 0x000fd80003800000 */
[----:B------:R-:W-:Y:S05]  /*b4a0*/  @P0 BRA `(.L_x_80) ;  /* 0x0000000000900947 */ /* 0x000fea0003800000 */
[----:B------:R-:W-:-:S03]  /*b4b0*/  UMOV UR4, 0xffffffff ;  /* 0xffffffff00047882 */ /* 0x000fc60000000000 */
[----:B------:R-:W-:Y:S05]  /*b4c0*/  BRA.DIV UR4, `(.L_x_81) ;  /* 0x0000003204607947 */ /* 0x000fea000b800000 */
[----:B------:R-:W-:-:S13]  /*b4d0*/  ELECT P6, URZ, PT ;  /* 0x00000000003f782f */ /* 0x000fda00038c0000 */
.L_x_177:
[----:B------:R-:W-:Y:S05]  /*b4e0*/  @!P6 BRA `(.L_x_80) ;  /* 0x000000000080e947 */ /* 0x000fea0003800000 */
[----:B0-----:R-:W2:Y:S02]  /*b4f0*/  LDL R0, [R1+0x4] ;  /* 0x0000040001007983 */ /* 0x001ea40000100800 */
[----:B--2---:R-:W-:-:S13]  /*b500*/  R2UR UR4, R0 ;  /* 0x00000000000472ca */ /* 0x004fda00000e0000 */
[----:B------:R-:W-:-:S06]  /*b510*/  ULOP3.LUT UR4, UR4, 0x2, URZ, 0xfc, !UPT ;  /* 0x0000000204047892 */ /* 0x000fcc000f8efc3f */
[----:B------:R-:W-:-:S05]  /*b520*/  IMAD.U32 R0, RZ, RZ, UR4 ;  /* 0x00000004ff007e24 */ /* 0x000fca000f8e00ff */
[----:B------:R-:W-:-:S13]  /*b530*/  ISETP.NE.AND P0, PT, R0, 0x3, PT ;  /* 0x000000030000780c */ /* 0x000fda0003f05270 */
[----:B------:R-:W-:Y:S05]  /*b540*/  @!P0 BRA `(.L_x_82) ;  /* 0x0000000000048947 */ /* 0x000fea0003800000 */
[----:B------:R-:W-:Y:S01]  /*b550*/  BPT.TRAP 0x1 ;  /* 0x000000040000795c */ /* 0x000fe20000300000 */
.L_x_82:
[C---:B------:R-:W-:Y:S01]  /*b560*/  IMAD R3, R22.reuse, 0x8, R5 ;  /* 0x0000000816037824 */ /* 0x040fe200078e0205 */
[----:B------:R-:W-:Y:S01]  /*b570*/  SHF.L.U32 R2, R25, 0x1f, RZ ;  /* 0x0000001f19027819 */ /* 0x000fe200000006ff */
[----:B------:R-:W-:-:S03]  /*b580*/  VIADD R22, R22, 0x1 ;  /* 0x0000000116167836 */ /* 0x000fc60000000000 */
[----:B------:R-:W0:Y:S02]  /*b590*/  SYNCS.PHASECHK.TRANS64.TRYWAIT P1, [R3+URZ+0x30840], R2 ;  /* 0x03084002030075a7 */ /* 0x000e24000802017f */
[----:B------:R-:W-:-:S04]  /*b5a0*/  ISETP.NE.AND P2, PT, R22, 0x2, PT ;  /* 0x000000021600780c */ /* 0x000fc80003f45270 */
[----:B------:R-:W-:Y:S01]  /*b5b0*/  SEL R0, RZ, 0x1, P2 ;  /* 0x00000001ff007807 */ /* 0x000fe20001000000 */
[----:B0-----:R-:W-:Y:S08]  /*b5c0*/  @!P1 BRA `(.L_x_83) ;  /* 0x0000003000409947 */ /* 0x001ff00003800000 */
.L_x_178:
[----:B------:R-:W-:Y:S02]  /*b5d0*/  SEL R22, R22, RZ, P2 ;  /* 0x000000ff16167207 */ /* 0x000fe40001000000 */
[----:B------:R-:W-:Y:S01]  /*b5e0*/  LOP3.LUT R0, R25, R0, RZ, 0x3c, !PT ;  /* 0x0000000019007212 */ /* 0x000fe200078e3cff */
[----:B------:R-:W-:Y:S06]  /*b5f0*/  @!P0 BRA `(.L_x_84) ;  /* 0x0000000000048947 */ /* 0x000fec0003800000 */
[----:B------:R-:W-:Y:S01]  /*b600*/  BPT.TRAP 0x1 ;  /* 0x000000040000795c */ /* 0x000fe20000300000 */
.L_x_84:
[----:B------:R-:W-:Y:S02]  /*b610*/  LEA R5, R22, R5, 0x3 ;  /* 0x0000000516057211 */ /* 0x000fe400078e18ff */
[----:B------:R-:W-:-:S04]  /*b620*/  SHF.L.U32 R0, R0, 0x1f, RZ ;  /* 0x0000001f00007819 */ /* 0x000fc800000006ff */
[----:B------:R-:W1:Y:S02]  /*b630*/  SYNCS.PHASECHK.TRANS64.TRYWAIT P1, [R5+URZ+0x30840], R0 ;  /* 0x03084000050075a7 */ /* 0x000e64000802017f */
[----:B-1----:R-:W-:Y:S05]  /*b640*/  @!P1 BRA `(.L_x_85) ;  /* 0x0000003000349947 */ /* 0x002fea0003800000 */
.L_x_179:
[----:B------:R-:W-:Y:S05]  /*b650*/  @!P0 BRA `(.L_x_86) ;  /* 0x0000000000048947 */ /* 0x000fea0003800000 */
[----:B------:R-:W-:Y:S01]  /*b660*/  BPT.TRAP 0x1 ;  /* 0x000000040000795c */ /* 0x000fe20000300000 */
.L_x_86:
[----:B------:R-:W2:Y:S02]  /*b670*/  SYNCS.PHASECHK.TRANS64.TRYWAIT P1, [R3+URZ+0x30860], R2 ;  /* 0x03086002030075a7 */ /* 0x000ea4000802017f */
[----:B--2---:R-:W-:Y:S05]  /*b680*/  @!P1 BRA `(.L_x_87) ;  /* 0x0000003000389947 */ /* 0x004fea0003800000 */
.L_x_180:
[----:B------:R-:W-:Y:S05]  /*b690*/  @!P0 BRA `(.L_x_88) ;  /* 0x0000000000048947 */ /* 0x000fea0003800000 */
[----:B------:R-:W-:Y:S01]  /*b6a0*/  BPT.TRAP 0x1 ;  /* 0x000000040000795c */ /* 0x000fe20000300000 */
.L_x_88:
[----:B---3--:R3:W4:Y:S02]  /*b6b0*/  SYNCS.PHASECHK.TRANS64.TRYWAIT P0, [R5+URZ+0x30860], R0 ;  /* 0x03086000050075a7 */ /* 0x008724000800017f */
[----:B----4-:R-:W-:Y:S05]  /*b6c0*/  @!P0 NANOSLEEP.SYNCS 0x989680 ;  /* 0x009896800000895d */ /* 0x010fea0003900000 */
[----:B------:R-:W4:Y:S02]  /*b6d0*/  @!P0 SYNCS.PHASECHK.TRANS64 P0, [R5+URZ+0x30860], R0 ;  /* 0x03086000050085a7 */ /* 0x000f24000800007f */
[----:B----4-:R-:W-:Y:S05]  /*b6e0*/  @!P0 BRA `(.L_x_88) ;  /* 0xfffffffc00f08947 */ /* 0x010fea000383ffff */
.L_x_80:
[----:B------:R-:W-:Y:S05]  /*b6f0*/  BSYNC B0 ;  /* 0x0000000000007941 */ /* 0x000fea0003800000 */
.L_x_79:
[----:B------:R-:W-:Y:S05]  /*b700*/  EXIT ;  /* 0x000000000000794d */ /* 0x000fea0003800000 */
.L_x_8:
[----:B0-----:R-:W-:-:S04]  /*b710*/  IMAD.U32 R3, RZ, RZ, UR43 ;  /* 0x0000002bff037e24 */ /* 0x001fc8000f8e00ff */
[----:B------:R0:W1:Y:S03]  /*b720*/  SYNCS.PHASECHK.TRANS64.TRYWAIT P1, [R3+URZ+0x30800], R0 ;  /* 0x03080000030075a7 */ /* 0x000066000802017f */
[----:B-1----:R-:W-:Y:S05]  /*b730*/  @!P1 NANOSLEEP.SYNCS 0x989680 ;  /* 0x009896800000995d */ /* 0x002fea0003900000 */
[----:B------:R-:W1:Y:S02]  /*b740*/  @!P1 SYNCS.PHASECHK.TRANS64 P1, [R3+URZ+0x30800], R0 ;  /* 0x03080000030095a7 */ /* 0x000e64000802007f */
[----:B-1----:R-:W-:Y:S05]  /*b750*/  @!P1 BRA `(.L_x_8) ;  /* 0xfffffffc00ec9947 */ /* 0x002fea000383ffff */
[----:B------:R-:W-:Y:S05]  /*b760*/  BRA `(.L_x_89) ;  /* 0xffffff58006c7947 */ /* 0x000fea000383ffff */
.L_x_12:
[----:B-1----:R1:W2:Y:S02]  /*b770*/  SYNCS.PHASECHK.TRANS64.TRYWAIT P1, [R2+URZ+0x30830], R3 ;  /* 0x03083003020075a7 */ /* 0x0022a4000802017f */
[----:B--2---:R-:W-:Y:S05]  /*b780*/  @!P1 NANOSLEEP.SYNCS 0x989680 ;  /* 0x009896800000995d */ /* 0x004fea0003900000 */
[----:B------:R-:W2:Y:S02]  /*b790*/  @!P1 SYNCS.PHASECHK.TRANS64 P1, [R2+URZ+0x30830], R3 ;  /* 0x03083003020095a7 */ /* 0x000ea4000802007f */
[----:B--2---:R-:W-:Y:S05]  /*b7a0*/  @!P1 BRA `(.L_x_12) ;  /* 0xfffffffc00f09947 */ /* 0x004fea000383ffff */
[----:B------:R-:W-:Y:S05]  /*b7b0*/  BRA `(.L_x_11) ;  /* 0xffffff58008c7947 */ /* 0x000fea000383ffff */
.L_x_18:
[----:B-1----:R-:W-:-:S04]  /*b7c0*/  IMAD.U32 R3, RZ, RZ, UR8 ;  /* 0x00000008ff037e24 */ /* 0x002fc8000f8e00ff */
[----:B------:R1:W2:Y:S03]  /*b7d0*/  SYNCS.PHASECHK.TRANS64.TRYWAIT P1, [R3+URZ+0x30830], R0 ;  /* 0x03083000030075a7 */ /* 0x0002a6000802017f */
[----:B--2---:R-:W-:Y:S05]  /*b7e0*/  @!P1 NANOSLEEP.SYNCS 0x989680 ;  /* 0x009896800000995d */ /* 0x004fea0003900000 */
[----:B------:R-:W2:Y:S02]  /*b7f0*/  @!P1 SYNCS.PHASECHK.TRANS64 P1, [R3+URZ+0x30830], R0 ;  /* 0x03083000030095a7 */ /* 0x000ea4000802007f */
[----:B--2---:R-:W-:Y:S05]  /*b800*/  @!P1 BRA `(.L_x_18) ;  /* 0xfffffffc00ec9947 */ /* 0x004fea000383ffff */
[----:B------:R-:W-:Y:S05]  /*b810*/  BRA `(.L_x_17) ;  /* 0xffffff7c008c7947 */ /* 0x000fea000383ffff */
.L_x_22:
[----:B-1----:R-:W-:-:S04]  /*b820*/  IMAD.U32 R3, RZ, RZ, UR9 ;  /* 0x00000009ff037e24 */ /* 0x002fc8000f8e00ff */
[----:B------:R1:W2:Y:S03]  /*b830*/  SYNCS.PHASECHK.TRANS64.TRYWAIT P1, [R3+URZ+0x30850], R0 ;  /* 0x03085000030075a7 */ /* 0x0002a6000802017f */
[----:B--2---:R-:W-:Y:S05]  /*b840*/  @!P1 NANOSLEEP.SYNCS 0x989680 ;  /* 0x009896800000995d */ /* 0x004fea0003900000 */
[----:B------:R-:W2:Y:S02]  /*b850*/  @!P1 SYNCS.PHASECHK.TRANS64 P1, [R3+URZ+0x30850], R0 ;  /* 0x03085000030095a7 */ /* 0x000ea4000802007f */
[----:B--2---:R-:W-:Y:S05]  /*b860*/  @!P1 BRA `(.L_x_22) ;  /* 0xfffffffc00ec9947 */ /* 0x004fea000383ffff */
[----:B------:R-:W-:Y:S05]  /*b870*/  BRA `(.L_x_21) ;  /* 0xffffff8800447947 */ /* 0x000fea000383ffff */
.L_x_29:
[----:B-1----:R-:W-:-:S04]  /*b880*/  MOV R7, UR10 ;  /* 0x0000000a00077c02 */ /* 0x002fc80008000f00 */
[----:B------:R1:W2:Y:S03]  /*b890*/  SYNCS.PHASECHK.TRANS64.TRYWAIT P1, [R7+URZ+0x30850], R2 ;  /* 0x03085002070075a7 */ /* 0x0002a6000802017f */
[----:B--2---:R-:W-:Y:S05]  /*b8a0*/  @!P1 NANOSLEEP.SYNCS 0x989680 ;  /* 0x009896800000995d */ /* 0x004fea0003900000 */
[----:B------:R-:W2:Y:S02]  /*b8b0*/  @!P1 SYNCS.PHASECHK.TRANS64 P1, [R7+URZ+0x30850], R2 ;  /* 0x03085002070095a7 */ /* 0x000ea4000802007f */
[----:B--2---:R-:W-:Y:S05]  /*b8c0*/  @!P1 BRA `(.L_x_29) ;  /* 0xfffffffc00ec9947 */ /* 0x004fea000383ffff */
[----:B------:R-:W-:Y:S05]  /*b8d0*/  BRA `(.L_x_28) ;  /* 0xffffffa0005c7947 */ /* 0x000fea000383ffff */
.L_x_44:
[----:B------:R-:W0:Y:S01]  /*b8e0*/  S2R R17, SR_TID.X ;  /* 0x0000000000117919 */ /* 0x000e220000002100 */
[----:B------:R-:W-:Y:S01]  /*b8f0*/  BSSY B0, `(.L_x_90) ;  /* 0x000000a000007945 */ /* 0x000fe20003800000 */
[----:B------:R-:W-:Y:S01]  /*b900*/  IMAD.MOV.U32 R12, RZ, RZ, RZ ;  /* 0x000000ffff0c7224 */ /* 0x000fe200078e00ff */
[----:B------:R-:W-:Y:S01]  /*b910*/  MOV R15, 0xffffffff ;  /* 0xffffffff000f7802 */ /* 0x000fe20000000f00 */
[----:B------:R-:W-:Y:S01]  /*b920*/  IMAD.MOV.U32 R11, RZ, RZ, 0x1f ;  /* 0x0000001fff0b7424 */ /* 0x000fe200078e00ff */
[----:B0-----:R-:W-:-:S04]  /*b930*/  SHF.R.U32.HI R17, RZ, 0x5, R17 ;  /* 0x00000005ff117819 */ /* 0x001fc80000011611 */
[----:B------:R-:W-:-:S05]  /*b940*/  LOP3.LUT R17, R17, 0x3, RZ, 0xc0, !PT ;  /* 0x0000000311117812 */ /* 0x000fca00078ec0ff */
[----:B------:R-:W-:-:S07]  /*b950*/  IMAD.MOV.U32 R13, RZ, RZ, R17 ;  /* 0x000000ffff0d7224 */ /* 0x000fce00078e0011 */
[----:B-1---5:R-:W-:Y:S05]  /*b960*/  WARPSYNC.COLLECTIVE R15, `(.L_x_91) ;  /* 0x000000000f087348 */ /* 0x022fea0003c00000 */
[----:B------:R0:W2:Y:S02]  /*b970*/  SHFL.IDX P6, R14, R13, R12, R11 ;  /* 0x0000000c0d0e7389 */ /* 0x0000a400000c000b */
[----:B012--5:R-:W-:Y:S01]  /*b980*/  ENDCOLLECTIVE ;  /* 0x000000000000791b */ /* 0x027fe20003800000 */
.L_x_91:
[----:B------:R-:W-:Y:S05]  /*b990*/  BSYNC B0 ;  /* 0x0000000000007941 */ /* 0x000fea0003800000 */
.L_x_90:
[----:B------:R-:W-:Y:S05]  /*b9a0*/  BRA `(.L_x_92) ;  /* 0xffffffcc00a47947 */ /* 0x000fea000383ffff */
.L_x_47:
[----:B0-----:R0:W1:Y:S02]  /*b9b0*/  SYNCS.PHASECHK.TRANS64.TRYWAIT P0, [R0+URZ+0x30840], R3 ;  /* 0x03084003000075a7 */ /* 0x001064000800017f */
[----:B-1----:R-:W-:Y:S05]  /*b9c0*/  @!P0 NANOSLEEP.SYNCS 0x989680 ;  /* 0x009896800000895d */ /* 0x002fea0003900000 */
[----:B------:R-:W1:Y:S02]  /*b9d0*/  @!P0 SYNCS.PHASECHK.TRANS64 P0, [R0+URZ+0x30840], R3 ;  /* 0x03084003000085a7 */ /* 0x000e64000800007f */
[----:B-1----:R-:W-:Y:S05]  /*b9e0*/  @!P0 BRA `(.L_x_47) ;  /* 0xfffffffc00f08947 */ /* 0x002fea000383ffff */
[----:B------:R-:W-:Y:S05]  /*b9f0*/  BRA `(.L_x_93) ;  /* 0xffffffd0007c7947 */ /* 0x000fea000383ffff */
.L_x_48:
[----:B------:R-:W-:Y:S01]  /*ba00*/  BSSY B0, `(.L_x_94) ;  /* 0x0000008000007945 */ /* 0x000fe20003800000 */
[----:B------:R-:W-:Y:S01]  /*ba10*/  IMAD.MOV.U32 R13, RZ, RZ, R6 ;  /* 0x000000ffff0d7224 */ /* 0x000fe200078e0006 */
[----:B------:R-:W-:Y:S01]  /*ba20*/  MOV R15, 0xffffffff ;  /* 0xffffffff000f7802 */ /* 0x000fe20000000f00 */
[----:B------:R-:W-:Y:S02]  /*ba30*/  IMAD.MOV.U32 R12, RZ, RZ, RZ ;  /* 0x000000ffff0c7224 */ /* 0x000fe400078e00ff */
[----:B------:R-:W-:-:S07]  /*ba40*/  IMAD.MOV.U32 R11, RZ, RZ, 0x181f ;  /* 0x0000181fff0b7424 */ /* 0x000fce00078e00ff */
[----:B------:R-:W-:Y:S05]  /*ba50*/  WARPSYNC.COLLECTIVE R15, `(.L_x_95) ;  /* 0x000000000f087348 */ /* 0x000fea0003c00000 */
[----:B------:R0:W1:Y:S02]  /*ba60*/  SHFL.IDX P6, R14, R13, R12, R11 ;  /* 0x0000000c0d0e7389 */ /* 0x00006400000c000b */
[----:B01----:R-:W-:Y:S01]  /*ba70*/  ENDCOLLECTIVE ;  /* 0x000000000000791b */ /* 0x003fe20003800000 */
.L_x_95:
[----:B------:R-:W-:Y:S05]  /*ba80*/  BSYNC B0 ;  /* 0x0000000000007941 */ /* 0x000fea0003800000 */
.L_x_94:
[----:B------:R-:W-:Y:S01]  /*ba90*/  IMAD.MOV.U32 R13, RZ, RZ, R4 ;  /* 0x000000ffff0d7224 */ /* 0x000fe200078e0004 */
[----:B------:R-:W-:Y:S01]  /*baa0*/  MOV R11, 0x181f ;  /* 0x0000181f000b7802 */ /* 0x000fe20000000f00 */
[----:B------:R-:W-:Y:S01]  /*bab0*/  IMAD.MOV.U32 R12, RZ, RZ, RZ ;  /* 0x000000ffff0c7224 */ /* 0x000fe200078e00ff */
[----:B------:R-:W-:Y:S01]  /*bac0*/  ISETP.GE.AND P0, PT, R33, 0x1, PT ;  /* 0x000000012100780c */ /* 0x000fe20003f06270 */
[----:B------:R-:W-:Y:S02]  /*bad0*/  IMAD.MOV.U32 R15, RZ, RZ, -0x1 ;  /* 0xffffffffff0f7424 */ /* 0x000fe400078e00ff */
[----:B------:R-:W-:-:S10]  /*bae0*/  IMAD.MOV.U32 R2, RZ, RZ, R14 ;  /* 0x000000ffff027224 */ /* 0x000fd400078e000e */
[----:B------:R-:W-:Y:S05]  /*baf0*/  WARPSYNC.COLLECTIVE R15, `(.L_x_96) ;  /* 0x000000000f087348 */ /* 0x000fea0003c00000 */
[----:B------:R0:W1:Y:S02]  /*bb00*/  SHFL.IDX P6, R14, R13, R12, R11 ;  /* 0x0000000c0d0e7389 */ /* 0x00006400000c000b */
[----:B01----:R-:W-:Y:S01]  /*bb10*/  ENDCOLLECTIVE ;  /* 0x000000000000791b */ /* 0x003fe20003800000 */
.L_x_96:
[----:B------:R-:W-:Y:S02]  /*bb20*/  @P0 LEA R7, R5, UR39, 0x1 ;  /* 0x0000002705070c11 */ /* 0x000fe4000f8e08ff */
[----:B------:R-:W-:Y:S01]  /*bb30*/  MOV R13, R6 ;  /* 0x00000006000d7202 */ /* 0x000fe20000000f00 */
[----:B------:R-:W-:Y:S01]  /*bb40*/  IMAD.MOV.U32 R12, RZ, RZ, 0x1 ;  /* 0x00000001ff0c7424 */ /* 0x000fe200078e00ff */
[----:B------:R-:W-:-:S05]  /*bb50*/  @P0 LEA R14, P1, R37, R14, 0x1 ;  /* 0x0000000e250e0211 */ /* 0x000fca00078208ff */
[----:B------:R-:W-:Y:S02]  /*bb60*/  @P0 IMAD.X R3, RZ, RZ, R2, P1 ;  /* 0x000000ffff030224 */ /* 0x000fe400008e0602 */
[----:B------:R-:W-:-:S07]  /*bb70*/  @P0 IMAD.MOV.U32 R2, RZ, RZ, R14 ;  /* 0x000000ffff020224 */ /* 0x000fce00078e000e */
[----:B------:R-:W-:Y:S05]  /*bb80*/  WARPSYNC.COLLECTIVE R15, `(.L_x_97) ;  /* 0x000000000f087348 */ /* 0x000fea0003c00000 */
[----:B------:R0:W1:Y:S02]  /*bb90*/  SHFL.IDX P6, R14, R13, R12, R11 ;  /* 0x0000000c0d0e7389 */ /* 0x00006400000c000b */
[----:B01----:R-:W-:Y:S01]  /*bba0*/  ENDCOLLECTIVE ;  /* 0x000000000000791b */ /* 0x003fe20003800000 */
.L_x_97:
[----:B------:R-:W-:Y:S01]  /*bbb0*/  @!PT LDS RZ, [RZ] ;  /* 0x00000000fffff984 */ /* 0x000fe20000000800 */
[----:B------:R-:W-:Y:S01]  /*bbc0*/  @!PT LDS RZ, [RZ] ;  /* 0x00000000fffff984 */ /* 0x000fe20000000800 */
[----:B------:R-:W-:Y:S01]  /*bbd0*/  @!PT LDS RZ, [RZ] ;  /* 0x00000000fffff984 */ /* 0x000fe20000000800 */
[----:B------:R0:W-:Y:S04]  /*bbe0*/  @P0 LDGSTS.E.BYPASS.LTC128B.128 [R7+0x1e400], desc[UR36][R2.64], !P4 ;  /* 0x1e40000002070fae */ /* 0x0001e8000e101d64 */
[----:B------:R0:W-:Y:S04]  /*bbf0*/  @P0 LDGSTS.E.BYPASS.LTC128B.128 [R7+0x21400], desc[UR36][R2.64+0x80], !P3 ;  /* 0x2140008002070fae */ /* 0x0001e8000d901d64 */
[----:B------:R0:W-:Y:S01]  /*bc00*/  @P0 LDGSTS.E.BYPASS.LTC128B.128 [R7+0x24400], desc[UR36][R2.64+0x100], !P2 ;  /* 0x2440010002070fae */ /* 0x0001e2000d101d64 */
[----:B------:R-:W-:Y:S01]  /*bc10*/  ISETP.GE.AND P0, PT, R33, 0x11, PT ;  /* 0x000000112100780c */ /* 0x000fe20003f06270 */
[----:B------:R-:W-:-:S02]  /*bc20*/  IMAD.MOV.U32 R13, RZ, RZ, R4 ;  /* 0x000000ffff0d7224 */ /* 0x000fc400078e0004 */
[----:B------:R-:W-:-:S10]  /*bc30*/  IMAD.MOV.U32 R8, RZ, RZ, R14 ;  /* 0x000000ffff087224 */ /* 0x000fd400078e000e */
[----:B0-----:R-:W-:Y:S05]  /*bc40*/  WARPSYNC.COLLECTIVE R15, `(.L_x_98) ;  /* 0x000000000f087348 */ /* 0x001fea0003c00000 */
[----:B------:R1:W2:Y:S02]  /*bc50*/  SHFL.IDX P6, R14, R13, R12, R11 ;  /* 0x0000000c0d0e7389 */ /* 0x0002a400000c000b */
[----:B012---:R-:W-:Y:S01]  /*bc60*/  ENDCOLLECTIVE ;  /* 0x000000000000791b */ /* 0x007fe20003800000 */
.L_x_98:
[----:B------:R-:W-:Y:S01]  /*bc70*/  @P0 LEA R21, R5, UR39, 0x1 ;  /* 0x0000002705150c11 */ /* 0x000fe2000f8e08ff */
[----:B------:R-:W-:Y:S01]  /*bc80*/  IMAD.MOV.U32 R13, RZ, RZ, R6 ;  /* 0x000000ffff0d7224 */ /* 0x000fe200078e0006 */
[----:B------:R-:W-:Y:S02]  /*bc90*/  MOV R12, 0x2 ;  /* 0x00000002000c7802 */ /* 0x000fe40000000f00 */
[----:B------:R-:W-:-:S04]  /*bca0*/  @P0 LEA R14, P1, R37, R14, 0x1 ;  /* 0x0000000e250e0211 */ /* 0x000fc800078208ff */
[----:B------:R-:W-:Y:S01]  /*bcb0*/  @P0 IADD3.X R9, RZ, R8, RZ, P1, !PT ;  /* 0x00000008ff090210 */ /* 0x000fe20000ffe4ff */
[----:B------:R-:W-:-:S08]  /*bcc0*/  @P0 IMAD.MOV.U32 R2, RZ, RZ, R14 ;  /* 0x000000ffff020224 */ /* 0x000fd000078e000e */
[----:B------:R-:W-:Y:S05]  /*bcd0*/  WARPSYNC.COLLECTIVE R15, `(.L_x_99) ;  /* 0x000000000f087348 */ /* 0x000fea0003c00000 */
[----:B------:R0:W1:Y:S02]  /*bce0*/  SHFL.IDX P6, R14, R13, R12, R11 ;  /* 0x0000000c0d0e7389 */ /* 0x00006400000c000b */
[----:B01----:R-:W-:Y:S01]  /*bcf0*/  ENDCOLLECTIVE ;  /* 0x000000000000791b */ /* 0x003fe20003800000 */
.L_x_99:
[----:B------:R-:W-:-:S05]  /*bd00*/  @P0 IMAD.MOV.U32 R3, RZ, RZ, R9 ;  /* 0x000000ffff030224 */ /* 0x000fca00078e0009 */
[----:B------:R-:W-:Y:S01]  /*bd10*/  @!PT LDS RZ, [RZ] ;  /* 0x00000000fffff984 */ /* 0x000fe20000000800 */
[----:B------:R-:W-:Y:S01]  /*bd20*/  @!PT LDS RZ, [RZ] ;  /* 0x00000000fffff984 */ /* 0x000fe20000000800 */
[----:B------:R-:W-:Y:S01]  /*bd30*/  @!PT LDS RZ, [RZ] ;  /* 0x00000000fffff984 */ /* 0x000fe20000000800 */
[----:B------:R0:W-:Y:S04]  /*bd40*/  @P0 LDGSTS.E.BYPASS.LTC128B.128 [R21+0x1ec00], desc[UR36][R2.64], !P4 ;  /* 0x1ec0000002150fae */ /* 0x0001e8000e101d64 */
[----:B------:R0:W-:Y:S01]  /*bd50*/  @P0 LDGSTS.E.BYPASS.LTC128B.128 [R21+0x21c00], desc[UR36][R2.64+0x80], !P3 ;  /* 0x21c0008002150fae */ /* 0x0001e2000d901d64 */
[----:B------:R-:W-:-:S03]  /*bd60*/  IMAD.MOV.U32 R13, RZ, RZ, R4 ;  /* 0x000000ffff0d7224 */ /* 0x000fc600078e0004 */
[----:B------:R0:W-:Y:S01]  /*bd70*/  @P0 LDGSTS.E.BYPASS.LTC128B.128 [R21+0x24c00], desc[UR36][R2.64+0x100], !P2 ;  /* 0x24c0010002150fae */ /* 0x0001e2000d101d64 */
[----:B------:R-:W-:Y:S01]  /*bd80*/  ISETP.GE.AND P0, PT, R33, 0x21, PT ;  /* 0x000000212100780c */ /* 0x000fe20003f06270 */
[----:B------:R-:W-:-:S12]  /*bd90*/  IMAD.MOV.U32 R7, RZ, RZ, R14 ;  /* 0x000000ffff077224 */ /* 0x000fd800078e000e */
[----:B0-----:R-:W-:Y:S05]  /*bda0*/  WARPSYNC.COLLECTIVE R15, `(.L_x_100) ;  /* 0x000000000f087348 */ /* 0x001fea0003c00000 */
[----:B------:R1:W2:Y:S02]  /*bdb0*/  SHFL.IDX P6, R14, R13, R12, R11 ;  /* 0x0000000c0d0e7389 */ /* 0x0002a400000c000b */
[----:B012---:R-:W-:Y:S01]  /*bdc0*/  ENDCOLLECTIVE ;  /* 0x000000000000791b */ /* 0x007fe20003800000 */
.L_x_100:
[----:B------:R-:W-:Y:S01]  /*bdd0*/  @P0 LEA R9, R5, UR39, 0x1 ;  /* 0x0000002705090c11 */ /* 0x000fe2000f8e08ff */
[----:B------:R-:W-:Y:S02]  /*bde0*/  IMAD.MOV.U32 R13, RZ, RZ, R6 ;  /* 0x000000ffff0d7224 */ /* 0x000fe400078e0006 */
[----:B------:R-:W-:Y:S01]  /*bdf0*/  IMAD.MOV.U32 R12, RZ, RZ, 0x3 ;  /* 0x00000003ff0c7424 */ /* 0x000fe200078e00ff */
[----:B------:R-:W-:-:S04]  /*be00*/  @P0 LEA R14, P1, R37, R14, 0x1 ;  /* 0x0000000e250e0211 */ /* 0x000fc800078208ff */
[----:B------:R-:W-:Y:S01]  /*be10*/  @P0 MOV R2, R14 ;  /* 0x0000000e00020202 */ /* 0x000fe20000000f00 */
[----:B------:R-:W-:-:S08]  /*be20*/  @P0 IMAD.X R7, RZ, RZ, R7, P1 ;  /* 0x000000ffff070224 */ /* 0x000fd000008e0607 */
[----:B------:R-:W-:Y:S05]  /*be30*/  WARPSYNC.COLLECTIVE R15, `(.L_x_101) ;  /* 0x000000000f087348 */ /* 0x000fea0003c00000 */
[----:B------:R0:W1:Y:S02]  /*be40*/  SHFL.IDX P6, R14, R13, R12, R11 ;  /* 0x0000000c0d0e7389 */ /* 0x00006400000c000b */
[----:B01----:R-:W-:Y:S01]  /*be50*/  ENDCOLLECTIVE ;  /* 0x000000000000791b */ /* 0x003fe20003800000 */
.L_x_101:
        /* <DEDUP_REMOVED lines=8> */
[----:B------:R-:W-:Y:S02]  /*bee0*/  ISETP.GE.AND P0, PT, R33, 0x31, PT ;  /* 0x000000312100780c */ /* 0x000fe40003f06270 */
[----:B------:R-:W-:-:S11]  /*bef0*/  MOV R7, R14 ;  /* 0x0000000e00077202 */ /* 0x000fd60000000f00 */
[----:B0-----:R-:W-:Y:S05]  /*bf00*/  WARPSYNC.COLLECTIVE R15, `(.L_x_102) ;  /* 0x000000000f087348 */ /* 0x001fea0003c00000 */
[----:B------:R1:W2:Y:S02]  /*bf10*/  SHFL.IDX P6, R14, R13, R12, R11 ;  /* 0x0000000c0d0e7389 */ /* 0x0002a400000c000b */
[----:B012---:R-:W-:Y:S01]  /*bf20*/  ENDCOLLECTIVE ;  /* 0x000000000000791b */ /* 0x007fe20003800000 */
.L_x_102:
[----:B------:R-:W-:Y:S01]  /*bf30*/  @P0 LEA R21, R5, UR39, 0x1 ;  /* 0x0000002705150c11 */ /* 0x000fe2000f8e08ff */
[----:B------:R-:W-:Y:S02]  /*bf40*/  IMAD.MOV.U32 R13, RZ, RZ, R6 ;  /* 0x000000ffff0d7224 */ /* 0x000fe400078e0006 */
[----:B------:R-:W-:Y:S01]  /*bf50*/  IMAD.MOV.U32 R12, RZ, RZ, 0x4 ;  /* 0x00000004ff0c7424 */ /* 0x000fe200078e00ff */
[----:B------:R-:W-:-:S05]  /*bf60*/  @P0 LEA R14, P1, R37, R14, 0x1 ;  /* 0x0000000e250e0211 */ /* 0x000fca00078208ff */
[----:B------:R-:W-:-:S08]  /*bf70*/  @P0 IMAD.MOV.U32 R2, RZ, RZ, R14 ;  /* 0x000000ffff020224 */ /* 0x000fd000078e000e */
[----:B------:R-:W-:Y:S05]  /*bf80*/  WARPSYNC.COLLECTIVE R15, `(.L_x_103) ;  /* 0x000000000f087348 */ /* 0x000fea0003c00000 */
[----:B------:R0:W1:Y:S02]  /*bf90*/  SHFL.IDX P6, R14, R13, R12, R11 ;  /* 0x0000000c0d0e7389 */ /* 0x00006400000c000b */
[----:B01----:R-:W-:Y:S01]  /*bfa0*/  ENDCOLLECTIVE ;  /* 0x000000000000791b */ /* 0x003fe20003800000 */
.L_x_103:
[----:B------:R-:W-:-:S05]  /*bfb0*/  @P0 IMAD.X R7, RZ, RZ, R7, P1 ;  /* 0x000000ffff070224 */ /* 0x000fca00008e0607 */
[----:B------:R-:W-:-:S05]  /*bfc0*/  @P0 MOV R3, R7 ;  /* 0x0000000700030202 */ /* 0x000fca0000000f00 */
[----:B------:R-:W-:Y:S01]  /*bfd0*/  @!PT LDS RZ, [RZ] ;  /* 0x00000000fffff984 */ /* 0x000fe20000000800 */
[----:B------:R-:W-:Y:S01]  /*bfe0*/  @!PT LDS RZ, [RZ] ;  /* 0x00000000fffff984 */ /* 0x000fe20000000800 */
[----:B------:R-:W-:Y:S01]  /*bff0*/  @!PT LDS RZ, [RZ] ;  /* 0x00000000fffff984 */ /* 0x000fe20000000800 */
[----:B------:R0:W-:Y:S01]  /*c000*/  @P0 LDGSTS.E.BYPASS.LTC128B.128 [R21+0x1fc00], desc[UR36][R2.64], !P4 ;  /* 0x1fc0000002150fae */ /* 0x0001e2000e101d64 */
[----:B------:R-:W-:-:S03]  /*c010*/  MOV R13, R4 ;  /* 0x00000004000d7202 */ /* 0x000fc60000000f00 */
[----:B------:R0:W-:Y:S04]  /*c020*/  @P0 LDGSTS.E.BYPASS.LTC128B.128 [R21+0x22c00], desc[UR36][R2.64+0x80], !P3 ;  /* 0x22c0008002150fae */ /* 0x0001e8000d901d64 */
[----:B------:R0:W-:Y:S01]  /*c030*/  @P0 LDGSTS.E.BYPASS.LTC128B.128 [R21+0x25c00], desc[UR36][R2.64+0x100], !P2 ;  /* 0x25c0010002150fae */ /* 0x0001e2000d101d64 */
[----:B------:R-:W-:Y:S01]  /*c040*/  ISETP.GE.AND P0, PT, R33, 0x41, PT ;  /* 0x000000412100780c */ /* 0x000fe20003f06270 */
[----:B------:R-:W-:-:S12]  /*c050*/  IMAD.MOV.U32 R7, RZ, RZ, R14 ;  /* 0x000000ffff077224 */ /* 0x000fd800078e000e */
[----:B0-----:R-:W-:Y:S05]  /*c060*/  WARPSYNC.COLLECTIVE R15, `(.L_x_104) ;  /* 0x000000000f087348 */ /* 0x001fea0003c00000 */
[----:B------:R1:W2:Y:S02]  /*c070*/  SHFL.IDX P6, R14, R13, R12, R11 ;  /* 0x0000000c0d0e7389 */ /* 0x0002a400000c000b */
[----:B012---:R-:W-:Y:S01]  /*c080*/  ENDCOLLECTIVE ;  /* 0x000000000000791b */ /* 0x007fe20003800000 */
.L_x_104:
[----:B------:R-:W-:Y:S02]  /*c090*/  @P0 LEA R9, R5, UR39, 0x1 ;  /* 0x0000002705090c11 */ /* 0x000fe4000f8e08ff */
[----:B------:R-:W-:Y:S01]  /*c0a0*/  MOV R13, R6 ;  /* 0x00000006000d7202 */ /* 0x000fe20000000f00 */
[----:B------:R-:W-:Y:S01]  /*c0b0*/  IMAD.MOV.U32 R12, RZ, RZ, 0x5 ;  /* 0x00000005ff0c7424 */ /* 0x000fe200078e00ff */
[----:B------:R-:W-:-:S05]  /*c0c0*/  @P0 LEA R14, P1, R37, R14, 0x1 ;  /* 0x0000000e250e0211 */ /* 0x000fca00078208ff */
[----:B------:R-:W-:-:S08]  /*c0d0*/  @P0 IMAD.MOV.U32 R2, RZ, RZ, R14 ;  /* 0x000000ffff020224 */ /* 0x000fd000078e000e */
[----:B------:R-:W-:Y:S05]  /*c0e0*/  WARPSYNC.COLLECTIVE R15, `(.L_x_105) ;  /* 0x000000000f087348 */ /* 0x000fea0003c00000 */
[----:B------:R0:W1:Y:S02]  /*c0f0*/  SHFL.IDX P6, R14, R13, R12, R11 ;  /* 0x0000000c0d0e7389 */ /* 0x00006400000c000b */
[----:B01----:R-:W-:Y:S01]  /*c100*/  ENDCOLLECTIVE ;  /* 0x000000000000791b */ /* 0x003fe20003800000 */
.L_x_105:
[----:B------:R-:W-:-:S04]  /*c110*/  @P0 IMAD.X R7, RZ, RZ, R7, P1 ;  /* 0x000000ffff070224 */ /* 0x000fc800008e0607 */
[----:B------:R-:W-:-:S05]  /*c120*/  @P0 IMAD.MOV.U32 R3, RZ, RZ, R7 ;  /* 0x000000ffff030224 */ /* 0x000fca00078e0007 */
[----:B------:R-:W-:Y:S01]  /*c130*/  @!PT LDS RZ, [RZ] ;  /* 0x00000000fffff984 */ /* 0x000fe20000000800 */
[----:B------:R-:W-:Y:S01]  /*c140*/  @!PT LDS RZ, [RZ] ;  /* 0x00000000fffff984 */ /* 0x000fe20000000800 */
[----:B------:R-:W-:Y:S01]  /*c150*/  @!PT LDS RZ, [RZ] ;  /* 0x00000000fffff984 */ /* 0x000fe20000000800 */
[----:B------:R0:W-:Y:S01]  /*c160*/  @P0 LDGSTS.E.BYPASS.LTC128B.128 [R9+0x20400], desc[UR36][R2.64], !P4 ;  /* 0x2040000002090fae */ /* 0x0001e2000e101d64 */
[----:B------:R-:W-:-:S03]  /*c170*/  IMAD.MOV.U32 R13, RZ, RZ, R4 ;  /* 0x000000ffff0d7224 */ /* 0x000fc600078e0004 */
[----:B------:R0:W-:Y:S04]  /*c180*/  @P0 LDGSTS.E.BYPASS.LTC128B.128 [R9+0x23400], desc[UR36][R2.64+0x80], !P3 ;  /* 0x2340008002090fae */ /* 0x0001e8000d901d64 */
[----:B------:R0:W-:Y:S01]  /*c190*/  @P0 LDGSTS.E.BYPASS.LTC128B.128 [R9+0x26400], desc[UR36][R2.64+0x100], !P2 ;  /* 0x2640010002090fae */ /* 0x0001e2000d101d64 */
[----:B------:R-:W-:-:S07]  /*c1a0*/  IMAD.MOV.U32 R7, RZ, RZ, R14 ;  /* 0x000000ffff077224 */ /* 0x000fce00078e000e */
[----:B0-----:R-:W-:Y:S05]  /*c1b0*/  WARPSYNC.COLLECTIVE R15, `(.L_x_106) ;  /* 0x000000000f087348 */ /* 0x001fea0003c00000 */
[----:B------:R1:W2:Y:S02]  /*c1c0*/  SHFL.IDX P6, R14, R13, R12, R11 ;  /* 0x0000000c0d0e7389 */ /* 0x0002a400000c000b */
[----:B012---:R-:W-:Y:S01]  /*c1d0*/  ENDCOLLECTIVE ;  /* 0x000000000000791b */ /* 0x007fe20003800000 */
.L_x_106:
[----:B------:R-:W-:Y:S05]  /*c1e0*/  BRA `(.L_x_107) ;  /* 0xffffffcc00c47947 */ /* 0x000fea000383ffff */
.L_x_52:
[----:B------:R-:W-:Y:S01]  /*c1f0*/  MOV R13, R5 ;  /* 0x00000005000d7202 */ /* 0x000fe20000000f00 */
[----:B------:R-:W-:Y:S02]  /*c200*/  IMAD.MOV.U32 R12, RZ, RZ, RZ ;  /* 0x000000ffff0c7224 */ /* 0x000fe400078e00ff */
[----:B------:R-:W-:Y:S02]  /*c210*/  IMAD.MOV.U32 R11, RZ, RZ, 0x181f ;  /* 0x0000181fff0b7424 */ /* 0x000fe400078e00ff */
[----:B------:R-:W-:Y:S02]  /*c220*/  IMAD.MOV.U32 R15, RZ, RZ, -0x1 ;  /* 0xffffffffff0f7424 */ /* 0x000fe400078e00ff */
[----:B------:R-:W-:-:S07]  /*c230*/  IMAD.IADD R4, R34, 0x1, R4 ;  /* 0x0000000122047824 */ /* 0x000fce00078e0204 */
[----:B------:R-:W-:Y:S05]  /*c240*/  WARPSYNC.COLLECTIVE R15, `(.L_x_108) ;  /* 0x000000000f087348 */ /* 0x000fea0003c00000 */
[----:B------:R0:W1:Y:S02]  /*c250*/  SHFL.IDX P6, R14, R13, R12, R11 ;  /* 0x0000000c0d0e7389 */ /* 0x00006400000c000b */
[----:B01----:R-:W-:Y:S01]  /*c260*/  ENDCOLLECTIVE ;  /* 0x000000000000791b */ /* 0x003fe20003800000 */
.L_x_108:
[C---:B------:R-:W-:Y:S01]  /*c270*/  VIADD R6, R4.reuse, 0x10 ;  /* 0x0000001004067836 */ /* 0x040fe20000000000 */
[----:B------:R-:W-:Y:S01]  /*c280*/  ISETP.GE.AND P0, PT, R4, UR40, PT ;  /* 0x0000002804007c0c */ /* 0x000fe2000bf06270 */
[----:B------:R-:W-:Y:S01]  /*c290*/  IMAD.MOV.U32 R13, RZ, RZ, R0 ;  /* 0x000000ffff0d7224 */ /* 0x000fe200078e0000 */
[----:B------:R-:W-:-:S11]  /*c2a0*/  MOV R2, R14 ;  /* 0x0000000e00027202 */ /* 0x000fd60000000f00 */
[----:B------:R-:W-:Y:S05]  /*c2b0*/  WARPSYNC.COLLECTIVE R15, `(.L_x_109) ;  /* 0x000000000f087348 */ /* 0x000fea0003c00000 */
[----:B------:R0:W1:Y:S02]  /*c2c0*/  SHFL.IDX P6, R14, R13, R12, R11 ;  /* 0x0000000c0d0e7389 */ /* 0x00006400000c000b */
[----:B01----:R-:W-:Y:S01]  /*c2d0*/  ENDCOLLECTIVE ;  /* 0x000000000000791b */ /* 0x003fe20003800000 */
.L_x_109:
[----:B------:R-:W-:Y:S02]  /*c2e0*/  IMAD.MOV.U32 R13, RZ, RZ, R5 ;  /* 0x000000ffff0d7224 */ /* 0x000fe400078e0005 */
[----:B------:R-:W-:Y:S01]  /*c2f0*/  IMAD.MOV.U32 R12, RZ, RZ, 0x1 ;  /* 0x00000001ff0c7424 */ /* 0x000fe200078e00ff */
[----:B------:R-:W-:-:S05]  /*c300*/  @!P0 LEA R14, P1, R37, R14, 0x1 ;  /* 0x0000000e250e8211 */ /* 0x000fca00078208ff */
[----:B------:R-:W-:Y:S01]  /*c310*/  @!P0 IMAD.X R3, RZ, RZ, R2, P1 ;  /* 0x000000ffff038224 */ /* 0x000fe200008e0602 */
[----:B------:R-:W-:-:S07]  /*c320*/  @!P0 MOV R2, R14 ;  /* 0x0000000e00028202 */ /* 0x000fce0000000f00 */
[----:B------:R-:W-:Y:S05]  /*c330*/  WARPSYNC.COLLECTIVE R15, `(.L_x_110) ;  /* 0x000000000f087348 */ /* 0x000fea0003c00000 */
[----:B------:R0:W1:Y:S02]  /*c340*/  SHFL.IDX P6, R14, R13, R12, R11 ;  /* 0x0000000c0d0e7389 */ /* 0x00006400000c000b */
[----:B01----:R-:W-:Y:S01]  /*c350*/  ENDCOLLECTIVE ;  /* 0x000000000000791b */ /* 0x003fe20003800000 */
.L_x_110:
[----:B------:R-:W-:Y:S01]  /*c360*/  @!PT LDS RZ, [RZ] ;  /* 0x00000000fffff984 */ /* 0x000fe20000000800 */
[----:B------:R-:W-:Y:S01]  /*c370*/  @!PT LDS RZ, [RZ] ;  /* 0x00000000fffff984 */ /* 0x000fe20000000800 */
[----:B------:R-:W-:Y:S01]  /*c380*/  @!PT LDS RZ, [RZ] ;  /* 0x00000000fffff984 */ /* 0x000fe20000000800 */
[----:B------:R0:W-:Y:S04]  /*c390*/  @!P0 LDGSTS.E.BYPASS.LTC128B.128 [R20+0x12400], desc[UR36][R2.64], !P3 ;  /* 0x1240000002148fae */ /* 0x0001e8000d901d64 */
[----:B------:R0:W-:Y:S04]  /*c3a0*/  @!P0 LDGSTS.E.BYPASS.LTC128B.128 [R20+0x16400], desc[UR36][R2.64+0x80], !P4 ;  /* 0x1640008002148fae */ /* 0x0001e8000e101d64 */
[----:B------:R0:W-:Y:S01]  /*c3b0*/  @!P0 LDGSTS.E.BYPASS.LTC128B.128 [R20+0x1a400], desc[UR36][R2.64+0x100], !P5 ;  /* 0x1a40010002148fae */ /* 0x0001e2000e901d64 */
[----:B------:R-:W-:Y:S01]  /*c3c0*/  ISETP.GE.AND P0, PT, R6, UR40, PT ;  /* 0x0000002806007c0c */ /* 0x000fe2000bf06270 */
[----:B------:R-:W-:Y:S01]  /*c3d0*/  IMAD.MOV.U32 R13, RZ, RZ, R0 ;  /* 0x000000ffff0d7224 */ /* 0x000fe200078e0000 */
[----:B------:R-:W-:-:S11]  /*c3e0*/  MOV R6, R14 ;  /* 0x0000000e00067202 */ /* 0x000fd60000000f00 */
[----:B0-----:R-:W-:Y:S05]  /*c3f0*/  WARPSYNC.COLLECTIVE R15, `(.L_x_111) ;  /* 0x000000000f087348 */ /* 0x001fea0003c00000 */
[----:B------:R1:W2:Y:S02]  /*c400*/  SHFL.IDX P6, R14, R13, R12, R11 ;  /* 0x0000000c0d0e7389 */ /* 0x0002a400000c000b */
[----:B012---:R-:W-:Y:S01]  /*c410*/  ENDCOLLECTIVE ;  /* 0x000000000000791b */ /* 0x007fe20003800000 */
.L_x_111:
[----:B------:R-:W-:Y:S02]  /*c420*/  IMAD.MOV.U32 R13, RZ, RZ, R5 ;  /* 0x000000ffff0d7224 */ /* 0x000fe400078e0005 */
[----:B------:R-:W-:Y:S01]  /*c430*/  IMAD.MOV.U32 R12, RZ, RZ, 0x2 ;  /* 0x00000002ff0c7424 */ /* 0x000fe200078e00ff */
[----:B------:R-:W-:-:S05]  /*c440*/  @!P0 LEA R14, P1, R37, R14, 0x1 ;  /* 0x0000000e250e8211 */ /* 0x000fca00078208ff */
[----:B------:R-:W-:-:S08]  /*c450*/  @!P0 IMAD.MOV.U32 R2, RZ, RZ, R14 ;  /* 0x000000ffff028224 */ /* 0x000fd000078e000e */
[----:B------:R-:W-:Y:S05]  /*c460*/  WARPSYNC.COLLECTIVE R15, `(.L_x_112) ;  /* 0x000000000f087348 */ /* 0x000fea0003c00000 */
[----:B------:R0:W1:Y:S02]  /*c470*/  SHFL.IDX P6, R14, R13, R12, R11 ;  /* 0x0000000c0d0e7389 */ /* 0x00006400000c000b */
[----:B01----:R-:W-:Y:S01]  /*c480*/  ENDCOLLECTIVE ;  /* 0x000000000000791b */ /* 0x003fe20003800000 */
.L_x_112:
[----:B------:R-:W-:Y:S02]  /*c490*/  @!P0 IMAD.X R7, RZ, RZ, R6, P1 ;  /* 0x000000ffff078224 */ /* 0x000fe400008e0606 */
[----:B------:R-:W-:-:S03]  /*c4a0*/  VIADD R6, R4, 0x20 ;  /* 0x0000002004067836 */ /* 0x000fc60000000000 */
[----:B------:R-:W-:-:S05]  /*c4b0*/  @!P0 MOV R3, R7 ;  /* 0x0000000700038202 */ /* 0x000fca0000000f00 */
[----:B------:R-:W-:Y:S01]  /*c4c0*/  @!PT LDS RZ, [RZ] ;  /* 0x00000000fffff984 */ /* 0x000fe20000000800 */
[----:B------:R-:W-:Y:S01]  /*c4d0*/  @!PT LDS RZ, [RZ] ;  /* 0x00000000fffff984 */ /* 0x000fe20000000800 */
[----:B------:R-:W-:Y:S01]  /*c4e0*/  @!PT LDS RZ, [RZ] ;  /* 0x00000000fffff984 */ /* 0x000fe20000000800 */
[----:B------:R0:W-:Y:S01]  /*c4f0*/  @!P0 LDGSTS.E.BYPASS.LTC128B.128 [R20+0x12c00], desc[UR36][R2.64], !P3 ;  /* 0x12c0000002148fae */ /* 0x0001e2000d901d64 */
[----:B------:R-:W-:-:S03]  /*c500*/  IMAD.MOV.U32 R13, RZ, RZ, R0 ;  /* 0x000000ffff0d7224 */ /* 0x000fc600078e0000 */
[----:B------:R0:W-:Y:S04]  /*c510*/  @!P0 LDGSTS.E.BYPASS.LTC128B.128 [R20+0x16c00], desc[UR36][R2.64+0x80], !P4 ;  /* 0x16c0008002148fae */ /* 0x0001e8000e101d64 */
[----:B------:R0:W-:Y:S01]  /*c520*/  @!P0 LDGSTS.E.BYPASS.LTC128B.128 [R20+0x1ac00], desc[UR36][R2.64+0x100], !P5 ;  /* 0x1ac0010002148fae */ /* 0x0001e2000e901d64 */
[----:B------:R-:W-:Y:S02]  /*c530*/  ISETP.GE.AND P0, PT, R6, UR40, PT ;  /* 0x0000002806007c0c */ /* 0x000fe4000bf06270 */
[----:B------:R-:W-:-:S11]  /*c540*/  MOV R6, R14 ;  /* 0x0000000e00067202 */ /* 0x000fd60000000f00 */
[----:B0-----:R-:W-:Y:S05]  /*c550*/  WARPSYNC.COLLECTIVE R15, `(.L_x_113) ;  /* 0x000000000f087348 */ /* 0x001fea0003c00000 */
[----:B------:R1:W2:Y:S02]  /*c560*/  SHFL.IDX P6, R14, R13, R12, R11 ;  /* 0x0000000c0d0e7389 */ /* 0x0002a400000c000b */
[----:B012---:R-:W-:Y:S01]  /*c570*/  ENDCOLLECTIVE ;  /* 0x000000000000791b */ /* 0x007fe20003800000 */
.L_x_113:
[----:B------:R-:W-:Y:S02]  /*c580*/  IMAD.MOV.U32 R13, RZ, RZ, R5 ;  /* 0x000000ffff0d7224 */ /* 0x000fe400078e0005 */
[----:B------:R-:W-:Y:S01]  /*c590*/  IMAD.MOV.U32 R12, RZ, RZ, 0x3 ;  /* 0x00000003ff0c7424 */ /* 0x000fe200078e00ff */
[----:B------:R-:W-:-:S05]  /*c5a0*/  @!P0 LEA R14, P1, R37, R14, 0x1 ;  /* 0x0000000e250e8211 */ /* 0x000fca00078208ff */
[----:B------:R-:W-:-:S08]  /*c5b0*/  @!P0 IMAD.MOV.U32 R2, RZ, RZ, R14 ;  /* 0x000000ffff028224 */ /* 0x000fd000078e000e */
[----:B------:R-:W-:Y:S05]  /*c5c0*/  WARPSYNC.COLLECTIVE R15, `(.L_x_114) ;  /* 0x000000000f087348 */ /* 0x000fea0003c00000 */
[----:B------:R0:W1:Y:S02]  /*c5d0*/  SHFL.IDX P6, R14, R13, R12, R11 ;  /* 0x0000000c0d0e7389 */ /* 0x00006400000c000b */
[----:B01----:R-:W-:Y:S01]  /*c5e0*/  ENDCOLLECTIVE ;  /* 0x000000000000791b */ /* 0x003fe20003800000 */
.L_x_114:
        /* <DEDUP_REMOVED lines=15> */
.L_x_115:
[----:B------:R-:W-:Y:S02]  /*c6e0*/  IMAD.MOV.U32 R13, RZ, RZ, R5 ;  /* 0x000000ffff0d7224 */ /* 0x000fe400078e0005 */
[----:B------:R-:W-:Y:S01]  /*c6f0*/  IMAD.MOV.U32 R12, RZ, RZ, 0x4 ;  /* 0x00000004ff0c7424 */ /* 0x000fe200078e00ff */
[----:B------:R-:W-:-:S05]  /*c700*/  @!P0 LEA R14, P1, R37, R14, 0x1 ;  /* 0x0000000e250e8211 */ /* 0x000fca00078208ff */
[----:B------:R-:W-:-:S08]  /*c710*/  @!P0 IMAD.MOV.U32 R2, RZ, RZ, R14 ;  /* 0x000000ffff028224 */ /* 0x000fd000078e000e */
[----:B------:R-:W-:Y:S05]  /*c720*/  WARPSYNC.COLLECTIVE R15, `(.L_x_116) ;  /* 0x000000000f087348 */ /* 0x000fea0003c00000 */
[----:B------:R0:W1:Y:S02]  /*c730*/  SHFL.IDX P6, R14, R13, R12, R11 ;  /* 0x0000000c0d0e7389 */ /* 0x00006400000c000b */
[----:B01----:R-:W-:Y:S01]  /*c740*/  ENDCOLLECTIVE ;  /* 0x000000000000791b */ /* 0x003fe20003800000 */
.L_x_116:
        /* <DEDUP_REMOVED lines=15> */
.L_x_117:
[----:B------:R-:W-:Y:S02]  /*c840*/  IMAD.MOV.U32 R13, RZ, RZ, R5 ;  /* 0x000000ffff0d7224 */ /* 0x000fe400078e0005 */
[----:B------:R-:W-:Y:S01]  /*c850*/  IMAD.MOV.U32 R12, RZ, RZ, 0x5 ;  /* 0x00000005ff0c7424 */ /* 0x000fe200078e00ff */
[----:B------:R-:W-:-:S05]  /*c860*/  @!P0 LEA R14, P1, R37, R14, 0x1 ;  /* 0x0000000e250e8211 */ /* 0x000fca00078208ff */
[----:B------:R-:W-:-:S08]  /*c870*/  @!P0 IMAD.MOV.U32 R2, RZ, RZ, R14 ;  /* 0x000000ffff028224 */ /* 0x000fd000078e000e */
[----:B------:R-:W-:Y:S05]  /*c880*/  WARPSYNC.COLLECTIVE R15, `(.L_x_118) ;  /* 0x000000000f087348 */ /* 0x000fea0003c00000 */
[----:B------:R0:W1:Y:S02]  /*c890*/  SHFL.IDX P6, R14, R13, R12, R11 ;  /* 0x0000000c0d0e7389 */ /* 0x00006400000c000b */
[----:B01----:R-:W-:Y:S01]  /*c8a0*/  ENDCOLLECTIVE ;  /* 0x000000000000791b */ /* 0x003fe20003800000 */
.L_x_118:
        /* <DEDUP_REMOVED lines=15> */
.L_x_119:
[----:B------:R-:W-:Y:S02]  /*c9a0*/  IMAD.MOV.U32 R13, RZ, RZ, R5 ;  /* 0x000000ffff0d7224 */ /* 0x000fe400078e0005 */
[----:B------:R-:W-:Y:S01]  /*c9b0*/  IMAD.MOV.U32 R12, RZ, RZ, 0x6 ;  /* 0x00000006ff0c7424 */ /* 0x000fe200078e00ff */
[----:B------:R-:W-:-:S05]  /*c9c0*/  @!P0 LEA R14, P1, R37, R14, 0x1 ;  /* 0x0000000e250e8211 */ /* 0x000fca00078208ff */
[----:B------:R-:W-:-:S08]  /*c9d0*/  @!P0 IMAD.MOV.U32 R2, RZ, RZ, R14 ;  /* 0x000000ffff028224 */ /* 0x000fd000078e000e */
[----:B------:R-:W-:Y:S05]  /*c9e0*/  WARPSYNC.COLLECTIVE R15, `(.L_x_120) ;  /* 0x000000000f087348 */ /* 0x000fea0003c00000 */
[----:B------:R0:W1:Y:S02]  /*c9f0*/  SHFL.IDX P6, R14, R13, R12, R11 ;  /* 0x0000000c0d0e7389 */ /* 0x00006400000c000b */
[----:B01----:R-:W-:Y:S01]  /*ca00*/  ENDCOLLECTIVE ;  /* 0x000000000000791b */ /* 0x003fe20003800000 */
.L_x_120:
        /* <DEDUP_REMOVED lines=15> */
.L_x_121:
[----:B------:R-:W-:Y:S02]  /*cb00*/  IMAD.MOV.U32 R13, RZ, RZ, R5 ;  /* 0x000000ffff0d7224 */ /* 0x000fe400078e0005 */
[----:B------:R-:W-:Y:S01]  /*cb10*/  IMAD.MOV.U32 R12, RZ, RZ, 0x7 ;  /* 0x00000007ff0c7424 */ /* 0x000fe200078e00ff */
[----:B------:R-:W-:-:S05]  /*cb20*/  @!P0 LEA R14, P1, R37, R14, 0x1 ;  /* 0x0000000e250e8211 */ /* 0x000fca00078208ff */
[----:B------:R-:W-:-:S08]  /*cb30*/  @!P0 IMAD.MOV.U32 R2, RZ, RZ, R14 ;  /* 0x000000ffff028224 */ /* 0x000fd000078e000e */
[----:B------:R-:W-:Y:S05]  /*cb40*/  WARPSYNC.COLLECTIVE R15, `(.L_x_122) ;  /* 0x000000000f087348 */ /* 0x000fea0003c00000 */
[----:B------:R0:W1:Y:S02]  /*cb50*/  SHFL.IDX P6, R14, R13, R12, R11 ;  /* 0x0000000c0d0e7389 */ /* 0x00006400000c000b */
[----:B01----:R-:W-:Y:S01]  /*cb60*/  ENDCOLLECTIVE ;  /* 0x000000000000791b */ /* 0x003fe20003800000 */
.L_x_122:
[----:B------:R-:W-:-:S05]  /*cb70*/  @!P0 IMAD.X R7, RZ, RZ, R6, P1 ;  /* 0x000000ffff078224 */ /* 0x000fca00008e0606 */
[----:B------:R-:W-:-:S05]  /*cb80*/  @!P0 MOV R3, R7 ;  /* 0x0000000700038202 */ /* 0x000fca0000000f00 */
[----:B------:R-:W-:Y:S01]  /*cb90*/  @!PT LDS RZ, [RZ] ;  /* 0x00000000fffff984 */ /* 0x000fe20000000800 */
[----:B------:R-:W-:Y:S01]  /*cba0*/  @!PT LDS RZ, [RZ] ;  /* 0x00000000fffff984 */ /* 0x000fe20000000800 */
[----:B------:R-:W-:Y:S01]  /*cbb0*/  @!PT LDS RZ, [RZ] ;  /* 0x00000000fffff984 */ /* 0x000fe20000000800 */
[----:B------:R0:W-:Y:S01]  /*cbc0*/  @!P0 LDGSTS.E.BYPASS.LTC128B.128 [R20+0x15400], desc[UR36][R2.64], !P3 ;  /* 0x1540000002148fae */ /* 0x0001e2000d901d64 */
[----:B------:R-:W-:-:S03]  /*cbd0*/  MOV R13, R0 ;  /* 0x00000000000d7202 */ /* 0x000fc60000000f00 */
[----:B------:R0:W-:Y:S04]  /*cbe0*/  @!P0 LDGSTS.E.BYPASS.LTC128B.128 [R20+0x19400], desc[UR36][R2.64+0x80], !P4 ;  /* 0x1940008002148fae */ /* 0x0001e8000e101d64 */
[----:B------:R0:W-:Y:S01]  /*cbf0*/  @!P0 LDGSTS.E.BYPASS.LTC128B.128 [R20+0x1d400], desc[UR36][R2.64+0x100], !P5 ;  /* 0x1d40010002148fae */ /* 0x0001e2000e901d64 */
[----:B------:R-:W-:-:S07]  /*cc00*/  IMAD.MOV.U32 R6, RZ, RZ, R14 ;  /* 0x000000ffff067224 */ /* 0x000fce00078e000e */
[----:B0-----:R-:W-:Y:S05]  /*cc10*/  WARPSYNC.COLLECTIVE R15, `(.L_x_123) ;  /* 0x000000000f087348 */ /* 0x001fea0003c00000 */
[----:B------:R1:W2:Y:S02]  /*cc20*/  SHFL.IDX P6, R14, R13, R12, R11 ;  /* 0x0000000c0d0e7389 */ /* 0x0002a400000c000b */
[----:B012---:R-:W-:Y:S01]  /*cc30*/  ENDCOLLECTIVE ;  /* 0x000000000000791b */ /* 0x007fe20003800000 */
.L_x_123:
[----:B------:R-:W-:Y:S05]  /*cc40*/  BRA `(.L_x_124) ;  /* 0xffffffcc00d07947 */ /* 0x000fea000383ffff */
.L_x_54:
[----:B0-----:R-:W-:-:S04]  /*cc50*/  IMAD.U32 R3, RZ, RZ, UR39 ;  /* 0x00000027ff037e24 */ /* 0x001fc8000f8e00ff */
[----:B------:R0:W1:Y:S03]  /*cc60*/  SYNCS.PHASECHK.TRANS64.TRYWAIT P0, [R3+URZ+0x30820], R0 ;  /* 0x03082000030075a7 */ /* 0x000066000800017f */
[----:B-1----:R-:W-:Y:S05]  /*cc70*/  @!P0 NANOSLEEP.SYNCS 0x989680 ;  /* 0x009896800000895d */ /* 0x002fea0003900000 */
[----:B------:R-:W1:Y:S02]  /*cc80*/  @!P0 SYNCS.PHASECHK.TRANS64 P0, [R3+URZ+0x30820], R0 ;  /* 0x03082000030085a7 */ /* 0x000e64000800007f */
[----:B-1----:R-:W-:Y:S05]  /*cc90*/  @!P0 BRA `(.L_x_54) ;  /* 0xfffffffc00ec8947 */ /* 0x002fea000383ffff */
[----:B------:R-:W-:Y:S05]  /*cca0*/  BRA `(.L_x_125) ;  /* 0xffffffd0000c7947 */ /* 0x000fea000383ffff */
.L_x_58:
[----:B0-----:R0:W1:Y:S02]  /*ccb0*/  SYNCS.PHASECHK.TRANS64.TRYWAIT P0, [R6+URZ+0x30840], R3 ;  /* 0x03084003060075a7 */ /* 0x001064000800017f */
[----:B-1----:R-:W-:Y:S05]  /*ccc0*/  @!P0 NANOSLEEP.SYNCS 0x989680 ;  /* 0x009896800000895d */ /* 0x002fea0003900000 */
[----:B------:R-:W1:Y:S02]  /*ccd0*/  @!P0 SYNCS.PHASECHK.TRANS64 P0, [R6+URZ+0x30840], R3 ;  /* 0x03084003060085a7 */ /* 0x000e64000800007f */
[----:B-1----:R-:W-:Y:S05]  /*cce0*/  @!P0 BRA `(.L_x_58) ;  /* 0xfffffffc00f08947 */ /* 0x002fea000383ffff */
[----:B------:R-:W-:Y:S05]  /*ccf0*/  BRA `(.L_x_126) ;  /* 0xffffffd000bc7947 */ /* 0x000fea000383ffff */
.L_x_59:
[----:B------:R-:W-:Y:S01]  /*cd00*/  BSSY B1, `(.L_x_127) ;  /* 0x0000008000017945 */ /* 0x000fe20003800000 */
[----:B------:R-:W-:Y:S01]  /*cd10*/  IMAD.MOV.U32 R13, RZ, RZ, R10 ;  /* 0x000000ffff0d7224 */ /* 0x000fe200078e000a */
[----:B------:R-:W-:Y:S01]  /*cd20*/  MOV R11, 0x181f ;  /* 0x0000181f000b7802 */ /* 0x000fe20000000f00 */
[----:B------:R-:W-:Y:S02]  /*cd30*/  IMAD.MOV.U32 R12, RZ, RZ, RZ ;  /* 0x000000ffff0c7224 */ /* 0x000fe400078e00ff */
[----:B------:R-:W-:-:S07]  /*cd40*/  IMAD.MOV.U32 R15, RZ, RZ, -0x1 ;  /* 0xffffffffff0f7424 */ /* 0x000fce00078e00ff */
[----:B------:R-:W-:Y:S05]  /*cd50*/  WARPSYNC.COLLECTIVE R15, `(.L_x_128) ;  /* 0x000000000f087348 */ /* 0x000fea0003c00000 */
[----:B------:R0:W1:Y:S02]  /*cd60*/  SHFL.IDX P6, R14, R13, R12, R11 ;  /* 0x0000000c0d0e7389 */ /* 0x00006400000c000b */
[----:B01----:R-:W-:Y:S01]  /*cd70*/  ENDCOLLECTIVE ;  /* 0x000000000000791b */ /* 0x003fe20003800000 */
.L_x_128:
[----:B------:R-:W-:Y:S05]  /*cd80*/  BSYNC B1 ;  /* 0x0000000000017941 */ /* 0x000fea0003800000 */
.L_x_127:
[----:B------:R-:W-:Y:S01]  /*cd90*/  IMAD.MOV.U32 R13, RZ, RZ, R8 ;  /* 0x000000ffff0d7224 */ /* 0x000fe200078e0008 */
[----:B------:R-:W-:Y:S01]  /*cda0*/  MOV R12, RZ ;  /* 0x000000ff000c7202 */ /* 0x000fe20000000f00 */
[----:B------:R-:W-:Y:S01]  /*cdb0*/  IMAD.MOV.U32 R11, RZ, RZ, 0x181f ;  /* 0x0000181fff0b7424 */ /* 0x000fe200078e00ff */
[----:B------:R-:W-:Y:S01]  /*cdc0*/  LEA R9, R9, UR39, 0x1 ;  /* 0x0000002709097c11 */ /* 0x000fe2000f8e08ff */
[----:B------:R-:W-:Y:S02]  /*cdd0*/  IMAD.MOV.U32 R15, RZ, RZ, -0x1 ;  /* 0xffffffffff0f7424 */ /* 0x000fe400078e00ff */
[----:B------:R-:W-:Y:S02]  /*cde0*/  IMAD.MOV.U32 R3, RZ, RZ, R14 ;  /* 0x000000ffff037224 */ /* 0x000fe400078e000e */
[----:B------:R-:W-:-:S07]  /*cdf0*/  IMAD.SHL.U32 R4, R37, 0x2, RZ ;  /* 0x0000000225047824 */ /* 0x000fce00078e00ff */
[----:B------:R-:W-:Y:S05]  /*ce00*/  WARPSYNC.COLLECTIVE R15, `(.L_x_129) ;  /* 0x000000000f087348 */ /* 0x000fea0003c00000 */
[----:B------:R0:W1:Y:S02]  /*ce10*/  SHFL.IDX P6, R14, R13, R12, R11 ;  /* 0x0000000c0d0e7389 */ /* 0x00006400000c000b */
[----:B01----:R-:W-:Y:S01]  /*ce20*/  ENDCOLLECTIVE ;  /* 0x000000000000791b */ /* 0x003fe20003800000 */
.L_x_129:
[----:B------:R-:W-:Y:S02]  /*ce30*/  IMAD.MOV.U32 R13, RZ, RZ, R10 ;  /* 0x000000ffff0d7224 */ /* 0x000fe400078e000a */
[----:B------:R-:W-:Y:S01]  /*ce40*/  IMAD.MOV.U32 R12, RZ, RZ, 0x1 ;  /* 0x00000001ff0c7424 */ /* 0x000fe200078e00ff */
[----:B------:R-:W-:-:S13]  /*ce50*/  IADD3 R2, P0, R14, R4, RZ ;  /* 0x000000040e027210 */ /* 0x000fda0007f1e0ff */
[----:B------:R-:W-:Y:S05]  /*ce60*/  WARPSYNC.COLLECTIVE R15, `(.L_x_130) ;  /* 0x000000000f087348 */ /* 0x000fea0003c00000 */
[----:B------:R0:W1:Y:S02]  /*ce70*/  SHFL.IDX P6, R14, R13, R12, R11 ;  /* 0x0000000c0d0e7389 */ /* 0x00006400000c000b */
[----:B01----:R-:W-:Y:S01]  /*ce80*/  ENDCOLLECTIVE ;  /* 0x000000000000791b */ /* 0x003fe20003800000 */
.L_x_130:
[----:B------:R-:W-:-:S05]  /*ce90*/  IADD3.X R3, RZ, R3, RZ, P0, !PT ;  /* 0x00000003ff037210 */ /* 0x000fca00007fe4ff */
[----:B------:R-:W-:Y:S01]  /*cea0*/  @!PT LDS RZ, [RZ] ;  /* 0x00000000fffff984 */ /* 0x000fe20000000800 */
[----:B------:R-:W-:Y:S01]  /*ceb0*/  @!PT LDS RZ, [RZ] ;  /* 0x00000000fffff984 */ /* 0x000fe20000000800 */
[----:B------:R-:W-:Y:S01]  /*cec0*/  @!PT LDS RZ, [RZ] ;  /* 0x00000000fffff984 */ /* 0x000fe20000000800 */
[----:B------:R-:W-:Y:S04]  /*ced0*/  LDGSTS.E.BYPASS.LTC128B.128 [R9+0x1e400], desc[UR36][R2.64], !P3 ;  /* 0x1e40000002097fae */ /* 0x000fe8000d901d64 */
[----:B------:R-:W-:Y:S01]  /*cee0*/  LDGSTS.E.BYPASS.LTC128B.128 [R9+0x21400], desc[UR36][R2.64+0x80], !P2 ;  /* 0x2140008002097fae */ /* 0x000fe2000d101d64 */
[----:B------:R-:W-:-:S03]  /*cef0*/  MOV R13, R8 ;  /* 0x00000008000d7202 */ /* 0x000fc60000000f00 */
[----:B------:R0:W-:Y:S02]  /*cf00*/  LDGSTS.E.BYPASS.LTC128B.128 [R9+0x24400], desc[UR36][R2.64+0x100], !P1 ;  /* 0x2440010002097fae */ /* 0x0001e4000c901d64 */
[----:B0-----:R-:W-:-:S07]  /*cf10*/  IMAD.MOV.U32 R3, RZ, RZ, R14 ;  /* 0x000000ffff037224 */ /* 0x001fce00078e000e */
[----:B------:R-:W-:Y:S05]  /*cf20*/  WARPSYNC.COLLECTIVE R15, `(.L_x_131) ;  /* 0x000000000f087348 */ /* 0x000fea0003c00000 */
[----:B------:R0:W1:Y:S02]  /*cf30*/  SHFL.IDX P6, R14, R13, R12, R11 ;  /* 0x0000000c0d0e7389 */ /* 0x00006400000c000b */
[----:B01----:R-:W-:Y:S01]  /*cf40*/  ENDCOLLECTIVE ;  /* 0x000000000000791b */ /* 0x003fe20003800000 */
.L_x_131:
[----:B------:R-:W-:Y:S02]  /*cf50*/  IMAD.MOV.U32 R13, RZ, RZ, R10 ;  /* 0x000000ffff0d7224 */ /* 0x000fe400078e000a */
[----:B------:R-:W-:Y:S01]  /*cf60*/  IMAD.MOV.U32 R12, RZ, RZ, 0x2 ;  /* 0x00000002ff0c7424 */ /* 0x000fe200078e00ff */
[----:B------:R-:W-:-:S13]  /*cf70*/  IADD3 R2, P0, R14, R4, RZ ;  /* 0x000000040e027210 */ /* 0x000fda0007f1e0ff */
[----:B------:R-:W-:Y:S05]  /*cf80*/  WARPSYNC.COLLECTIVE R15, `(.L_x_132) ;  /* 0x000000000f087348 */ /* 0x000fea0003c00000 */
[----:B------:R0:W1:Y:S02]  /*cf90*/  SHFL.IDX P6, R14, R13, R12, R11 ;  /* 0x0000000c0d0e7389 */ /* 0x00006400000c000b */
[----:B01----:R-:W-:Y:S01]  /*cfa0*/  ENDCOLLECTIVE ;  /* 0x000000000000791b */ /* 0x003fe20003800000 */
.L_x_132:
[----:B------:R-:W-:-:S05]  /*cfb0*/  IMAD.X R3, RZ, RZ, R3, P0 ;  /* 0x000000ffff037224 */ /* 0x000fca00000e0603 */
[----:B------:R-:W-:Y:S01]  /*cfc0*/  @!PT LDS RZ, [RZ] ;  /* 0x00000000fffff984 */ /* 0x000fe20000000800 */
[----:B------:R-:W-:Y:S01]  /*cfd0*/  @!PT LDS RZ, [RZ] ;  /* 0x00000000fffff984 */ /* 0x000fe20000000800 */
[----:B------:R-:W-:Y:S01]  /*cfe0*/  @!PT LDS RZ, [RZ] ;  /* 0x00000000fffff984 */ /* 0x000fe20000000800 */
[----:B------:R0:W-:Y:S04]  /*cff0*/  LDGSTS.E.BYPASS.LTC128B.128 [R9+0x1ec00], desc[UR36][R2.64], !P3 ;  /* 0x1ec0000002097fae */ /* 0x0001e8000d901d64 */
[----:B------:R0:W-:Y:S01]  /*d000*/  LDGSTS.E.BYPASS.LTC128B.128 [R9+0x21c00], desc[UR36][R2.64+0x80], !P2 ;  /* 0x21c0008002097fae */ /* 0x0001e2000d101d64 */
[----:B------:R-:W-:-:S03]  /*d010*/  IMAD.MOV.U32 R13, RZ, RZ, R8 ;  /* 0x000000ffff0d7224 */ /* 0x000fc600078e0008 */
[----:B------:R0:W-:Y:S01]  /*d020*/  LDGSTS.E.BYPASS.LTC128B.128 [R9+0x24c00], desc[UR36][R2.64+0x100], !P1 ;  /* 0x24c0010002097fae */ /* 0x0001e2000c901d64 */
[----:B------:R-:W-:-:S07]  /*d030*/  MOV R35, R14 ;  /* 0x0000000e00237202 */ /* 0x000fce0000000f00 */
[----:B0-----:R-:W-:Y:S05]  /*d040*/  WARPSYNC.COLLECTIVE R15, `(.L_x_133) ;  /* 0x000000000f087348 */ /* 0x001fea0003c00000 */
[----:B------:R1:W2:Y:S02]  /*d050*/  SHFL.IDX P6, R14, R13, R12, R11 ;  /* 0x0000000c0d0e7389 */ /* 0x0002a400000c000b */
[----:B012---:R-:W-:Y:S01]  /*d060*/  ENDCOLLECTIVE ;  /* 0x000000000000791b */ /* 0x007fe20003800000 */
.L_x_133:
[----:B------:R-:W-:Y:S01]  /*d070*/  IMAD.MOV.U32 R13, RZ, RZ, R10 ;  /* 0x000000ffff0d7224 */ /* 0x000fe200078e000a */
[----:B------:R-:W-:Y:S02]  /*d080*/  MOV R12, 0x3 ;  /* 0x00000003000c7802 */ /* 0x000fe40000000f00 */
[----:B------:R-:W-:-:S13]  /*d090*/  IADD3 R2, P0, R14, R4, RZ ;  /* 0x000000040e027210 */ /* 0x000fda0007f1e0ff */
[----:B------:R-:W-:Y:S05]  /*d0a0*/  WARPSYNC.COLLECTIVE R15, `(.L_x_134) ;  /* 0x000000000f087348 */ /* 0x000fea0003c00000 */
[----:B------:R0:W1:Y:S02]  /*d0b0*/  SHFL.IDX P6, R14, R13, R12, R11 ;  /* 0x0000000c0d0e7389 */ /* 0x00006400000c000b */
[----:B01----:R-:W-:Y:S01]  /*d0c0*/  ENDCOLLECTIVE ;  /* 0x000000000000791b */ /* 0x003fe20003800000 */
.L_x_134:
        /* <DEDUP_REMOVED lines=8> */
[----:B------:R-:W-:-:S07]  /*d150*/  IMAD.MOV.U32 R35, RZ, RZ, R14 ;  /* 0x000000ffff237224 */ /* 0x000fce00078e000e */
[----:B0-----:R-:W-:Y:S05]  /*d160*/  WARPSYNC.COLLECTIVE R15, `(.L_x_135) ;  /* 0x000000000f087348 */ /* 0x001fea0003c00000 */
[----:B------:R1:W2:Y:S02]  /*d170*/  SHFL.IDX P6, R14, R13, R12, R11 ;  /* 0x0000000c0d0e7389 */ /* 0x0002a400000c000b */
[----:B012---:R-:W-:Y:S01]  /*d180*/  ENDCOLLECTIVE ;  /* 0x000000000000791b */ /* 0x007fe20003800000 */
.L_x_135:
[----:B------:R-:W-:Y:S01]  /*d190*/  MOV R13, R10 ;  /* 0x0000000a000d7202 */ /* 0x000fe20000000f00 */
[----:B------:R-:W-:Y:S01]  /*d1a0*/  IMAD.MOV.U32 R12, RZ, RZ, 0x4 ;  /* 0x00000004ff0c7424 */ /* 0x000fe200078e00ff */
[----:B------:R-:W-:-:S13]  /*d1b0*/  IADD3 R2, P0, R14, R4, RZ ;  /* 0x000000040e027210 */ /* 0x000fda0007f1e0ff */
[----:B------:R-:W-:Y:S05]  /*d1c0*/  WARPSYNC.COLLECTIVE R15, `(.L_x_136) ;  /* 0x000000000f087348 */ /* 0x000fea0003c00000 */
[----:B------:R0:W1:Y:S02]  /*d1d0*/  SHFL.IDX P6, R14, R13, R12, R11 ;  /* 0x0000000c0d0e7389 */ /* 0x00006400000c000b */
[----:B01----:R-:W-:Y:S01]  /*d1e0*/  ENDCOLLECTIVE ;  /* 0x000000000000791b */ /* 0x003fe20003800000 */
.L_x_136:
        /* <DEDUP_REMOVED lines=12> */
.L_x_137:
[----:B------:R-:W-:Y:S02]  /*d2b0*/  IMAD.MOV.U32 R13, RZ, RZ, R10 ;  /* 0x000000ffff0d7224 */ /* 0x000fe400078e000a */
[----:B------:R-:W-:Y:S01]  /*d2c0*/  IMAD.MOV.U32 R12, RZ, RZ, 0x5 ;  /* 0x00000005ff0c7424 */ /* 0x000fe200078e00ff */
[----:B------:R-:W-:-:S13]  /*d2d0*/  IADD3 R2, P0, R14, R4, RZ ;  /* 0x000000040e027210 */ /* 0x000fda0007f1e0ff */
[----:B------:R-:W-:Y:S05]  /*d2e0*/  WARPSYNC.COLLECTIVE R15, `(.L_x_138) ;  /* 0x000000000f087348 */ /* 0x000fea0003c00000 */
[----:B------:R0:W1:Y:S02]  /*d2f0*/  SHFL.IDX P6, R14, R13, R12, R11 ;  /* 0x0000000c0d0e7389 */ /* 0x00006400000c000b */
[----:B01----:R-:W-:Y:S01]  /*d300*/  ENDCOLLECTIVE ;  /* 0x000000000000791b */ /* 0x003fe20003800000 */
.L_x_138:
[----:B------:R-:W-:-:S05]  /*d310*/  IADD3.X R3, RZ, R35, RZ, P0, !PT ;  /* 0x00000023ff037210 */ /* 0x000fca00007fe4ff */
[----:B------:R-:W-:Y:S01]  /*d320*/  @!PT LDS RZ, [RZ] ;  /* 0x00000000fffff984 */ /* 0x000fe20000000800 */
[----:B------:R-:W-:Y:S01]  /*d330*/  @!PT LDS RZ, [RZ] ;  /* 0x00000000fffff984 */ /* 0x000fe20000000800 */
[----:B------:R-:W-:Y:S01]  /*d340*/  @!PT LDS RZ, [RZ] ;  /* 0x00000000fffff984 */ /* 0x000fe20000000800 */
[----:B------:R0:W-:Y:S04]  /*d350*/  LDGSTS.E.BYPASS.LTC128B.128 [R9+0x20400], desc[UR36][R2.64], !P3 ;  /* 0x2040000002097fae */ /* 0x0001e8000d901d64 */
[----:B------:R0:W-:Y:S01]  /*d360*/  LDGSTS.E.BYPASS.LTC128B.128 [R9+0x23400], desc[UR36][R2.64+0x80], !P2 ;  /* 0x2340008002097fae */ /* 0x0001e2000d101d64 */
[----:B------:R-:W-:-:S03]  /*d370*/  MOV R13, R8 ;  /* 0x00000008000d7202 */ /* 0x000fc60000000f00 */
[----:B------:R0:W-:Y:S01]  /*d380*/  LDGSTS.E.BYPASS.LTC128B.128 [R9+0x26400], desc[UR36][R2.64+0x100], !P1 ;  /* 0x2640010002097fae */ /* 0x0001e2000c901d64 */
[----:B------:R-:W-:-:S07]  /*d390*/  IMAD.MOV.U32 R35, RZ, RZ, R14 ;  /* 0x000000ffff237224 */ /* 0x000fce00078e000e */
[----:B0-----:R-:W-:Y:S05]  /*d3a0*/  WARPSYNC.COLLECTIVE R15, `(.L_x_139) ;  /* 0x000000000f087348 */ /* 0x001fea0003c00000 */
[----:B------:R1:W2:Y:S02]  /*d3b0*/  SHFL.IDX P6, R14, R13, R12, R11 ;  /* 0x0000000c0d0e7389 */ /* 0x0002a400000c000b */
[----:B012---:R-:W-:Y:S01]  /*d3c0*/  ENDCOLLECTIVE ;  /* 0x000000000000791b */ /* 0x007fe20003800000 */
.L_x_139:
[----:B------:R-:W-:Y:S05]  /*d3d0*/  BRA `(.L_x_140) ;  /* 0xffffffd0000c7947 */ /* 0x000fea000383ffff */
.L_x_64:
[----:B0-----:R0:W1:Y:S02]  /*d3e0*/  SYNCS.PHASECHK.TRANS64.TRYWAIT P0, [R6+URZ+0x30860], R9 ;  /* 0x03086009060075a7 */ /* 0x001064000800017f */
[----:B-1----:R-:W-:Y:S05]  /*d3f0*/  @!P0 NANOSLEEP.SYNCS 0x989680 ;  /* 0x009896800000895d */ /* 0x002fea0003900000 */
[----:B------:R-:W1:Y:S02]  /*d400*/  @!P0 SYNCS.PHASECHK.TRANS64 P0, [R6+URZ+0x30860], R9 ;  /* 0x03086009060085a7 */ /* 0x000e64000800007f */
[----:B-1----:R-:W-:Y:S05]  /*d410*/  @!P0 BRA `(.L_x_64) ;  /* 0xfffffffc00f08947 */ /* 0x002fea000383ffff */
[----:B------:R-:W-:Y:S05]  /*d420*/  BRA `(.L_x_141) ;  /* 0xffffffd000707947 */ /* 0x000fea000383ffff */
.L_x_65:
[----:B------:R-:W-:Y:S01]  /*d430*/  BSSY B1, `(.L_x_142) ;  /* 0x0000008000017945 */ /* 0x000fe20003800000 */
[----:B------:R-:W-:Y:S01]  /*d440*/  IMAD.MOV.U32 R13, RZ, RZ, R18 ;  /* 0x000000ffff0d7224 */ /* 0x000fe200078e0012 */
[----:B------:R-:W-:Y:S01]  /*d450*/  MOV R15, 0xffffffff ;  /* 0xffffffff000f7802 */ /* 0x000fe20000000f00 */
[----:B------:R-:W-:Y:S02]  /*d460*/  IMAD.MOV.U32 R12, RZ, RZ, RZ ;  /* 0x000000ffff0c7224 */ /* 0x000fe400078e00ff */
[----:B------:R-:W-:-:S07]  /*d470*/  IMAD.MOV.U32 R11, RZ, RZ, 0x181f ;  /* 0x0000181fff0b7424 */ /* 0x000fce00078e00ff */
[----:B0-----:R-:W-:Y:S05]  /*d480*/  WARPSYNC.COLLECTIVE R15, `(.L_x_143) ;  /* 0x000000000f087348 */ /* 0x001fea0003c00000 */
[----:B------:R1:W2:Y:S02]  /*d490*/  SHFL.IDX P6, R14, R13, R12, R11 ;  /* 0x0000000c0d0e7389 */ /* 0x0002a400000c000b */
[----:B012---:R-:W-:Y:S01]  /*d4a0*/  ENDCOLLECTIVE ;  /* 0x000000000000791b */ /* 0x007fe20003800000 */
.L_x_143:
[----:B------:R-:W-:Y:S05]  /*d4b0*/  BSYNC B1 ;  /* 0x0000000000017941 */ /* 0x000fea0003800000 */
.L_x_142:
[----:B------:R-:W-:Y:S01]  /*d4c0*/  IMAD.MOV.U32 R13, RZ, RZ, R17 ;  /* 0x000000ffff0d7224 */ /* 0x000fe200078e0011 */
[----:B------:R-:W-:Y:S01]  /*d4d0*/  MOV R11, 0x181f ;  /* 0x0000181f000b7802 */ /* 0x000fe20000000f00 */
[----:B------:R-:W-:Y:S01]  /*d4e0*/  IMAD.MOV.U32 R12, RZ, RZ, RZ ;  /* 0x000000ffff0c7224 */ /* 0x000fe200078e00ff */
[----:B------:R-:W-:Y:S01]  /*d4f0*/  LEA R7, R7, UR39, 0x1 ;  /* 0x0000002707077c11 */ /* 0x000fe2000f8e08ff */
[----:B------:R-:W-:Y:S02]  /*d500*/  IMAD.MOV.U32 R15, RZ, RZ, -0x1 ;  /* 0xffffffffff0f7424 */ /* 0x000fe400078e00ff */
[----:B------:R-:W-:-:S07]  /*d510*/  IMAD.MOV.U32 R3, RZ, RZ, R14 ;  /* 0x000000ffff037224 */ /* 0x000fce00078e000e */
[----:B------:R-:W-:Y:S05]  /*d520*/  WARPSYNC.COLLECTIVE R15, `(.L_x_144) ;  /* 0x000000000f087348 */ /* 0x000fea0003c00000 */
[----:B------:R0:W1:Y:S02]  /*d530*/  SHFL.IDX P6, R14, R13, R12, R11 ;  /* 0x0000000c0d0e7389 */ /* 0x00006400000c000b */
[----:B01----:R-:W-:Y:S01]  /*d540*/  ENDCOLLECTIVE ;  /* 0x000000000000791b */ /* 0x003fe20003800000 */
.L_x_144:
[----:B------:R-:W-:Y:S01]  /*d550*/  IMAD.MOV.U32 R13, RZ, RZ, R18 ;  /* 0x000000ffff0d7224 */ /* 0x000fe200078e0012 */
[----:B------:R-:W-:Y:S02]  /*d560*/  MOV R12, 0x1 ;  /* 0x00000001000c7802 */ /* 0x000fe40000000f00 */
[----:B------:R-:W-:-:S13]  /*d570*/  IADD3 R2, P0, R14, R4, RZ ;  /* 0x000000040e027210 */ /* 0x000fda0007f1e0ff */
[----:B------:R-:W-:Y:S05]  /*d580*/  WARPSYNC.COLLECTIVE R15, `(.L_x_145) ;  /* 0x000000000f087348 */ /* 0x000fea0003c00000 */
[----:B------:R0:W1:Y:S02]  /*d590*/  SHFL.IDX P6, R14, R13, R12, R11 ;  /* 0x0000000c0d0e7389 */ /* 0x00006400000c000b */
[----:B01----:R-:W-:Y:S01]  /*d5a0*/  ENDCOLLECTIVE ;  /* 0x000000000000791b */ /* 0x003fe20003800000 */
.L_x_145:
[----:B------:R-:W-:Y:S01]  /*d5b0*/  IMAD.X R3, RZ, RZ, R3, P0 ;  /* 0x000000ffff037224 */ /* 0x000fe200000e0603 */
[----:B------:R-:W-:Y:S01]  /*d5c0*/  ISETP.LT.OR P0, PT, R8, 0x1, P3 ;  /* 0x000000010800780c */ /* 0x000fe20001f01670 */
[----:B------:R-:W-:-:S12]  /*d5d0*/  IMAD.MOV.U32 R13, RZ, RZ, R17 ;  /* 0x000000ffff0d7224 */ /* 0x000fd800078e0011 */
        /* <DEDUP_REMOVED lines=8> */
[----:B0-----:R-:W-:-:S07]  /*d660*/  IMAD.MOV.U32 R3, RZ, RZ, R14 ;  /* 0x000000ffff037224 */ /* 0x001fce00078e000e */
[----:B------:R-:W-:Y:S05]  /*d670*/  WARPSYNC.COLLECTIVE R15, `(.L_x_146) ;  /* 0x000000000f087348 */ /* 0x000fea0003c00000 */
[----:B------:R0:W1:Y:S02]  /*d680*/  SHFL.IDX P6, R14, R13, R12, R11 ;  /* 0x0000000c0d0e7389 */ /* 0x00006400000c000b */
[----:B01----:R-:W-:Y:S01]  /*d690*/  ENDCOLLECTIVE ;  /* 0x000000000000791b */ /* 0x003fe20003800000 */
.L_x_146:
[----:B------:R-:W-:Y:S01]  /*d6a0*/  MOV R13, R18 ;  /* 0x00000012000d7202 */ /* 0x000fe20000000f00 */
[----:B------:R-:W-:Y:S01]  /*d6b0*/  IMAD.MOV.U32 R12, RZ, RZ, 0x2 ;  /* 0x00000002ff0c7424 */ /* 0x000fe200078e00ff */
[----:B------:R-:W-:-:S13]  /*d6c0*/  IADD3 R2, P0, R14, R4, RZ ;  /* 0x000000040e027210 */ /* 0x000fda0007f1e0ff */
[----:B------:R-:W-:Y:S05]  /*d6d0*/  WARPSYNC.COLLECTIVE R15, `(.L_x_147) ;  /* 0x000000000f087348 */ /* 0x000fea0003c00000 */
[----:B------:R0:W1:Y:S02]  /*d6e0*/  SHFL.IDX P6, R14, R13, R12, R11 ;  /* 0x0000000c0d0e7389 */ /* 0x00006400000c000b */
[----:B01----:R-:W-:Y:S01]  /*d6f0*/  ENDCOLLECTIVE ;  /* 0x000000000000791b */ /* 0x003fe20003800000 */
.L_x_147:
        /* <DEDUP_REMOVED lines=15> */
.L_x_148:
[----:B------:R-:W-:Y:S02]  /*d7f0*/  IMAD.MOV.U32 R13, RZ, RZ, R18 ;  /* 0x000000ffff0d7224 */ /* 0x000fe400078e0012 */
[----:B------:R-:W-:Y:S01]  /*d800*/  IMAD.MOV.U32 R12, RZ, RZ, 0x3 ;  /* 0x00000003ff0c7424 */ /* 0x000fe200078e00ff */
[----:B------:R-:W-:-:S13]  /*d810*/  IADD3 R2, P0, R14, R4, RZ ;  /* 0x000000040e027210 */ /* 0x000fda0007f1e0ff */
[----:B------:R-:W-:Y:S05]  /*d820*/  WARPSYNC.COLLECTIVE R15, `(.L_x_149) ;  /* 0x000000000f087348 */ /* 0x000fea0003c00000 */
[----:B------:R0:W1:Y:S02]  /*d830*/  SHFL.IDX P6, R14, R13, R12, R11 ;  /* 0x0000000c0d0e7389 */ /* 0x00006400000c000b */
[----:B01----:R-:W-:Y:S01]  /*d840*/  ENDCOLLECTIVE ;  /* 0x000000000000791b */ /* 0x003fe20003800000 */
.L_x_149:
[----:B------:R-:W-:Y:S02]  /*d850*/  IADD3.X R3, RZ, R3, RZ, P0, !PT ;  /* 0x00000003ff037210 */ /* 0x000fe400007fe4ff */
[----:B------:R-:W-:Y:S02]  /*d860*/  ISETP.LT.OR P0, PT, R8, 0x21, P3 ;  /* 0x000000210800780c */ /* 0x000fe40001f01670 */
[----:B------:R-:W-:-:S11]  /*d870*/  MOV R13, R17 ;  /* 0x00000011000d7202 */ /* 0x000fd60000000f00 */
        /* <DEDUP_REMOVED lines=12> */
.L_x_150:
[----:B------:R-:W-:Y:S02]  /*d940*/  IMAD.MOV.U32 R13, RZ, RZ, R18 ;  /* 0x000000ffff0d7224 */ /* 0x000fe400078e0012 */
[----:B------:R-:W-:Y:S01]  /*d950*/  IMAD.MOV.U32 R12, RZ, RZ, 0x4 ;  /* 0x00000004ff0c7424 */ /* 0x000fe200078e00ff */
[----:B------:R-:W-:-:S13]  /*d960*/  IADD3 R2, P0, R14, R4, RZ ;  /* 0x000000040e027210 */ /* 0x000fda0007f1e0ff */
[----:B------:R-:W-:Y:S05]  /*d970*/  WARPSYNC.COLLECTIVE R15, `(.L_x_151) ;  /* 0x000000000f087348 */ /* 0x000fea0003c00000 */
[----:B------:R0:W1:Y:S02]  /*d980*/  SHFL.IDX P6, R14, R13, R12, R11 ;  /* 0x0000000c0d0e7389 */ /* 0x00006400000c000b */
[----:B01----:R-:W-:Y:S01]  /*d990*/  ENDCOLLECTIVE ;  /* 0x000000000000791b */ /* 0x003fe20003800000 */
.L_x_151:
        /* <DEDUP_REMOVED lines=11> */
[----:B0-----:R-:W-:-:S07]  /*da50*/  MOV R3, R14 ;  /* 0x0000000e00037202 */ /* 0x001fce0000000f00 */
[----:B------:R-:W-:Y:S05]  /*da60*/  WARPSYNC.COLLECTIVE R15, `(.L_x_152) ;  /* 0x000000000f087348 */ /* 0x000fea0003c00000 */
[----:B------:R0:W1:Y:S02]  /*da70*/  SHFL.IDX P6, R14, R13, R12, R11 ;  /* 0x0000000c0d0e7389 */ /* 0x00006400000c000b */
[----:B01----:R-:W-:Y:S01]  /*da80*/  ENDCOLLECTIVE ;  /* 0x000000000000791b */ /* 0x003fe20003800000 */
.L_x_152:
[----:B------:R-:W-:Y:S01]  /*da90*/  IMAD.MOV.U32 R13, RZ, RZ, R18 ;  /* 0x000000ffff0d7224 */ /* 0x000fe200078e0012 */
[----:B------:R-:W-:Y:S02]  /*daa0*/  MOV R12, 0x5 ;  /* 0x00000005000c7802 */ /* 0x000fe40000000f00 */
[----:B------:R-:W-:-:S13]  /*dab0*/  IADD3 R2, P0, R14, R4, RZ ;  /* 0x000000040e027210 */ /* 0x000fda0007f1e0ff */
[----:B------:R-:W-:Y:S05]  /*dac0*/  WARPSYNC.COLLECTIVE R15, `(.L_x_153) ;  /* 0x000000000f087348 */ /* 0x000fea0003c00000 */
[----:B------:R0:W1:Y:S02]  /*dad0*/  SHFL.IDX P6, R14, R13, R12, R11 ;  /* 0x0000000c0d0e7389 */ /* 0x00006400000c000b */
[----:B01----:R-:W-:Y:S01]  /*dae0*/  ENDCOLLECTIVE ;  /* 0x000000000000791b */ /* 0x003fe20003800000 */
.L_x_153:
[----:B------:R-:W-:Y:S01]  /*daf0*/  IMAD.X R3, RZ, RZ, R3, P0 ;  /* 0x000000ffff037224 */ /* 0x000fe200000e0603 */
[----:B------:R-:W-:Y:S01]  /*db00*/  ISETP.LT.OR P0, PT, R8, 0x41, P3 ;  /* 0x000000410800780c */ /* 0x000fe20001f01670 */
[----:B------:R-:W-:-:S12]  /*db10*/  IMAD.MOV.U32 R13, RZ, RZ, R17 ;  /* 0x000000ffff0d7224 */ /* 0x000fd800078e0011 */
[----:B------:R-:W-:Y:S01]  /*db20*/  @!PT LDS RZ, [RZ] ;  /* 0x00000000fffff984 */ /* 0x000fe20000000800 */
[----:B------:R-:W-:Y:S01]  /*db30*/  @!PT LDS RZ, [RZ] ;  /* 0x00000000fffff984 */ /* 0x000fe20000000800 */
[----:B------:R-:W-:Y:S01]  /*db40*/  @!PT LDS RZ, [RZ] ;  /* 0x00000000fffff984 */ /* 0x000fe20000000800 */
[----:B------:R0:W-:Y:S01]  /*db50*/  LDGSTS.E.BYPASS.LTC128B.128 [R7+0x2400], desc[UR36][R2.64], !P0 ;  /* 0x0240000002077fae */ /* 0x0001e2000c101d64 */
[----:B------:R-:W-:Y:S01]  /*db60*/  ISETP.LT.OR P0, PT, R8, 0x41, P2 ;  /* 0x000000410800780c */ /* 0x000fe20001701670 */
[----:B------:R-:W-:-:S12]  /*db70*/  IMAD.MOV.U32 R18, RZ, RZ, R14 ;  /* 0x000000ffff127224 */ /* 0x000fd800078e000e */
[----:B0-----:R-:W-:Y:S05]  /*db80*/  WARPSYNC.COLLECTIVE R15, `(.L_x_154) ;  /* 0x000000000f087348 */ /* 0x001fea0003c00000 */
[----:B------:R1:W2:Y:S02]  /*db90*/  SHFL.IDX P6, R14, R13, R12, R11 ;  /* 0x0000000c0d0e7389 */ /* 0x0002a400000c000b */
[----:B012---:R-:W-:Y:S01]  /*dba0*/  ENDCOLLECTIVE ;  /* 0x000000000000791b */ /* 0x007fe20003800000 */
.L_x_154:
[----:B------:R-:W-:Y:S01]  /*dbb0*/  @!PT LDS RZ, [RZ] ;  /* 0x00000000fffff984 */ /* 0x000fe20000000800 */
[----:B------:R-:W-:Y:S01]  /*dbc0*/  @!PT LDS RZ, [RZ] ;  /* 0x00000000fffff984 */ /* 0x000fe20000000800 */
[----:B------:R-:W-:Y:S01]  /*dbd0*/  @!PT LDS RZ, [RZ] ;  /* 0x00000000fffff984 */ /* 0x000fe20000000800 */
[----:B------:R0:W-:Y:S01]  /*dbe0*/  LDGSTS.E.BYPASS.LTC128B.128 [R7+0x5400], desc[UR36][R2.64+0x80], !P0 ;  /* 0x0540008002077fae */ /* 0x0001e2000c101d64 */
[----:B------:R-:W-:-:S13]  /*dbf0*/  ISETP.LT.OR P0, PT, R8, 0x41, P1 ;  /* 0x000000410800780c */ /* 0x000fda0000f01670 */
[----:B------:R0:W-:Y:S01]  /*dc00*/  LDGSTS.E.BYPASS.LTC128B.128 [R7+0x8400], desc[UR36][R2.64+0x100], !P0 ;  /* 0x0840010002077fae */ /* 0x0001e2000c101d64 */
[----:B------:R-:W-:Y:S05]  /*dc10*/  BRA `(.L_x_155) ;  /* 0xffffffcc00687947 */ /* 0x000fea000383ffff */
.L_x_71:
[----:B0-----:R0:W1:Y:S02]  /*dc20*/  SYNCS.PHASECHK.TRANS64.TRYWAIT P0, [R4+URZ+0x30860], R3 ;  /* 0x03086003040075a7 */ /* 0x001064000800017f */
[----:B-1----:R-:W-:Y:S05]  /*dc30*/  @!P0 NANOSLEEP.SYNCS 0x989680 ;  /* 0x009896800000895d */ /* 0x002fea0003900000 */
[----:B------:R-:W1:Y:S02]  /*dc40*/  @!P0 SYNCS.PHASECHK.TRANS64 P0, [R4+URZ+0x30860], R3 ;  /* 0x03086003040085a7 */ /* 0x000e64000800007f */
[----:B-1----:R-:W-:Y:S05]  /*dc50*/  @!P0 BRA `(.L_x_71) ;  /* 0xfffffffc00f08947 */ /* 0x002fea000383ffff */
[----:B------:R-:W-:Y:S05]  /*dc60*/  BRA `(.L_x_156) ;  /* 0xffffffd000407947 */ /* 0x000fea000383ffff */
.L_x_72:
[----:B------:R-:W-:Y:S01]  /*dc70*/  BSSY B0, `(.L_x_157) ;  /* 0x0000008000007945 */ /* 0x000fe20003800000 */
[----:B------:R-:W-:Y:S01]  /*dc80*/  IMAD.MOV.U32 R13, RZ, RZ, R18 ;  /* 0x000000ffff0d7224 */ /* 0x000fe200078e0012 */
[----:B------:R-:W-:Y:S01]  /*dc90*/  MOV R12, RZ ;  /* 0x000000ff000c7202 */ /* 0x000fe20000000f00 */
[----:B------:R-:W-:Y:S02]  /*dca0*/  IMAD.MOV.U32 R11, RZ, RZ, 0x181f ;  /* 0x0000181fff0b7424 */ /* 0x000fe400078e00ff */
[----:B------:R-:W-:-:S07]  /*dcb0*/  IMAD.MOV.U32 R15, RZ, RZ, -0x1 ;  /* 0xffffffffff0f7424 */ /* 0x000fce00078e00ff */
[----:B0-----:R-:W-:Y:S05]  /*dcc0*/  WARPSYNC.COLLECTIVE R15, `(.L_x_158) ;  /* 0x000000000f087348 */ /* 0x001fea0003c00000 */
[----:B------:R1:W2:Y:S02]  /*dcd0*/  SHFL.IDX P6, R14, R13, R12, R11 ;  /* 0x0000000c0d0e7389 */ /* 0x0002a400000c000b */
[----:B012---:R-:W-:Y:S01]  /*dce0*/  ENDCOLLECTIVE ;  /* 0x000000000000791b */ /* 0x007fe20003800000 */
.L_x_158:
[----:B------:R-:W-:Y:S05]  /*dcf0*/  BSYNC B0 ;  /* 0x0000000000007941 */ /* 0x000fea0003800000 */
.L_x_157:
[----:B------:R-:W-:Y:S01]  /*dd00*/  MOV R13, R17 ;  /* 0x00000011000d7202 */ /* 0x000fe20000000f00 */
[----:B------:R-:W-:Y:S01]  /*dd10*/  IMAD.MOV.U32 R12, RZ, RZ, RZ ;  /* 0x000000ffff0c7224 */ /* 0x000fe200078e00ff */
[----:B------:R-:W-:Y:S01]  /*dd20*/  SHF.L.U32 R6, R37, 0x1, RZ ;  /* 0x0000000125067819 */ /* 0x000fe200000006ff */
[----:B------:R-:W-:Y:S02]  /*dd30*/  IMAD.MOV.U32 R11, RZ, RZ, 0x181f ;  /* 0x0000181fff0b7424 */ /* 0x000fe400078e00ff */
[----:B------:R-:W-:Y:S02]  /*dd40*/  IMAD.MOV.U32 R15, RZ, RZ, -0x1 ;  /* 0xffffffffff0f7424 */ /* 0x000fe400078e00ff */
[----:B------:R-:W-:-:S07]  /*dd50*/  IMAD.MOV.U32 R0, RZ, RZ, R14 ;  /* 0x000000ffff007224 */ /* 0x000fce00078e000e */
[----:B------:R-:W-:Y:S05]  /*dd60*/  WARPSYNC.COLLECTIVE R15, `(.L_x_159) ;  /* 0x000000000f087348 */ /* 0x000fea0003c00000 */
[----:B------:R0:W1:Y:S02]  /*dd70*/  SHFL.IDX P6, R14, R13, R12, R11 ;  /* 0x0000000c0d0e7389 */ /* 0x00006400000c000b */
[----:B01----:R-:W-:Y:S01]  /*dd80*/  ENDCOLLECTIVE ;  /* 0x000000000000791b */ /* 0x003fe20003800000 */
.L_x_159:
[----:B------:R-:W-:Y:S02]  /*dd90*/  IMAD.MOV.U32 R13, RZ, RZ, R18 ;  /* 0x000000ffff0d7224 */ /* 0x000fe400078e0012 */
[----:B------:R-:W-:Y:S01]  /*dda0*/  IMAD.MOV.U32 R12, RZ, RZ, 0x1 ;  /* 0x00000001ff0c7424 */ /* 0x000fe200078e00ff */
[----:B------:R-:W-:-:S13]  /*ddb0*/  IADD3 R2, P0, R14, R6, RZ ;  /* 0x000000060e027210 */ /* 0x000fda0007f1e0ff */
[----:B------:R-:W-:Y:S05]  /*ddc0*/  WARPSYNC.COLLECTIVE R15, `(.L_x_160) ;  /* 0x000000000f087348 */ /* 0x000fea0003c00000 */
[----:B------:R0:W1:Y:S02]  /*ddd0*/  SHFL.IDX P6, R14, R13, R12, R11 ;  /* 0x0000000c0d0e7389 */ /* 0x00006400000c000b */
[----:B01----:R-:W-:Y:S01]  /*dde0*/  ENDCOLLECTIVE ;  /* 0x000000000000791b */ /* 0x003fe20003800000 */
.L_x_160:
[----:B------:R-:W-:Y:S01]  /*ddf0*/  IMAD.X R3, RZ, RZ, R0, P0 ;  /* 0x000000ffff037224 */ /* 0x000fe200000e0600 */
[----:B------:R-:W-:Y:S02]  /*de00*/  ISETP.LT.OR P0, PT, R5, 0x1, P3 ;  /* 0x000000010500780c */ /* 0x000fe40001f01670 */
[----:B------:R-:W-:Y:S01]  /*de10*/  LEA R0, R7, UR39, 0x1 ;  /* 0x0000002707007c11 */ /* 0x000fe2000f8e08ff */
[----:B------:R-:W-:-:S10]  /*de20*/  IMAD.MOV.U32 R13, RZ, RZ, R17 ;  /* 0x000000ffff0d7224 */ /* 0x000fd400078e0011 */
[----:B------:R-:W-:Y:S01]  /*de30*/  @!PT LDS RZ, [RZ] ;  /* 0x00000000fffff984 */ /* 0x000fe20000000800 */
[----:B------:R-:W-:Y:S01]  /*de40*/  @!PT LDS RZ, [RZ] ;  /* 0x00000000fffff984 */ /* 0x000fe20000000800 */
[----:B------:R-:W-:Y:S01]  /*de50*/  @!PT LDS RZ, [RZ] ;  /* 0x00000000fffff984 */ /* 0x000fe20000000800 */
[----:B------:R0:W-:Y:S01]  /*de60*/  LDGSTS.E.BYPASS.LTC128B.128 [R0+0x400], desc[UR36][R2.64], !P0 ;  /* 0x0040000002007fae */ /* 0x0001e2000c101d64 */
[----:B------:R-:W-:Y:S02]  /*de70*/  ISETP.LT.OR P0, PT, R5, 0x1, P2 ;  /* 0x000000010500780c */ /* 0x000fe40001701670 */
[----:B------:R-:W-:-:S11]  /*de80*/  MOV R7, R14 ;  /* 0x0000000e00077202 */ /* 0x000fd60000000f00 */
[----:B0-----:R-:W-:Y:S05]  /*de90*/  WARPSYNC.COLLECTIVE R15, `(.L_x_161) ;  /* 0x000000000f087348 */ /* 0x001fea0003c00000 */
[----:B------:R1:W2:Y:S02]  /*dea0*/  SHFL.IDX P6, R14, R13, R12, R11 ;  /* 0x0000000c0d0e7389 */ /* 0x0002a400000c000b */
[----:B012---:R-:W-:Y:S01]  /*deb0*/  ENDCOLLECTIVE ;  /* 0x000000000000791b */ /* 0x007fe20003800000 */
.L_x_161:
[----:B------:R-:W-:Y:S01]  /*dec0*/  @!PT LDS RZ, [RZ] ;  /* 0x00000000fffff984 */ /* 0x000fe20000000800 */
[----:B------:R-:W-:Y:S01]  /*ded0*/  @!PT LDS RZ, [RZ] ;  /* 0x00000000fffff984 */ /* 0x000fe20000000800 */
[----:B------:R-:W-:Y:S01]  /*dee0*/  @!PT LDS RZ, [RZ] ;  /* 0x00000000fffff984 */ /* 0x000fe20000000800 */
[----:B------:R-:W-:Y:S01]  /*def0*/  LDGSTS.E.BYPASS.LTC128B.128 [R0+0x3400], desc[UR36][R2.64+0x80], !P0 ;  /* 0x0340008002007fae */ /* 0x000fe2000c101d64 */
[----:B------:R-:W-:Y:S01]  /*df00*/  ISETP.LT.OR P0, PT, R5, 0x1, P1 ;  /* 0x000000010500780c */ /* 0x000fe20000f01670 */
[----:B------:R-:W-:Y:S01]  /*df10*/  IMAD.MOV.U32 R13, RZ, RZ, R18 ;  /* 0x000000ffff0d7224 */ /* 0x000fe200078e0012 */
[----:B------:R-:W-:-:S11]  /*df20*/  MOV R12, 0x2 ;  /* 0x00000002000c7802 */ /* 0x000fd60000000f00 */
[----:B------:R0:W-:Y:S02]  /*df30*/  LDGSTS.E.BYPASS.LTC128B.128 [R0+0x6400], desc[UR36][R2.64+0x100], !P0 ;  /* 0x0640010002007fae */ /* 0x0001e4000c101d64 */
[----:B0-----:R-:W-:-:S13]  /*df40*/  IADD3 R2, P0, R14, R6, RZ ;  /* 0x000000060e027210 */ /* 0x001fda0007f1e0ff */
[----:B------:R-:W-:Y:S05]  /*df50*/  WARPSYNC.COLLECTIVE R15, `(.L_x_162) ;  /* 0x000000000f087348 */ /* 0x000fea0003c00000 */
[----:B------:R0:W1:Y:S02]  /*df60*/  SHFL.IDX P6, R14, R13, R12, R11 ;  /* 0x0000000c0d0e7389 */ /* 0x00006400000c000b */
[----:B01----:R-:W-:Y:S01]  /*df70*/  ENDCOLLECTIVE ;  /* 0x000000000000791b */ /* 0x003fe20003800000 */
.L_x_162:
        /* <DEDUP_REMOVED lines=12> */
.L_x_163:
[----:B------:R-:W-:Y:S01]  /*e040*/  @!PT LDS RZ, [RZ] ;  /* 0x00000000fffff984 */ /* 0x000fe20000000800 */
[----:B------:R-:W-:Y:S01]  /*e050*/  @!PT LDS RZ, [RZ] ;  /* 0x00000000fffff984 */ /* 0x000fe20000000800 */
[----:B------:R-:W-:Y:S01]  /*e060*/  @!PT LDS RZ, [RZ] ;  /* 0x00000000fffff984 */ /* 0x000fe20000000800 */
[----:B------:R-:W-:Y:S01]  /*e070*/  LDGSTS.E.BYPASS.LTC128B.128 [R0+0x3c00], desc[UR36][R2.64+0x80], !P0 ;  /* 0x03c0008002007fae */ /* 0x000fe2000c101d64 */
[----:B------:R-:W-:Y:S02]  /*e080*/  ISETP.LT.OR P0, PT, R5, 0x11, P1 ;  /* 0x000000110500780c */ /* 0x000fe40000f01670 */
[----:B------:R-:W-:Y:S01]  /*e090*/  MOV R13, R18 ;  /* 0x00000012000d7202 */ /* 0x000fe20000000f00 */
[----:B------:R-:W-:-:S10]  /*e0a0*/  IMAD.MOV.U32 R12, RZ, RZ, 0x3 ;  /* 0x00000003ff0c7424 */ /* 0x000fd400078e00ff */
[----:B------:R0:W-:Y:S02]  /*e0b0*/  LDGSTS.E.BYPASS.LTC128B.128 [R0+0x6c00], desc[UR36][R2.64+0x100], !P0 ;  /* 0x06c0010002007fae */ /* 0x0001e4000c101d64 */
[----:B0-----:R-:W-:-:S13]  /*e0c0*/  IADD3 R2, P0, R14, R6, RZ ;  /* 0x000000060e027210 */ /* 0x001fda0007f1e0ff */
[----:B------:R-:W-:Y:S05]  /*e0d0*/  WARPSYNC.COLLECTIVE R15, `(.L_x_164) ;  /* 0x000000000f087348 */ /* 0x000fea0003c00000 */
[----:B------:R0:W1:Y:S02]  /*e0e0*/  SHFL.IDX P6, R14, R13, R12, R11 ;  /* 0x0000000c0d0e7389 */ /* 0x00006400000c000b */
[----:B01----:R-:W-:Y:S01]  /*e0f0*/  ENDCOLLECTIVE ;  /* 0x000000000000791b */ /* 0x003fe20003800000 */
.L_x_164:
        /* <DEDUP_REMOVED lines=12> */
.L_x_165:
[----:B------:R-:W-:Y:S01]  /*e1c0*/  @!PT LDS RZ, [RZ] ;  /* 0x00000000fffff984 */ /* 0x000fe20000000800 */
[----:B------:R-:W-:Y:S01]  /*e1d0*/  @!PT LDS RZ, [RZ] ;  /* 0x00000000fffff984 */ /* 0x000fe20000000800 */
[----:B------:R-:W-:Y:S01]  /*e1e0*/  @!PT LDS RZ, [RZ] ;  /* 0x00000000fffff984 */ /* 0x000fe20000000800 */
[----:B------:R-:W-:Y:S01]  /*e1f0*/  LDGSTS.E.BYPASS.LTC128B.128 [R0+0x4400], desc[UR36][R2.64+0x80], !P0 ;  /* 0x0440008002007fae */ /* 0x000fe2000c101d64 */
[----:B------:R-:W-:Y:S01]  /*e200*/  ISETP.LT.OR P0, PT, R5, 0x21, P1 ;  /* 0x000000210500780c */ /* 0x000fe20000f01670 */
[----:B------:R-:W-:Y:S02]  /*e210*/  IMAD.MOV.U32 R13, RZ, RZ, R18 ;  /* 0x000000ffff0d7224 */ /* 0x000fe400078e0012 */
[----:B------:R-:W-:-:S10]  /*e220*/  IMAD.MOV.U32 R12, RZ, RZ, 0x4 ;  /* 0x00000004ff0c7424 */ /* 0x000fd400078e00ff */
[----:B------:R0:W-:Y:S02]  /*e230*/  LDGSTS.E.BYPASS.LTC128B.128 [R0+0x7400], desc[UR36][R2.64+0x100], !P0 ;  /* 0x0740010002007fae */ /* 0x0001e4000c101d64 */
[----:B0-----:R-:W-:-:S13]  /*e240*/  IADD3 R2, P0, R14, R6, RZ ;  /* 0x000000060e027210 */ /* 0x001fda0007f1e0ff */
[----:B------:R-:W-:Y:S05]  /*e250*/  WARPSYNC.COLLECTIVE R15, `(.L_x_166) ;  /* 0x000000000f087348 */ /* 0x000fea0003c00000 */
[----:B------:R0:W1:Y:S02]  /*e260*/  SHFL.IDX P6, R14, R13, R12, R11 ;  /* 0x0000000c0d0e7389 */ /* 0x00006400000c000b */
[----:B01----:R-:W-:Y:S01]  /*e270*/  ENDCOLLECTIVE ;  /* 0x000000000000791b */ /* 0x003fe20003800000 */
.L_x_166:
[----:B------:R-:W-:Y:S02]  /*e280*/  IADD3.X R3, RZ, R7, RZ, P0, !PT ;  /* 0x00000007ff037210 */ /* 0x000fe400007fe4ff */
[----:B------:R-:W-:Y:S02]  /*e290*/  ISETP.LT.OR P0, PT, R5, 0x31, P3 ;  /* 0x000000310500780c */ /* 0x000fe40001f01670 */
[----:B------:R-:W-:-:S11]  /*e2a0*/  MOV R13, R17 ;  /* 0x00000011000d7202 */ /* 0x000fd60000000f00 */
        /* <DEDUP_REMOVED lines=9> */
.L_x_167:
        /* <DEDUP_REMOVED lines=12> */
.L_x_168:
[----:B------:R-:W-:Y:S01]  /*e400*/  IMAD.X R3, RZ, RZ, R7, P0 ;  /* 0x000000ffff037224 */ /* 0x000fe200000e0607 */
[----:B------:R-:W-:Y:S01]  /*e410*/  ISETP.LT.OR P0, PT, R5, 0x41, P3 ;  /* 0x000000410500780c */ /* 0x000fe20001f01670 */
[----:B------:R-:W-:-:S12]  /*e420*/  IMAD.MOV.U32 R13, RZ, RZ, R17 ;  /* 0x000000ffff0d7224 */ /* 0x000fd800078e0011 */
        /* <DEDUP_REMOVED lines=9> */
.L_x_169:
[----:B------:R-:W-:Y:S01]  /*e4c0*/  @!PT LDS RZ, [RZ] ;  /* 0x00000000fffff984 */ /* 0x000fe20000000800 */
[----:B------:R-:W-:Y:S01]  /*e4d0*/  @!PT LDS RZ, [RZ] ;  /* 0x00000000fffff984 */ /* 0x000fe20000000800 */
[----:B------:R-:W-:Y:S01]  /*e4e0*/  @!PT LDS RZ, [RZ] ;  /* 0x00000000fffff984 */ /* 0x000fe20000000800 */
[----:B------:R0:W-:Y:S01]  /*e4f0*/  LDGSTS.E.BYPASS.LTC128B.128 [R0+0x5400], desc[UR36][R2.64+0x80], !P0 ;  /* 0x0540008002007fae */ /* 0x0001e2000c101d64 */
[----:B------:R-:W-:-:S13]  /*e500*/  ISETP.LT.OR P0, PT, R5, 0x41, P1 ;  /* 0x000000410500780c */ /* 0x000fda0000f01670 */
[----:B------:R0:W-:Y:S01]  /*e510*/  LDGSTS.E.BYPASS.LTC128B.128 [R0+0x8400], desc[UR36][R2.64+0x100], !P0 ;  /* 0x0840010002007fae */ /* 0x0001e2000c101d64 */
[----:B------:R-:W-:Y:S05]  /*e520*/  BRA `(.L_x_170) ;  /* 0xffffffcc00087947 */ /* 0x000fea000383ffff */
.L_x_77:
[----:B0-----:R0:W1:Y:S02]  /*e530*/  SYNCS.PHASECHK.TRANS64.TRYWAIT P0, [R5+URZ+0x30820], R0 ;  /* 0x03082000050075a7 */ /* 0x001064000800017f */
[----:B-1----:R-:W-:Y:S05]  /*e540*/  @!P0 NANOSLEEP.SYNCS 0x989680 ;  /* 0x009896800000895d */ /* 0x002fea0003900000 */
[----:B------:R-:W1:Y:S02]  /*e550*/  @!P0 SYNCS.PHASECHK.TRANS64 P0, [R5+URZ+0x30820], R0 ;  /* 0x03082000050085a7 */ /* 0x000e64000800007f */
[----:B-1----:R-:W-:Y:S05]  /*e560*/  @!P0 BRA `(.L_x_77) ;  /* 0xfffffffc00f08947 */ /* 0x002fea000383ffff */
[----:B------:R-:W-:Y:S05]  /*e570*/  BRA `(.L_x_171) ;  /* 0xffffffcc00a47947 */ /* 0x000fea000383ffff */
.L_x_78:
[----:B------:R-:W1:Y:S01]  /*e580*/  S2R R2, SR_TID.X ;  /* 0x0000000000027919 */ /* 0x000e620000002100 */
[----:B------:R-:W-:Y:S01]  /*e590*/  BSSY B0, `(.L_x_172) ;  /* 0x000000a000007945 */ /* 0x000fe20003800000 */
[----:B------:R-:W-:Y:S01]  /*e5a0*/  IMAD.MOV.U32 R12, RZ, RZ, RZ ;  /* 0x000000ffff0c7224 */ /* 0x000fe200078e00ff */
[----:B------:R-:W-:Y:S01]  /*e5b0*/  MOV R11, 0x1f ;  /* 0x0000001f000b7802 */ /* 0x000fe20000000f00 */
[----:B------:R-:W-:Y:S01]  /*e5c0*/  IMAD.MOV.U32 R15, RZ, RZ, -0x1 ;  /* 0xffffffffff0f7424 */ /* 0x000fe200078e00ff */
[----:B-1----:R-:W-:-:S04]  /*e5d0*/  SHF.R.U32.HI R2, RZ, 0x5, R2 ;  /* 0x00000005ff027819 */ /* 0x002fc80000011602 */
[----:B------:R-:W-:-:S05]  /*e5e0*/  LOP3.LUT R2, R2, 0x3, RZ, 0xc0, !PT ;  /* 0x0000000302027812 */ /* 0x000fca00078ec0ff */
[----:B------:R-:W-:-:S07]  /*e5f0*/  IMAD.MOV.U32 R13, RZ, RZ, R2 ;  /* 0x000000ffff0d7224 */ /* 0x000fce00078e0002 */
[----:B0-----:R-:W-:Y:S05]  /*e600*/  WARPSYNC.COLLECTIVE R15, `(.L_x_173) ;  /* 0x000000000f087348 */ /* 0x001fea0003c00000 */
[----:B------:R1:W2:Y:S02]  /*e610*/  SHFL.IDX P6, R14, R13, R12, R11 ;  /* 0x0000000c0d0e7389 */ /* 0x0002a400000c000b */
[----:B012---:R-:W-:Y:S01]  /*e620*/  ENDCOLLECTIVE ;  /* 0x000000000000791b */ /* 0x007fe20003800000 */
.L_x_173:
[----:B------:R-:W-:Y:S05]  /*e630*/  BSYNC B0 ;  /* 0x0000000000007941 */ /* 0x000fea0003800000 */
.L_x_172:
[----:B------:R-:W-:Y:S05]  /*e640*/  BRA `(.L_x_174) ;  /* 0xffffffcc008c7947 */ /* 0x000fea000383ffff */
.L_x_81:
[----:B------:R-:W-:Y:S01]  /*e650*/  BSSY B1, `(.L_x_175) ;  /* 0x0000006000017945 */ /* 0x000fe20003800000 */
[----:B------:R-:W-:-:S07]  /*e660*/  IMAD.MOV.U32 R15, RZ, RZ, -0x1 ;  /* 0xffffffffff0f7424 */ /* 0x000fce00078e00ff */
[----:B0-----:R-:W-:Y:S05]  /*e670*/  WARPSYNC.COLLECTIVE R15, `(.L_x_176) ;  /* 0x000000000f0c7348 */ /* 0x001fea0003c00000 */
[----:B------:R-:W-:Y:S02]  /*e680*/  ELECT P6, UR62, PT ;  /* 0x00000000003e782f */ /* 0x000fe400038c0000 */
[----:B------:R-:W-:Y:S01]  /*e690*/  MOV R14, UR62 ;  /* 0x0000003e000e7c02 */ /* 0x000fe20008000f00 */
[----:B0-----:R-:W-:Y:S10]  /*e6a0*/  ENDCOLLECTIVE ;  /* 0x000000000000791b */ /* 0x001ff40003800000 */
.L_x_176:
[----:B------:R-:W-:Y:S05]  /*e6b0*/  BSYNC B1 ;  /* 0x0000000000017941 */ /* 0x000fea0003800000 */
.L_x_175:
[----:B------:R-:W-:Y:S05]  /*e6c0*/  BRA `(.L_x_177) ;  /* 0xffffffcc00847947 */ /* 0x000fea000383ffff */
.L_x_83:
[----:B0-----:R0:W1:Y:S02]  /*e6d0*/  SYNCS.PHASECHK.TRANS64.TRYWAIT P1, [R3+URZ+0x30840], R2 ;  /* 0x03084002030075a7 */ /* 0x001064000802017f */
[----:B-1----:R-:W-:Y:S05]  /*e6e0*/  @!P1 NANOSLEEP.SYNCS 0x989680 ;  /* 0x009896800000995d */ /* 0x002fea0003900000 */
[----:B------:R-:W1:Y:S02]  /*e6f0*/  @!P1 SYNCS.PHASECHK.TRANS64 P1, [R3+URZ+0x30840], R2 ;  /* 0x03084002030095a7 */ /* 0x000e64000802007f */
[----:B-1----:R-:W-:Y:S05]  /*e700*/  @!P1 BRA `(.L_x_83) ;  /* 0xfffffffc00f09947 */ /* 0x002fea000383ffff */
[----:B------:R-:W-:Y:S05]  /*e710*/  BRA `(.L_x_178) ;  /* 0xffffffcc00ac7947 */ /* 0x000fea000383ffff */
.L_x_85:
[----:B-1----:R1:W2:Y:S02]  /*e720*/  SYNCS.PHASECHK.TRANS64.TRYWAIT P1, [R5+URZ+0x30840], R0 ;  /* 0x03084000050075a7 */ /* 0x0022a4000802017f */
[----:B--2---:R-:W-:Y:S05]  /*e730*/  @!P1 NANOSLEEP.SYNCS 0x989680 ;  /* 0x009896800000995d */ /* 0x004fea0003900000 */
[----:B------:R-:W2:Y:S02]  /*e740*/  @!P1 SYNCS.PHASECHK.TRANS64 P1, [R5+URZ+0x30840], R0 ;  /* 0x03084000050095a7 */ /* 0x000ea4000802007f */
[----:B--2---:R-:W-:Y:S05]  /*e750*/  @!P1 BRA `(.L_x_85) ;  /* 0xfffffffc00f09947 */ /* 0x004fea000383ffff */
[----:B------:R-:W-:Y:S05]  /*e760*/  BRA `(.L_x_179) ;  /* 0xffffffcc00b87947 */ /* 0x000fea000383ffff */
.L_x_87:
[----:B--2---:R2:W3:Y:S02]  /*e770*/  SYNCS.PHASECHK.TRANS64.TRYWAIT P1, [R3+URZ+0x30860], R2 ;  /* 0x03086002030075a7 */ /* 0x0044e4000802017f */
[----:B---3--:R-:W-:Y:S05]  /*e780*/  @!P1 NANOSLEEP.SYNCS 0x989680 ;  /* 0x009896800000995d */ /* 0x008fea0003900000 */
[----:B------:R-:W3:Y:S02]  /*e790*/  @!P1 SYNCS.PHASECHK.TRANS64 P1, [R3+URZ+0x30860], R2 ;  /* 0x03086002030095a7 */ /* 0x000ee4000802007f */
[----:B---3--:R-:W-:Y:S05]  /*e7a0*/  @!P1 BRA `(.L_x_87) ;  /* 0xfffffffc00f09947 */ /* 0x008fea000383ffff */
[----:B------:R-:W-:Y:S05]  /*e7b0*/  BRA `(.L_x_180) ;  /* 0xffffffcc00b47947 */ /* 0x000fea000383ffff */
.L_x_181:
[----:B------:R-:W-:-:S00]  /*e7c0*/  BRA `(.L_x_181) ;  /* 0xfffffffc00fc7947 */ /* 0x000fc0000383ffff */
[----:B------:R-:W-:-:S00]  /*e7d0*/  NOP ;  /* 0x0000000000007918 */ /* 0x000fc00000000000 */
        /* <DEDUP_REMOVED lines=10> */
.L_x_3232:


//--------------------- .text._ZN7cutlass13device_kernelIN5flash11enable_sm90INS1_16FlashAttnFwdSm90INS1_25CollectiveMainloopFwdSm90ILi2EN4cute5tupleIJNS5_1CILi1EEES8_S8_EEENS6_IJNS7_ILi128EEENS7_ILi96EEENS7_ILi192EEEEEELi192ENS_6half_tEfNS_4arch4Sm90ELb0ELb0ELb0ELb1ELb1ELb0ELb0ELb1ELb1ELb1ELb0ELb0EEENS1_21CollectiveEpilogueFwdINS6_IJSA_SC_SB_EEES9_SE_SG_Li256ELb1ELb1ELb0ELb0EEENS1_36VarlenDynamicPersistentTileSchedulerILi128ELi96ELi256ELi128ELb0ELb1ELb1ELb0ELb1ELb1EEEEEEEEEvNT_6ParamsE --------------------------
	.section	.text._ZN7cutlass13device_kernelIN5flash11enable_sm90INS1_16FlashAttnFwdSm90INS1_25CollectiveMainloopFwdSm90ILi2EN4cute5tupleIJNS5_1CILi1EEES8_S8_EEENS6_IJNS7_ILi128EEENS7_ILi96EEENS7_ILi192EEEEEELi192ENS_6half_tEfNS_4arch4Sm90ELb0ELb0ELb0ELb1ELb1ELb0ELb0ELb1ELb1ELb1ELb0ELb0EEENS1_21CollectiveEpilogueFwdINS6_IJSA_SC_SB_EEES9_SE_SG_Li256ELb1ELb1ELb0ELb0EEENS1_36VarlenDynamicPersistentTileSchedulerILi128ELi96ELi256ELi128ELb0ELb1ELb1ELb0ELb1ELb1EEEEEEEEEvNT_6ParamsE,"ax",@progbits
	.align	128
.text._ZN7cutlass13device_kernelIN5flash11enable_sm90INS1_16FlashAttnFwdSm90INS1_25CollectiveMainloopFwdSm90ILi2EN4cute5tupleIJNS5_1CILi1EEES8_S8_EEENS6_IJNS7_ILi128EEENS7_ILi96EEENS7_ILi192EEEEEELi192ENS_6half_tEfNS_4arch4Sm90ELb0ELb0ELb0ELb1ELb1ELb0ELb0ELb1ELb1ELb1ELb0ELb0EEENS1_21CollectiveEpilogueFwdINS6_IJSA_SC_SB_EEES9_SE_SG_Li256ELb1ELb1ELb0ELb0EEENS1_36VarlenDynamicPersistentTileSchedulerILi128ELi96ELi256ELi128ELb0ELb1ELb1ELb0ELb1ELb1EEEEEEEEEvNT_6ParamsE:
        .type           _ZN7cutlass13device_kernelIN5flash11enable_sm90INS1_16FlashAttnFwdSm90INS1_25CollectiveMainloopFwdSm90ILi2EN4cute5tupleIJNS5_1CILi1EEES8_S8_EEENS6_IJNS7_ILi128EEENS7_ILi96EEENS7_ILi192EEEEEELi192ENS_6half_tEfNS_4arch4Sm90ELb0ELb0ELb0ELb1ELb1ELb0ELb0ELb1ELb1ELb1ELb0ELb0EEENS1_21CollectiveEpilogueFwdINS6_IJSA_SC_SB_EEES9_SE_SG_Li256ELb1ELb1ELb0ELb0EEENS1_36VarlenDynamicPersistentTileSchedulerILi128ELi96ELi256ELi128ELb0ELb1ELb1ELb0ELb1ELb1EEEEEEEEEvNT_6ParamsE,@function
        .size           _ZN7cutlass13device_kernelIN5flash11enable_sm90INS1_16FlashAttnFwdSm90INS1_25CollectiveMainloopFwdSm90ILi2EN4cute5tupleIJNS5_1CILi1EEES8_S8_EEENS6_IJNS7_ILi128EEENS7_ILi96EEENS7_ILi192EEEEEELi192ENS_6half_tEfNS_4arch4Sm90ELb0ELb0ELb0ELb1ELb1ELb0ELb0ELb1ELb1ELb1ELb0ELb0EEENS1_21CollectiveEpilogueFwdINS6_IJSA_SC_SB_EEES9_SE_SG_Li256ELb1ELb1ELb0ELb0EEENS1_36VarlenDynamicPersistentTileSchedulerILi128ELi96ELi256ELi128ELb0ELb1ELb1ELb0ELb1ELb1EEEEEEEEEvNT_6ParamsE,(.L_x_3233 - _ZN7cutlass13device_kernelIN5flash11enable_sm90INS1_16FlashAttnFwdSm90INS1_25CollectiveMainloopFwdSm90ILi2EN4cute5tupleIJNS5_1CILi1EEES8_S8_EEENS6_IJNS7_ILi128EEENS7_ILi96EEENS7_ILi192EEEEEELi192ENS_6half_tEfNS_4arch4Sm90ELb0ELb0ELb0ELb1ELb1ELb0ELb0ELb1ELb1ELb1ELb0ELb0EEENS1_21CollectiveEpilogueFwdINS6_IJSA_SC_SB_EEES9_SE_SG_Li256ELb1ELb1ELb0ELb0EEENS1_36VarlenDynamicPersistentTileSchedulerILi128ELi96ELi256ELi128ELb0ELb1ELb1ELb0ELb1ELb1EEEEEEEEEvNT_6ParamsE)
        .other          _ZN7cutlass13device_kernelIN5flash11enable_sm90INS1_16FlashAttnFwdSm90INS1_25CollectiveMainloopFwdSm90ILi2EN4cute5tupleIJNS5_1CILi1EEES8_S8_EEENS6_IJNS7_ILi128EEENS7_ILi96EEENS7_ILi192EEEEEELi192ENS_6half_tEfNS_4arch4Sm90ELb0ELb0ELb0ELb1ELb1ELb0ELb0ELb1ELb1ELb1ELb0ELb0EEENS1_21CollectiveEpilogueFwdINS6_IJSA_SC_SB_EEES9_SE_SG_Li256ELb1ELb1ELb0ELb0EEENS1_36VarlenDynamicPersistentTileSchedulerILi128ELi96ELi256ELi128ELb0ELb1ELb1ELb0ELb1ELb1EEEEEEEEEvNT_6ParamsE,@"STO_CUDA_ENTRY STV_DEFAULT"
_ZN7cutlass13device_kernelIN5flash11enable_sm90INS1_16FlashAttnFwdSm90INS1_25CollectiveMainloopFwdSm90ILi2EN4cute5tupleIJNS5_1CILi1EEES8_S8_EEENS6_IJNS7_ILi128EEENS7_ILi96EEENS7_ILi192EEEEEELi192ENS_6half_tEfNS_4arch4Sm90ELb0ELb0ELb0ELb1ELb1ELb0ELb0ELb1ELb1ELb1ELb0ELb0EEENS1_21CollectiveEpilogueFwdINS6_IJSA_SC_SB_EEES9_SE_SG_Li256ELb1ELb1ELb0ELb0EEENS1_36VarlenDynamicPersistentTileSchedulerILi128ELi96ELi256ELi128ELb0ELb1ELb1ELb0ELb1ELb1EEEEEEEEEvNT_6ParamsE:
        /* <DEDUP_REMOVED lines=45> */
.L_x_182:
        /* <DEDUP_REMOVED lines=22> */
.L_x_183:
        /* <DEDUP_REMOVED lines=18> */
.L_x_184:
        /* <DEDUP_REMOVED lines=22> */
.L_x_185:
        /* <DEDUP_REMOVED lines=23> */
.L_x_186:
        /* <DEDUP_REMOVED lines=10> */
.L_x_188:
[----:B------:R-:W-:-:S08]  /*08c0*/  NOP ;  /* 0x0000000000007918 */ /* 0x000fd00000000000 */
[----:B------:R-:W1:Y:S02]  /*08d0*/  USETMAXREG.TRY_ALLOC.CTAPOOL UP0, 0xe8 ;  /* 0x000000e8000079c8 */ /* 0x000e640008000600 */
[----:B-1----:R-:W-:-:S13]  /*08e0*/  PLOP3.LUT P0, PT, PT, PT, UP0, 0x80, 0x0 ;  /* 0x000000000000781c */ /* 0x002fda0003f0f008 */
[----:B------:R-:W-:Y:S05]  /*08f0*/  @!P0 BRA `(.L_x_188) ;  /* 0xfffffffc00f08947 */ /* 0x000fea000383ffff */
[----:B------:R-:W1:Y:S08]  /*0900*/  S2UR UR5, SR_CgaCtaId ;  /* 0x00000000000579c3 */ /* 0x000e700000008800 */
[----:B------:R-:W-:Y:S06]  /*0910*/  BAR.ARV 0x8, 0x180 ;  /* 0x0206000000007b1d */ /* 0x000fec0000002000 */
[----:B------:R-:W-:-:S02]  /*0920*/  UMOV UR4, 0x400 ;  /* 0x0000040000047882 */ /* 0x000fc40000000000 */
[----:B------:R-:W-:Y:S01]  /*0930*/  BAR.SYNC.DEFER_BLOCKING 0x5, 0x180 ;  /* 0x0146000000007b1d */ /* 0x000fe20000010000 */
[----:B-1----:R-:W-:-:S09]  /*0940*/  ULEA UR4, UR5, UR4, 0x18 ;  /* 0x0000000405047291 */ /* 0x002fd2000f8ec03f */
[----:B------:R-:W1:Y:S01]  /*0950*/  LDS.128 R40, [UR4+0x308d0] ;  /* 0x0308d004ff287984 */ /* 0x000e620008000c00 */
[----:B------:R-:W-:Y:S01]  /*0960*/  ULDC UR4, c[0x0][0xc3c] ;  /* 0x00030f0000047ab9 */ /* 0x000fe20000000800 */
[----:B------:R-:W-:Y:S06]  /*0970*/  BAR.ARV 0x4, 0x180 ;  /* 0x0106000000007b1d */ /* 0x000fec0000002000 */
[----:B-1----:R-:W-:-:S13]  /*0980*/  ISETP.GE.AND P0, PT, R43, UR4, PT ;  /* 0x000000042b007c0c */ /* 0x002fda000bf06270 */
[----:B------:R-:W-:Y:S05]  /*0990*/  @P0 EXIT ;  /* 0x000000000000094d */ /* 0x000fea0003800000 */
[----:B0-----:R-:W2:Y:S01]  /*09a0*/  LDL R2, [R1+0x28] ;  /* 0x0000280001027983 */ /* 0x001ea20000100800 */
[----:B------:R-:W-:Y:S01]  /*09b0*/  R2UR UR5, R41 ;  /* 0x00000000290572ca */ /* 0x000fe200000e0000 */
[----:B------:R-:W-:Y:S01]  /*09c0*/  UMOV UR39, URZ ;  /* 0x0000003f00277c82 */ /* 0x000fe20008000000 */
[----:B------:R-:W-:Y:S01]  /*09d0*/  R2UR UR6, R42 ;  /* 0x000000002a0672ca */ /* 0x000fe200000e0000 */
[----:B------:R-:W0:Y:S01]  /*09e0*/  S2R R0, SR_TID.X ;  /* 0x0000000000007919 */ /* 0x000e220000002100 */
[----:B------:R-:W-:Y:S01]  /*09f0*/  UMOV UR38, URZ ;  /* 0x0000003f00267c82 */ /* 0x000fe20008000000 */
[----:B0-----:R-:W-:-:S05]  /*0a00*/  VIADD R204, R0, 0xffffff80 ;  /* 0xffffff8000cc7836 */ /* 0x001fca0000000000 */
[----:B------:R-:W-:-:S04]  /*0a10*/  SHF.R.S32.HI R3, RZ, 0x1f, R204 ;  /* 0x0000001fff037819 */ /* 0x000fc800000114cc */
[CC--:B------:R-:W-:Y:S02]  /*0a20*/  LEA.HI R0, R3.reuse, R204.reuse, RZ, 0x7 ;  /* 0x000000cc03007211 */ /* 0x0c0fe400078f38ff */
[----:B------:R-:W-:Y:S02]  /*0a30*/  LEA.HI R4, R3, R204, RZ, 0x5 ;  /* 0x000000cc03047211 */ /* 0x000fe400078f28ff */
[----:B------:R-:W-:Y:S02]  /*0a40*/  LOP3.LUT R5, R0, 0xffffff80, RZ, 0xc0, !PT ;  /* 0xffffff8000057812 */ /* 0x000fe400078ec0ff */
[----:B------:R-:W-:Y:S01]  /*0a50*/  SHF.R.S32.HI R195, RZ, 0x7, R0 ;  /* 0x00000007ffc37819 */ /* 0x000fe20000011400 */
[----:B------:R-:W-:Y:S02]  /*0a60*/  IMAD.SHL.U32 R4, R4, 0x20, RZ ;  /* 0x0000002004047824 */ /* 0x000fe400078e00ff */
[----:B------:R-:W-:Y:S01]  /*0a70*/  IMAD.IADD R194, R204, 0x1, -R5 ;  /* 0x00000001ccc27824 */ /* 0x000fe200078e0a05 */
[----:B------:R-:W-:-:S02]  /*0a80*/  LEA.HI R0, R0, R195, RZ, 0x1 ;  /* 0x000000c300007211 */ /* 0x000fc400078f08ff */
[----:B------:R-:W-:Y:S02]  /*0a90*/  LOP3.LUT R4, R4, 0xfffffc00, RZ, 0xc0, !PT ;  /* 0xfffffc0004047812 */ /* 0x000fe400078ec0ff */
[----:B------:R-:W-:Y:S02]  /*0aa0*/  SHF.R.S32.HI R9, RZ, 0x1f, R194 ;  /* 0x0000001fff097819 */ /* 0x000fe400000114c2 */
[----:B------:R-:W-:Y:S02]  /*0ab0*/  LOP3.LUT R0, R0, 0x3fffffe, RZ, 0xc0, !PT ;  /* 0x03fffffe00007812 */ /* 0x000fe400078ec0ff */
[CC--:B------:R-:W-:Y:S02]  /*0ac0*/  LEA.HI R6, R9.reuse, R194.reuse, RZ, 0x2 ;  /* 0x000000c209067211 */ /* 0x0c0fe400078f10ff */
[----:B------:R-:W-:Y:S01]  /*0ad0*/  LEA.HI R9, R9, R194, RZ, 0x5 ;  /* 0x000000c209097211 */ /* 0x000fe200078f28ff */
[----:B------:R-:W-:Y:S01]  /*0ae0*/  IMAD.IADD R0, R195, 0x1, -R0 ;  /* 0x00000001c3007824 */ /* 0x000fe200078e0a00 */
[----:B------:R-:W-:-:S02]  /*0af0*/  SHF.R.S32.HI R8, RZ, 0x2, R6 ;  /* 0x00000002ff087819 */ /* 0x000fc40000011406 */
[----:B------:R-:W-:Y:S02]  /*0b00*/  SHF.R.S32.HI R11, RZ, 0x1f, R6 ;  /* 0x0000001fff0b7819 */ /* 0x000fe40000011406 */
[----:B------:R-:W-:Y:S02]  /*0b10*/  SHF.R.S32.HI R9, RZ, 0x5, R9 ;  /* 0x00000005ff097819 */ /* 0x000fe40000011409 */
[----:B------:R-:W-:-:S04]  /*0b20*/  LEA.HI R11, R11, R8, RZ, 0x3 ;  /* 0x000000080b0b7211 */ /* 0x000fc800078f18ff */
[----:B------:R-:W-:-:S05]  /*0b30*/  LOP3.LUT R11, R11, 0xfffffff8, RZ, 0xc0, !PT ;  /* 0xfffffff80b0b7812 */ /* 0x000fca00078ec0ff */
[----:B------:R-:W-:-:S05]  /*0b40*/  IMAD.IADD R8, R8, 0x1, -R11 ;  /* 0x0000000108087824 */ /* 0x000fca00078e0a0b */
[----:B------:R-:W-:-:S05]  /*0b50*/  LEA R9, R9, R8, 0x4 ;  /* 0x0000000809097211 */ /* 0x000fca00078e20ff */
[----:B------:R-:W-:Y:S01]  /*0b60*/  IMAD R196, R0, 0x40, R9 ;  /* 0x0000004000c47824 */ /* 0x000fe200078e0209 */
[----:B--2---:R-:W-:Y:S02]  /*0b70*/  R2UR UR4, R2 ;  /* 0x00000000020472ca */ /* 0x004fe400000e0000 */
[----:B------:R-:W-:-:S04]  /*0b80*/  LEA.HI R2, R3, R204, RZ, 0x4 ;  /* 0x000000cc03027211 */ /* 0x000fc800078f20ff */
[----:B------:R-:W-:Y:S02]  /*0b90*/  SHF.R.S32.HI R7, RZ, 0x4, R2 ;  /* 0x00000004ff077819 */ /* 0x000fe40000011402 */
[C---:B------:R-:W-:Y:S02]  /*0ba0*/  LOP3.LUT R5, R2.reuse, 0x3fffff0, RZ, 0xc0, !PT ;  /* 0x03fffff002057812 */ /* 0x040fe400078ec0ff */
[----:B------:R-:W-:-:S03]  /*0bb0*/  LEA.HI R2, R2, R7, RZ, 0x1 ;  /* 0x0000000702027211 */ /* 0x000fc600078f08ff */
[----:B------:R-:W-:Y:S01]  /*0bc0*/  IMAD.IADD R5, R204, 0x1, -R5 ;  /* 0x00000001cc057824 */ /* 0x000fe200078e0a05 */
[----:B------:R-:W-:Y:S01]  /*0bd0*/  LOP3.LUT R2, R2, 0x1ffffffe, RZ, 0xc0, !PT ;  /* 0x1ffffffe02027812 */ /* 0x000fe200078ec0ff */
[----:B------:R-:W-:-:S03]  /*0be0*/  ULOP3.LUT UR7, UR4, 0x1, URZ, 0xfc, !UPT ;  /* 0x0000000104077892 */ /* 0x000fc6000f8efc3f */
[----:B------:R-:W-:Y:S01]  /*0bf0*/  LEA R5, R5, R4, 0x6 ;  /* 0x0000000405057211 */ /* 0x000fe200078e30ff */
[----:B------:R-:W-:Y:S01]  /*0c00*/  IMAD.IADD R2, R7, 0x1, -R2 ;  /* 0x0000000107027824 */ /* 0x000fe200078e0a02 */
[CC--:B------:R-:W-:Y:S01]  /*0c10*/  LEA.HI R4, R3.reuse, R204.reuse, RZ, 0x2 ;  /* 0x000000cc03047211 */ /* 0x0c0fe200078f10ff */
[----:B------:R-:W-:Y:S01]  /*0c20*/  UMOV UR4, URZ ;  /* 0x0000003f00047c82 */ /* 0x000fe20008000000 */
[----:B------:R-:W-:Y:S01]  /*0c30*/  LEA.HI R3, R3, R204, RZ, 0x3 ;  /* 0x000000cc03037211 */ /* 0x000fe200078f18ff */
[----:B------:R-:W-:Y:S01]  /*0c40*/  IMAD R199, R2, 0x8, R5 ;  /* 0x0000000802c77824 */ /* 0x000fe200078e0205 */
[----:B------:R-:W-:Y:S01]  /*0c50*/  LOP3.LUT R5, R4, 0xfffffffc, RZ, 0xc0, !PT ;  /* 0xfffffffc04057812 */ /* 0x000fe200078ec0ff */
[----:B------:R-:W-:Y:S01]  /*0c60*/  IMAD.MOV.U32 R4, RZ, RZ, -0x2 ;  /* 0xfffffffeff047424 */ /* 0x000fe200078e00ff */
[----:B------:R-:W-:Y:S01]  /*0c70*/  LOP3.LUT R19, R3, 0xfffffff8, RZ, 0xc0, !PT ;  /* 0xfffffff803137812 */ /* 0x000fe200078ec0ff */
[----:B------:R-:W-:Y:S01]  /*0c80*/  IMAD.U32 R193, RZ, RZ, UR4 ;  /* 0x00000004ffc17e24 */ /* 0x000fe2000f8e00ff */
[----:B------:R-:W-:Y:S01]  /*0c90*/  LOP3.LUT R7, R6, 0x7ffffffc, RZ, 0xc0, !PT ;  /* 0x7ffffffc06077812 */ /* 0x000fe200078ec0ff */
[C---:B------:R-:W-:Y:S01]  /*0ca0*/  IMAD.IADD R5, R204.reuse, 0x1, -R5 ;  /* 0x00000001cc057824 */ /* 0x040fe200078e0a05 */
[----:B------:R-:W-:Y:S01]  /*0cb0*/  MOV R200, UR7 ;  /* 0x0000000700c87c02 */ /* 0x000fe20008000f00 */
[----:B------:R-:W-:Y:S01]  /*0cc0*/  IMAD.IADD R19, R204, 0x1, -R19 ;  /* 0x00000001cc137824 */ /* 0x000fe200078e0a13 */
[----:B------:R-:W-:Y:S01]  /*0cd0*/  SHF.R.S32.HI R23, RZ, 0x3, R3 ;  /* 0x00000003ff177819 */ /* 0x000fe20000011403 */
[----:B------:R-:W-:Y:S01]  /*0ce0*/  IMAD.IADD R7, R194, 0x1, -R7 ;  /* 0x00000001c2077824 */ /* 0x000fe200078e0a07 */
[----:B------:R-:W-:Y:S01]  /*0cf0*/  LEA.HI R2, R5, R5, RZ, 0x1 ;  /* 0x0000000505027211 */ /* 0x000fe200078f08ff */
[----:B------:R-:W-:-:S02]  /*0d00*/  IMAD.SHL.U32 R16, R19, 0x8, RZ ;  /* 0x0000000813107824 */ /* 0x000fc400078e00ff */
[----:B------:R-:W-:Y:S01]  /*0d10*/  IMAD R197, R7, R4, 0x60 ;  /* 0x0000006007c57424 */ /* 0x000fe200078e0204 */
[----:B------:R-:W-:Y:S01]  /*0d20*/  LOP3.LUT R2, R2, 0x1ffffffe, RZ, 0xc0, !PT ;  /* 0x1ffffffe02027812 */ /* 0x000fe200078ec0ff */
[C---:B------:R-:W-:Y:S01]  /*0d30*/  VIADD R17, R16.reuse, 0x40 ;  /* 0x0000004010117836 */ /* 0x040fe20000000000 */
[----:B------:R-:W-:Y:S01]  /*0d40*/  SHF.R.S32.HI R203, RZ, 0x1f, R16 ;  /* 0x0000001fffcb7819 */ /* 0x000fe20000011410 */
[----:B------:R-:W-:Y:S02]  /*0d50*/  VIADD R18, R16, 0x80 ;  /* 0x0000008010127836 */ /* 0x000fe40000000000 */
[----:B------:R-:W-:Y:S01]  /*0d60*/  IMAD.IADD R5, R5, 0x1, -R2 ;  /* 0x0000000105057824 */ /* 0x000fe200078e0a02 */
[----:B------:R-:W-:Y:S02]  /*0d70*/  SHF.R.S32.HI R202, RZ, 0x1f, R17 ;  /* 0x0000001fffca7819 */ /* 0x000fe40000011411 */
[----:B------:R-:W-:Y:S01]  /*0d80*/  SHF.R.S32.HI R201, RZ, 0x1f, R18 ;  /* 0x0000001fffc97819 */ /* 0x000fe20000011412 */
[----:B------:R-:W-:-:S07]  /*0d90*/  IMAD R198, R5, 0x8, R196 ;  /* 0x0000000805c67824 */ /* 0x000fce00078e02c4 */
.L_x_234:
[----:B012---:R-:W0:Y:S01]  /*0da0*/  LDC.64 R2, c[0x0][0xc88] ;  /* 0x00032200ff027b82 */ /* 0x007e220000000a00 */
[----:B------:R-:W-:Y:S01]  /*0db0*/  ULDC.64 UR8, c[0x0][0xa28] ;  /* 0x00028a0000087ab9 */ /* 0x000fe20000000a00 */
[----:B------:R-:W-:Y:S01]  /*0dc0*/  ULDC.64 UR10, c[0x0][0xa20] ;  /* 0x00028800000a7ab9 */ /* 0x000fe20000000a00 */
[----:B0-----:R-:W-:-:S06]  /*0dd0*/  IMAD.WIDE R2, R43, 0x4, R2 ;  /* 0x000000042b027825 */ /* 0x001fcc00078e0202 */
[----:B------:R-:W2:Y:S01]  /*0de0*/  LDG.E R2, desc[UR36][R2.64] ;  /* 0x0000002402027981 */ /* 0x000ea2000c1e1900 */
[----:B------:R-:W-:Y:S02]  /*0df0*/  UISETP.NE.U32.AND UP0, UPT, UR8, URZ, UPT ;  /* 0x0000003f0800728c */ /* 0x000fe4000bf05070 */
[----:B------:R-:W-:Y:S02]  /*0e00*/  UISETP.NE.U32.AND UP1, UPT, UR10, URZ, UPT ;  /* 0x0000003f0a00728c */ /* 0x000fe4000bf25070 */
[----:B------:R-:W-:Y:S02]  /*0e10*/  UISETP.NE.AND.EX UP0, UPT, UR9, URZ, UPT, UP0 ;  /* 0x0000003f0900728c */ /* 0x000fe4000bf05300 */
[----:B------:R-:W-:-:S04]  /*0e20*/  UISETP.NE.AND.EX UP1, UPT, UR11, URZ, UPT, UP1 ;  /* 0x0000003f0b00728c */ /* 0x000fc8000bf25310 */
[----:B------:R-:W-:Y:S02]  /*0e30*/  PLOP3.LUT P0, PT, PT, PT, UP0, 0x80, 0x0 ;  /* 0x000000000000781c */ /* 0x000fe40003f0f008 */
[----:B------:R-:W-:Y:S02]  /*0e40*/  PLOP3.LUT P1, PT, PT, PT, UP1, 0x80, 0x0 ;  /* 0x000000000000781c */ /* 0x000fe40003f2f018 */
[----:B--2---:R-:W-:-:S13]  /*0e50*/  R2UR UR60, R2 ;  /* 0x00000000023c72ca */ /* 0x004fda00000e0000 */
[----:B------:R-:W-:Y:S02]  /*0e60*/  USHF.R.S32.HI UR4, URZ, 0x1f, UR60 ;  /* 0x0000001f3f047899 */ /* 0x000fe4000801143c */
[----:B------:R-:W-:Y:S02]  /*0e70*/  @UP0 ULEA UR8, UP2, UR60, UR8, 0x2 ;  /* 0x000000083c080291 */ /* 0x000fe4000f84103f */
[----:B------:R-:W-:Y:S02]  /*0e80*/  @UP1 ULEA UR10, UP3, UR60, UR10, 0x2 ;  /* 0x0000000a3c0a1291 */ /* 0x000fe4000f86103f */
[----:B------:R-:W-:Y:S02]  /*0e90*/  @UP0 ULEA.HI.X UR9, UR60, UR9, UR4, 0x2, UP2 ;  /* 0x000000093c090291 */ /* 0x000fe400090f1404 */
[----:B------:R-:W-:Y:S01]  /*0ea0*/  IMAD.U32 R192, RZ, RZ, UR4 ;  /* 0x00000004ffc07e24 */ /* 0x000fe2000f8e00ff */
[----:B------:R-:W-:Y:S01]  /*0eb0*/  @UP1 ULEA.HI.X UR11, UR60, UR11, UR4, 0x2, UP3 ;  /* 0x0000000b3c0b1291 */ /* 0x000fe200098f1404 */
[----:B------:R-:W-:Y:S01]  /*0ec0*/  IMAD.U32 R2, RZ, RZ, UR8 ;  /* 0x00000008ff027e24 */ /* 0x000fe2000f8e00ff */
[----:B------:R-:W-:Y:S01]  /*0ed0*/  MOV R4, UR10 ;  /* 0x0000000a00047c02 */ /* 0x000fe20008000f00 */
[----:B------:R-:W-:Y:S01]  /*0ee0*/  ULDC UR4, c[0x0][0x424] ;  /* 0x0001090000047ab9 */ /* 0x000fe20000000800 */
[----:B------:R-:W-:Y:S01]  /*0ef0*/  IMAD.U32 R3, RZ, RZ, UR9 ;  /* 0x00000009ff037e24 */ /* 0x000fe2000f8e00ff */
[----:B------:R-:W-:Y:S01]  /*0f00*/  ULDC.64 UR8, c[0x0][0x418] ;  /* 0x0001060000087ab9 */ /* 0x000fe20000000a00 */
[----:B------:R-:W-:-:S03]  /*0f10*/  IMAD.U32 R5, RZ, RZ, UR11 ;  /* 0x0000000bff057e24 */ /* 0x000fc6000f8e00ff */
[----:B------:R-:W2:Y:S04]  /*0f20*/  @P0 LDG.E R2, desc[UR36][R2.64] ;  /* 0x0000002402020981 */ /* 0x000ea8000c1e1900 */
[----:B---3--:R-:W3:Y:S01]  /*0f30*/  @P1 LDG.E R4, desc[UR36][R4.64] ;  /* 0x0000002404041981 */ /* 0x008ee2000c1e1900 */
[----:B------:R-:W-:Y:S01]  /*0f40*/  UISETP.NE.U32.AND UP0, UPT, UR8, URZ, UPT ;  /* 0x0000003f0800728c */ /* 0x000fe2000bf05070 */
[----:B------:R-:W-:Y:S01]  /*0f50*/  IMAD.U32 R22, RZ, RZ, UR5 ;  /* 0x00000005ff167e24 */ /* 0x000fe2000f8e00ff */
[----:B------:R-:W-:Y:S01]  /*0f60*/  ULDC UR5, c[0x0][0x2f0] ;  /* 0x0000bc0000057ab9 */ /* 0x000fe20000000800 */
[----:B------:R-:W-:Y:S01]  /*0f70*/  UMOV UR40, URZ ;  /* 0x0000003f00287c82 */ /* 0x000fe20008000000 */
[----:B------:R-:W-:Y:S01]  /*0f80*/  UISETP.NE.AND.EX UP0, UPT, UR9, URZ, UPT, UP0 ;  /* 0x0000003f0900728c */ /* 0x000fe2000bf05300 */
[----:B------:R-:W-:Y:S01]  /*0f90*/  IMAD.MOV.U32 R20, RZ, RZ, RZ ;  /* 0x000000ffff147224 */ /* 0x000fe200078e00ff */
[----:B------:R-:W-:Y:S01]  /*0fa0*/  UMOV UR61, UR6 ;  /* 0x00000006003d7c82 */ /* 0x000fe20008000000 */
[----:B------:R-:W-:Y:S01]  /*0fb0*/  CS2R R118, SRZ ;  /* 0x0000000000767805 */ /* 0x000fe2000001ff00 */
[----:B------:R-:W-:Y:S01]  /*0fc0*/  USEL UR4, UR4, 0x1, UP0 ;  /* 0x0000000104047887 */ /* 0x000fe20008000000 */
[----:B------:R-:W-:-:S02]  /*0fd0*/  CS2R R116, SRZ ;  /* 0x0000000000747805 */ /* 0x000fc4000001ff00 */
[----:B------:R-:W-:Y:S02]  /*0fe0*/  CS2R R114, SRZ ;  /* 0x0000000000727805 */ /* 0x000fe4000001ff00 */
[----:B------:R-:W-:Y:S01]  /*0ff0*/  CS2R R112, SRZ ;  /* 0x0000000000707805 */ /* 0x000fe2000001ff00 */
[----:B------:R-:W-:Y:S01]  /*1000*/  UIMAD UR4, UR4, UR5, URZ ;  /* 0x00000005040472a4 */ /* 0x000fe2000f8e023f */
[----:B------:R-:W-:Y:S02]  /*1010*/  CS2R R110, SRZ ;  /* 0x00000000006e7805 */ /* 0x000fe4000001ff00 */
[----:B------:R-:W-:Y:S02]  /*1020*/  CS2R R108, SRZ ;  /* 0x00000000006c7805 */ /* 0x000fe4000001ff00 */
[----:B------:R-:W-:Y:S02]  /*1030*/  CS2R R106, SRZ ;  /* 0x00000000006a7805 */ /* 0x000fe4000001ff00 */
[----:B------:R-:W-:Y:S01]  /*1040*/  CS2R R104, SRZ ;  /* 0x0000000000687805 */ /* 0x000fe2000001ff00 */
[----:B------:R-:W-:Y:S01]  /*1050*/  IMAD.MOV.U32 R50, RZ, RZ, RZ ;  /* 0x000000ffff327224 */ /* 0x000fe200078e00ff */
[----:B------:R-:W-:-:S02]  /*1060*/  CS2R R98, SRZ ;  /* 0x0000000000627805 */ /* 0x000fc4000001ff00 */
[----:B------:R-:W-:Y:S01]  /*1070*/  CS2R R100, SRZ ;  /* 0x0000000000647805 */ /* 0x000fe2000001ff00 */
[----:B------:R-:W-:Y:S01]  /*1080*/  IMAD.MOV.U32 R47, RZ, RZ, RZ ;  /* 0x000000ffff2f7224 */ /* 0x000fe200078e00ff */
        /* <DEDUP_REMOVED lines=24> */
[----:B------:R-:W-:Y:S02]  /*1210*/  MOV R125, RZ ;  /* 0x000000ff007d7202 */ /* 0x000fe40000000f00 */
[----:B------:R-:W-:Y:S02]  /*1220*/  CS2R R48, SRZ ;  /* 0x0000000000307805 */ /* 0x000fe4000001ff00 */
[----:B------:R-:W-:Y:S02]  /*1230*/  CS2R R126, SRZ ;  /* 0x00000000007e7805 */ /* 0x000fe4000001ff00 */
[----:B------:R-:W-:Y:S01]  /*1240*/  CS2R R44, SRZ ;  /* 0x00000000002c7805 */ /* 0x000fe2000001ff00 */
[----:B------:R-:W-:Y:S02]  /*1250*/  IMAD.MOV.U32 R130, RZ, RZ, RZ ;  /* 0x000000ffff827224 */ /* 0x000fe400078e00ff */
[----:B------:R-:W-:Y:S01]  /*1260*/  IMAD.MOV.U32 R121, RZ, RZ, RZ ;  /* 0x000000ffff797224 */ /* 0x000fe200078e00ff */
[----:B--2---:R-:W-:Y:S01]  /*1270*/  @P0 R2UR UR40, R2 ;  /* 0x00000000022802ca */ /* 0x004fe200000e0000 */
[----:B------:R-:W-:Y:S01]  /*1280*/  IMAD.MOV.U32 R2, RZ, RZ, RZ ;  /* 0x000000ffff027224 */ /* 0x000fe200078e00ff */
[----:B------:R-:W-:-:S02]  /*1290*/  PLOP3.LUT P0, PT, PT, PT, PT, 0x80, 0x0 ;  /* 0x000000000000781c */ /* 0x000fc40003f0f070 */
[----:B---3--:R-:W-:Y:S01]  /*12a0*/  @P1 R2UR UR4, R4 ;  /* 0x00000000040412ca */ /* 0x008fe200000e0000 */
[----:B----4-:R-:W-:-:S14]  /*12b0*/  @P1 BRA `(.L_x_189) ;  /* 0x0000000000341947 */ /* 0x010fdc0003800000 */
[----:B------:R-:W-:Y:S02]  /*12c0*/  ULDC.64 UR6, c[0x0][0xa08] ;  /* 0x0002820000067ab9 */ /* 0x000fe40000000a00 */
[----:B------:R-:W-:-:S04]  /*12d0*/  ISETP.NE.U32.AND P1, PT, RZ, UR6, PT ;  /* 0x00000006ff007c0c */ /* 0x000fc8000bf25070 */
[----:B------:R-:W-:-:S13]  /*12e0*/  ISETP.NE.AND.EX P1, PT, RZ, UR7, PT, P1 ;  /* 0x00000007ff007c0c */ /* 0x000fda000bf25310 */
[----:B------:R-:W-:Y:S05]  /*12f0*/  @!P1 BRA `(.L_x_189) ;  /* 0x0000000000249947 */ /* 0x000fea0003800000 */
[----:B------:R-:W-:Y:S02]  /*1300*/  ULDC.64 UR4, c[0x0][0xa08] ;  /* 0x0002820000047ab9 */ /* 0x000fe40000000a00 */
[----:B------:R-:W-:-:S06]  /*1310*/  UIMAD.WIDE UR4, UR60, 0x4, UR4 ;  /* 0x000000043c0478a5 */ /* 0x000fcc000f8e0204 */
[----:B------:R-:W-:Y:S02]  /*1320*/  IMAD.U32 R4, RZ, RZ, UR4 ;  /* 0x00000004ff047e24 */ /* 0x000fe4000f8e00ff */
[----:B------:R-:W-:-:S05]  /*1330*/  IMAD.U32 R5, RZ, RZ, UR5 ;  /* 0x00000005ff057e24 */ /* 0x000fca000f8e00ff */
[----:B------:R-:W2:Y:S04]  /*1340*/  LDG.E R3, desc[UR36][R4.64] ;  /* 0x0000002404037981 */ /* 0x000ea8000c1e1900 */
[----:B------:R-:W3:Y:S01]  /*1350*/  LDG.E R0, desc[UR36][R4.64+0x4] ;  /* 0x0000042404007981 */ /* 0x000ee2000c1e1900 */
[----:B--2---:R-:W-:Y:S02]  /*1360*/  R2UR UR4, R3 ;  /* 0x00000000030472ca */ /* 0x004fe400000e0000 */
[----:B---3--:R-:W-:-:S13]  /*1370*/  R2UR UR5, R0 ;  /* 0x00000000000572ca */ /* 0x008fda00000e0000 */
[----:B------:R-:W-:-:S12]  /*1380*/  UIADD3 UR4, -UR4, UR5, URZ ;  /* 0x0000000504047290 */ /* 0x000fd8000fffe13f */
.L_x_189:
[----:B------:R-:W-:Y:S01]  /*1390*/  UIADD3 UR40, -UR40, UR4, URZ ;  /* 0x0000000428287290 */ /* 0x000fe2000fffe13f */
[----:B------:R-:W-:Y:S01]  /*13a0*/  IMAD.MOV.U32 R0, RZ, RZ, RZ ;  /* 0x000000ffff007224 */ /* 0x000fe200078e00ff */
[----:B------:R-:W-:Y:S01]  /*13b0*/  CS2R R134, SRZ ;  /* 0x0000000000867805 */ /* 0x000fe2000001ff00 */
[----:B------:R-:W-:Y:S01]  /*13c0*/  IMAD.MOV.U32 R131, RZ, RZ, RZ ;  /* 0x000000ffff837224 */ /* 0x000fe200078e00ff */
[----:B------:R-:W-:Y:S01]  /*13d0*/  UISETP.GE.AND UP0, UPT, UR40, 0x1, UPT ;  /* 0x000000012800788c */ /* 0x000fe2000bf06270 */
[----:B------:R-:W-:Y:S01]  /*13e0*/  MOV R120, RZ ;  /* 0x000000ff00787202 */ /* 0x000fe20000000f00 */
[----:B------:R-:W-:Y:S01]  /*13f0*/  UIADD3 UR4, UR40, 0x5f, URZ ;  /* 0x0000005f28047890 */ /* 0x000fe2000fffe03f */
[----:B------:R-:W-:Y:S01]  /*1400*/  IMAD.MOV.U32 R3, RZ, RZ, RZ ;  /* 0x000000ffff037224 */ /* 0x000fe200078e00ff */
[----:B------:R-:W-:Y:S02]  /*1410*/  CS2R R132, SRZ ;  /* 0x0000000000847805 */ /* 0x000fe4000001ff00 */
[----:B------:R-:W-:-:S02]  /*1420*/  CS2R R122, SRZ ;  /* 0x00000000007a7805 */ /* 0x000fc4000001ff00 */
[----:B------:R-:W-:Y:S01]  /*1430*/  PLOP3.LUT P1, PT, PT, PT, UP0, 0x80, 0x0 ;  /* 0x000000000000781c */ /* 0x000fe20003f2f008 */
[----:B------:R-:W-:Y:S01]  /*1440*/  UIMAD.WIDE UR4, UR4, 0x2aaaaaab, URZ ;  /* 0x2aaaaaab040478a5 */ /* 0x000fe2000f8e023f */
[----:B------:R-:W-:Y:S01]  /*1450*/  IMAD.MOV.U32 R21, RZ, RZ, RZ ;  /* 0x000000ffff157224 */ /* 0x000fe200078e00ff */
[----:B------:R-:W-:Y:S01]  /*1460*/  CS2R R6, SRZ ;  /* 0x0000000000067805 */ /* 0x000fe2000001ff00 */
[----:B------:R-:W-:Y:S01]  /*1470*/  IMAD.MOV.U32 R28, RZ, RZ, RZ ;  /* 0x000000ffff1c7224 */ /* 0x000fe200078e00ff */
[----:B------:R-:W-:Y:S01]  /*1480*/  USHF.R.U32.HI UR41, URZ, 0x1f, UR5 ;  /* 0x0000001f3f297899 */ /* 0x000fe20008011605 */
[----:B------:R-:W-:Y:S01]  /*1490*/  CS2R R136, SRZ ;  /* 0x0000000000887805 */ /* 0x000fe2000001ff00 */
[----:B------:R-:W-:Y:S02]  /*14a0*/  IMAD.MOV.U32 R124, RZ, RZ, RZ ;  /* 0x000000ffff7c7224 */ /* 0x000fe400078e00ff */
[----:B------:R-:W-:-:S04]  /*14b0*/  ULEA.HI.SX32 UR41, UR5, UR41, 0x1c ;  /* 0x0000002905297291 */ /* 0x000fc8000f8fe23f */
[----:B------:R-:W-:Y:S08]  /*14c0*/  @!P1 BRA `(.L_x_190) ;  /* 0x0000005400ac9947 */ /* 0x000ff00003800000 */
[----:B------:R-:W0:Y:S01]  /*14d0*/  SHFL.IDX PT, R0, R195, RZ, 0x1f ;  /* 0x00001fffc3007589 */ /* 0x000e2200000e0000 */
[----:B------:R-:W1:Y:S01]  /*14e0*/  S2UR UR42, SR_CgaCtaId ;  /* 0x00000000002a79c3 */ /* 0x000e620000008800 */
[----:B------:R-:W-:Y:S01]  /*14f0*/  UMOV UR43, 0x400 ;  /* 0x00000400002b7882 */ /* 0x000fe20000000000 */
[----:B0-----:R-:W-:Y:S01]  /*1500*/  R2UR UR4, R0 ;  /* 0x00000000000472ca */ /* 0x001fe200000e0000 */
[----:B-1----:R-:W-:-:S04]  /*1510*/  ULEA UR43, UR42, UR43, 0x18 ;  /* 0x0000002b2a2b7291 */ /* 0x002fc8000f8ec03f */
[----:B------:R-:W-:-:S04]  /*1520*/  UIADD3 UR6, UR43, 0x12400, URZ ;  /* 0x000124002b067890 */ /* 0x000fc8000fffe03f */
[----:B------:R-:W-:-:S04]  /*1530*/  ULOP3.LUT UP0, URZ, UR6, 0x1bf, URZ, 0xc0, !UPT ;  /* 0x000001bf063f7892 */ /* 0x000fc8000f80c03f */
[----:B------:R-:W-:Y:S02]  /*1540*/  ULEA.HI UR5, UR4, UR4, URZ, 0x1 ;  /* 0x0000000404057291 */ /* 0x000fe4000f8f083f */
[----:B------:R-:W-:Y:S02]  /*1550*/  PLOP3.LUT P0, PT, PT, PT, UP0, 0x80, 0x0 ;  /* 0x000000000000781c */ /* 0x000fe40003f0f008 */
[----:B------:R-:W-:-:S04]  /*1560*/  ULOP3.LUT UR5, UR5, 0x1e, URZ, 0xc0, !UPT ;  /* 0x0000001e05057892 */ /* 0x000fc8000f8ec03f */
[----:B------:R-:W-:-:S04]  /*1570*/  UIADD3 UR5, UR4, -UR5, URZ ;  /* 0x8000000504057290 */ /* 0x000fc8000fffe03f */
[----:B------:R-:W-:-:S04]  /*1580*/  ULEA UR5, UR5, UR6, 0xd ;  /* 0x0000000605057291 */ /* 0x000fc8000f8e683f */
[----:B------:R-:W-:-:S04]  /*1590*/  USHF.R.U32.HI UR5, URZ, 0x4, UR5 ;  /* 0x000000043f057899 */ /* 0x000fc80008011605 */
[----:B------:R-:W-:Y:S01]  /*15a0*/  ULOP3.LUT UR44, UR5, 0x3fff, URZ, 0xc0, !UPT ;  /* 0x00003fff052c7892 */ /* 0x000fe2000f8ec03f */
[----:B------:R-:W-:Y:S11]  /*15b0*/  @!P0 BRA `(.L_x_191) ;  /* 0x0000000000408947 */ /* 0x000ff60003800000 */
[----:B------:R-:W-:Y:S01]  /*15c0*/  MOV R0, 0x0 ;  /* 0x0000000000007802 */ /* 0x000fe20000000f00 */
[----:B------:R-:W-:Y:S01]  /*15d0*/  ULDC.64 UR4, c[0x4][0x88] ;  /* 0x0100220000047ab9 */ /* 0x000fe20000000a00 */
[----:B------:R-:W-:Y:S01]  /*15e0*/  ULDC.64 UR6, c[0x4][0x28] ;  /* 0x01000a0000067ab9 */ /* 0x000fe20000000a00 */
[----:B------:R-:W-:Y:S01]  /*15f0*/  IMAD.U32 R4, RZ, RZ, UR4 ;  /* 0x00000004ff047e24 */ /* 0x000fe2000f8e00ff */
[----:B------:R0:W1:Y:S01]  /*1600*/  LDC.64 R2, c[0x4][R0] ;  /* 0x0100000000027b82 */ /* 0x0000620000000a00 */
[----:B------:R-:W-:Y:S01]  /*1610*/  IMAD.U32 R5, RZ, RZ, UR5 ;  /* 0x00000005ff057e24 */ /* 0x000fe2000f8e00ff */
        /* <DEDUP_REMOVED lines=10> */
.L_x_191:
[----:B------:R-:W-:Y:S02]  /*16c0*/  R2UR UR6, R193 ;  /* 0x00000000c10672ca */ /* 0x000fe400000e0000 */
[----:B------:R-:W-:-:S11]  /*16d0*/  R2UR UR5, R200 ;  /* 0x00000000c80572ca */ /* 0x000fd600000e0000 */
[----:B------:R-:W-:Y:S02]  /*16e0*/  ULEA.HI UR4, UR6, UR6, URZ, 0x1 ;  /* 0x0000000606047291 */ /* 0x000fe4000f8f083f */
[----:B------:R-:W-:Y:S02]  /*16f0*/  IMAD.U32 R2, RZ, RZ, UR5 ;  /* 0x00000005ff027e24 */ /* 0x000fe4000f8e00ff */
[----:B------:R-:W-:-:S03]  /*1700*/  ULOP3.LUT UR4, UR4, 0xfffffffe, URZ, 0xc0, !UPT ;  /* 0xfffffffe04047892 */ /* 0x000fc6000f8ec03f */
[----:B------:R-:W-:Y:S01]  /*1710*/  ISETP.NE.AND P0, PT, R2, 0x3, PT ;  /* 0x000000030200780c */ /* 0x000fe20003f05270 */
[----:B------:R-:W-:-:S06]  /*1720*/  UIADD3 UR4, UR6, -UR4, URZ ;  /* 0x8000000406047290 */ /* 0x000fcc000fffe03f */
[----:B------:R-:W-:-:S04]  /*1730*/  MOV R0, UR4 ;  /* 0x0000000400007c02 */ /* 0x000fc80008000f00 */
[----:B------:R-:W-:-:S04]  /*1740*/  SHF.L.U32 R0, R0, 0x1f, RZ ;  /* 0x0000001f00007819 */ /* 0x000fc800000006ff */
[----:B------:R-:W0:Y:S02]  /*1750*/  SYNCS.PHASECHK.TRANS64.TRYWAIT P1, [UR43+0x30800], R0 ;  /* 0x03080000ff0075a7 */ /* 0x000e24000802016b */
[----:B0-----:R-:W-:Y:S05]  /*1760*/  @!P1 BRA `(.L_x_192) ;  /* 0x000000d000289947 */ /* 0x001fea0003800000 */
.L_x_321:
[----:B------:R-:W-:Y:S05]  /*1770*/  @!P0 BRA `(.L_x_193) ;  /* 0x0000000000048947 */ /* 0x000fea0003800000 */
[----:B------:R-:W-:Y:S01]  /*1780*/  BPT.TRAP 0x1 ;  /* 0x000000040000795c */ /* 0x000fe20000300000 */
.L_x_193:
[----:B------:R-:W-:Y:S02]  /*1790*/  IMAD.U32 R2, RZ, RZ, UR38 ;  /* 0x00000026ff027e24 */ /* 0x000fe4000f8e00ff */
[----:B0-----:R-:W-:-:S03]  /*17a0*/  IMAD.U32 R3, RZ, RZ, UR39 ;  /* 0x00000027ff037e24 */ /* 0x001fc6000f8e00ff */
[----:B------:R-:W-:Y:S02]  /*17b0*/  LEA R2, R2, UR43, 0x3 ;  /* 0x0000002b02027c11 */ /* 0x000fe4000f8e18ff */
[----:B------:R-:W-:-:S04]  /*17c0*/  SHF.L.U32 R3, R3, 0x1f, RZ ;  /* 0x0000001f03037819 */ /* 0x000fc800000006ff */
[----:B------:R0:W1:Y:S01]  /*17d0*/  SYNCS.PHASECHK.TRANS64.TRYWAIT P1, [R2+URZ+0x30830], R3 ;  /* 0x03083003020075a7 */ /* 0x000062000802017f */
[----:B------:R-:W-:Y:S05]  /*17e0*/  @!P0 BRA `(.L_x_194) ;  /* 0x0000000000048947 */ /* 0x000fea0003800000 */
[----:B------:R-:W-:Y:S01]  /*17f0*/  BPT.TRAP 0x1 ;  /* 0x000000040000795c */ /* 0x000fe20000300000 */
.L_x_194:
[----:B------:R-:W-:Y:S01]  /*1800*/  IMAD.MOV.U32 R119, RZ, RZ, RZ ;  /* 0x000000ffff777224 */ /* 0x000fe200078e00ff */
[----:B-1----:R-:W-:Y:S06]  /*1810*/  @P1 BRA `(.L_x_195) ;  /* 0x0000000000081947 */ /* 0x002fec0003800000 */
[----:B------:R-:W1:Y:S02]  /*1820*/  SYNCS.PHASECHK.TRANS64.TRYWAIT P1, [R2+URZ+0x30830], R3 ;  /* 0x03083003020075a7 */ /* 0x000e64000802017f */
[----:B-1----:R-:W-:Y:S05]  /*1830*/  @!P1 BRA `(.L_x_196) ;  /* 0x000000d0000c9947 */ /* 0x002fea0003800000 */
.L_x_195:
        /* <DEDUP_REMOVED lines=27> */
[----:B------:R-:W-:Y:S01]  /*19f0*/  MOV R6, UR12 ;  /* 0x0000000c00067c02 */ /* 0x000fe20008000f00 */
[----:B------:R-:W-:Y:S01]  /*1a00*/  UMOV UR53, 0x40000040 ;  /* 0x4000004000357882 */ /* 0x000fe20000000000 */
[----:B------:R-:W-:Y:S01]  /*1a10*/  UMOV UR55, 0x40000040 ;  /* 0x4000004000377882 */ /* 0x000fe20000000000 */
[----:B------:R-:W-:Y:S01]  /*1a20*/  UIADD3 UR48, UR4, 0x400, URZ ;  /* 0x0000040004307890 */ /* 0x000fe2000fffe03f */
[----:B------:R-:W-:Y:S01]  /*1a30*/  IMAD.U32 R7, RZ, RZ, UR13 ;  /* 0x0000000dff077e24 */ /* 0x000fe2000f8e00ff */
        /* <DEDUP_REMOVED lines=67> */
.L_x_197:
[----:B------:R-:W-:Y:S01]  /*1e70*/  VIADD R0, R197, UR40 ;  /* 0x00000028c5007c36 */ /* 0x000fe20008000000 */
[----:B------:R-:W-:Y:S01]  /*1e80*/  ULDC UR4, c[0x0][0x988] ;  /* 0x0002620000047ab9 */ /* 0x000fe20000000800 */
[----:B01----:R-:W-:Y:S01]  /*1e90*/  IMAD.U32 R3, RZ, RZ, UR41 ;  /* 0x00000029ff037e24 */ /* 0x003fe2000f8e00ff */
[----:B------:R-:W-:Y:S01]  /*1ea0*/  P2R R20, PR, RZ, 0x1 ;  /* 0x00000001ff147803 */ /* 0x000fe20000000000 */
[----:B------:R-:W-:Y:S01]  /*1eb0*/  UISETP.GE.AND UP0, UPT, UR40, 0x61, UPT ;  /* 0x000000612800788c */ /* 0x000fe2000bf06270 */
        /* <DEDUP_REMOVED lines=36> */
[C---:B------:R-:W-:Y:S01]  /*2100*/  ISETP.GT.AND P6, PT, R0.reuse, 0x18, PT ;  /* 0x000000180000780c */ /* 0x040fe20003fc4270 */
        /* <DEDUP_REMOVED lines=29> */
[----:B------:R-:W-:Y:S01]  /*22e0*/  FSEL R81, R44, -INF , P2 ;  /* 0xff8000002c517808 */ /* 0x000fe20001000000 */
[----:B------:R-:W-:Y:S01]  /*22f0*/  IMAD.MOV.U32 R44, RZ, RZ, R119 ;  /* 0x000000ffff2c7224 */ /* 0x000fe200078e0077 */
[----:B------:R-:W-:-:S02]  /*2300*/  FMNMX.FTZ R4, R79, R4, !PT ;  /* 0x000000044f047209 */ /* 0x000fc40007810000 */
[----:B------:R-:W-:Y:S02]  /*2310*/  FSEL R37, R38, -INF , P6 ;  /* 0xff80000026257808 */ /* 0x000fe40003000000 */
[C---:B------:R-:W-:Y:S02]  /*2320*/  ISETP.GT.AND P6, PT, R0.reuse, 0x30, PT ;  /* 0x000000300000780c */ /* 0x040fe40003fc4270 */
[----:B------:R-:W-:Y:S02]  /*2330*/  FSEL R83, R45, -INF , P1 ;  /* 0xff8000002d537808 */ /* 0x000fe40000800000 */
[----:B------:R-:W-:Y:S02]  /*2340*/  FMNMX.FTZ R4, R81, R4, !PT ;  /* 0x0000000451047209 */ /* 0x000fe40007810000 */
[----:B------:R-:W-:Y:S02]  /*2350*/  FSEL R39, R39, -INF , P5 ;  /* 0xff80000027277808 */ /* 0x000fe40002800000 */
[----:B------:R-:W-:-:S02]  /*2360*/  ISETP.GT.AND P5, PT, R0, 0x31, PT ;  /* 0x000000310000780c */ /* 0x000fc40003fa4270 */
[----:B------:R-:W-:Y:S02]  /*2370*/  FSEL R85, R48, -INF , P6 ;  /* 0xff80000030557808 */ /* 0x000fe40003000000 */
[----:B------:R-:W-:Y:S02]  /*2380*/  FMNMX.FTZ R4, R83, R4, !PT ;  /* 0x0000000453047209 */ /* 0x000fe40007810000 */
[----:B------:R-:W-:Y:S02]  /*2390*/  FSEL R41, R42, -INF , P4 ;  /* 0xff8000002a297808 */ /* 0x000fe40002000000 */
[----:B------:R-:W-:Y:S02]  /*23a0*/  ISETP.GT.AND P4, PT, R0, 0x38, PT ;  /* 0x000000380000780c */ /* 0x000fe40003f84270 */
[----:B------:R-:W-:Y:S02]  /*23b0*/  FSEL R87, R49, -INF , P5 ;  /* 0xff80000031577808 */ /* 0x000fe40002800000 */
[----:B------:R-:W-:-:S02]  /*23c0*/  FMNMX.FTZ R4, R85, R4, !PT ;  /* 0x0000000455047209 */ /* 0x000fc40007810000 */
[----:B------:R-:W-:Y:S02]  /*23d0*/  FSEL R43, R43, -INF , P3 ;  /* 0xff8000002b2b7808 */ /* 0x000fe40001800000 */
[----:B------:R-:W-:Y:S02]  /*23e0*/  ISETP.GT.AND P3, PT, R0, 0x39, PT ;  /* 0x000000390000780c */ /* 0x000fe40003f64270 */
[----:B------:R-:W-:Y:S01]  /*23f0*/  FSEL R89, R52, -INF , P4 ;  /* 0xff80000034597808 */ /* 0x000fe20002000000 */
[--C-:B------:R-:W-:Y:S01]  /*2400*/  IMAD.MOV.U32 R52, RZ, RZ, R119.reuse ;  /* 0x000000ffff347224 */ /* 0x100fe200078e0077 */
        /* <DEDUP_REMOVED lines=8> */
[----:B------:R-:W-:Y:S01]  /*2490*/  FSEL R93, R56, -INF , P2 ;  /* 0xff800000385d7808 */ /* 0x000fe20001000000 */
[----:B------:R-:W-:Y:S01]  /*24a0*/  IMAD.MOV.U32 R56, RZ, RZ, R119 ;  /* 0x000000ffff387224 */ /* 0x000fe200078e0077 */
[----:B------:R-:W-:-:S02]  /*24b0*/  FMNMX.FTZ R4, R91, R4, !PT ;  /* 0x000000045b047209 */ /* 0x000fc40007810000 */
[----:B------:R-:W-:Y:S01]  /*24c0*/  FSEL R49, R50, -INF , P6 ;  /* 0xff80000032317808 */ /* 0x000fe20003000000 */
[----:B------:R-:W-:Y:S01]  /*24d0*/  IMAD.MOV.U32 R50, RZ, RZ, R119 ;  /* 0x000000ffff327224 */ /* 0x000fe200078e0077 */
[C---:B------:R-:W-:Y:S02]  /*24e0*/  ISETP.GT.AND P6, PT, R0.reuse, 0x48, PT ;  /* 0x000000480000780c */ /* 0x040fe40003fc4270 */
[----:B------:R-:W-:Y:S02]  /*24f0*/  FSEL R95, R57, -INF , P1 ;  /* 0xff800000395f7808 */ /* 0x000fe40000800000 */
[----:B------:R-:W-:Y:S02]  /*2500*/  FMNMX.FTZ R4, R93, R4, !PT ;  /* 0x000000045d047209 */ /* 0x000fe40007810000 */
[----:B------:R-:W-:Y:S02]  /*2510*/  FSEL R51, R51, -INF , P5 ;  /* 0xff80000033337808 */ /* 0x000fe40002800000 */
[----:B------:R-:W-:-:S02]  /*2520*/  ISETP.GT.AND P5, PT, R0, 0x49, PT ;  /* 0x000000490000780c */ /* 0x000fc40003fa4270 */
[----:B------:R-:W-:Y:S01]  /*2530*/  FSEL R97, R60, -INF , P6 ;  /* 0xff8000003c617808 */ /* 0x000fe20003000000 */
[--C-:B------:R-:W-:Y:S01]  /*2540*/  IMAD.MOV.U32 R60, RZ, RZ, R119.reuse ;  /* 0x000000ffff3c7224 */ /* 0x100fe200078e0077 */
[----:B------:R-:W-:Y:S02]  /*2550*/  FMNMX.FTZ R4, R95, R4, !PT ;  /* 0x000000045f047209 */ /* 0x000fe40007810000 */
[----:B------:R-:W-:Y:S01]  /*2560*/  FSEL R53, R54, -INF , P4 ;  /* 0xff80000036357808 */ /* 0x000fe20002000000 */
[----:B------:R-:W-:Y:S01]  /*2570*/  IMAD.MOV.U32 R54, RZ, RZ, R119 ;  /* 0x000000ffff367224 */ /* 0x000fe200078e0077 */
        /* <DEDUP_REMOVED lines=14> */
[----:B------:R-:W-:Y:S01]  /*2660*/  ISETP.GT.AND P1, PT, R0, 0x59, PT ;  /* 0x000000590000780c */ /* 0x000fe20003f24270 */
[----:B------:R-:W-:Y:S01]  /*2670*/  IMAD.U32 R0, RZ, RZ, UR4 ;  /* 0x00000004ff007e24 */ /* 0x000fe2000f8e00ff */
[----:B------:R-:W-:Y:S01]  /*2680*/  FSEL R101, R68, -INF , P2 ;  /* 0xff80000044657808 */ /* 0x000fe20001000000 */
[----:B------:R-:W-:Y:S01]  /*2690*/  IMAD.MOV.U32 R68, RZ, RZ, R119 ;  /* 0x000000ffff447224 */ /* 0x000fe200078e0077 */
[----:B------:R-:W-:-:S02]  /*26a0*/  FMNMX.FTZ R4, R65, R4, !PT ;  /* 0x0000000441047209 */ /* 0x000fc40007810000 */
[----:B------:R-:W-:Y:S02]  /*26b0*/  FSEL R69, R69, -INF , P1 ;  /* 0xff80000045457808 */ /* 0x000fe40000800000 */
[----:B------:R-:W-:Y:S02]  /*26c0*/  FMNMX.FTZ R4, R101, R4, !PT ;  /* 0x0000000465047209 */ /* 0x000fe40007810000 */
[----:B------:R-:W-:Y:S02]  /*26d0*/  FSEL R63, R63, -INF , P5 ;  /* 0xff8000003f3f7808 */ /* 0x000fe40002800000 */
[----:B------:R-:W-:Y:S02]  /*26e0*/  FMNMX.FTZ R12, R69, R4, !PT ;  /* 0x00000004450c7209 */ /* 0x000fe40007810000 */
[----:B------:R-:W-:Y:S02]  /*26f0*/  FSEL R67, R67, -INF , P3 ;  /* 0xff80000043437808 */ /* 0x000fe40001800000 */
[----:B------:R-:W-:Y:S01]  /*2700*/  FSEL R71, R71, -INF , P1 ;  /* 0xff80000047477808 */ /* 0x000fe20000800000 */
[----:B------:R-:W0:Y:S01]  /*2710*/  SHFL.BFLY PT, R103, R12, 0x2, 0x1f ;  /* 0x0c401f000c677f89 */ /* 0x000e2200000e0000 */
[----:B------:R-:W-:-:S02]  /*2720*/  R2UR UR4, R2 ;  /* 0x00000000020472ca */ /* 0x000fc400000e0000 */
[-C--:B------:R-:W-:Y:S02]  /*2730*/  MOV R90, R119.reuse ;  /* 0x00000077005a7202 */ /* 0x080fe40000000f00 */
[-C--:B------:R-:W-:Y:S02]  /*2740*/  MOV R76, R119.reuse ;  /* 0x00000077004c7202 */ /* 0x080fe40000000f00 */
[----:B------:R-:W-:-:S07]  /*2750*/  MOV R48, R119 ;  /* 0x0000007700307202 */ /* 0x000fce0000000f00 */
[----:B------:R-:W-:-:S04]  /*2760*/  UIADD3 UR4, UR4, 0x30840, URZ ;  /* 0x0003084004047890 */ /* 0x000fc8000fffe03f */
[----:B------:R-:W-:Y:S01]  /*2770*/  UPRMT UR4, UR42, 0x654, UR4 ;  /* 0x000006542a047896 */ /* 0x000fe20008000004 */
[----:B0-----:R-:W-:-:S08]  /*2780*/  FMNMX.FTZ R103, R12, R103, !PT ;  /* 0x000000670c677209 */ /* 0x001fd00007810000 */
[----:B------:R-:W-:Y:S01]  /*2790*/  SYNCS.ARRIVE.TRANS64.RED.A1T0 RZ, [UR4], RZ ;  /* 0x000000ffffff79a7 */ /* 0x000fe20008100404 */
[----:B------:R-:W0:Y:S02]  /*27a0*/  SHFL.BFLY PT, R4, R103, 0x1, 0x1f ;  /* 0x0c201f0067047f89 */ /* 0x000e2400000e0000 */
        /* <DEDUP_REMOVED lines=52> */
[----:B------:R-:W-:Y:S01]  /*2af0*/  IMAD.MOV.U32 R66, RZ, RZ, R119 ;  /* 0x000000ffff427224 */ /* 0x000fe200078e0077 */
[----:B------:R-:W-:-:S02]  /*2b00*/  MOV R69, R119 ;  /* 0x0000007700457202 */ /* 0x000fc40000000f00 */
[----:B------:R-:W-:Y:S02]  /*2b10*/  FMNMX.FTZ R10, R53, R10, !PT ;  /* 0x0000000a350a7209 */ /* 0x000fe40007810000 */
[----:B------:R-:W-:Y:S01]  /*2b20*/  MOV R62, R119 ;  /* 0x00000077003e7202 */ /* 0x000fe20000000f00 */
        /* <DEDUP_REMOVED lines=19> */
[----:B---3--:R-:W-:-:S07]  /*2c60*/  MOV R83, R119 ;  /* 0x0000007700537202 */ /* 0x008fce0000000f00 */
        /* <DEDUP_REMOVED lines=109> */
[----:B0-----:R-:W-:-:S02]  /*3340*/  IMAD.MOV.U32 R47, RZ, RZ, R119 ;  /* 0x000000ffff2f7224 */ /* 0x001fc400078e0077 */
[----:B------:R-:W-:-:S04]  /*3350*/  IMAD.MOV.U32 R28, RZ, RZ, R119 ;  /* 0x000000ffff1c7224 */ /* 0x000fc800078e0077 */
[----:B------:R0:W2:Y:S01]  /*3360*/  MUFU.EX2 R32, R51 ;  /* 0x0000003300207308 */ /* 0x0000a20000000800 */
[C---:B---3--:R-:W-:Y:S01]  /*3370*/  FADD.FTZ R38, R30.reuse, R27 ;  /* 0x0000001b1e267221 */ /* 0x048fe20000010000 */
[----:B------:R-:W-:Y:S01]  /*3380*/  F2FP.F16.F32.PACK_AB R183, R30, R45 ;  /* 0x0000002d1eb7723e */ /* 0x000fe200000000ff */
[----:B------:R-:W-:Y:S01]  /*3390*/  IMAD.MOV.U32 R45, RZ, RZ, R119 ;  /* 0x000000ffff2d7224 */ /* 0x000fe200078e0077 */
[----:B------:R-:W-:-:S04]  /*33a0*/  MOV R30, R119 ;  /* 0x00000077001e7202 */ /* 0x000fc80000000f00 */
        /* <DEDUP_REMOVED lines=14> */
[-C--:B------:R-:W-:Y:S01]  /*3490*/  MOV R97, R119.reuse ;  /* 0x0000007700617202 */ /* 0x080fe20000000f00 */
[----:B------:R-:W2:Y:S01]  /*34a0*/  MUFU.EX2 R57, R57 ;  /* 0x0000003900397308 */ /* 0x000ea20000000800 */
[----:B---3--:R-:W-:Y:S01]  /*34b0*/  FADD.FTZ R27, R53, R10 ;  /* 0x0000000a351b7221 */ /* 0x008fe20000010000 */
[----:B0-----:R-:W-:Y:S01]  /*34c0*/  MOV R55, R119 ;  /* 0x0000007700377202 */ /* 0x001fe20000000f00 */
[----:B------:R-:W-:-:S05]  /*34d0*/  IMAD.MOV.U32 R32, RZ, RZ, R119 ;  /* 0x000000ffff207224 */ /* 0x000fca00078e0077 */
        /* <DEDUP_REMOVED lines=28> */
[----:B------:R-:W-:Y:S02]  /*36a0*/  IMAD.MOV.U32 R2, RZ, RZ, 0x3f800000 ;  /* 0x3f800000ff027424 */ /* 0x000fe400078e00ff */
[----:B------:R-:W-:-:S03]  /*36b0*/  IMAD.MOV.U32 R27, RZ, RZ, R119 ;  /* 0x000000ffff1b7224 */ /* 0x000fc600078e0077 */
[----:B------:R-:W3:Y:S01]  /*36c0*/  MUFU.EX2 R25, R25 ;  /* 0x0000001900197308 */ /* 0x000ee20000000800 */
[----:B0-----:R-:W-:Y:S01]  /*36d0*/  FADD.FTZ R5, R21, R42 ;  /* 0x0000002a15057221 */ /* 0x001fe20000010000 */
[----:B-1----:R-:W-:Y:S01]  /*36e0*/  IMAD.MOV.U32 R67, RZ, RZ, R119 ;  /* 0x000000ffff437224 */ /* 0x002fe200078e0077 */
[----:B------:R-:W-:-:S05]  /*36f0*/  MOV R42, R119 ;  /* 0x00000077002a7202 */ /* 0x000fca0000000f00 */
        /* <DEDUP_REMOVED lines=13> */
[----:B------:R-:W-:-:S02]  /*37d0*/  IMAD.MOV.U32 R40, RZ, RZ, R119 ;  /* 0x000000ffff287224 */ /* 0x000fc400078e0077 */
[----:B------:R-:W-:Y:S01]  /*37e0*/  IMAD.MOV.U32 R25, RZ, RZ, R119 ;  /* 0x000000ffff197224 */ /* 0x000fe200078e0077 */
        /* <DEDUP_REMOVED lines=55> */
.L_x_209:
[----:B------:R-:W-:-:S04]  /*3b60*/  UISETP.NE.AND UP0, UPT, UR6, 0x1, UPT ;  /* 0x000000010600788c */ /* 0x000fc8000bf05270 */
[----:B------:R-:W-:-:S04]  /*3b70*/  USEL UR39, URZ, 0x1, UP0 ;  /* 0x000000013f277887 */ /* 0x000fc80008000000 */
[----:B------:R-:W-:Y:S01]  /*3b80*/  ULOP3.LUT UR39, UR5, UR39, URZ, 0x3c, !UPT ;  /* 0x0000002705277292 */ /* 0x000fe2000f8e3c3f */
[----:B------:R-:W-:Y:S11]  /*3b90*/  @!P0 BRA `(.L_x_199) ;  /* 0x0000000000048947 */ /* 0x000ff60003800000 */
[----:B------:R-:W-:Y:S01]  /*3ba0*/  BPT.TRAP 0x1 ;  /* 0x000000040000795c */ /* 0x000fe20000300000 */
.L_x_199:
[----:B------:R-:W0:Y:S01]  /*3bb0*/  S2UR UR11, SR_CgaCtaId ;  /* 0x00000000000b79c3 */ /* 0x000e220000008800 */
[----:B------:R-:W-:Y:S01]  /*3bc0*/  UIADD3 UR38, UR6, 0x1, URZ ;  /* 0x0000000106267890 */ /* 0x000fe2000fffe03f */
[----:B------:R-:W-:Y:S01]  /*3bd0*/  IMAD.U32 R0, RZ, RZ, UR39 ;  /* 0x00000027ff007e24 */ /* 0x000fe2000f8e00ff */
[----:B------:R-:W-:Y:S02]  /*3be0*/  UMOV UR7, 0x400 ;  /* 0x0000040000077882 */ /* 0x000fe40000000000 */
[----:B------:R-:W-:Y:S02]  /*3bf0*/  UISETP.NE.AND UP0, UPT, UR38, 0x2, UPT ;  /* 0x000000022600788c */ /* 0x000fe4000bf05270 */
[----:B------:R-:W-:Y:S02]  /*3c00*/  SHF.L.U32 R0, R0, 0x1f, RZ ;  /* 0x0000001f00007819 */ /* 0x000fe400000006ff */
[----:B------:R-:W-:Y:S02]  /*3c10*/  USEL UR38, UR38, URZ, UP0 ;  /* 0x0000003f26267287 */ /* 0x000fe40008000000 */
[----:B0-----:R-:W-:-:S04]  /*3c20*/  ULEA UR7, UR11, UR7, 0x18 ;  /* 0x000000070b077291 */ /* 0x001fc8000f8ec03f */
[----:B------:R-:W-:-:S09]  /*3c30*/  ULEA UR8, UR38, UR7, 0x3 ;  /* 0x0000000726087291 */ /* 0x000fd2000f8e183f */
[----:B------:R0:W1:Y:S01]  /*3c40*/  SYNCS.PHASECHK.TRANS64.TRYWAIT P1, [UR8+0x30830], R0 ;  /* 0x03083000ff0075a7 */ /* 0x0000620008020148 */
[----:B------:R-:W-:Y:S05]  /*3c50*/  @!P0 BRA `(.L_x_200) ;  /* 0x0000000000048947 */ /* 0x000fea0003800000 */
[----:B------:R-:W-:Y:S01]  /*3c60*/  BPT.TRAP 0x1 ;  /* 0x000000040000795c */ /* 0x000fe20000300000 */
.L_x_200:
[----:B-1----:R-:W-:Y:S05]  /*3c70*/  @P1 BRA `(.L_x_201) ;  /* 0x0000000000081947 */ /* 0x002fea0003800000 */
[----:B------:R-:W1:Y:S02]  /*3c80*/  SYNCS.PHASECHK.TRANS64.TRYWAIT P1, [UR8+0x30830], R0 ;  /* 0x03083000ff0075a7 */ /* 0x000e640008020148 */
[----:B-1----:R-:W-:Y:S05]  /*3c90*/  @!P1 BRA `(.L_x_202) ;  /* 0x000000ac00089947 */ /* 0x002fea0003800000 */
.L_x_201:
        /* <DEDUP_REMOVED lines=171> */
.L_x_203:
[----:B------:R-:W-:Y:S01]  /*4750*/  ULEA UR9, UR6, UR7, 0x3 ;  /* 0x0000000706097291 */ /* 0x000fe2000f8e183f */
[----:B01----:R-:W-:-:S05]  /*4760*/  IMAD.U32 R0, RZ, RZ, UR5 ;  /* 0x00000005ff007e24 */ /* 0x003fca000f8e00ff */
[----:B------:R-:W-:-:S04]  /*4770*/  SHF.L.U32 R0, R0, 0x1f, RZ ;  /* 0x0000001f00007819 */ /* 0x000fc800000006ff */
[----:B------:R0:W1:Y:S01]  /*4780*/  SYNCS.PHASECHK.TRANS64.TRYWAIT P1, [UR9+0x30850], R0 ;  /* 0x03085000ff0075a7 */ /* 0x0000620008020149 */
[----:B------:R-:W-:Y:S05]  /*4790*/  @!P0 BRA `(.L_x_204) ;  /* 0x0000000000048947 */ /* 0x000fea0003800000 */
[----:B------:R-:W-:Y:S01]  /*47a0*/  BPT.TRAP 0x1 ;  /* 0x000000040000795c */ /* 0x000fe20000300000 */
.L_x_204:
[----:B-1----:R-:W-:Y:S05]  /*47b0*/  @P1 BRA `(.L_x_205) ;  /* 0x0000000000081947 */ /* 0x002fea0003800000 */
[----:B------:R-:W1:Y:S02]  /*47c0*/  SYNCS.PHASECHK.TRANS64.TRYWAIT P1, [UR9+0x30850], R0 ;  /* 0x03085000ff0075a7 */ /* 0x000e640008020149 */
[----:B-1----:R-:W-:Y:S05]  /*47d0*/  @!P1 BRA `(.L_x_206) ;  /* 0x000000a000509947 */ /* 0x002fea0003800000 */
.L_x_205:
        /* <DEDUP_REMOVED lines=37> */
.L_x_207:
        /* <DEDUP_REMOVED lines=111> */
[-C--:B------:R-:W-:Y:S01]  /*5120*/  FFMA.FTZ R175, R158, R0.reuse, -R157 ;  /* 0x000000009eaf7223 */ /* 0x080fe2000001089d */
[-C--:B------:R-:W-:Y:S01]  /*5130*/  FFMA.FTZ R168, R160, R0.reuse, -R169 ;  /* 0x00000000a0a87223 */ /* 0x080fe200000108a9 */
[-C--:B------:R-:W-:Y:S01]  /*5140*/  FFMA.FTZ R162, R162, R0.reuse, -R157 ;  /* 0x00000000a2a27223 */ /* 0x080fe2000001089d */
[----:B------:R-:W0:Y:S01]  /*5150*/  MUFU.EX2 R190, R190 ;  /* 0x000000be00be7308 */ /* 0x000e220000000800 */
[----:B-1----:R-:W-:Y:S01]  /*5160*/  FADD.FTZ R123, R13, R10 ;  /* 0x0000000a0d7b7221 */ /* 0x002fe20000010000 */
[-C--:B------:R-:W-:Y:S01]  /*5170*/  FFMA.FTZ R149, R161, R0.reuse, -R169 ;  /* 0x00000000a1957223 */ /* 0x080fe200000108a9 */
[-C--:B------:R-:W-:Y:S01]  /*5180*/  FFMA.FTZ R163, R163, R0.reuse, -R157 ;  /* 0x00000000a3a37223 */ /* 0x080fe2000001089d */
[-C--:B------:R-:W-:Y:S01]  /*5190*/  FFMA.FTZ R170, R164, R0.reuse, -R169 ;  /* 0x00000000a4aa7223 */ /* 0x080fe200000108a9 */
[-C--:B------:R-:W-:Y:S01]  /*51a0*/  FFMA.FTZ R166, R166, R0.reuse, -R157 ;  /* 0x00000000a6a67223 */ /* 0x080fe2000001089d */
[----:B------:R-:W-:-:S02]  /*51b0*/  FFMA.FTZ R153, R165, R0, -R169 ;  /* 0x00000000a5997223 */ /* 0x000fc400000108a9 */
        /* <DEDUP_REMOVED lines=16> */
[----:B------:R-:W-:-:S06]  /*52c0*/  FFMA.FTZ R130, R155, R0, -R157 ;  /* 0x000000009b827223 */ /* 0x000fcc000001089d */
        /* <DEDUP_REMOVED lines=16> */
[-CC-:B------:R-:W-:Y:S01]  /*53d0*/  FFMA.FTZ R132, R159, R0.reuse, -R157.reuse ;  /* 0x000000009f847223 */ /* 0x180fe2000001089d */
[----:B------:R-:W-:-:S05]  /*53e0*/  FFMA.FTZ R157, R167, R0, -R157 ;  /* 0x00000000a79d7223 */ /* 0x000fca000001089d */
        /* <DEDUP_REMOVED lines=58> */
.L_x_208:
        /* <DEDUP_REMOVED lines=10> */
[----:B------:R-:W-:-:S02]  /*5830*/  F2FP.F16.F32.PACK_AB R191, R14, R191 ;  /* 0x000000bf0ebf723e */ /* 0x000fc400000000ff */
[----:B------:R-:W-:Y:S01]  /*5840*/  F2FP.F16.F32.PACK_AB R184, R21, R184 ;  /* 0x000000b815b8723e */ /* 0x000fe200000000ff */
[----:B------:R-:W-:Y:S01]  /*5850*/  SYNCS.ARRIVE.TRANS64.RED.A1T0 RZ, [UR9], RZ ;  /* 0x000000ffffff79a7 */ /* 0x000fe20008100409 */
        /* <DEDUP_REMOVED lines=19> */
[----:B------:R-:W-:Y:S01]  /*5990*/  MOV R12, R3 ;  /* 0x00000003000c7202 */ /* 0x000fe20000000f00 */
[----:B------:R-:W-:Y:S06]  /*59a0*/  @P1 BRA `(.L_x_209) ;  /* 0xffffffe0006c1947 */ /* 0x000fec000383ffff */
.L_x_198:
        /* <DEDUP_REMOVED lines=99> */
.L_x_210:
[----:B------:R-:W0:Y:S01]  /*5fe0*/  S2UR UR7, SR_CgaCtaId ;  /* 0x00000000000779c3 */ /* 0x000e220000008800 */
[----:B------:R-:W-:Y:S01]  /*5ff0*/  UMOV UR4, 0x400 ;  /* 0x0000040000047882 */ /* 0x000fe20000000000 */
[----:B------:R-:W-:-:S05]  /*6000*/  IMAD.U32 R2, RZ, RZ, UR39 ;  /* 0x00000027ff027e24 */ /* 0x000fca000f8e00ff */
[----:B------:R-:W-:Y:S01]  /*6010*/  SHF.L.U32 R2, R2, 0x1f, RZ ;  /* 0x0000001f02027819 */ /* 0x000fe200000006ff */
[----:B0-----:R-:W-:-:S04]  /*6020*/  ULEA UR4, UR7, UR4, 0x18 ;  /* 0x0000000407047291 */ /* 0x001fc8000f8ec03f */
[----:B------:R-:W-:-:S09]  /*6030*/  ULEA UR5, UR38, UR4, 0x3 ;  /* 0x0000000426057291 */ /* 0x000fd2000f8e183f */
[----:B------:R0:W1:Y:S01]  /*6040*/  SYNCS.PHASECHK.TRANS64.TRYWAIT P1, [UR5+0x30850], R2 ;  /* 0x03085002ff0075a7 */ /* 0x0000620008020145 */
[----:B------:R-:W-:Y:S05]  /*6050*/  @!P0 BRA `(.L_x_211) ;  /* 0x0000000000048947 */ /* 0x000fea0003800000 */
[----:B------:R-:W-:Y:S01]  /*6060*/  BPT.TRAP 0x1 ;  /* 0x000000040000795c */ /* 0x000fe20000300000 */
.L_x_211:
[----:B-1----:R-:W-:Y:S05]  /*6070*/  @P1 BRA `(.L_x_212) ;  /* 0x0000000000081947 */ /* 0x002fea0003800000 */
[----:B------:R-:W1:Y:S02]  /*6080*/  SYNCS.PHASECHK.TRANS64.TRYWAIT P1, [UR5+0x30850], R2 ;  /* 0x03085002ff0075a7 */ /* 0x000e640008020145 */
[----:B-1----:R-:W-:Y:S05]  /*6090*/  @!P1 BRA `(.L_x_213) ;  /* 0x0000008800389947 */ /* 0x002fea0003800000 */
.L_x_212:
[----:B------:R-:W-:Y:S01]  /*60a0*/  UIADD3 UR4, UR4, 0x400, URZ ;  /* 0x0000040004047890 */ /* 0x000fe2000fffe03f */
[----:B------:R-:W-:Y:S01]  /*60b0*/  WARPGROUP.ARRIVE ;  /* 0x00000000000079c5 */ /* 0x000fe20000000000 */
[----:B------:R-:W-:Y:S01]  /*60c0*/  UMOV UR11, 0x40000040 ;  /* 0x40000040000b7882 */ /* 0x000fe20000000000 */
[----:B-1----:R-:W1:Y:S01]  /*60d0*/  SHFL.BFLY PT, R7, R10, 0x2, 0x1f ;  /* 0x0c401f000a077f89 */ /* 0x002e6200000e0000 */
[----:B------:R-:W-:Y:S01]  /*60e0*/  USHF.R.U32.HI UR4, URZ, 0x4, UR4 ;  /* 0x000000043f047899 */ /* 0x000fe20008011604 */
[----:B------:R-:W-:Y:S02]  /*60f0*/  MOV R20, 0xff800000 ;  /* 0xff80000000147802 */ /* 0x000fe40000000f00 */
[----:B0-----:R-:W0:Y:S01]  /*6100*/  SHFL.BFLY PT, R2, R5, 0x2, 0x1f ;  /* 0x0c401f0005027f89 */ /* 0x001e2200000e0000 */
[----:B------:R-:W-:-:S04]  /*6110*/  ULOP3.LUT UR4, UR4, 0x3fff, URZ, 0xc0, !UPT ;  /* 0x00003fff04047892 */ /* 0x000fc8000f8ec03f */
[----:B------:R-:W-:-:S04]  /*6120*/  ULOP3.LUT UR4, UR4, 0x3000000, URZ, 0xfc, !UPT ;  /* 0x0300000004047892 */ /* 0x000fc8000f8efc3f */
[----:B------:R-:W-:-:S04]  /*6130*/  UIMAD UR4, UR38, 0x900, UR4 ;  /* 0x00000900260478a4 */ /* 0x000fc8000f8e0204 */
[----:B------:R-:W-:-:S03]  /*6140*/  UIADD3 UR6, UR4, 0x80, URZ ;  /* 0x0000008004067890 */ /* 0x000fc6000fffe03f */
[----:B------:R-:W-:Y:S02]  /*6150*/  UMOV UR10, UR4 ;  /* 0x00000004000a7c82 */ /* 0x000fe40008000000 */
[----:B------:R-:W-:Y:S01]  /*6160*/  HGMMA.64x192x16.F32 R24, R188, gdesc[UR8].tnspB, R24, gsb0 ;  /* 0x42e00008bc187df0 */ /* 0x000fe20008000818 */
[----:B------:R-:W-:Y:S01]  /*6170*/  UMOV UR11, 0x40000040 ;  /* 0x40000040000b7882 */ /* 0x000fe20000000000 */
[----:B------:R-:W-:Y:S01]  /*6180*/  UMOV UR10, UR6 ;  /* 0x00000006000a7c82 */ /* 0x000fe20008000000 */
[----:B------:R-:W-:Y:S01]  /*6190*/  UIADD3 UR6, UR4, 0x100, URZ ;  /* 0x0000010004067890 */ /* 0x000fe2000fffe03f */
[----:B-1----:R-:W-:Y:S01]  /*61a0*/  FADD.FTZ R7, R7, R10 ;  /* 0x0000000a07077221 */ /* 0x002fe20000010000 */
[----:B0-----:R-:W-:Y:S01]  /*61b0*/  FADD.FTZ R6, R2, R5 ;  /* 0x0000000502067221 */ /* 0x001fe20000010000 */
[----:B------:R-:W-:-:S03]  /*61c0*/  IMAD.MOV.U32 R5, RZ, RZ, RZ ;  /* 0x000000ffff057224 */ /* 0x000fc600078e00ff */
[----:B------:R-:W0:Y:S04]  /*61d0*/  SHFL.BFLY PT, R2, R7, 0x1, 0x1f ;  /* 0x0c201f0007027f89 */ /* 0x000e2800000e0000 */
[----:B------:R-:W1:Y:S01]  /*61e0*/  SHFL.BFLY PT, R9, R6, 0x1, 0x1f ;  /* 0x0c201f0006097f89 */ /* 0x000e6200000e0000 */
[----:B0-----:R-:W-:Y:S01]  /*61f0*/  FADD.FTZ R11, R7, R2 ;  /* 0x00000002070b7221 */ /* 0x001fe20000010000 */
[----:B------:R-:W-:Y:S02]  /*6200*/  IMAD.MOV.U32 R2, RZ, RZ, -0x800000 ;  /* 0xff800000ff027424 */ /* 0x000fe400078e00ff */
[----:B-1----:R-:W-:Y:S02]  /*6210*/  FADD.FTZ R12, R6, R9 ;  /* 0x00000009060c7221 */ /* 0x002fe40000010000 */
[----:B------:R-:W-:Y:S01]  /*6220*/  FSETP.NE.FTZ.AND P1, PT, R11, RZ, PT ;  /* 0x000000ff0b00720b */ /* 0x000fe20003f35000 */
[----:B------:R-:W-:-:S02]  /*6230*/  IMAD.MOV.U32 R9, RZ, RZ, RZ ;  /* 0x000000ffff097224 */ /* 0x000fc400078e00ff */
[----:B------:R-:W-:-:S10]  /*6240*/  FSETP.NE.FTZ.AND P2, PT, R12, RZ, PT ;  /* 0x000000ff0c00720b */ /* 0x000fd40003f55000 */
[----:B------:R-:W0:Y:S01]  /*6250*/  @P1 MUFU.LG2 R8, R11 ;  /* 0x0000000b00081308 */ /* 0x000e220000000c00 */
[C---:B------:R-:W-:Y:S02]  /*6260*/  @P1 FMUL.FTZ R7, R0.reuse, 0.69314718246459960938 ;  /* 0x3f31721800071820 */ /* 0x040fe40000410000 */
[----:B------:R-:W-:-:S05]  /*6270*/  @P2 FMUL.FTZ R13, R0, 0.69314718246459960938 ;  /* 0x3f317218000d2820 */ /* 0x000fca0000410000 */
        /* <DEDUP_REMOVED lines=27> */
[----:B------:R-:W-:Y:S01]  /*6430*/  HGMMA.64x192x16.F32 R24, R172, gdesc[UR8].tnspB, R24, gsb0 ;  /* 0x42e00008ac187df0 */ /* 0x000fe20008000818 */
[----:B------:R-:W-:Y:S01]  /*6440*/  UMOV UR10, UR4 ;  /* 0x00000004000a7c82 */ /* 0x000fe20008000000 */
[----:B------:R-:W-:Y:S01]  /*6450*/  UMOV UR11, 0x40000040 ;  /* 0x40000040000b7882 */ /* 0x000fe20000000000 */
[----:B------:R-:W-:Y:S02]  /*6460*/  WARPGROUP.DEPBAR.LE gsb0, 0x0 ;  /* 0x00008000000079c5 */ /* 0x000fe40000010000 */
[----:B------:R-:W-:-:S15]  /*6470*/  WARPGROUP.ARRIVE ;  /* 0x00000000000079c5 */ /* 0x000fde0000000000 */
[----:B------:R-:W-:Y:S03]  /*6480*/  HGMMA.64x192x16.F32 R24, R168, gdesc[UR8].tnspB, R24, gsb0 ;  /* 0x42e00008a8187df0 */ /* 0x000fe60008000818 */
[----:B------:R-:W-:Y:S02]  /*6490*/  WARPGROUP.DEPBAR.LE gsb0, 0x0 ;  /* 0x00008000000079c5 */ /* 0x000fe40000010000 */
[----:B0-23--:R-:W-:Y:S05]  /*64a0*/  @!P0 BRA `(.L_x_214) ;  /* 0x0000000000048947 */ /* 0x00dfea0003800000 */
[----:B------:R-:W-:Y:S01]  /*64b0*/  BPT.TRAP 0x1 ;  /* 0x000000040000795c */ /* 0x000fe20000300000 */
.L_x_214:
[----:B------:R-:W-:Y:S01]  /*64c0*/  R2UR UR6, R193 ;  /* 0x00000000c10672ca */ /* 0x000fe200000e0000 */
[----:B------:R-:W-:Y:S01]  /*64d0*/  UIADD3 UR4, UR5, 0x30860, URZ ;  /* 0x0003086005047890 */ /* 0x000fe2000fffe03f */
[----:B------:R-:W-:Y:S01]  /*64e0*/  FMUL.FTZ R129, R47, R9 ;  /* 0x000000092f817220 */ /* 0x000fe20000410000 */
[----:B------:R-:W-:Y:S01]  /*64f0*/  UIADD3 UR38, UR38, 0x1, URZ ;  /* 0x0000000126267890 */ /* 0x000fe2000fffe03f */
[----:B------:R-:W-:Y:S01]  /*6500*/  FMUL.FTZ R6, R28, R5 ;  /* 0x000000051c067220 */ /* 0x000fe20000410000 */
[----:B------:R-:W-:Y:S01]  /*6510*/  UPRMT UR4, UR7, 0x654, UR4 ;  /* 0x0000065407047896 */ /* 0x000fe20008000004 */
[-C--:B------:R-:W-:Y:S01]  /*6520*/  FMUL.FTZ R125, R50, R9.reuse ;  /* 0x00000009327d7220 */ /* 0x080fe20000410000 */
[----:B------:R-:W-:Y:S01]  /*6530*/  UISETP.NE.AND UP0, UPT, UR38, 0x2, UPT ;  /* 0x000000022600788c */ /* 0x000fe2000bf05270 */
[----:B------:R-:W-:Y:S01]  /*6540*/  FMUL.FTZ R47, R99, R9 ;  /* 0x00000009632f7220 */ /* 0x000fe20000410000 */
[-C--:B------:R-:W-:Y:S01]  /*6550*/  FMUL.FTZ R7, R24, R5.reuse ;  /* 0x0000000518077220 */ /* 0x080fe20000410000 */
[-C--:B------:R-:W-:Y:S01]  /*6560*/  FMUL.FTZ R124, R25, R5.reuse ;  /* 0x00000005197c7220 */ /* 0x080fe20000410000 */
[-C--:B------:R-:W-:Y:S01]  /*6570*/  FMUL.FTZ R123, R29, R5.reuse ;  /* 0x000000051d7b7220 */ /* 0x080fe20000410000 */
[-C--:B------:R-:W-:Y:S01]  /*6580*/  FMUL.FTZ R21, R32, R5.reuse ;  /* 0x0000000520157220 */ /* 0x080fe20000410000 */
[----:B------:R-:W-:Y:S01]  /*6590*/  UIADD3 UR6, UR6, 0x1, URZ ;  /* 0x0000000106067890 */ /* 0x000fe2000fffe03f */
[----:B------:R-:W-:Y:S01]  /*65a0*/  SYNCS.ARRIVE.TRANS64.RED.A1T0 RZ, [UR4], RZ ;  /* 0x000000ffffff79a7 */ /* 0x000fe20008100404 */
[----:B------:R-:W-:Y:S01]  /*65b0*/  USEL UR4, URZ, 0x1, UP0 ;  /* 0x000000013f047887 */ /* 0x000fe20008000000 */
        /* <DEDUP_REMOVED lines=83> */
[----:B------:R-:W-:Y:S01]  /*6af0*/  IMAD.U32 R193, RZ, RZ, UR6 ;  /* 0x00000006ffc17e24 */ /* 0x000fe2000f8e00ff */
[----:B------:R-:W-:Y:S01]  /*6b00*/  PLOP3.LUT P0, PT, PT, PT, PT, 0x8, 0x0 ;  /* 0x000000000000781c */ /* 0x000fe20003f0e170 */
[-C--:B------:R-:W-:Y:S01]  /*6b10*/  FMUL.FTZ R111, R111, R9.reuse ;  /* 0x000000096f6f7220 */ /* 0x080fe20000410000 */
[-C--:B------:R-:W-:Y:S01]  /*6b20*/  FMUL.FTZ R114, R114, R9.reuse ;  /* 0x0000000972727220 */ /* 0x080fe20000410000 */
[-C--:B------:R-:W-:Y:S01]  /*6b30*/  FMUL.FTZ R115, R115, R9.reuse ;  /* 0x0000000973737220 */ /* 0x080fe20000410000 */
[-C--:B------:R-:W-:Y:S01]  /*6b40*/  FMUL.FTZ R118, R118, R9.reuse ;  /* 0x0000000976767220 */ /* 0x080fe20000410000 */
[----:B------:R-:W-:Y:S01]  /*6b50*/  FMUL.FTZ R119, R119, R9 ;  /* 0x0000000977777220 */ /* 0x000fe20000410000 */
[----:B------:R-:W-:-:S02]  /*6b60*/  USEL UR38, UR38, URZ, UP0 ;  /* 0x0000003f26267287 */ /* 0x000fc40008000000 */
[----:B------:R-:W-:-:S12]  /*6b70*/  ULOP3.LUT UR39, UR39, UR4, URZ, 0x3c, !UPT ;  /* 0x0000000427277292 */ /* 0x000fd8000f8e3c3f */
.L_x_190:
[----:B------:R-:W0:Y:S01]  /*6b80*/  S2R R5, SR_CgaCtaId ;  /* 0x0000000000057919 */ /* 0x000e220000008800 */
[----:B------:R-:W-:Y:S01]  /*6b90*/  MOV R46, 0x400 ;  /* 0x00000400002e7802 */ /* 0x000fe20000000f00 */
[----:B------:R-:W-:Y:S01]  /*6ba0*/  BSSY B0, `(.L_x_215) ;  /* 0x000027f000007945 */ /* 0x000fe20003800000 */
[----:B------:R-:W-:Y:S02]  /*6bb0*/  BAR.SYNC.DEFER_BLOCKING 0x5, 0x180 ;  /* 0x0146000000007b1d */ /* 0x000fe40000010000 */
[----:B0-----:R-:W-:-:S05]  /*6bc0*/  LEA R46, R5, R46, 0x18 ;  /* 0x0000002e052e7211 */ /* 0x001fca00078ec0ff */
[----:B------:R-:W0:Y:S02]  /*6bd0*/  LDS.128 R40, [R46+0x308d0] ;  /* 0x0308d0002e287984 */ /* 0x000e240000000c00 */
[----:B0-----:R-:W-:Y:S02]  /*6be0*/  R2UR UR5, R41 ;  /* 0x00000000290572ca */ /* 0x001fe400000e0000 */
[----:B------:R-:W-:Y:S01]  /*6bf0*/  R2UR UR6, R42 ;  /* 0x000000002a0672ca */ /* 0x000fe200000e0000 */
[----:B------:R-:W-:Y:S06]  /*6c00*/  BAR.ARV 0x4, 0x180 ;  /* 0x0106000000007b1d */ /* 0x000fec0000002000 */
[----:B------:R-:W-:Y:S08]  /*6c10*/  @P0 BRA `(.L_x_216) ;  /* 0x0000001800a80947 */ /* 0x000ff00003800000 */
[----:B------:R-:W0:Y:S01]  /*6c20*/  S2R R5, SR_SWINHI ;  /* 0x0000000000057919 */ /* 0x000e220000002f00 */
[----:B------:R-:W-:Y:S01]  /*6c30*/  F2FP.F16.F32.PACK_AB R6, R123, R6 ;  /* 0x000000067b06723e */ /* 0x000fe200000000ff */
[----:B------:R-:W-:Y:S01]  /*6c40*/  ULDC.64 UR8, c[0x0][0xc00] ;  /* 0x0003000000087ab9 */ /* 0x000fe20000000a00 */
[----:B------:R-:W-:Y:S01]  /*6c50*/  F2FP.F16.F32.PACK_AB R96, R97, R96 ;  /* 0x000000606160723e */ /* 0x000fe200000000ff */
[----:B------:R-:W-:Y:S01]  /*6c60*/  UISETP.NE.U32.AND UP0, UPT, UR8, URZ, UPT ;  /* 0x0000003f0800728c */ /* 0x000fe2000bf05070 */
[----:B------:R-:W-:Y:S01]  /*6c70*/  F2FP.F16.F32.PACK_AB R97, R47, R98 ;  /* 0x000000622f61723e */ /* 0x000fe200000000ff */
[----:B------:R-:W-:Y:S01]  /*6c80*/  USHF.L.U32 UR10, UR60, 0x2, URZ ;  /* 0x000000023c0a7899 */ /* 0x000fe2000800063f */
[----:B------:R-:W-:Y:S01]  /*6c90*/  F2FP.F16.F32.PACK_AB R104, R105, R104 ;  /* 0x000000686968723e */ /* 0x000fe200000000ff */
[----:B------:R-:W-:Y:S01]  /*6ca0*/  UISETP.NE.AND.EX UP0, UPT, UR9, URZ, UPT, UP0 ;  /* 0x0000003f0900728c */ /* 0x000fe2000bf05300 */
[----:B------:R-:W-:Y:S01]  /*6cb0*/  F2FP.F16.F32.PACK_AB R98, R101, R100 ;  /* 0x000000646562723e */ /* 0x000fe200000000ff */
[----:B------:R-:W1:Y:S01]  /*6cc0*/  LDC R47, c[0x0][0xbe8] ;  /* 0x0002fa00ff2f7b82 */ /* 0x000e620000000800 */
        /* <DEDUP_REMOVED lines=8> */
[----:B------:R-:W-:Y:S02]  /*6d50*/  R2UR UR4, R192 ;  /* 0x00000000c00472ca */ /* 0x000fe400000e0000 */
[----:B------:R-:W-:Y:S02]  /*6d60*/  R2UR UR12, R22 ;  /* 0x00000000160c72ca */ /* 0x000fe400000e0000 */
[----:B------:R-:W-:Y:S02]  /*6d70*/  MOV R36, R46 ;  /* 0x0000002e00247202 */ /* 0x000fe40000000f00 */
[----:B0-----:R-:W-:-:S03]  /*6d80*/  MOV R37, R5 ;  /* 0x0000000500257202 */ /* 0x001fc60000000f00 */
[----:B------:R-:W-:-:S04]  /*6d90*/  IMAD.WIDE R4, R199, 0x2, R36 ;  /* 0x00000002c7047825 */ /* 0x000fc800078e0224 */
[----:B------:R-:W-:Y:S01]  /*6da0*/  USHF.L.U64.HI UR11, UR60, 0x2, UR4 ;  /* 0x000000023c0b7899 */ /* 0x000fe20008010204 */
[C---:B------:R-:W-:Y:S01]  /*6db0*/  LOP3.LUT R29, R4.reuse, 0x380, RZ, 0xc0, !PT ;  /* 0x00000380041d7812 */ /* 0x040fe200078ec0ff */
[----:B------:R-:W-:Y:S01]  /*6dc0*/  UIADD3 UR4, UP1, UR10, UR8, URZ ;  /* 0x000000080a047290 */ /* 0x000fe2000ff3e03f */
[C---:B------:R-:W-:Y:S02]  /*6dd0*/  IADD3 R41, P2, R4.reuse, 0x20, RZ ;  /* 0x0000002004297810 */ /* 0x040fe40007f5e0ff */
[C---:B------:R-:W-:Y:S01]  /*6de0*/  IADD3 R51, P1, R4.reuse, 0x40, RZ ;  /* 0x0000004004337810 */ /* 0x040fe20007f3e0ff */
[----:B------:R-:W-:Y:S01]  /*6df0*/  UIADD3.X UR7, UR11, UR9, URZ, UP1, !UPT ;  /* 0x000000090b077290 */ /* 0x000fe20008ffe43f */
[C---:B------:R-:W-:Y:S01]  /*6e00*/  IADD3 R103, P6, R4.reuse, 0x60, RZ ;  /* 0x0000006004677810 */ /* 0x040fe20007fde0ff */
[--C-:B------:R-:W-:Y:S01]  /*6e10*/  IMAD.X R9, RZ, RZ, R5.reuse, P2 ;  /* 0x000000ffff097224 */ /* 0x100fe200010e0605 */
[C---:B------:R-:W-:Y:S01]  /*6e20*/  IADD3 R139, P5, R4.reuse, 0x4000, RZ ;  /* 0x00004000048b7810 */ /* 0x040fe20007fbe0ff */
[--C-:B------:R-:W-:Y:S01]  /*6e30*/  IMAD.X R11, RZ, RZ, R5.reuse, P1 ;  /* 0x000000ffff0b7224 */ /* 0x100fe200008e0605 */
[----:B------:R-:W-:Y:S01]  /*6e40*/  SHF.R.U64 R29, R29, 0x3, RZ ;  /* 0x000000031d1d7819 */ /* 0x000fe200000012ff */
[--C-:B------:R-:W-:Y:S01]  /*6e50*/  IMAD.X R13, RZ, RZ, R5.reuse, P6 ;  /* 0x000000ffff0d7224 */ /* 0x100fe200030e0605 */
[C---:B------:R-:W-:Y:S01]  /*6e60*/  IADD3 R141, P0, R4.reuse, 0x4020, RZ ;  /* 0x00004020048d7810 */ /* 0x040fe20007f1e0ff */
[----:B------:R-:W-:Y:S01]  /*6e70*/  IMAD.X R15, RZ, RZ, R5, P5 ;  /* 0x000000ffff0f7224 */ /* 0x000fe200028e0605 */
[C---:B------:R-:W-:Y:S01]  /*6e80*/  IADD3 R143, P4, R4.reuse, 0x4040, RZ ;  /* 0x00004040048f7810 */ /* 0x040fe20007f9e0ff */
[----:B------:R-:W-:Y:S01]  /*6e90*/  ULDC.64 UR8, c[0x0][0xc08] ;  /* 0x0003020000087ab9 */ /* 0x000fe20000000a00 */
[----:B------:R-:W-:-:S02]  /*6ea0*/  IADD3 R145, P3, R4, 0x4060, RZ ;  /* 0x0000406004917810 */ /* 0x000fc40007f7e0ff */
[C---:B------:R-:W-:Y:S01]  /*6eb0*/  IADD3 R147, P2, R4.reuse, 0x8000, RZ ;  /* 0x0000800004937810 */ /* 0x040fe20007f5e0ff */
[--C-:B------:R-:W-:Y:S01]  /*6ec0*/  IMAD.X R27, RZ, RZ, R5.reuse, P4 ;  /* 0x000000ffff1b7224 */ /* 0x100fe200020e0605 */
[C---:B------:R-:W-:Y:S01]  /*6ed0*/  IADD3 R149, P1, R4.reuse, 0x8020, RZ ;  /* 0x0000802004957810 */ /* 0x040fe20007f3e0ff */
[--C-:B------:R-:W-:Y:S01]  /*6ee0*/  IMAD.X R31, RZ, RZ, R5.reuse, P3 ;  /* 0x000000ffff1f7224 */ /* 0x100fe200018e0605 */
[C---:B------:R-:W-:Y:S01]  /*6ef0*/  IADD3 R151, P6, R4.reuse, 0x8040, RZ ;  /* 0x0000804004977810 */ /* 0x040fe20007fde0ff */
[--C-:B------:R-:W-:Y:S01]  /*6f00*/  IMAD.X R33, RZ, RZ, R5.reuse, P2 ;  /* 0x000000ffff217224 */ /* 0x100fe200010e0605 */
[----:B------:R-:W-:Y:S01]  /*6f10*/  IADD3 R153, P5, R4, 0x8060, RZ ;  /* 0x0000806004997810 */ /* 0x000fe20007fbe0ff */
[--C-:B------:R-:W-:Y:S01]  /*6f20*/  IMAD.X R35, RZ, RZ, R5.reuse, P1 ;  /* 0x000000ffff237224 */ /* 0x100fe200008e0605 */
[----:B------:R-:W-:Y:S01]  /*6f30*/  LOP3.LUT R4, R29, R4, RZ, 0x3c, !PT ;  /* 0x000000041d047212 */ /* 0x000fe200078e3cff */
[----:B------:R-:W-:Y:S01]  /*6f40*/  IMAD.X R39, RZ, RZ, R5, P6 ;  /* 0x000000ffff277224 */ /* 0x000fe200030e0605 */
[----:B------:R-:W-:-:S02]  /*6f50*/  LOP3.LUT R8, R41, 0x380, RZ, 0xc0, !PT ;  /* 0x0000038029087812 */ /* 0x000fc400078ec0ff */
[----:B------:R-:W-:Y:S02]  /*6f60*/  LOP3.LUT R10, R51, 0x380, RZ, 0xc0, !PT ;  /* 0x00000380330a7812 */ /* 0x000fe400078ec0ff */
[----:B------:R-:W-:Y:S02]  /*6f70*/  LOP3.LUT R12, R103, 0x380, RZ, 0xc0, !PT ;  /* 0x00000380670c7812 */ /* 0x000fe400078ec0ff */
[----:B------:R-:W-:Y:S02]  /*6f80*/  LOP3.LUT R14, R139, 0x380, RZ, 0xc0, !PT ;  /* 0x000003808b0e7812 */ /* 0x000fe400078ec0ff */
[----:B------:R-:W-:Y:S02]  /*6f90*/  LOP3.LUT R24, R141, 0x380, RZ, 0xc0, !PT ;  /* 0x000003808d187812 */ /* 0x000fe400078ec0ff */
[----:B------:R-:W-:Y:S02]  /*6fa0*/  LOP3.LUT R26, R143, 0x380, RZ, 0xc0, !PT ;  /* 0x000003808f1a7812 */ /* 0x000fe400078ec0ff */
[----:B------:R-:W-:-:S02]  /*6fb0*/  LOP3.LUT R30, R145, 0x380, RZ, 0xc0, !PT ;  /* 0x00000380911e7812 */ /* 0x000fc400078ec0ff */
[----:B------:R-:W-:Y:S02]  /*6fc0*/  LOP3.LUT R40, R153, 0x380, RZ, 0xc0, !PT ;  /* 0x0000038099287812 */ /* 0x000fe400078ec0ff */
[----:B------:R-:W-:Y:S02]  /*6fd0*/  SHF.R.U64 R8, R8, 0x3, RZ ;  /* 0x0000000308087819 */ /* 0x000fe400000012ff */
[----:B------:R-:W-:Y:S02]  /*6fe0*/  SHF.R.U64 R10, R10, 0x3, RZ ;  /* 0x000000030a0a7819 */ /* 0x000fe400000012ff */
[----:B------:R-:W-:Y:S02]  /*6ff0*/  LOP3.LUT R32, R147, 0x380, RZ, 0xc0, !PT ;  /* 0x0000038093207812 */ /* 0x000fe400078ec0ff */
[----:B------:R-:W-:Y:S02]  /*7000*/  MOV R138, R4 ;  /* 0x00000004008a7202 */ /* 0x000fe40000000f00 */
[----:B------:R-:W-:-:S02]  /*7010*/  LOP3.LUT R34, R149, 0x380, RZ, 0xc0, !PT ;  /* 0x0000038095227812 */ /* 0x000fc400078ec0ff */
[-C--:B------:R-:W-:Y:S02]  /*7020*/  IADD3.X R25, RZ, R5.reuse, RZ, P0, !PT ;  /* 0x00000005ff197210 */ /* 0x080fe400007fe4ff */
[----:B------:R-:W-:Y:S02]  /*7030*/  IADD3.X R29, RZ, R5, RZ, P5, !PT ;  /* 0x00000005ff1d7210 */ /* 0x000fe40002ffe4ff */
[----:B------:R-:W-:Y:S02]  /*7040*/  SHF.R.U64 R12, R12, 0x3, RZ ;  /* 0x000000030c0c7819 */ /* 0x000fe400000012ff */
[----:B------:R-:W-:Y:S02]  /*7050*/  SHF.R.U64 R14, R14, 0x3, RZ ;  /* 0x000000030e0e7819 */ /* 0x000fe400000012ff */
[----:B------:R-:W-:Y:S02]  /*7060*/  F2FP.F16.F32.PACK_AB R4, R124, R7 ;  /* 0x000000077c04723e */ /* 0x000fe400000000ff */
[----:B------:R-:W-:-:S02]  /*7070*/  SHF.R.U64 R24, R24, 0x3, RZ ;  /* 0x0000000318187819 */ /* 0x000fc400000012ff */
[----:B------:R-:W-:Y:S02]  /*7080*/  SHF.R.U64 R26, R26, 0x3, RZ ;  /* 0x000000031a1a7819 */ /* 0x000fe400000012ff */
[----:B------:R-:W-:Y:S02]  /*7090*/  F2FP.F16.F32.PACK_AB R5, R137, R136 ;  /* 0x000000888905723e */ /* 0x000fe400000000ff */
[----:B------:R-:W-:Y:S01]  /*70a0*/  F2FP.F16.F32.PACK_AB R7, R135, R28 ;  /* 0x0000001c8707723e */ /* 0x000fe200000000ff */
[----:B------:R-:W-:Y:S01]  /*70b0*/  BAR.SYNC.DEFER_BLOCKING 0x1, 0x100 ;  /* 0x0044000000007b1d */ /* 0x000fe20000010000 */
[----:B------:R-:W-:Y:S02]  /*70c0*/  SHF.R.U64 R30, R30, 0x3, RZ ;  /* 0x000000031e1e7819 */ /* 0x000fe400000012ff */
[----:B------:R-:W-:Y:S02]  /*70d0*/  SHF.R.U64 R40, R40, 0x3, RZ ;  /* 0x0000000328287819 */ /* 0x000fe400000012ff */
[----:B------:R-:W-:-:S02]  /*70e0*/  LOP3.LUT R8, R8, R41, RZ, 0x3c, !PT ;  /* 0x0000002908087212 */ /* 0x000fc400078e3cff */
[----:B------:R-:W-:Y:S02]  /*70f0*/  LOP3.LUT R10, R10, R51, RZ, 0x3c, !PT ;  /* 0x000000330a0a7212 */ /* 0x000fe400078e3cff */
[----:B------:R-:W-:Y:S02]  /*7100*/  SHF.R.U64 R32, R32, 0x3, RZ ;  /* 0x0000000320207819 */ /* 0x000fe400000012ff */
[----:B------:R-:W-:Y:S02]  /*7110*/  SHF.R.U64 R34, R34, 0x3, RZ ;  /* 0x0000000322227819 */ /* 0x000fe400000012ff */
[----:B------:R-:W-:Y:S02]  /*7120*/  LOP3.LUT R12, R12, R103, RZ, 0x3c, !PT ;  /* 0x000000670c0c7212 */ /* 0x000fe400078e3cff */
[----:B------:R-:W-:Y:S02]  /*7130*/  LOP3.LUT R14, R14, R139, RZ, 0x3c, !PT ;  /* 0x0000008b0e0e7212 */ /* 0x000fe400078e3cff */
[----:B------:R-:W-:-:S02]  /*7140*/  LOP3.LUT R38, R151, 0x380, RZ, 0xc0, !PT ;  /* 0x0000038097267812 */ /* 0x000fc400078ec0ff */
[----:B------:R-:W-:Y:S02]  /*7150*/  LOP3.LUT R24, R24, R141, RZ, 0x3c, !PT ;  /* 0x0000008d18187212 */ /* 0x000fe400078e3cff */
[----:B------:R-:W-:Y:S02]  /*7160*/  LOP3.LUT R26, R26, R143, RZ, 0x3c, !PT ;  /* 0x0000008f1a1a7212 */ /* 0x000fe400078e3cff */
[----:B------:R-:W-:Y:S01]  /*7170*/  LOP3.LUT R30, R30, R145, RZ, 0x3c, !PT ;  /* 0x000000911e1e7212 */ /* 0x000fe200078e3cff */
[----:B------:R0:W-:Y:S01]  /*7180*/  STSM.16.M88.4 [R138], R4 ;  /* 0x000000048a007844 */ /* 0x0001e20000000200 */
[----:B------:R-:W-:Y:S02]  /*7190*/  LOP3.LUT R28, R40, R153, RZ, 0x3c, !PT ;  /* 0x00000099281c7212 */ /* 0x000fe400078e3cff */
[----:B------:R-:W-:Y:S02]  /*71a0*/  LOP3.LUT R32, R32, R147, RZ, 0x3c, !PT ;  /* 0x0000009320207212 */ /* 0x000fe400078e3cff */
[----:B------:R-:W-:-:S02]  /*71b0*/  LOP3.LUT R34, R34, R149, RZ, 0x3c, !PT ;  /* 0x0000009522227212 */ /* 0x000fc400078e3cff */
[----:B------:R-:W-:Y:S02]  /*71c0*/  MOV R135, R8 ;  /* 0x0000000800877202 */ /* 0x000fe40000000f00 */
[----:B------:R-:W-:Y:S02]  /*71d0*/  MOV R124, R10 ;  /* 0x0000000a007c7202 */ /* 0x000fe40000000f00 */
[----:B------:R-:W-:Y:S02]  /*71e0*/  SHF.R.U64 R38, R38, 0x3, RZ ;  /* 0x0000000326267819 */ /* 0x000fe400000012ff */
[----:B------:R-:W-:Y:S02]  /*71f0*/  MOV R123, R12 ;  /* 0x0000000c007b7202 */ /* 0x000fe40000000f00 */
[----:B------:R-:W-:Y:S02]  /*7200*/  MOV R103, R14 ;  /* 0x0000000e00677202 */ /* 0x000fe40000000f00 */
[----:B0-----:R-:W-:-:S02]  /*7210*/  F2FP.F16.F32.PACK_AB R4, R122, R21 ;  /* 0x000000157a04723e */ /* 0x001fc400000000ff */
[----:B------:R-:W-:Y:S02]  /*7220*/  F2FP.F16.F32.PACK_AB R5, R133, R132 ;  /* 0x000000848505723e */ /* 0x000fe400000000ff */
[----:B------:R-:W-:Y:S02]  /*7230*/  F2FP.F16.F32.PACK_AB R6, R120, R3 ;  /* 0x000000037806723e */ /* 0x000fe400000000ff */
[----:B------:R-:W-:Y:S02]  /*7240*/  F2FP.F16.F32.PACK_AB R7, R134, R131 ;  /* 0x000000838607723e */ /* 0x000fe400000000ff */
[----:B------:R-:W-:Y:S02]  /*7250*/  F2FP.F16.F32.PACK_AB R8, R121, R0 ;  /* 0x000000007908723e */ /* 0x000fe400000000ff */
[----:B------:R-:W-:Y:S01]  /*7260*/  F2FP.F16.F32.PACK_AB R9, R130, R127 ;  /* 0x0000007f8209723e */ /* 0x000fe200000000ff */
[----:B------:R0:W-:Y:S01]  /*7270*/  STSM.16.M88.4 [R135], R4 ;  /* 0x0000000487007844 */ /* 0x0001e20000000200 */
[----:B------:R-:W-:-:S02]  /*7280*/  F2FP.F16.F32.PACK_AB R10, R45, R44 ;  /* 0x0000002c2d0a723e */ /* 0x000fc400000000ff */
[----:B------:R-:W-:Y:S02]  /*7290*/  F2FP.F16.F32.PACK_AB R11, R129, R126 ;  /* 0x0000007e810b723e */ /* 0x000fe400000000ff */
[----:B------:R-:W-:Y:S02]  /*72a0*/  MOV R102, R24 ;  /* 0x0000001800667202 */ /* 0x000fe40000000f00 */
[----:B------:R-:W-:Y:S01]  /*72b0*/  MOV R51, R26 ;  /* 0x0000001a00337202 */ /* 0x000fe20000000f00 */
[----:B------:R2:W-:Y:S01]  /*72c0*/  STSM.16.M88.4 [R124], R8 ;  /* 0x000000087c007844 */ /* 0x0005e20000000200 */
[----:B------:R-:W-:Y:S02]  /*72d0*/  F2FP.F16.F32.PACK_AB R12, R49, R48 ;  /* 0x00000030310c723e */ /* 0x000fe400000000ff */
[----:B------:R-:W-:Y:S02]  /*72e0*/  F2FP.F16.F32.PACK_AB R13, R128, R125 ;  /* 0x0000007d800d723e */ /* 0x000fe400000000ff */
[----:B------:R-:W-:-:S02]  /*72f0*/  F2FP.F16.F32.PACK_AB R14, R53, R52 ;  /* 0x00000034350e723e */ /* 0x000fc400000000ff */
[----:B------:R-:W-:Y:S02]  /*7300*/  F2FP.F16.F32.PACK_AB R15, R55, R54 ;  /* 0x00000036370f723e */ /* 0x000fe400000000ff */
[----:B------:R-:W-:Y:S02]  /*7310*/  MOV R42, R30 ;  /* 0x0000001e002a7202 */ /* 0x000fe40000000f00 */
[----:B------:R-:W-:Y:S01]  /*7320*/  F2FP.F16.F32.PACK_AB R24, R57, R56 ;  /* 0x000000383918723e */ /* 0x000fe200000000ff */
[----:B------:R-:W-:Y:S01]  /*7330*/  STSM.16.M88.4 [R123], R12 ;  /* 0x0000000c7b007844 */ /* 0x000fe20000000200 */
[----:B------:R-:W-:Y:S02]  /*7340*/  F2FP.F16.F32.PACK_AB R25, R59, R58 ;  /* 0x0000003a3b19723e */ /* 0x000fe400000000ff */
[----:B------:R-:W-:Y:S02]  /*7350*/  F2FP.F16.F32.PACK_AB R26, R61, R60 ;  /* 0x0000003c3d1a723e */ /* 0x000fe400000000ff */
[----:B------:R-:W-:-:S02]  /*7360*/  F2FP.F16.F32.PACK_AB R27, R63, R62 ;  /* 0x0000003e3f1b723e */ /* 0x000fc400000000ff */
[----:B------:R-:W-:Y:S02]  /*7370*/  MOV R3, R28 ;  /* 0x0000001c00037202 */ /* 0x000fe40000000f00 */
[----:B------:R-:W-:Y:S01]  /*7380*/  MOV R41, R32 ;  /* 0x0000002000297202 */ /* 0x000fe20000000f00 */
[----:B------:R-:W-:Y:S01]  /*7390*/  STSM.16.M88.4 [R103], R24 ;  /* 0x0000001867007844 */ /* 0x000fe20000000200 */
[----:B------:R-:W-:Y:S02]  /*73a0*/  MOV R40, R34 ;  /* 0x0000002200287202 */ /* 0x000fe40000000f00 */
[----:B------:R-:W-:Y:S02]  /*73b0*/  F2FP.F16.F32.PACK_AB R28, R65, R64 ;  /* 0x00000040411c723e */ /* 0x000fe400000000ff */
[----:B------:R-:W-:Y:S02]  /*73c0*/  F2FP.F16.F32.PACK_AB R29, R67, R66 ;  /* 0x00000042431d723e */ /* 0x000fe400000000ff */
[----:B------:R-:W-:-:S02]  /*73d0*/  F2FP.F16.F32.PACK_AB R30, R69, R68 ;  /* 0x00000044451e723e */ /* 0x000fc400000000ff */
[----:B------:R-:W-:Y:S02]  /*73e0*/  F2FP.F16.F32.PACK_AB R31, R71, R70 ;  /* 0x00000046471f723e */ /* 0x000fe400000000ff */
[----:B------:R-:W-:Y:S02]  /*73f0*/  LOP3.LUT R38, R38, R151, RZ, 0x3c, !PT ;  /* 0x0000009726267212 */ /* 0x000fe400078e3cff */
[----:B------:R-:W-:Y:S01]  /*7400*/  F2FP.F16.F32.PACK_AB R32, R73, R72 ;  /* 0x000000484920723e */ /* 0x000fe200000000ff */
[----:B------:R-:W-:Y:S01]  /*7410*/  STSM.16.M88.4 [R102], R28 ;  /* 0x0000001c66007844 */ /* 0x000fe20000000200 */
[----:B------:R-:W-:Y:S02]  /*7420*/  F2FP.F16.F32.PACK_AB R33, R75, R74 ;  /* 0x0000004a4b21723e */ /* 0x000fe400000000ff */
[----:B------:R-:W-:Y:S02]  /*7430*/  F2FP.F16.F32.PACK_AB R34, R77, R76 ;  /* 0x0000004c4d22723e */ /* 0x000fe400000000ff */
[----:B------:R-:W-:-:S02]  /*7440*/  F2FP.F16.F32.PACK_AB R35, R79, R78 ;  /* 0x0000004e4f23723e */ /* 0x000fc400000000ff */
[----:B0-----:R-:W-:Y:S02]  /*7450*/  F2FP.F16.F32.PACK_AB R4, R81, R80 ;  /* 0x000000505104723e */ /* 0x001fe400000000ff */
[----:B------:R-:W-:Y:S01]  /*7460*/  F2FP.F16.F32.PACK_AB R5, R83, R82 ;  /* 0x000000525305723e */ /* 0x000fe200000000ff */
[----:B------:R-:W-:Y:S01]  /*7470*/  STSM.16.M88.4 [R51], R32 ;  /* 0x0000002033007844 */ /* 0x000fe20000000200 */
[----:B------:R-:W-:Y:S02]  /*7480*/  F2FP.F16.F32.PACK_AB R6, R85, R84 ;  /* 0x000000545506723e */ /* 0x000fe400000000ff */
[----:B------:R-:W-:Y:S02]  /*7490*/  F2FP.F16.F32.PACK_AB R7, R87, R86 ;  /* 0x000000565707723e */ /* 0x000fe400000000ff */
[----:B--2---:R-:W-:Y:S02]  /*74a0*/  F2FP.F16.F32.PACK_AB R8, R89, R88 ;  /* 0x000000585908723e */ /* 0x004fe400000000ff */
[----:B------:R-:W-:Y:S01]  /*74b0*/  F2FP.F16.F32.PACK_AB R9, R91, R90 ;  /* 0x0000005a5b09723e */ /* 0x000fe200000000ff */
[----:B------:R0:W-:Y:S01]  /*74c0*/  STSM.16.M88.4 [R42], R4 ;  /* 0x000000042a007844 */ /* 0x0001e20000000200 */
[----:B------:R-:W-:-:S02]  /*74d0*/  F2FP.F16.F32.PACK_AB R10, R93, R92 ;  /* 0x0000005c5d0a723e */ /* 0x000fc400000000ff */
[----:B------:R-:W-:Y:S02]  /*74e0*/  F2FP.F16.F32.PACK_AB R11, R95, R94 ;  /* 0x0000005e5f0b723e */ /* 0x000fe400000000ff */
[----:B------:R-:W-:Y:S02]  /*74f0*/  MOV R38, R38 ;  /* 0x0000002600267202 */ /* 0x000fe40000000f00 */
[----:B------:R-:W-:Y:S01]  /*7500*/  PLOP3.LUT P0, PT, PT, PT, UP0, 0x80, 0x0 ;  /* 0x000000000000781c */ /* 0x000fe20003f0f008 */
[----:B------:R2:W-:Y:S04]  /*7510*/  STSM.16.M88.4 [R41], R8 ;  /* 0x0000000829007844 */ /* 0x0005e80000000200 */
[----:B------:R3:W-:Y:S04]  /*7520*/  STSM.16.M88.4 [R40], R96 ;  /* 0x0000006028007844 */ /* 0x0007e80000000200 */
[----:B------:R3:W-:Y:S01]  /*7530*/  STSM.16.M88.4 [R38], R104 ;  /* 0x0000006826007844 */ /* 0x0007e20000000200 */
[----:B0-----:R-:W-:-:S02]  /*7540*/  IMAD.U32 R4, RZ, RZ, UR4 ;  /* 0x00000004ff047e24 */ /* 0x001fc4000f8e00ff */
[----:B------:R-:W-:Y:S01]  /*7550*/  IMAD.U32 R5, RZ, RZ, UR7 ;  /* 0x00000007ff057e24 */ /* 0x000fe2000f8e00ff */
[----:B------:R3:W-:Y:S01]  /*7560*/  STSM.16.M88.4 [R3], R112 ;  /* 0x0000007003007844 */ /* 0x0007e20000000200 */
[----:B------:R-:W-:Y:S06]  /*7570*/  BAR.SYNC.DEFER_BLOCKING 0x1, 0x100 ;  /* 0x0044000000007b1d */ /* 0x000fec0000010000 */
[----:B------:R-:W4:Y:S01]  /*7580*/  @P0 LDG.E R0, desc[UR36][R4.64] ;  /* 0x0000002404000981 */ /* 0x000f22000c1e1900 */
[----:B------:R-:W-:Y:S01]  /*7590*/  UISETP.NE.U32.AND UP1, UPT, UR8, URZ, UPT ;  /* 0x0000003f0800728c */ /* 0x000fe2000bf25070 */
[----:B-1----:R-:W-:Y:S01]  /*75a0*/  ISETP.NE.AND P1, PT, R47, 0x1, PT ;  /* 0x000000012f00780c */ /* 0x002fe20003f25270 */
[----:B------:R-:W-:Y:S01]  /*75b0*/  ULDC UR7, c[0x0][0xa88] ;  /* 0x0002a20000077ab9 */ /* 0x000fe20000000800 */
[----:B------:R-:W-:Y:S01]  /*75c0*/  UMOV UR4, URZ ;  /* 0x0000003f00047c82 */ /* 0x000fe20008000000 */
[----:B------:R-:W-:Y:S01]  /*75d0*/  UISETP.NE.AND.EX UP1, UPT, UR9, URZ, UPT, UP1 ;  /* 0x0000003f0900728c */ /* 0x000fe2000bf25310 */
[----:B------:R-:W-:-:S05]  /*75e0*/  MOV R7, UR12 ;  /* 0x0000000c00077c02 */ /* 0x000fca0008000f00 */
[----:B------:R-:W-:-:S04]  /*75f0*/  PLOP3.LUT P2, PT, PT, PT, UP1, 0x80, 0x0 ;  /* 0x000000000000781c */ /* 0x000fc80003f4f018 */
[----:B------:R-:W0:Y:S01]  /*7600*/  @P1 LDC R6, c[0x0][0xbec] ;  /* 0x0002fb00ff061b82 */ /* 0x000e220000000800 */
[----:B------:R-:W-:-:S04]  /*7610*/  @UP1 UIADD3 UR8, UP2, UR10, UR8, URZ ;  /* 0x000000080a081290 */ /* 0x000fc8000ff5e03f */
[----:B------:R-:W-:Y:S02]  /*7620*/  @UP1 UIADD3.X UR9, UR11, UR9, URZ, UP2, !UPT ;  /* 0x000000090b091290 */ /* 0x000fe400097fe43f */
[----:B--2---:R-:W-:Y:S01]  /*7630*/  IMAD.U32 R10, RZ, RZ, UR8 ;  /* 0x00000008ff0a7e24 */ /* 0x004fe2000f8e00ff */
[----:B------:R-:W1:Y:S03]  /*7640*/  @P1 LDC R8, c[0x0][0xbf0] ;  /* 0x0002fc00ff081b82 */ /* 0x000e660000000800 */
[----:B------:R-:W-:Y:S01]  /*7650*/  IMAD.U32 R11, RZ, RZ, UR9 ;  /* 0x00000009ff0b7e24 */ /* 0x000fe2000f8e00ff */
[----:B----4-:R-:W-:Y:S01]  /*7660*/  @P0 R2UR UR4, R0 ;  /* 0x00000000000402ca */ /* 0x010fe200000e0000 */
[----:B------:R-:W-:-:S06]  /*7670*/  IMAD.U32 R0, RZ, RZ, UR7 ;  /* 0x00000007ff007e24 */ /* 0x000fcc000f8e00ff */
[----:B------:R3:W5:Y:S01]  /*7680*/  @P2 LDG.E R0, desc[UR36][R10.64] ;  /* 0x000000240a002981 */ /* 0x000762000c1e1900 */
[----:B01----:R-:W-:Y:S07]  /*7690*/  @P2 BRA `(.L_x_217) ;  /* 0x0000000000102947 */ /* 0x003fee0003800000 */
[----:B------:R-:W-:Y:S05]  /*76a0*/  @!P0 BRA `(.L_x_217) ;  /* 0x00000000000c8947 */ /* 0x000fea0003800000 */
[----:B---3--:R-:W2:Y:S04]  /*76b0*/  LDG.E R3, desc[UR36][R4.64] ;  /* 0x0000002404037981 */ /* 0x008ea8000c1e1900 */
[----:B-----5:R-:W2:Y:S02]  /*76c0*/  LDG.E R0, desc[UR36][R4.64+0x4] ;  /* 0x0000042404007981 */ /* 0x020ea4000c1e1900 */
[----:B--2---:R-:W-:-:S07]  /*76d0*/  IMAD.IADD R0, R0, 0x1, -R3 ;  /* 0x0000000100007824 */ /* 0x004fce00078e0a03 */
.L_x_217:
[----:B------:R-:W-:Y:S01]  /*76e0*/  R2UR UR15, R192 ;  /* 0x00000000c00f72ca */ /* 0x000fe200000e0000 */
[----:B------:R-:W-:Y:S01]  /*76f0*/  USHF.R.S32.HI UR14, URZ, 0x1f, UR61 ;  /* 0x0000001f3f0e7899 */ /* 0x000fe2000801143d */
[----:B------:R-:W-:Y:S01]  /*7700*/  IMAD R5, R7, 0x80, R198 ;  /* 0x0000008007057824 */ /* 0x000fe200078e02c6 */
[----:B------:R-:W-:Y:S01]  /*7710*/  ULDC.64 UR12, c[0x0][0xb90] ;  /* 0x0002e400000c7ab9 */ /* 0x000fe20000000a00 */
[----:B------:R-:W-:Y:S01]  /*7720*/  USHF.R.S32.HI UR11, URZ, 0x1f, UR4 ;  /* 0x0000001f3f0b7899 */ /* 0x000fe20008011404 */
[----:B------:R-:W-:Y:S01]  /*7730*/  R2UR UR16, R22 ;  /* 0x00000000161072ca */ /* 0x000fe200000e0000 */
[----:B------:R-:W-:Y:S01]  /*7740*/  UIMAD UR7, UR14, UR12, URZ ;  /* 0x0000000c0e0772a4 */ /* 0x000fe2000f8e023f */
[----:B---3--:R-:W-:Y:S01]  /*7750*/  @P1 IMAD.HI.U32 R3, R5, R6, RZ ;  /* 0x0000000605031227 */ /* 0x008fe200078e00ff */
[----:B------:R-:W-:Y:S01]  /*7760*/  UMOV UR10, UR4 ;  /* 0x00000004000a7c82 */ /* 0x000fe20008000000 */
[----:B------:R-:W-:Y:S02]  /*7770*/  USEL UR60, UR60, URZ, !UP0 ;  /* 0x0000003f3c3c7287 */ /* 0x000fe4000c000000 */
[----:B------:R-:W-:Y:S01]  /*7780*/  UIMAD.WIDE.U32 UR8, UR61, UR12, UR10 ;  /* 0x0000000c3d0872a5 */ /* 0x000fe2000f8e000a */
[----:B------:R-:W-:Y:S01]  /*7790*/  IMAD.MOV.U32 R4, RZ, RZ, R5 ;  /* 0x000000ffff047224 */ /* 0x000fe200078e0005 */
[----:B------:R-:W-:Y:S01]  /*77a0*/  UIMAD UR7, UR61, UR13, UR7 ;  /* 0x0000000d3d0772a4 */ /* 0x000fe2000f8e0207 */
[----:B------:R-:W-:Y:S01]  /*77b0*/  @P1 SHF.R.U32.HI R4, RZ, R8, R3 ;  /* 0x00000008ff041219 */ /* 0x000fe20000011603 */
[----:B------:R-:W-:Y:S01]  /*77c0*/  USEL UR15, UR15, URZ, !UP0 ;  /* 0x0000003f0f0f7287 */ /* 0x000fe2000c000000 */
[----:B------:R-:W-:Y:S01]  /*77d0*/  IMAD R3, R23, 0x40, R16 ;  /* 0x0000004017037824 */ /* 0x000fe200078e0210 */
[----:B------:R-:W-:Y:S01]  /*77e0*/  ULDC.64 UR12, c[0x0][0xb98] ;  /* 0x0002e600000c7ab9 */ /* 0x000fe20000000a00 */
[----:B------:R-:W-:Y:S01]  /*77f0*/  UIADD3 UR9, UR9, UR7, URZ ;  /* 0x0000000709097290 */ /* 0x000fe2000fffe03f */
[----:B------:R-:W-:Y:S01]  /*7800*/  IMAD.MOV R6, RZ, RZ, -R4 ;  /* 0x000000ffff067224 */ /* 0x000fe200078e0a04 */
[----:B------:R-:W-:Y:S01]  /*7810*/  UIMAD UR7, UR15, UR12, URZ ;  /* 0x0000000c0f0772a4 */ /* 0x000fe2000f8e023f */
[----:B------:R-:W-:Y:S01]  /*7820*/  IMAD.WIDE R36, R3, 0x2, R36 ;  /* 0x0000000203247825 */ /* 0x000fe200078e0224 */
[----:B------:R-:W-:-:S02]  /*7830*/  UIMAD.WIDE.U32 UR8, UR60, UR12, UR8 ;  /* 0x0000000c3c0872a5 */ /* 0x000fc4000f8e0008 */
[----:B------:R-:W-:Y:S01]  /*7840*/  UIMAD UR7, UR60, UR13, UR7 ;  /* 0x0000000d3c0772a4 */ /* 0x000fe2000f8e0207 */
[----:B------:R-:W-:Y:S01]  /*7850*/  IMAD R3, R47, R6, R5 ;  /* 0x000000062f037224 */ /* 0x000fe200078e0205 */
[----:B------:R-:W-:Y:S01]  /*7860*/  SHF.R.S32.HI R5, RZ, 0x1f, R4 ;  /* 0x0000001fff057819 */ /* 0x000fe20000011404 */
[----:B-----5:R-:W-:Y:S01]  /*7870*/  IMAD R69, R0, R47, RZ ;  /* 0x0000002f00457224 */ /* 0x020fe200078e02ff */
[----:B------:R-:W-:Y:S01]  /*7880*/  IADD3 R4, P0, R4, UR8, RZ ;  /* 0x0000000804047c10 */ /* 0x000fe2000ff1e0ff */
[----:B------:R-:W-:Y:S01]  /*7890*/  ULDC.64 UR12, c[0x0][0xaa0] ;  /* 0x0002a800000c7ab9 */ /* 0x000fe20000000a00 */
[----:B------:R-:W-:Y:S02]  /*78a0*/  MOV R6, UR7 ;  /* 0x0000000700067c02 */ /* 0x000fe40008000f00 */
[----:B------:R-:W-:Y:S02]  /*78b0*/  IADD3 R9, P6, R36, 0x2000, RZ ;  /* 0x0000200024097810 */ /* 0x000fe40007fde0ff */
[----:B------:R-:W-:Y:S01]  /*78c0*/  IADD3.X R5, R5, UR9, R6, P0, !PT ;  /* 0x0000000905057c10 */ /* 0x000fe200087fe406 */
[----:B------:R-:W-:Y:S01]  /*78d0*/  ULDC.64 UR8, c[0x0][0xb88] ;  /* 0x0002e20000087ab9 */ /* 0x000fe20000000a00 */
[----:B------:R-:W-:-:S02]  /*78e0*/  LOP3.LUT R8, R9, 0x380, RZ, 0xc0, !PT ;  /* 0x0000038009087812 */ /* 0x000fc400078ec0ff */
[----:B------:R-:W-:Y:S01]  /*78f0*/  SHF.R.S32.HI R6, RZ, 0x1f, R3 ;  /* 0x0000001fff067819 */ /* 0x000fe20000011403 */
[----:B------:R-:W-:Y:S01]  /*7900*/  IMAD.WIDE.U32 R4, R3, UR8, R4 ;  /* 0x0000000803047c25 */ /* 0x000fe2000f8e0004 */
[----:B------:R-:W-:Y:S02]  /*7910*/  SHF.R.U64 R8, R8, 0x3, RZ ;  /* 0x0000000308087819 */ /* 0x000fe400000012ff */
[----:B------:R-:W-:Y:S01]  /*7920*/  IADD3 R13, P2, R36, 0x1000, RZ ;  /* 0x00001000240d7810 */ /* 0x000fe20007f5e0ff */
[----:B------:R-:W-:Y:S01]  /*7930*/  IMAD R10, R6, UR8, RZ ;  /* 0x00000008060a7c24 */ /* 0x000fe2000f8e02ff */
[----:B------:R-:W-:Y:S02]  /*7940*/  LOP3.LUT R8, R8, R9, RZ, 0x3c, !PT ;  /* 0x0000000908087212 */ /* 0x000fe400078e3cff */
[----:B------:R-:W-:Y:S01]  /*7950*/  LOP3.LUT R12, R13, 0x380, RZ, 0xc0, !PT ;  /* 0x000003800d0c7812 */ /* 0x000fe200078ec0ff */
[----:B------:R-:W-:Y:S01]  /*7960*/  IMAD R9, R3, UR9, R10 ;  /* 0x0000000903097c24 */ /* 0x000fe2000f8e020a */
[----:B------:R-:W-:Y:S01]  /*7970*/  ULDC.64 UR8, c[0x0][0xb50] ;  /* 0x0002d40000087ab9 */ /* 0x000fe20000000a00 */
[----:B------:R-:W-:-:S02]  /*7980*/  IADD3 R39, P0, R36, 0x5000, RZ ;  /* 0x0000500024277810 */ /* 0x000fc40007f1e0ff */
[----:B------:R-:W-:Y:S01]  /*7990*/  IMAD.IADD R3, R5, 0x1, R9 ;  /* 0x0000000105037824 */ /* 0x000fe200078e0209 */
[----:B------:R-:W-:Y:S01]  /*79a0*/  SHF.R.U64 R12, R12, 0x3, RZ ;  /* 0x000000030c0c7819 */ /* 0x000fe200000012ff */
[----:B------:R-:W-:Y:S01]  /*79b0*/  UIMAD UR7, UR11, UR12, URZ ;  /* 0x0000000c0b0772a4 */ /* 0x000fe2000f8e023f */
[----:B------:R-:W-:Y:S01]  /*79c0*/  LEA R10, P3, R4, UR8, 0x2 ;  /* 0x00000008040a7c11 */ /* 0x000fe2000f8610ff */
[--C-:B------:R-:W-:Y:S01]  /*79d0*/  IMAD.X R9, RZ, RZ, R37.reuse, P6 ;  /* 0x000000ffff097224 */ /* 0x100fe200030e0625 */
[----:B------:R-:W-:Y:S01]  /*79e0*/  LOP3.LUT R12, R12, R13, RZ, 0x3c, !PT ;  /* 0x0000000d0c0c7212 */ /* 0x000fe200078e3cff */
[----:B------:R-:W-:Y:S01]  /*79f0*/  IMAD.X R13, RZ, RZ, R37, P2 ;  /* 0x000000ffff0d7224 */ /* 0x000fe200010e0625 */
[----:B------:R-:W-:Y:S01]  /*7a00*/  LEA.HI.X R4, R4, UR9, R3, 0x2, P3 ;  /* 0x0000000904047c11 */ /* 0x000fe200098f1403 */
[----:B------:R-:W-:Y:S01]  /*7a10*/  SHFL.IDX PT, R40, R10, RZ, 0x1c1f ;  /* 0x001c1fff0a287589 */ /* 0x000fe200000e0000 */
[----:B------:R-:W-:Y:S01]  /*7a20*/  LOP3.LUT R38, R39, 0x380, RZ, 0xc0, !PT ;  /* 0x0000038027267812 */ /* 0x000fe200078ec0ff */
[----:B------:R-:W-:Y:S01]  /*7a30*/  ULDC.64 UR10, c[0x0][0xae8] ;  /* 0x0002ba00000a7ab9 */ /* 0x000fe20000000a00 */
[----:B------:R-:W-:Y:S01]  /*7a40*/  IADD3 R25, P2, R36, 0x7000, RZ ;  /* 0x0000700024197810 */ /* 0x000fe20007f5e0ff */
[----:B------:R-:W0:Y:S01]  /*7a50*/  SHFL.IDX PT, R41, R4, RZ, 0x1c1f ;  /* 0x001c1fff04297589 */ /* 0x000e2200000e0000 */
[----:B------:R-:W-:-:S02]  /*7a60*/  SHF.R.U64 R38, R38, 0x3, RZ ;  /* 0x0000000326267819 */ /* 0x000fc400000012ff */
[----:B------:R-:W-:Y:S01]  /*7a70*/  LOP3.LUT R24, R25, 0x380, RZ, 0xc0, !PT ;  /* 0x0000038019187812 */ /* 0x000fe200078ec0ff */
[----:B------:R-:W-:Y:S01]  /*7a80*/  SHFL.IDX PT, R44, R10, 0x1, 0x1c1f ;  /* 0x003c1f000a2c7f89 */ /* 0x000fe200000e0000 */
[----:B------:R-:W-:Y:S02]  /*7a90*/  MOV R3, UR16 ;  /* 0x0000001000037c02 */ /* 0x000fe40008000f00 */
[----:B------:R-:W-:Y:S01]  /*7aa0*/  LOP3.LUT R38, R38, R39, RZ, 0x3c, !PT ;  /* 0x0000002726267212 */ /* 0x000fe200078e3cff */
[--C-:B------:R-:W-:Y:S01]  /*7ab0*/  IMAD.X R39, RZ, RZ, R37.reuse, P0 ;  /* 0x000000ffff277224 */ /* 0x100fe200000e0625 */
[----:B------:R-:W-:Y:S01]  /*7ac0*/  SHF.R.U64 R24, R24, 0x3, RZ ;  /* 0x0000000318187819 */ /* 0x000fe200000012ff */
[----:B------:R-:W-:Y:S01]  /*7ad0*/  IMAD R14, R3, 0x80, R196 ;  /* 0x00000080030e7824 */ /* 0x000fe200078e02c4 */
[----:B------:R-:W-:Y:S01]  /*7ae0*/  LOP3.LUT P0, RZ, R194, 0x3, RZ, 0xc0, !PT ;  /* 0x00000003c2ff7812 */ /* 0x000fe2000780c0ff */
[----:B------:R-:W1:Y:S01]  /*7af0*/  SHFL.IDX PT, R45, R4, 0x1, 0x1c1f ;  /* 0x003c1f00042d7f89 */ /* 0x000e6200000e0000 */
[----:B------:R-:W-:Y:S01]  /*7b00*/  IADD3 R33, P3, R36, 0x6000, RZ ;  /* 0x0000600024217810 */ /* 0x000fe20007f7e0ff */
[----:B------:R-:W-:Y:S01]  /*7b10*/  VIADD R3, R14, 0x8 ;  /* 0x000000080e037836 */ /* 0x000fe20000000000 */
[----:B------:R-:W-:Y:S01]  /*7b20*/  LOP3.LUT R24, R24, R25, RZ, 0x3c, !PT ;  /* 0x0000001918187212 */ /* 0x000fe200078e3cff */
[----:B------:R-:W-:Y:S01]  /*7b30*/  IMAD.X R25, RZ, RZ, R37, P2 ;  /* 0x000000ffff197224 */ /* 0x000fe200010e0625 */
[----:B------:R-:W-:-:S02]  /*7b40*/  ISETP.GE.OR P2, PT, R14, R69, P0 ;  /* 0x000000450e00720c */ /* 0x000fc40000746670 */
[----:B------:R-:W-:Y:S02]  /*7b50*/  LOP3.LUT R32, R33, 0x380, RZ, 0xc0, !PT ;  /* 0x0000038021207812 */ /* 0x000fe400078ec0ff */
[----:B------:R-:W-:Y:S02]  /*7b60*/  ISETP.GE.OR P0, PT, R3, R69, P0 ;  /* 0x000000450300720c */ /* 0x000fe40000706670 */
[----:B------:R-:W-:Y:S01]  /*7b70*/  SHF.R.U64 R32, R32, 0x3, RZ ;  /* 0x0000000320207819 */ /* 0x000fe200000012ff */
[----:B------:R-:W2:Y:S01]  /*7b80*/  @P1 LDC R3, c[0x0][0xbec] ;  /* 0x0002fb00ff031b82 */ /* 0x000ea20000000800 */
[----:B------:R-:W-:Y:S02]  /*7b90*/  IADD3 R7, P5, R36, 0x3000, RZ ;  /* 0x0000300024077810 */ /* 0x000fe40007fbe0ff */
[----:B------:R-:W-:Y:S01]  /*7ba0*/  LOP3.LUT R32, R32, R33, RZ, 0x3c, !PT ;  /* 0x0000002120207212 */ /* 0x000fe200078e3cff */
[----:B------:R-:W-:Y:S01]  /*7bb0*/  IMAD.X R33, RZ, RZ, R37, P3 ;  /* 0x000000ffff217224 */ /* 0x000fe200018e0625 */
[C---:B------:R-:W-:Y:S01]  /*7bc0*/  IADD3 R5, P3, R36.reuse, 0xb000, RZ ;  /* 0x0000b00024057810 */ /* 0x040fe20007f7e0ff */
[----:B0-----:R0:W-:Y:S01]  /*7bd0*/  @!P2 ST.E desc[UR36][R40.64], R2 ;  /* 0x000000022800a985 */ /* 0x0011e2000c101924 */
[----:B------:R-:W-:-:S02]  /*7be0*/  IADD3 R53, P4, R36, 0x4000, RZ ;  /* 0x0000400024357810 */ /* 0x000fc40007f9e0ff */
[----:B------:R-:W-:Y:S01]  /*7bf0*/  LOP3.LUT R0, R5, 0x380, RZ, 0xc0, !PT ;  /* 0x0000038005007812 */ /* 0x000fe200078ec0ff */
[----:B------:R-:W-:Y:S01]  /*7c00*/  UIMAD.WIDE.U32 UR8, UR4, UR12, URZ ;  /* 0x0000000c040872a5 */ /* 0x000fe2000f8e003f */
[----:B------:R-:W-:Y:S01]  /*7c10*/  LOP3.LUT R6, R7, 0x380, RZ, 0xc0, !PT ;  /* 0x0000038007067812 */ /* 0x000fe200078ec0ff */
[----:B------:R-:W-:Y:S01]  /*7c20*/  UIMAD UR7, UR4, UR13, UR7 ;  /* 0x0000000d040772a4 */ /* 0x000fe2000f8e0207 */
[----:B------:R-:W-:Y:S01]  /*7c30*/  SHF.R.U64 R0, R0, 0x3, RZ ;  /* 0x0000000300007819 */ /* 0x000fe200000012ff */
[----:B-1----:R1:W-:Y:S01]  /*7c40*/  @!P0 ST.E desc[UR36][R44.64], R20 ;  /* 0x000000142c008985 */ /* 0x0023e2000c101924 */
[----:B------:R-:W-:Y:S01]  /*7c50*/  LOP3.LUT R52, R53, 0x380, RZ, 0xc0, !PT ;  /* 0x0000038035347812 */ /* 0x000fe200078ec0ff */
[----:B------:R-:W-:Y:S01]  /*7c60*/  IMAD.X R49, RZ, RZ, R37, P3 ;  /* 0x000000ffff317224 */ /* 0x000fe200018e0625 */
[----:B------:R-:W-:Y:S01]  /*7c70*/  LOP3.LUT R48, R0, R5, RZ, 0x3c, !PT ;  /* 0x0000000500307212 */ /* 0x000fe200078e3cff */
[----:B0-----:R-:W0:Y:S01]  /*7c80*/  @P1 LDC R41, c[0x0][0xbf0] ;  /* 0x0002fc00ff291b82 */ /* 0x001e220000000800 */
[----:B------:R-:W-:Y:S01]  /*7c90*/  MOV R21, UR16 ;  /* 0x0000001000157c02 */ /* 0x000fe20008000f00 */
[----:B------:R-:W-:Y:S01]  /*7ca0*/  IMAD R0, R19, 0x20, R23 ;  /* 0x0000002013007824 */ /* 0x000fe200078e0217 */
[----:B------:R-:W-:Y:S01]  /*7cb0*/  SHF.R.U64 R6, R6, 0x3, RZ ;  /* 0x0000000306067819 */ /* 0x000fe200000012ff */
[----:B------:R-:W-:Y:S01]  /*7cc0*/  UIADD3 UR9, UR9, UR7, URZ ;  /* 0x0000000709097290 */ /* 0x000fe2000fffe03f */
[----:B------:R-:W-:Y:S01]  /*7cd0*/  SHF.R.U64 R52, R52, 0x3, RZ ;  /* 0x0000000334347819 */ /* 0x000fe200000012ff */
[----:B------:R-:W-:Y:S01]  /*7ce0*/  UIMAD UR4, UR14, UR10, URZ ;  /* 0x0000000a0e0472a4 */ /* 0x000fe2000f8e023f */
[----:B------:R-:W-:Y:S01]  /*7cf0*/  LOP3.LUT R6, R6, R7, RZ, 0x3c, !PT ;  /* 0x0000000706067212 */ /* 0x000fe200078e3cff */
[----:B------:R-:W-:Y:S01]  /*7d00*/  IMAD R22, R21, 0x80, R0 ;  /* 0x0000008015167824 */ /* 0x000fe200078e0200 */
[----:B------:R-:W-:Y:S01]  /*7d10*/  LOP3.LUT R52, R52, R53, RZ, 0x3c, !PT ;  /* 0x0000003534347212 */ /* 0x000fe200078e3cff */
[--C-:B------:R-:W-:Y:S01]  /*7d20*/  IMAD.X R7, RZ, RZ, R37.reuse, P5 ;  /* 0x000000ffff077224 */ /* 0x100fe200028e0625 */
[----:B------:R-:W-:Y:S01]  /*7d30*/  UIMAD UR4, UR61, UR11, UR4 ;  /* 0x0000000b3d0472a4 */ /* 0x000fe2000f8e0204 */
[----:B------:R-:W-:Y:S01]  /*7d40*/  IMAD.X R53, RZ, RZ, R37, P4 ;  /* 0x000000ffff357224 */ /* 0x000fe200020e0625 */
[----:B------:R-:W-:Y:S01]  /*7d50*/  UIMAD.WIDE.U32 UR8, UR61, UR10, UR8 ;  /* 0x0000000a3d0872a5 */ /* 0x000fe2000f8e0008 */
[C---:B------:R-:W-:Y:S01]  /*7d60*/  IADD3 R65, P6, R36.reuse, 0x8000, RZ ;  /* 0x0000800024417810 */ /* 0x040fe20007fde0ff */
[----:B------:R-:W5:Y:S01]  /*7d70*/  LD.E.128 R12, desc[UR36][R12.64] ;  /* 0x000000240c0c7980 */ /* 0x000f62000c101d00 */
[C---:B------:R-:W-:Y:S01]  /*7d80*/  IADD3 R61, P5, R36.reuse, 0x9000, RZ ;  /* 0x00009000243d7810 */ /* 0x040fe20007fbe0ff */
[----:B------:R-:W-:Y:S01]  /*7d90*/  ULDC.64 UR10, c[0x0][0xaf0] ;  /* 0x0002bc00000a7ab9 */ /* 0x000fe20000000a00 */
[----:B------:R-:W-:Y:S01]  /*7da0*/  IADD3 R57, P4, R36, 0xa000, RZ ;  /* 0x0000a00024397810 */ /* 0x000fe20007f9e0ff */
[----:B--2---:R-:W-:Y:S01]  /*7db0*/  @P1 IMAD.HI.U32 R0, R22, R3, RZ ;  /* 0x0000000316001227 */ /* 0x004fe200078e00ff */
[----:B------:R-:W-:Y:S01]  /*7dc0*/  UIADD3 UR9, UR9, UR4, URZ ;  /* 0x0000000409097290 */ /* 0x000fe2000fffe03f */
[----:B------:R-:W-:Y:S01]  /*7dd0*/  LOP3.LUT R64, R65, 0x380, RZ, 0xc0, !PT ;  /* 0x0000038041407812 */ /* 0x000fe200078ec0ff */
[----:B------:R-:W-:Y:S01]  /*7de0*/  UIMAD UR4, UR15, UR10, URZ ;  /* 0x0000000a0f0472a4 */ /* 0x000fe2000f8e023f */
[----:B------:R-:W-:-:S02]  /*7df0*/  LOP3.LUT R60, R61, 0x380, RZ, 0xc0, !PT ;  /* 0x000003803d3c7812 */ /* 0x000fc400078ec0ff */
[----:B------:R-:W-:Y:S01]  /*7e00*/  LOP3.LUT R29, R36, 0x380, RZ, 0xc0, !PT ;  /* 0x00000380241d7812 */ /* 0x000fe200078ec0ff */
[----:B------:R-:W-:Y:S01]  /*7e10*/  IMAD.MOV.U32 R21, RZ, RZ, R22 ;  /* 0x000000ffff157224 */ /* 0x000fe200078e0016 */
[----:B------:R-:W-:Y:S01]  /*7e20*/  LOP3.LUT R56, R57, 0x380, RZ, 0xc0, !PT ;  /* 0x0000038039387812 */ /* 0x000fe200078ec0ff */
[----:B------:R-:W-:Y:S01]  /*7e30*/  UIMAD.WIDE.U32 UR8, UR60, UR10, UR8 ;  /* 0x0000000a3c0872a5 */ /* 0x000fe2000f8e0008 */
[----:B0-----:R-:W-:Y:S01]  /*7e40*/  @P1 SHF.R.U32.HI R21, RZ, R41, R0 ;  /* 0x00000029ff151219 */ /* 0x001fe20000011600 */
[----:B------:R-:W-:Y:S01]  /*7e50*/  UIMAD UR4, UR60, UR11, UR4 ;  /* 0x0000000b3c0472a4 */ /* 0x000fe2000f8e0204 */
[----:B------:R-:W-:Y:S01]  /*7e60*/  SHF.R.U64 R64, R64, 0x3, RZ ;  /* 0x0000000340407819 */ /* 0x000fe200000012ff */
[----:B------:R-:W5:Y:S01]  /*7e70*/  LD.E.128 R8, desc[UR36][R8.64] ;  /* 0x0000002408087980 */ /* 0x000f62000c101d00 */
[----:B------:R-:W-:Y:S02]  /*7e80*/  SHF.R.U64 R60, R60, 0x3, RZ ;  /* 0x000000033c3c7819 */ /* 0x000fe400000012ff */
[----:B------:R-:W-:Y:S01]  /*7e90*/  SHF.R.U64 R56, R56, 0x3, RZ ;  /* 0x0000000338387819 */ /* 0x000fe200000012ff */
[----:B------:R-:W5:Y:S01]  /*7ea0*/  LD.E.128 R4, desc[UR36][R6.64] ;  /* 0x0000002406047980 */ /* 0x000f62000c101d00 */
[----:B------:R-:W-:Y:S01]  /*7eb0*/  SHF.R.U64 R29, R29, 0x3, RZ ;  /* 0x000000031d1d7819 */ /* 0x000fe200000012ff */
[----:B------:R-:W-:Y:S01]  /*7ec0*/  UIADD3 UR4, UR9, UR4, URZ ;  /* 0x0000000409047290 */ /* 0x000fe2000fffe03f */
[----:B------:R-:W-:Y:S01]  /*7ed0*/  SHF.R.S32.HI R0, RZ, 0x1f, R21 ;  /* 0x0000001fff007819 */ /* 0x000fe20000011415 */
[----:B------:R-:W5:Y:S01]  /*7ee0*/  LD.E.128 R52, desc[UR36][R52.64] ;  /* 0x0000002434347980 */ /* 0x000f62000c101d00 */
[----:B-1----:R-:W-:Y:S01]  /*7ef0*/  IADD3 R20, -R21, RZ, RZ ;  /* 0x000000ff15147210 */ /* 0x002fe20007ffe1ff */
[----:B------:R-:W-:Y:S01]  /*7f00*/  IMAD.U32 R2, RZ, RZ, UR8 ;  /* 0x00000008ff027e24 */ /* 0x000fe2000f8e00ff */
[----:B------:R-:W-:Y:S01]  /*7f10*/  LOP3.LUT R64, R64, R65, RZ, 0x3c, !PT ;  /* 0x0000004140407212 */ /* 0x000fe200078e3cff */
[----:B------:R-:W-:Y:S01]  /*7f20*/  IMAD.U32 R3, RZ, RZ, UR9 ;  /* 0x00000009ff037e24 */ /* 0x000fe2000f8e00ff */
[----:B------:R-:W-:Y:S01]  /*7f30*/  LOP3.LUT R60, R60, R61, RZ, 0x3c, !PT ;  /* 0x0000003d3c3c7212 */ /* 0x000fe200078e3cff */
[--C-:B------:R-:W-:Y:S01]  /*7f40*/  IMAD.X R61, RZ, RZ, R37.reuse, P5 ;  /* 0x000000ffff3d7224 */ /* 0x100fe200028e0625 */
[----:B------:R-:W-:Y:S01]  /*7f50*/  LOP3.LUT R56, R56, R57, RZ, 0x3c, !PT ;  /* 0x0000003938387212 */ /* 0x000fe200078e3cff */
[--C-:B------:R-:W-:Y:S01]  /*7f60*/  IMAD.X R57, RZ, RZ, R37.reuse, P4 ;  /* 0x000000ffff397224 */ /* 0x100fe200020e0625 */
[----:B------:R-:W-:Y:S01]  /*7f70*/  LOP3.LUT R28, R29, R36, RZ, 0x3c, !PT ;  /* 0x000000241d1c7212 */ /* 0x000fe200078e3cff */
[----:B------:R-:W-:Y:S01]  /*7f80*/  IMAD.MOV.U32 R29, RZ, RZ, R37 ;  /* 0x000000ffff1d7224 */ /* 0x000fe200078e0025 */
[----:B------:R-:W-:Y:S01]  /*7f90*/  IADD3.X R65, RZ, R37, RZ, P6, !PT ;  /* 0x00000025ff417210 */ /* 0x000fe200037fe4ff */
[----:B------:R-:W-:Y:S01]  /*7fa0*/  ULDC.64 UR8, c[0x0][0xae0] ;  /* 0x0002b80000087ab9 */ /* 0x000fe20000000a00 */
[----:B------:R-:W-:Y:S01]  /*7fb0*/  IMAD R41, R47, R20, R22 ;  /* 0x000000142f297224 */ /* 0x000fe200078e0216 */
[----:B------:R-:W5:Y:S01]  /*7fc0*/  LD.E.128 R36, desc[UR36][R38.64] ;  /* 0x0000002426247980 */ /* 0x000f62000c101d00 */
[----:B------:R-:W-:-:S02]  /*7fd0*/  IMAD R0, R0, UR8, RZ ;  /* 0x0000000800007c24 */ /* 0x000fc4000f8e02ff */
[----:B------:R-:W-:Y:S01]  /*7fe0*/  IMAD.U32 R3, RZ, RZ, UR4 ;  /* 0x00000004ff037e24 */ /* 0x000fe2000f8e00ff */
[----:B------:R-:W5:Y:S01]  /*7ff0*/  LD.E.128 R28, desc[UR36][R28.64] ;  /* 0x000000241c1c7980 */ /* 0x000f62000c101d00 */
[C---:B------:R-:W-:Y:S01]  /*8000*/  IMAD R45, R21.reuse, UR9, R0 ;  /* 0x00000009152d7c24 */ /* 0x040fe2000f8e0200 */
[----:B------:R-:W-:Y:S02]  /*8010*/  SHF.R.S32.HI R0, RZ, 0x1f, R41 ;  /* 0x0000001fff007819 */ /* 0x000fe40000011429 */
[----:B------:R-:W5:Y:S01]  /*8020*/  LD.E.128 R32, desc[UR36][R32.64] ;  /* 0x0000002420207980 */ /* 0x000f62000c101d00 */
[----:B------:R-:W-:Y:S01]  /*8030*/  IMAD.WIDE.U32 R2, R21, UR8, R2 ;  /* 0x0000000815027c25 */ /* 0x000fe2000f8e0002 */
[----:B------:R-:W-:Y:S02]  /*8040*/  ULDC.64 UR8, c[0x0][0xad8] ;  /* 0x0002b60000087ab9 */ /* 0x000fe40000000a00 */
[----:B------:R-:W5:Y:S04]  /*8050*/  LD.E.128 R24, desc[UR36][R24.64] ;  /* 0x0000002418187980 */ /* 0x000f68000c101d00 */
[----:B------:R-:W5:Y:S04]  /*8060*/  LD.E.128 R64, desc[UR36][R64.64] ;  /* 0x0000002440407980 */ /* 0x000f68000c101d00 */
[----:B------:R-:W5:Y:S04]  /*8070*/  LD.E.128 R60, desc[UR36][R60.64] ;  /* 0x000000243c3c7980 */ /* 0x000f68000c101d00 */
[----:B------:R-:W5:Y:S04]  /*8080*/  LD.E.128 R56, desc[UR36][R56.64] ;  /* 0x0000002438387980 */ /* 0x000f68000c101d00 */
[----:B------:R-:W5:Y:S01]  /*8090*/  LD.E.128 R48, desc[UR36][R48.64] ;  /* 0x0000002430307980 */ /* 0x000f62000c101d00 */
[----:B------:R-:W-:Y:S01]  /*80a0*/  IMAD.U32 R44, RZ, RZ, UR16 ;  /* 0x00000010ff2c7e24 */ /* 0x000fe2000f8e00ff */
[----:B------:R-:W-:Y:S01]  /*80b0*/  @!PT LDS RZ, [RZ] ;  /* 0x00000000fffff984 */ /* 0x000fe20000000800 */
[----:B------:R-:W-:Y:S01]  /*80c0*/  @!PT LDS RZ, [RZ] ;  /* 0x00000000fffff984 */ /* 0x000fe20000000800 */
[----:B------:R-:W-:Y:S01]  /*80d0*/  @!PT LDS RZ, [RZ] ;  /* 0x00000000fffff984 */ /* 0x000fe20000000800 */
[----:B------:R-:W-:Y:S01]  /*80e0*/  @!PT LDS RZ, [RZ] ;  /* 0x00000000fffff984 */ /* 0x000fe20000000800 */
[----:B------:R0:W-:Y:S06]  /*80f0*/  MEMBAR.ALL.CTA ;  /* 0x0000000000007992 */ /* 0x0001ec0000008000 */
[----:B0-----:R-:W0:Y:S01]  /*8100*/  FENCE.VIEW.ASYNC.S ;  /* 0x00000000000073c6 */ /* 0x001e220000000000 */
[----:B------:R-:W-:-:S02]  /*8110*/  IMAD.IADD R3, R3, 0x1, R45 ;  /* 0x0000000103037824 */ /* 0x000fc400078e022d */
[----:B------:R-:W-:Y:S02]  /*8120*/  IMAD R20, R0, UR8, RZ ;  /* 0x0000000800147c24 */ /* 0x000fe4000f8e02ff */
[----:B------:R-:W-:Y:S02]  /*8130*/  IMAD R44, R44, 0x80, R23 ;  /* 0x000000802c2c7824 */ /* 0x000fe400078e0217 */
[C---:B------:R-:W-:Y:S02]  /*8140*/  IMAD R21, R41.reuse, UR9, R20 ;  /* 0x0000000929157c24 */ /* 0x040fe4000f8e0214 */
[----:B------:R-:W-:Y:S01]  /*8150*/  IMAD.WIDE.U32 R2, R41, UR8, R2 ;  /* 0x0000000829027c25 */ /* 0x000fe2000f8e0002 */
[C---:B------:R-:W-:Y:S01]  /*8160*/  ISETP.GE.AND P2, PT, R44.reuse, R69, PT ;  /* 0x000000452c00720c */ /* 0x040fe20003f46270 */
[----:B------:R-:W-:Y:S02]  /*8170*/  ULDC.64 UR8, c[0x0][0xa80] ;  /* 0x0002a00000087ab9 */ /* 0x000fe40000000a00 */
[----:B------:R-:W-:Y:S01]  /*8180*/  VIADD R0, R44, 0x20 ;  /* 0x000000202c007836 */ /* 0x000fe20000000000 */
[----:B------:R-:W-:Y:S01]  /*8190*/  LEA R22, P3, R2, UR8, 0x1 ;  /* 0x0000000802167c11 */ /* 0x000fe2000f8608ff */
[----:B------:R-:W-:-:S02]  /*81a0*/  IMAD.IADD R3, R3, 0x1, R21 ;  /* 0x0000000103037824 */ /* 0x000fc400078e0215 */
[----:B------:R-:W-:Y:S01]  /*81b0*/  VIADD R46, R46, 0x30820 ;  /* 0x000308202e2e7836 */ /* 0x000fe20000000000 */
[-C--:B------:R-:W-:Y:S02]  /*81c0*/  ISETP.GE.AND P1, PT, R0, R69.reuse, PT ;  /* 0x000000450000720c */ /* 0x080fe40003f26270 */
[----:B------:R-:W-:Y:S02]  /*81d0*/  IADD3 R0, R44, 0x40, RZ ;  /* 0x000000402c007810 */ /* 0x000fe40007ffe0ff */
[----:B------:R-:W-:Y:S02]  /*81e0*/  LEA.HI.X R42, R2, UR9, R3, 0x1, P3 ;  /* 0x00000009022a7c11 */ /* 0x000fe400098f0c03 */
[----:B------:R-:W-:Y:S01]  /*81f0*/  PRMT R46, RZ, 0x654, R46 ;  /* 0x00000654ff2e7816 */ /* 0x000fe2000000002e */
[----:B0-----:R0:W1:Y:S01]  /*8200*/  SHFL.IDX PT, R41, R22, RZ, 0x181f ;  /* 0x00181fff16297589 */ /* 0x00106200000e0000 */
[----:B------:R-:W-:Y:S01]  /*8210*/  ISETP.GE.AND P0, PT, R0, R69, PT ;  /* 0x000000450000720c */ /* 0x000fe20003f06270 */
[----:B------:R-:W-:Y:S01]  /*8220*/  BSSY B1, `(.L_x_218) ;  /* 0x0000011000017945 */ /* 0x000fe20003800000 */
[----:B------:R0:W-:Y:S01]  /*8230*/  SYNCS.ARRIVE.TRANS64.RED.A1T0 RZ, [R46+URZ], RZ ;  /* 0x000000ff2eff79a7 */ /* 0x0001e2000810043f */
[----:B------:R0:W2:Y:S02]  /*8240*/  SHFL.IDX PT, R0, R42, RZ, 0x181f ;  /* 0x00181fff2a007589 */ /* 0x0000a400000e0000 */
[----:B------:R-:W-:Y:S08]  /*8250*/  @P2 BRA `(.L_x_219) ;  /* 0x0000000000342947 */ /* 0x000ff00003800000 */
[----:B------:R-:W-:Y:S02]  /*8260*/  ULDC UR4, c[0x0][0xac8] ;  /* 0x0002b20000047ab9 */ /* 0x000fe40000000800 */
[----:B------:R-:W-:Y:S02]  /*8270*/  ISETP.GE.AND P4, PT, R16, UR4, PT ;  /* 0x0000000410007c0c */ /* 0x000fe4000bf86270 */
[----:B------:R-:W-:Y:S02]  /*8280*/  ISETP.GE.AND P3, PT, R17, UR4, PT ;  /* 0x0000000411007c0c */ /* 0x000fe4000bf66270 */
[----:B------:R-:W-:-:S09]  /*8290*/  ISETP.GE.AND P2, PT, R18, UR4, PT ;  /* 0x0000000412007c0c */ /* 0x000fd2000bf46270 */
[CC--:B-1----:R-:W-:Y:S02]  /*82a0*/  @!P4 LEA R2, P6, R16.reuse, R41.reuse, 0x1 ;  /* 0x000000291002c211 */ /* 0x0c2fe400078c08ff */
[CC--:B------:R-:W-:Y:S02]  /*82b0*/  @!P3 LEA R20, P5, R17.reuse, R41.reuse, 0x1 ;  /* 0x000000291114b211 */ /* 0x0c0fe400078a08ff */
[-C--:B--2---:R-:W-:Y:S02]  /*82c0*/  @!P4 LEA.HI.X R3, R16, R0.reuse, R203, 0x1, P6 ;  /* 0x000000001003c211 */ /* 0x084fe400030f0ccb */
[C---:B------:R-:W-:Y:S02]  /*82d0*/  @!P2 LEA R40, P6, R18.reuse, R41, 0x1 ;  /* 0x000000291228a211 */ /* 0x040fe400078c08ff */
[-C--:B------:R-:W-:Y:S01]  /*82e0*/  @!P3 LEA.HI.X R21, R17, R0.reuse, R202, 0x1, P5 ;  /* 0x000000001115b211 */ /* 0x080fe200028f0cca */
[----:B-----5:R3:W-:Y:S01]  /*82f0*/  @!P4 ST.E.128 desc[UR36][R2.64], R28 ;  /* 0x0000001c0200c985 */ /* 0x0207e2000c101d24 */
[----:B------:R-:W-:-:S03]  /*8300*/  @!P2 LEA.HI.X R41, R18, R0, R201, 0x1, P6 ;  /* 0x000000001229a211 */ /* 0x000fc600030f0cc9 */
[----:B------:R3:W-:Y:S04]  /*8310*/  @!P3 ST.E.128 desc[UR36][R20.64], R52 ;  /* 0x000000341400b985 */ /* 0x0007e8000c101d24 */
[----:B------:R3:W-:Y:S02]  /*8320*/  @!P2 ST.E.128 desc[UR36][R40.64], R64 ;  /* 0x000000402800a985 */ /* 0x0007e4000c101d24 */
.L_x_219:
[----:B------:R-:W-:Y:S05]  /*8330*/  BSYNC B1 ;  /* 0x0000000000017941 */ /* 0x000fea0003800000 */
.L_x_218:
[----:B--2---:R2:W4:Y:S01]  /*8340*/  SHFL.IDX PT, R0, R42, 0x1, 0x181f ;  /* 0x00381f002a007f89 */ /* 0x00452200000e0000 */
[----:B------:R-:W-:Y:S03]  /*8350*/  BSSY B1, `(.L_x_220) ;  /* 0x0000010000017945 */ /* 0x000fe60003800000 */
[----:B---3-5:R2:W3:Y:S01]  /*8360*/  SHFL.IDX PT, R29, R22, 0x1, 0x181f ;  /* 0x00381f00161d7f89 */ /* 0x0284e200000e0000 */
[----:B------:R-:W-:Y:S05]  /*8370*/  @P1 BRA `(.L_x_221) ;  /* 0x0000000000341947 */ /* 0x000fea0003800000 */
[----:B------:R-:W-:Y:S02]  /*8380*/  ULDC UR4, c[0x0][0xac8] ;  /* 0x0002b20000047ab9 */ /* 0x000fe40000000800 */
[----:B------:R-:W-:Y:S02]  /*8390*/  ISETP.GE.AND P4, PT, R16, UR4, PT ;  /* 0x0000000410007c0c */ /* 0x000fe4000bf86270 */
[----:B------:R-:W-:Y:S02]  /*83a0*/  ISETP.GE.AND P5, PT, R17, UR4, PT ;  /* 0x0000000411007c0c */ /* 0x000fe4000bfa6270 */
[----:B------:R-:W-:-:S09]  /*83b0*/  ISETP.GE.AND P6, PT, R18, UR4, PT ;  /* 0x0000000412007c0c */ /* 0x000fd2000bfc6270 */
[-C--:B---3--:R-:W-:Y:S02]  /*83c0*/  @!P4 LEA R2, P1, R16, R29.reuse, 0x1 ;  /* 0x0000001d1002c211 */ /* 0x088fe400078208ff */
[CC--:B------:R-:W-:Y:S02]  /*83d0*/  @!P5 LEA R20, P2, R17.reuse, R29.reuse, 0x1 ;  /* 0x0000001d1114d211 */ /* 0x0c0fe400078408ff */
[----:B------:R-:W-:Y:S02]  /*83e0*/  @!P6 LEA R28, P3, R18, R29, 0x1 ;  /* 0x0000001d121ce211 */ /* 0x000fe400078608ff */
[-C--:B----4-:R-:W-:Y:S02]  /*83f0*/  @!P4 LEA.HI.X R3, R16, R0.reuse, R203, 0x1, P1 ;  /* 0x000000001003c211 */ /* 0x090fe400008f0ccb */
[-C--:B------:R-:W-:Y:S02]  /*8400*/  @!P5 LEA.HI.X R21, R17, R0.reuse, R202, 0x1, P2 ;  /* 0x000000001115d211 */ /* 0x080fe400010f0cca */
[----:B------:R-:W-:Y:S01]  /*8410*/  @!P6 LEA.HI.X R29, R18, R0, R201, 0x1, P3 ;  /* 0x00000000121de211 */ /* 0x000fe200018f0cc9 */
[----:B------:R3:W-:Y:S04]  /*8420*/  @!P4 ST.E.128 desc[UR36][R2.64], R12 ;  /* 0x0000000c0200c985 */ /* 0x0007e8000c101d24 */
[----:B------:R3:W-:Y:S04]  /*8430*/  @!P5 ST.E.128 desc[UR36][R20.64], R36 ;  /* 0x000000241400d985 */ /* 0x0007e8000c101d24 */
[----:B------:R3:W-:Y:S02]  /*8440*/  @!P6 ST.E.128 desc[UR36][R28.64], R60 ;  /* 0x0000003c1c00e985 */ /* 0x0007e4000c101d24 */
.L_x_221:
[----:B------:R-:W-:Y:S05]  /*8450*/  BSYNC B1 ;  /* 0x0000000000017941 */ /* 0x000fea0003800000 */
.L_x_220:
[----:B----4-:R4:W0:Y:S01]  /*8460*/  SHFL.IDX PT, R0, R42, 0x2, 0x181f ;  /* 0x00581f002a007f89 */ /* 0x01082200000e0000 */
[----:B------:R-:W-:Y:S03]  /*8470*/  BSSY B1, `(.L_x_222) ;  /* 0x0000010000017945 */ /* 0x000fe60003800000 */
[----:B---3--:R4:W3:Y:S01]  /*8480*/  SHFL.IDX PT, R15, R22, 0x2, 0x181f ;  /* 0x00581f00160f7f89 */ /* 0x0088e200000e0000 */
        /* <DEDUP_REMOVED lines=8> */
[-C--:B0-----:R-:W-:Y:S02]  /*8510*/  @!P3 LEA.HI.X R3, R16, R0.reuse, R203, 0x1, P0 ;  /* 0x000000001003b211 */ /* 0x081fe400000f0ccb */
[-C--:B------:R-:W-:Y:S02]  /*8520*/  @!P4 LEA.HI.X R13, R17, R0.reuse, R202, 0x1, P1 ;  /* 0x00000000110dc211 */ /* 0x080fe400008f0cca */
[----:B------:R-:W-:Y:S01]  /*8530*/  @!P5 LEA.HI.X R15, R18, R0, R201, 0x1, P2 ;  /* 0x00000000120fd211 */ /* 0x000fe200010f0cc9 */
[----:B------:R0:W-:Y:S04]  /*8540*/  @!P3 ST.E.128 desc[UR36][R2.64], R8 ;  /* 0x000000080200b985 */ /* 0x0001e8000c101d24 */
[----:B------:R0:W-:Y:S04]  /*8550*/  @!P4 ST.E.128 desc[UR36][R12.64], R32 ;  /* 0x000000200c00c985 */ /* 0x0001e8000c101d24 */
[----:B------:R0:W-:Y:S02]  /*8560*/  @!P5 ST.E.128 desc[UR36][R14.64], R56 ;  /* 0x000000380e00d985 */ /* 0x0001e4000c101d24 */
.L_x_223:
[----:B------:R-:W-:Y:S05]  /*8570*/  BSYNC B1 ;  /* 0x0000000000017941 */ /* 0x000fea0003800000 */
.L_x_222:
[----:B0-----:R-:W-:Y:S01]  /*8580*/  VIADD R0, R44, 0x60 ;  /* 0x000000602c007836 */ /* 0x001fe20000000000 */
[----:B--2-4-:R-:W4:Y:S04]  /*8590*/  SHFL.IDX PT, R42, R42, 0x3, 0x181f ;  /* 0x00781f002a2a7f89 */ /* 0x014f2800000e0000 */
[----:B------:R-:W-:Y:S01]  /*85a0*/  ISETP.GE.AND P0, PT, R0, R69, PT ;  /* 0x000000450000720c */ /* 0x000fe20003f06270 */
[----:B------:R0:W2:-:S12]  /*85b0*/  SHFL.IDX PT, R11, R22, 0x3, 0x181f ;  /* 0x00781f00160b7f89 */ /* 0x00009800000e0000 */
[----:B0-----:R-:W-:Y:S05]  /*85c0*/  @P0 BRA `(.L_x_224) ;  /* 0x0000000c00700947 */ /* 0x001fea0003800000 */
[----:B------:R-:W-:Y:S02]  /*85d0*/  ULDC UR4, c[0x0][0xac8] ;  /* 0x0002b20000047ab9 */ /* 0x000fe40000000800 */
[----:B------:R-:W-:Y:S02]  /*85e0*/  ISETP.GE.AND P2, PT, R16, UR4, PT ;  /* 0x0000000410007c0c */ /* 0x000fe4000bf46270 */
[----:B------:R-:W-:-:S11]  /*85f0*/  ISETP.GE.AND P3, PT, R17, UR4, PT ;  /* 0x0000000411007c0c */ /* 0x000fd6000bf66270 */
[CC--:B--2---:R-:W-:Y:S02]  /*8600*/  @!P2 LEA R2, P0, R16.reuse, R11.reuse, 0x1 ;  /* 0x0000000b1002a211 */ /* 0x0c4fe400078008ff */
[C---:B------:R-:W-:Y:S02]  /*8610*/  @!P3 LEA R8, P1, R17.reuse, R11, 0x1 ;  /* 0x0000000b1108b211 */ /* 0x040fe400078208ff */
[-C--:B----4-:R-:W-:Y:S02]  /*8620*/  @!P2 LEA.HI.X R3, R16, R42.reuse, R203, 0x1, P0 ;  /* 0x0000002a1003a211 */ /* 0x090fe400000f0ccb */
[----:B------:R-:W-:Y:S02]  /*8630*/  @!P3 LEA.HI.X R9, R17, R42, R202, 0x1, P1 ;  /* 0x0000002a1109b211 */ /* 0x000fe400008f0cca */
[----:B------:R-:W-:Y:S01]  /*8640*/  ISETP.GE.AND P0, PT, R18, UR4, PT ;  /* 0x0000000412007c0c */ /* 0x000fe2000bf06270 */
[----:B------:R0:W-:Y:S04]  /*8650*/  @!P2 ST.E.128 desc[UR36][R2.64], R4 ;  /* 0x000000040200a985 */ /* 0x0001e8000c101d24 */
[----:B------:R0:W-:Y:S08]  /*8660*/  @!P3 ST.E.128 desc[UR36][R8.64], R24 ;  /* 0x000000180800b985 */ /* 0x0001f0000c101d24 */
[----:B------:R-:W-:Y:S05]  /*8670*/  @P0 BRA `(.L_x_224) ;  /* 0x0000000c00440947 */ /* 0x000fea0003800000 */
[----:B0-----:R-:W-:-:S04]  /*8680*/  LEA R2, P0, R18, R11, 0x1 ;  /* 0x0000000b12027211 */ /* 0x001fc800078008ff */
[----:B------:R-:W-:-:S05]  /*8690*/  LEA.HI.X R3, R18, R42, R201, 0x1, P0 ;  /* 0x0000002a12037211 */ /* 0x000fca00000f0cc9 */
[----:B------:R0:W-:Y:S01]  /*86a0*/  ST.E.128 desc[UR36][R2.64], R48 ;  /* 0x0000003002007985 */ /* 0x0001e2000c101d24 */
[----:B------:R-:W-:Y:S05]  /*86b0*/  BRA `(.L_x_224) ;  /* 0x0000000c00347947 */ /* 0x000fea0003800000 */
.L_x_216:
[----:B------:R-:W-:Y:S01]  /*86c0*/  ULDC.64 UR8, c[0x0][0xc00] ;  /* 0x0003000000087ab9 */ /* 0x000fe20000000a00 */
[----:B------:R-:W-:Y:S01]  /*86d0*/  ULDC UR4, c[0x0][0xa88] ;  /* 0x0002a20000047ab9 */ /* 0x000fe20000000800 */
[----:B------:R-:W-:Y:S01]  /*86e0*/  UISETP.NE.U32.AND UP0, UPT, UR8, URZ, UPT ;  /* 0x0000003f0800728c */ /* 0x000fe2000bf05070 */
[----:B------:R-:W0:Y:S03]  /*86f0*/  LDC R11, c[0x0][0xbe8] ;  /* 0x0002fa00ff0b7b82 */ /* 0x000e260000000800 */
[----:B------:R-:W-:-:S03]  /*8700*/  UISETP.NE.AND.EX UP0, UPT, UR9, URZ, UPT, UP0 ;  /* 0x0000003f0900728c */ /* 0x000fc6000bf05300 */
[----:B------:R-:W-:Y:S02]  /*8710*/  ULDC.64 UR8, c[0x0][0xc00] ;  /* 0x0003000000087ab9 */ /* 0x000fe40000000a00 */
[----:B------:R-:W-:Y:S01]  /*8720*/  UIMAD.WIDE UR8, UR60, 0x4, UR8 ;  /* 0x000000043c0878a5 */ /* 0x000fe2000f8e0208 */
[----:B------:R-:W-:-:S05]  /*8730*/  PLOP3.LUT P2, PT, PT, PT, UP0, 0x80, 0x0 ;  /* 0x000000000000781c */ /* 0x000fca0003f4f008 */
[----:B------:R-:W-:Y:S02]  /*8740*/  IMAD.U32 R2, RZ, RZ, UR8 ;  /* 0x00000008ff027e24 */ /* 0x000fe4000f8e00ff */
[----:B------:R-:W-:Y:S01]  /*8750*/  IMAD.U32 R3, RZ, RZ, UR9 ;  /* 0x00000009ff037e24 */ /* 0x000fe2000f8e00ff */
[----:B------:R-:W-:Y:S02]  /*8760*/  ULDC.64 UR8, c[0x0][0xc08] ;  /* 0x0003020000087ab9 */ /* 0x000fe40000000a00 */
[----:B------:R-:W-:-:S03]  /*8770*/  UISETP.NE.U32.AND UP1, UPT, UR8, URZ, UPT ;  /* 0x0000003f0800728c */ /* 0x000fc6000bf25070 */
[----:B------:R-:W2:Y:S01]  /*8780*/  @P2 LDG.E R6, desc[UR36][R2.64] ;  /* 0x0000002402062981 */ /* 0x000ea2000c1e1900 */
[----:B------:R-:W-:Y:S01]  /*8790*/  UISETP.NE.AND.EX UP1, UPT, UR9, URZ, UPT, UP1 ;  /* 0x0000003f0900728c */ /* 0x000fe2000bf25310 */
[----:B------:R-:W-:-:S05]  /*87a0*/  IMAD.U32 R0, RZ, RZ, UR4 ;  /* 0x00000004ff007e24 */ /* 0x000fca000f8e00ff */
[----:B------:R-:W-:-:S05]  /*87b0*/  PLOP3.LUT P3, PT, PT, PT, UP1, 0x80, 0x0 ;  /* 0x000000000000781c */ /* 0x000fca0003f6f018 */
[----:B------:R-:W-:Y:S02]  /*87c0*/  @UP1 ULDC.64 UR8, c[0x0][0xc08] ;  /* 0x0003020000081ab9 */ /* 0x000fe40000000a00 */
[----:B------:R-:W-:-:S06]  /*87d0*/  @UP1 UIMAD.WIDE UR8, UR60, 0x4, UR8 ;  /* 0x000000043c0818a5 */ /* 0x000fcc000f8e0208 */
[----:B------:R-:W-:Y:S01]  /*87e0*/  MOV R4, UR8 ;  /* 0x0000000800047c02 */ /* 0x000fe20008000f00 */
[----:B------:R-:W-:-:S05]  /*87f0*/  IMAD.U32 R5, RZ, RZ, UR9 ;  /* 0x00000009ff057e24 */ /* 0x000fca000f8e00ff */
[----:B------:R1:W5:Y:S01]  /*8800*/  @P3 LDG.E R0, desc[UR36][R4.64] ;  /* 0x0000002404003981 */ /* 0x000362000c1e1900 */
[----:B0-----:R-:W-:Y:S01]  /*8810*/  ISETP.NE.AND P0, PT, R11, 0x1, PT ;  /* 0x000000010b00780c */ /* 0x001fe20003f05270 */
[----:B------:R-:W-:Y:S01]  /*8820*/  UMOV UR4, URZ ;  /* 0x0000003f00047c82 */ /* 0x000fe20008000000 */
[----:B------:R-:W-:Y:S01]  /*8830*/  USHF.R.S32.HI UR11, URZ, 0x1f, UR61 ;  /* 0x0000001f3f0b7899 */ /* 0x000fe2000801143d */
[----:B------:R-:W-:-:S10]  /*8840*/  ISETP.GE.AND P1, PT, R204, 0x80, PT ;  /* 0x00000080cc00780c */ /* 0x000fd40003f26270 */
[----:B------:R-:W0:Y:S01]  /*8850*/  @P0 LDC R9, c[0x0][0xbec] ;  /* 0x0002fb00ff090b82 */ /* 0x000e220000000800 */
[----:B--2---:R-:W-:-:S13]  /*8860*/  @P2 R2UR UR4, R6 ;  /* 0x00000000060422ca */ /* 0x004fda00000e0000 */
[----:B------:R-:W-:Y:S01]  /*8870*/  USHF.R.S32.HI UR10, URZ, 0x1f, UR4 ;  /* 0x0000001f3f0a7899 */ /* 0x000fe20008011404 */
[----:B01----:R-:W-:Y:S11]  /*8880*/  @P3 BRA `(.L_x_225) ;  /* 0x0000000000103947 */ /* 0x003ff60003800000 */
[----:B------:R-:W-:Y:S05]  /*8890*/  @!P2 BRA `(.L_x_225) ;  /* 0x00000000000ca947 */ /* 0x000fea0003800000 */
[----:B------:R-:W2:Y:S04]  /*88a0*/  LDG.E R5, desc[UR36][R2.64] ;  /* 0x0000002402057981 */ /* 0x000ea8000c1e1900 */
[----:B-----5:R-:W2:Y:S02]  /*88b0*/  LDG.E R0, desc[UR36][R2.64+0x4] ;  /* 0x0000042402007981 */ /* 0x020ea4000c1e1900 */
[----:B--2---:R-:W-:-:S07]  /*88c0*/  IMAD.IADD R0, R0, 0x1, -R5 ;  /* 0x0000000100007824 */ /* 0x004fce00078e0a05 */
.L_x_225:
[----:B------:R-:W-:Y:S01]  /*88d0*/  R2UR UR7, R192 ;  /* 0x00000000c00772ca */ /* 0x000fe200000e0000 */
[----:B------:R-:W-:Y:S01]  /*88e0*/  USEL UR60, UR60, URZ, !UP0 ;  /* 0x0000003f3c3c7287 */ /* 0x000fe2000c000000 */
[----:B------:R-:W-:Y:S11]  /*88f0*/  BSSY B1, `(.L_x_226) ;  /* 0x000002e000017945 */ /* 0x000ff60003800000 */
[----:B------:R-:W-:Y:S01]  /*8900*/  USEL UR12, UR7, URZ, !UP0 ;  /* 0x0000003f070c7287 */ /* 0x000fe2000c000000 */
[----:B------:R-:W-:Y:S11]  /*8910*/  @P1 BRA `(.L_x_227) ;  /* 0x0000000000ac1947 */ /* 0x000ff60003800000 */
[----:B------:R-:W0:Y:S01]  /*8920*/  S2R R3, SR_TID.X ;  /* 0x0000000000037919 */ /* 0x000e220000002100 */
[----:B------:R-:W1:Y:S01]  /*8930*/  LDC R7, c[0x0][0xbe8] ;  /* 0x0002fa00ff077b82 */ /* 0x000e620000000800 */
[----:B------:R-:W-:-:S13]  /*8940*/  R2UR UR7, R22 ;  /* 0x00000000160772ca */ /* 0x000fda00000e0000 */
[----:B------:R-:W-:-:S04]  /*8950*/  IMAD.U32 R2, RZ, RZ, UR7 ;  /* 0x00000007ff027e24 */ /* 0x000fc8000f8e00ff */
[----:B0-----:R-:W-:Y:S02]  /*8960*/  IMAD R2, R2, 0x80, R3 ;  /* 0x0000008002027824 */ /* 0x001fe400078e0203 */
[----:B-1---5:R-:W-:Y:S02]  /*8970*/  IMAD R3, R0, R7, RZ ;  /* 0x0000000700037224 */ /* 0x022fe400078e02ff */
[----:B------:R-:W-:-:S05]  /*8980*/  VIADD R4, R2, 0xffffff80 ;  /* 0xffffff8002047836 */ /* 0x000fca0000000000 */
[----:B------:R-:W-:-:S13]  /*8990*/  ISETP.GE.AND P1, PT, R4, R3, PT ;  /* 0x000000030400720c */ /* 0x000fda0003f26270 */
[----:B------:R-:W-:Y:S05]  /*89a0*/  @P1 BRA `(.L_x_227) ;  /* 0x0000000000881947 */ /* 0x000fea0003800000 */
[----:B------:R-:W-:Y:S01]  /*89b0*/  ISETP.NE.AND P1, PT, R7, 0x1, PT ;  /* 0x000000010700780c */ /* 0x000fe20003f25270 */
[----:B------:R-:W-:Y:S01]  /*89c0*/  ULDC.64 UR14, c[0x0][0xb90] ;  /* 0x0002e400000e7ab9 */ /* 0x000fe20000000a00 */
[----:B------:R-:W-:Y:S01]  /*89d0*/  UMOV UR8, UR4 ;  /* 0x0000000400087c82 */ /* 0x000fe20008000000 */
[----:B------:R-:W-:Y:S01]  /*89e0*/  UIMAD UR7, UR11, UR14, URZ ;  /* 0x0000000e0b0772a4 */ /* 0x000fe2000f8e023f */
[----:B------:R-:W-:Y:S01]  /*89f0*/  MOV R2, R4 ;  /* 0x0000000400027202 */ /* 0x000fe20000000f00 */
[----:B------:R-:W-:Y:S02]  /*8a00*/  UMOV UR9, UR10 ;  /* 0x0000000a00097c82 */ /* 0x000fe40008000000 */
[----:B------:R-:W-:Y:S02]  /*8a10*/  UIMAD.WIDE.U32 UR8, UR61, UR14, UR8 ;  /* 0x0000000e3d0872a5 */ /* 0x000fe4000f8e0008 */
[----:B------:R-:W-:-:S03]  /*8a20*/  UIMAD UR7, UR61, UR15, UR7 ;  /* 0x0000000f3d0772a4 */ /* 0x000fc6000f8e0207 */
[----:B------:R-:W-:Y:S01]  /*8a30*/  ULDC.64 UR14, c[0x0][0xb98] ;  /* 0x0002e600000e7ab9 */ /* 0x000fe20000000a00 */
[----:B------:R-:W0:Y:S01]  /*8a40*/  @P1 LDC R3, c[0x0][0xbec] ;  /* 0x0002fb00ff031b82 */ /* 0x000e220000000800 */
[----:B------:R-:W-:Y:S02]  /*8a50*/  UIADD3 UR9, UR9, UR7, URZ ;  /* 0x0000000709097290 */ /* 0x000fe4000fffe03f */
[----:B------:R-:W-:Y:S02]  /*8a60*/  UIMAD UR7, UR12, UR14, URZ ;  /* 0x0000000e0c0772a4 */ /* 0x000fe4000f8e023f */
[----:B------:R-:W-:Y:S02]  /*8a70*/  UIMAD.WIDE.U32 UR8, UR60, UR14, UR8 ;  /* 0x0000000e3c0872a5 */ /* 0x000fe4000f8e0008 */
[----:B------:R-:W-:Y:S01]  /*8a80*/  UIMAD UR7, UR60, UR15, UR7 ;  /* 0x0000000f3c0772a4 */ /* 0x000fe2000f8e0207 */
[----:B------:R-:W1:Y:S02]  /*8a90*/  @P1 LDC R6, c[0x0][0xbf0] ;  /* 0x0002fc00ff061b82 */ /* 0x000e640000000800 */
[----:B------:R-:W-:Y:S01]  /*8aa0*/  ULDC.64 UR14, c[0x0][0xb88] ;  /* 0x0002e200000e7ab9 */ /* 0x000fe20000000a00 */
[----:B0-----:R-:W-:-:S05]  /*8ab0*/  @P1 IMAD.HI.U32 R3, R4, R3, RZ ;  /* 0x0000000304031227 */ /* 0x001fca00078e00ff */
[----:B-1----:R-:W-:Y:S01]  /*8ac0*/  @P1 SHF.R.U32.HI R2, RZ, R6, R3 ;  /* 0x00000006ff021219 */ /* 0x002fe20000011603 */
[----:B------:R-:W-:-:S03]  /*8ad0*/  IMAD.U32 R6, RZ, RZ, UR7 ;  /* 0x00000007ff067e24 */ /* 0x000fc6000f8e00ff */
[--C-:B------:R-:W-:Y:S01]  /*8ae0*/  SHF.R.S32.HI R3, RZ, 0x1f, R2.reuse ;  /* 0x0000001fff037819 */ /* 0x100fe20000011402 */
[----:B------:R-:W-:Y:S01]  /*8af0*/  IMAD.MOV R5, RZ, RZ, -R2 ;  /* 0x000000ffff057224 */ /* 0x000fe200078e0a02 */
[----:B------:R-:W-:-:S03]  /*8b00*/  IADD3 R2, P1, R2, UR8, RZ ;  /* 0x0000000802027c10 */ /* 0x000fc6000ff3e0ff */
[----:B------:R-:W-:Y:S01]  /*8b10*/  IMAD R5, R7, R5, R4 ;  /* 0x0000000507057224 */ /* 0x000fe200078e0204 */
[----:B------:R-:W-:Y:S01]  /*8b20*/  IADD3.X R3, R3, UR9, R6, P1, !PT ;  /* 0x0000000903037c10 */ /* 0x000fe20008ffe406 */
[----:B------:R-:W-:-:S03]  /*8b30*/  ULDC.64 UR8, c[0x0][0xb50] ;  /* 0x0002d40000087ab9 */ /* 0x000fc60000000a00 */
[----:B------:R-:W-:Y:S01]  /*8b40*/  SHF.R.S32.HI R4, RZ, 0x1f, R5 ;  /* 0x0000001fff047819 */ /* 0x000fe20000011405 */
[----:B------:R-:W-:-:S04]  /*8b50*/  IMAD.WIDE.U32 R2, R5, UR14, R2 ;  /* 0x0000000e05027c25 */ /* 0x000fc8000f8e0002 */
[----:B------:R-:W-:-:S04]  /*8b60*/  IMAD R4, R4, UR14, RZ ;  /* 0x0000000e04047c24 */ /* 0x000fc8000f8e02ff */
[----:B------:R-:W-:Y:S01]  /*8b70*/  IMAD R7, R5, UR15, R4 ;  /* 0x0000000f05077c24 */ /* 0x000fe2000f8e0204 */
[----:B------:R-:W-:-:S03]  /*8b80*/  LEA R4, P1, R2, UR8, 0x2 ;  /* 0x0000000802047c11 */ /* 0x000fc6000f8210ff */
[----:B------:R-:W-:-:S05]  /*8b90*/  IMAD.IADD R3, R3, 0x1, R7 ;  /* 0x0000000103037824 */ /* 0x000fca00078e0207 */
[----:B------:R-:W-:Y:S01]  /*8ba0*/  LEA.HI.X R5, R2, UR9, R3, 0x2, P1 ;  /* 0x0000000902057c11 */ /* 0x000fe200088f1403 */
[----:B------:R-:W-:-:S05]  /*8bb0*/  IMAD.MOV.U32 R3, RZ, RZ, -0x800000 ;  /* 0xff800000ff037424 */ /* 0x000fca00078e00ff */
[----:B------:R0:W-:Y:S02]  /*8bc0*/  STG.E desc[UR36][R4.64], R3 ;  /* 0x0000000304007986 */ /* 0x0001e4000c101924 */
.L_x_227:
[----:B------:R-:W-:Y:S05]  /*8bd0*/  BSYNC B1 ;  /* 0x0000000000017941 */ /* 0x000fea0003800000 */
.L_x_226:
[----:B------:R-:W-:Y:S01]  /*8be0*/  R2UR UR13, R22 ;  /* 0x00000000160d72ca */ /* 0x000fe200000e0000 */
[----:B0-----:R-:W0:Y:S01]  /*8bf0*/  @P0 LDC R3, c[0x0][0xbf0] ;  /* 0x0002fc00ff030b82 */ /* 0x001e220000000800 */
[----:B------:R-:W-:Y:S01]  /*8c00*/  ULDC.64 UR14, c[0x0][0xaa0] ;  /* 0x0002a800000e7ab9 */ /* 0x000fe20000000a00 */
[----:B------:R-:W-:Y:S01]  /*8c10*/  IMAD R2, R19, 0x20, R23 ;  /* 0x0000002013027824 */ /* 0x000fe200078e0217 */
[----:B------:R-:W-:Y:S01]  /*8c20*/  UIMAD UR7, UR10, UR14, URZ ;  /* 0x0000000e0a0772a4 */ /* 0x000fe2000f8e023f */
[----:B------:R-:W-:Y:S01]  /*8c30*/  BSSY B1, `(.L_x_228) ;  /* 0x000003f000017945 */ /* 0x000fe20003800000 */
[----:B------:R-:W-:Y:S02]  /*8c40*/  UIMAD.WIDE.U32 UR8, UR4, UR14, URZ ;  /* 0x0000000e040872a5 */ /* 0x000fe4000f8e003f */
[----:B------:R-:W-:-:S03]  /*8c50*/  UIMAD UR7, UR4, UR15, UR7 ;  /* 0x0000000f040772a4 */ /* 0x000fc6000f8e0207 */
[----:B------:R-:W-:Y:S01]  /*8c60*/  ULDC.64 UR14, c[0x0][0xae8] ;  /* 0x0002ba00000e7ab9 */ /* 0x000fe20000000a00 */
[----:B------:R-:W-:Y:S01]  /*8c70*/  UIADD3 UR9, UR9, UR7, URZ ;  /* 0x0000000709097290 */ /* 0x000fe2000fffe03f */
[----:B------:R-:W-:Y:S01]  /*8c80*/  MOV R5, UR13 ;  /* 0x0000000d00057c02 */ /* 0x000fe20008000f00 */
[----:B------:R-:W-:Y:S02]  /*8c90*/  UIMAD UR4, UR11, UR14, URZ ;  /* 0x0000000e0b0472a4 */ /* 0x000fe4000f8e023f */
[----:B------:R-:W-:Y:S02]  /*8ca0*/  UIMAD.WIDE.U32 UR8, UR61, UR14, UR8 ;  /* 0x0000000e3d0872a5 */ /* 0x000fe4000f8e0008 */
[----:B------:R-:W-:Y:S01]  /*8cb0*/  IMAD R6, R5, 0x80, R2 ;  /* 0x0000008005067824 */ /* 0x000fe200078e0202 */
[----:B------:R-:W-:Y:S01]  /*8cc0*/  UIMAD UR4, UR61, UR15, UR4 ;  /* 0x0000000f3d0472a4 */ /* 0x000fe2000f8e0204 */
[----:B------:R-:W-:Y:S02]  /*8cd0*/  ULDC.64 UR10, c[0x0][0xaf0] ;  /* 0x0002bc00000a7ab9 */ /* 0x000fe40000000a00 */
[----:B------:R-:W-:Y:S01]  /*8ce0*/  @P0 IMAD.HI.U32 R2, R6, R9, RZ ;  /* 0x0000000906020227 */ /* 0x000fe200078e00ff */
[----:B------:R-:W-:-:S02]  /*8cf0*/  UIADD3 UR9, UR9, UR4, URZ ;  /* 0x0000000409097290 */ /* 0x000fc4000fffe03f */
[----:B------:R-:W-:Y:S01]  /*8d00*/  UIMAD UR4, UR12, UR10, URZ ;  /* 0x0000000a0c0472a4 */ /* 0x000fe2000f8e023f */
[----:B------:R-:W-:Y:S01]  /*8d10*/  IMAD.MOV.U32 R5, RZ, RZ, R6 ;  /* 0x000000ffff057224 */ /* 0x000fe200078e0006 */
[----:B0-----:R-:W-:Y:S01]  /*8d20*/  @P0 SHF.R.U32.HI R5, RZ, R3, R2 ;  /* 0x00000003ff050219 */ /* 0x001fe20000011602 */
[----:B------:R-:W-:Y:S02]  /*8d30*/  UIMAD.WIDE.U32 UR8, UR60, UR10, UR8 ;  /* 0x0000000a3c0872a5 */ /* 0x000fe4000f8e0008 */
[----:B------:R-:W-:Y:S01]  /*8d40*/  UIMAD UR4, UR60, UR11, UR4 ;  /* 0x0000000b3c0472a4 */ /* 0x000fe2000f8e0204 */
[--C-:B------:R-:W-:Y:S01]  /*8d50*/  SHF.R.S32.HI R2, RZ, 0x1f, R5.reuse ;  /* 0x0000001fff027819 */ /* 0x100fe20000011405 */
[----:B------:R-:W-:Y:S01]  /*8d60*/  IMAD.MOV R7, RZ, RZ, -R5 ;  /* 0x000000ffff077224 */ /* 0x000fe200078e0a05 */
[----:B------:R-:W-:Y:S01]  /*8d70*/  ULDC.64 UR10, c[0x0][0xae0] ;  /* 0x0002b800000a7ab9 */ /* 0x000fe20000000a00 */
[----:B------:R-:W-:Y:S02]  /*8d80*/  UIADD3 UR4, UR9, UR4, URZ ;  /* 0x0000000409047290 */ /* 0x000fe4000fffe03f */
[----:B------:R-:W-:-:S02]  /*8d90*/  IMAD.U32 R3, RZ, RZ, UR9 ;  /* 0x00000009ff037e24 */ /* 0x000fc4000f8e00ff */
[----:B------:R-:W-:Y:S02]  /*8da0*/  IMAD R4, R2, UR10, RZ ;  /* 0x0000000a02047c24 */ /* 0x000fe4000f8e02ff */
[----:B------:R-:W-:Y:S01]  /*8db0*/  IMAD R7, R11, R7, R6 ;  /* 0x000000070b077224 */ /* 0x000fe200078e0206 */
[----:B------:R-:W-:Y:S01]  /*8dc0*/  MOV R3, UR4 ;  /* 0x0000000400037c02 */ /* 0x000fe20008000f00 */
[----:B------:R-:W-:Y:S01]  /*8dd0*/  IMAD.U32 R2, RZ, RZ, UR8 ;  /* 0x00000008ff027e24 */ /* 0x000fe2000f8e00ff */
[----:B------:R-:W-:Y:S01]  /*8de0*/  ULDC.64 UR8, c[0x0][0xad8] ;  /* 0x0002b60000087ab9 */ /* 0x000fe20000000a00 */
[C---:B------:R-:W-:Y:S01]  /*8df0*/  IMAD R9, R5.reuse, UR11, R4 ;  /* 0x0000000b05097c24 */ /* 0x040fe2000f8e0204 */
[----:B------:R-:W-:Y:S01]  /*8e00*/  SHF.R.S32.HI R4, RZ, 0x1f, R7 ;  /* 0x0000001fff047819 */ /* 0x000fe20000011407 */
[----:B------:R-:W-:-:S04]  /*8e10*/  IMAD.WIDE.U32 R2, R5, UR10, R2 ;  /* 0x0000000a05027c25 */ /* 0x000fc8000f8e0002 */
[----:B------:R-:W-:Y:S02]  /*8e20*/  IMAD.U32 R6, RZ, RZ, UR13 ;  /* 0x0000000dff067e24 */ /* 0x000fe4000f8e00ff */
[----:B------:R-:W-:Y:S02]  /*8e30*/  IMAD.IADD R3, R3, 0x1, R9 ;  /* 0x0000000103037824 */ /* 0x000fe400078e0209 */
[----:B------:R-:W-:Y:S02]  /*8e40*/  IMAD R4, R4, UR8, RZ ;  /* 0x0000000804047c24 */ /* 0x000fe4000f8e02ff */
[----:B------:R-:W-:Y:S02]  /*8e50*/  IMAD R6, R6, 0x80, R23 ;  /* 0x0000008006067824 */ /* 0x000fe400078e0217 */
[----:B-----5:R-:W-:Y:S02]  /*8e60*/  IMAD R11, R0, R11, RZ ;  /* 0x0000000b000b7224 */ /* 0x020fe400078e02ff */
[----:B------:R-:W-:-:S02]  /*8e70*/  IMAD R5, R7, UR9, R4 ;  /* 0x0000000907057c24 */ /* 0x000fc4000f8e0204 */
[----:B------:R-:W-:Y:S01]  /*8e80*/  IMAD.WIDE.U32 R2, R7, UR8, R2 ;  /* 0x0000000807027c25 */ /* 0x000fe2000f8e0002 */
[C---:B------:R-:W-:Y:S01]  /*8e90*/  ISETP.GE.AND P2, PT, R6.reuse, R11, PT ;  /* 0x0000000b0600720c */ /* 0x040fe20003f46270 */
[----:B------:R-:W-:Y:S02]  /*8ea0*/  ULDC.64 UR8, c[0x0][0xa80] ;  /* 0x0002a00000087ab9 */ /* 0x000fe40000000a00 */
[----:B------:R-:W-:Y:S01]  /*8eb0*/  VIADD R0, R6, 0x20 ;  /* 0x0000002006007836 */ /* 0x000fe20000000000 */
[----:B------:R-:W-:Y:S02]  /*8ec0*/  IADD3 R3, R3, R5, RZ ;  /* 0x0000000503037210 */ /* 0x000fe40007ffe0ff */
[----:B------:R-:W-:Y:S02]  /*8ed0*/  LEA R4, P3, R2, UR8, 0x1 ;  /* 0x0000000802047c11 */ /* 0x000fe4000f8608ff */
[----:B------:R-:W-:Y:S01]  /*8ee0*/  ISETP.GE.AND P1, PT, R0, R11, PT ;  /* 0x0000000b0000720c */ /* 0x000fe20003f26270 */
[----:B------:R-:W-:Y:S01]  /*8ef0*/  VIADD R0, R6, 0x40 ;  /* 0x0000004006007836 */ /* 0x000fe20000000000 */
[----:B------:R-:W-:-:S02]  /*8f00*/  LEA.HI.X R5, R2, UR9, R3, 0x1, P3 ;  /* 0x0000000902057c11 */ /* 0x000fc400098f0c03 */
[----:B------:R0:W1:Y:S02]  /*8f10*/  SHFL.IDX PT, R3, R4, RZ, 0x181f ;  /* 0x00181fff04037589 */ /* 0x00006400000e0000 */
[----:B------:R-:W-:Y:S02]  /*8f20*/  ISETP.GE.AND P0, PT, R0, R11, PT ;  /* 0x0000000b0000720c */ /* 0x000fe40003f06270 */
[----:B------:R0:W2:Y:S01]  /*8f30*/  SHFL.IDX PT, R0, R5, RZ, 0x181f ;  /* 0x00181fff05007589 */ /* 0x0000a200000e0000 */
[----:B------:R-:W-:Y:S10]  /*8f40*/  @P2 BRA `(.L_x_229) ;  /* 0x0000000000342947 */ /* 0x000ff40003800000 */
        /* <DEDUP_REMOVED lines=9> */
[----:B------:R3:W-:Y:S01]  /*8fe0*/  @!P4 ST.E.128 desc[UR36][R8.64], RZ ;  /* 0x000000ff0800c985 */ /* 0x0007e2000c101d24 */
[----:B------:R-:W-:-:S03]  /*8ff0*/  @!P2 LEA.HI.X R3, R18, R0, R201, 0x1, P6 ;  /* 0x000000001203a211 */ /* 0x000fc600030f0cc9 */
[----:B------:R3:W-:Y:S04]  /*9000*/  @!P3 ST.E.128 desc[UR36][R12.64], RZ ;  /* 0x000000ff0c00b985 */ /* 0x0007e8000c101d24 */
[----:B------:R3:W-:Y:S02]  /*9010*/  @!P2 ST.E.128 desc[UR36][R2.64], RZ ;  /* 0x000000ff0200a985 */ /* 0x0007e4000c101d24 */
.L_x_229:
[----:B------:R-:W-:Y:S05]  /*9020*/  BSYNC B1 ;  /* 0x0000000000017941 */ /* 0x000fea0003800000 */
.L_x_228:
[----:B--2---:R2:W4:Y:S01]  /*9030*/  SHFL.IDX PT, R0, R5, 0x1, 0x181f ;  /* 0x00381f0005007f89 */ /* 0x00452200000e0000 */
[----:B------:R-:W-:Y:S03]  /*9040*/  BSSY B1, `(.L_x_230) ;  /* 0x0000010000017945 */ /* 0x000fe60003800000 */
[----:B-1-3--:R2:W1:Y:S01]  /*9050*/  SHFL.IDX PT, R3, R4, 0x1, 0x181f ;  /* 0x00381f0004037f89 */ /* 0x00a46200000e0000 */
[----:B------:R-:W-:Y:S05]  /*9060*/  @P1 BRA `(.L_x_231) ;  /* 0x0000000000341947 */ /* 0x000fea0003800000 */
[----:B------:R-:W-:Y:S02]  /*9070*/  ULDC UR4, c[0x0][0xac8] ;  /* 0x0002b20000047ab9 */ /* 0x000fe40000000800 */
[----:B------:R-:W-:Y:S02]  /*9080*/  ISETP.GE.AND P4, PT, R16, UR4, PT ;  /* 0x0000000410007c0c */ /* 0x000fe4000bf86270 */
[----:B------:R-:W-:Y:S02]  /*9090*/  ISETP.GE.AND P5, PT, R17, UR4, PT ;  /* 0x0000000411007c0c */ /* 0x000fe4000bfa6270 */
[----:B------:R-:W-:-:S09]  /*90a0*/  ISETP.GE.AND P6, PT, R18, UR4, PT ;  /* 0x0000000412007c0c */ /* 0x000fd2000bfc6270 */
[-C--:B-1----:R-:W-:Y:S02]  /*90b0*/  @!P4 LEA R8, P1, R16, R3.reuse, 0x1 ;  /* 0x000000031008c211 */ /* 0x082fe400078208ff */
[CC--:B------:R-:W-:Y:S02]  /*90c0*/  @!P5 LEA R12, P2, R17.reuse, R3.reuse, 0x1 ;  /* 0x00000003110cd211 */ /* 0x0c0fe400078408ff */
[----:B------:R-:W-:Y:S02]  /*90d0*/  @!P6 LEA R2, P3, R18, R3, 0x1 ;  /* 0x000000031202e211 */ /* 0x000fe400078608ff */
[-C--:B----4-:R-:W-:Y:S02]  /*90e0*/  @!P4 LEA.HI.X R9, R16, R0.reuse, R203, 0x1, P1 ;  /* 0x000000001009c211 */ /* 0x090fe400008f0ccb */
[-C--:B------:R-:W-:Y:S02]  /*90f0*/  @!P5 LEA.HI.X R13, R17, R0.reuse, R202, 0x1, P2 ;  /* 0x00000000110dd211 */ /* 0x080fe400010f0cca */
[----:B------:R-:W-:Y:S01]  /*9100*/  @!P6 LEA.HI.X R3, R18, R0, R201, 0x1, P3 ;  /* 0x000000001203e211 */ /* 0x000fe200018f0cc9 */
[----:B------:R3:W-:Y:S04]  /*9110*/  @!P4 ST.E.128 desc[UR36][R8.64], RZ ;  /* 0x000000ff0800c985 */ /* 0x0007e8000c101d24 */
[----:B------:R3:W-:Y:S04]  /*9120*/  @!P5 ST.E.128 desc[UR36][R12.64], RZ ;  /* 0x000000ff0c00d985 */ /* 0x0007e8000c101d24 */
[----:B------:R3:W-:Y:S02]  /*9130*/  @!P6 ST.E.128 desc[UR36][R2.64], RZ ;  /* 0x000000ff0200e985 */ /* 0x0007e4000c101d24 */
.L_x_231:
[----:B------:R-:W-:Y:S05]  /*9140*/  BSYNC B1 ;  /* 0x0000000000017941 */ /* 0x000fea0003800000 */
.L_x_230:
[----:B----4-:R4:W0:Y:S01]  /*9150*/  SHFL.IDX PT, R0, R5, 0x2, 0x181f ;  /* 0x00581f0005007f89 */ /* 0x01082200000e0000 */
        /* <DEDUP_REMOVED lines=10> */
[-C--:B0-----:R-:W-:Y:S02]  /*9200*/  @!P3 LEA.HI.X R9, R16, R0.reuse, R203, 0x1, P0 ;  /* 0x000000001009b211 */ /* 0x081fe400000f0ccb */
[-C--:B------:R-:W-:Y:S02]  /*9210*/  @!P4 LEA.HI.X R13, R17, R0.reuse, R202, 0x1, P1 ;  /* 0x00000000110dc211 */ /* 0x080fe400008f0cca */
[----:B------:R-:W-:Y:S01]  /*9220*/  @!P5 LEA.HI.X R3, R18, R0, R201, 0x1, P2 ;  /* 0x000000001203d211 */ /* 0x000fe200010f0cc9 */
[----:B------:R3:W-:Y:S04]  /*9230*/  @!P3 ST.E.128 desc[UR36][R8.64], RZ ;  /* 0x000000ff0800b985 */ /* 0x0007e8000c101d24 */
[----:B------:R3:W-:Y:S04]  /*9240*/  @!P4 ST.E.128 desc[UR36][R12.64], RZ ;  /* 0x000000ff0c00c985 */ /* 0x0007e8000c101d24 */
[----:B------:R3:W-:Y:S02]  /*9250*/  @!P5 ST.E.128 desc[UR36][R2.64], RZ ;  /* 0x000000ff0200d985 */ /* 0x0007e4000c101d24 */
.L_x_233:
[----:B------:R-:W-:Y:S05]  /*9260*/  BSYNC B1 ;  /* 0x0000000000017941 */ /* 0x000fea0003800000 */
.L_x_232:
[----:B0-----:R-:W-:Y:S01]  /*9270*/  VIADD R0, R6, 0x60 ;  /* 0x0000006006007836 */ /* 0x001fe20000000000 */
[----:B--2-4-:R-:W0:Y:S04]  /*9280*/  SHFL.IDX PT, R5, R5, 0x3, 0x181f ;  /* 0x00781f0005057f89 */ /* 0x014e2800000e0000 */
[----:B------:R-:W-:Y:S01]  /*9290*/  ISETP.GE.AND P0, PT, R0, R11, PT ;  /* 0x0000000b0000720c */ /* 0x000fe20003f06270 */
[----:B-1-3--:R1:W2:-:S12]  /*92a0*/  SHFL.IDX PT, R3, R4, 0x3, 0x181f ;  /* 0x00781f0004037f89 */ /* 0x00a29800000e0000 */
[----:B-1----:R-:W-:Y:S05]  /*92b0*/  @P0 BRA `(.L_x_224) ;  /* 0x0000000000340947 */ /* 0x002fea0003800000 */
[----:B------:R-:W-:Y:S02]  /*92c0*/  ULDC UR4, c[0x0][0xac8] ;  /* 0x0002b20000047ab9 */ /* 0x000fe40000000800 */
[----:B------:R-:W-:Y:S02]  /*92d0*/  ISETP.GE.AND P3, PT, R16, UR4, PT ;  /* 0x0000000410007c0c */ /* 0x000fe4000bf66270 */
[----:B------:R-:W-:Y:S02]  /*92e0*/  ISETP.GE.AND P4, PT, R17, UR4, PT ;  /* 0x0000000411007c0c */ /* 0x000fe4000bf86270 */
[----:B------:R-:W-:-:S09]  /*92f0*/  ISETP.GE.AND P5, PT, R18, UR4, PT ;  /* 0x0000000412007c0c */ /* 0x000fd2000bfa6270 */
[-C--:B--2---:R-:W-:Y:S02]  /*9300*/  @!P3 LEA R6, P0, R16, R3.reuse, 0x1 ;  /* 0x000000031006b211 */ /* 0x084fe400078008ff */
        /* <DEDUP_REMOVED lines=8> */
.L_x_224:
[----:B------:R-:W-:Y:S05]  /*9390*/  BSYNC B0 ;  /* 0x0000000000007941 */ /* 0x000fea0003800000 */
.L_x_215:
[----:B------:R-:W-:Y:S02]  /*93a0*/  ULDC UR4, c[0x0][0xc3c] ;  /* 0x00030f0000047ab9 */ /* 0x000fe40000000800 */
[----:B------:R-:W-:-:S13]  /*93b0*/  ISETP.GE.AND P0, PT, R43, UR4, PT ;  /* 0x000000042b007c0c */ /* 0x000fda000bf06270 */
[----:B------:R-:W-:Y:S05]  /*93c0*/  @!P0 BRA `(.L_x_234) ;  /* 0xffffff7800748947 */ /* 0x000fea000383ffff */
[----:B------:R-:W-:Y:S05]  /*93d0*/  EXIT ;  /* 0x000000000000794d */ /* 0x000fea0003800000 */
.L_x_187:
[----:B------:R-:W-:-:S08]  /*93e0*/  NOP ;  /* 0x0000000000007918 */ /* 0x000fd00000000000 */
[----:B0-----:R-:W0:-:S00]  /*93f0*/  USETMAXREG.DEALLOC.CTAPOOL 0x28 ;  /* 0x00000028000079c8 */ /* 0x001e0000080e0500 */
[----:B0-----:R-:W-:Y:S02]  /*9400*/  LOP3.LUT R0, R0, 0x3, RZ, 0xc0, !PT ;  /* 0x0000000300007812 */ /* 0x001fe400078ec0ff */
[----:B------:R-:W-:-:S04]  /*9410*/  LOP3.LUT R23, R23, 0xffffff7f, RZ, 0xc0, !PT ;  /* 0xffffff7f17177812 */ /* 0x000fc800078ec0ff */
[----:B------:R-:W0:Y:S02]  /*9420*/  SHFL.IDX PT, R0, R0, RZ, 0x1f ;  /* 0x00001fff00007589 */ /* 0x000e2400000e0000 */
[----:B0-----:R-:W-:Y:S01]  /*9430*/  ISETP.NE.AND P0, PT, R0, RZ, PT ;  /* 0x000000ff0000720c */ /* 0x001fe20003f05270 */
[----:B------:R-:W-:-:S12]  /*9440*/  IMAD.MOV.U32 R0, RZ, RZ, RZ ;  /* 0x000000ffff007224 */ /* 0x000fd800078e00ff */
[----:B------:R-:W-:Y:S01]  /*9450*/  @P0 LOP3.LUT R23, R23, 0x80, RZ, 0xfc, !PT ;  /* 0x0000008017170812 */ /* 0x000fe200078efcff */
[----:B------:R-:W-:Y:S06]  /*9460*/  @!P0 BRA `(.L_x_235) ;  /* 0x00000000001c8947 */ /* 0x000fec0003800000 */
[----:B------:R-:W0:Y:S08]  /*9470*/  S2UR UR5, SR_CgaCtaId ;  /* 0x00000000000579c3 */ /* 0x000e300000008800 */
[----:B------:R-:W-:Y:S06]  /*9480*/  BAR.SYNC.DEFER_BLOCKING 0x5, 0x180 ;  /* 0x0146000000007b1d */ /* 0x000fec0000010000 */
[----:B------:R-:W-:-:S02]  /*9490*/  UMOV UR4, 0x400 ;  /* 0x0000040000047882 */ /* 0x000fc40000000000 */
[----:B0-----:R-:W-:-:S09]  /*94a0*/  ULEA UR4, UR5, UR4, 0x18 ;  /* 0x0000000405047291 */ /* 0x001fd2000f8ec03f */
[----:B------:R-:W1:Y:S01]  /*94b0*/  LDS.128 R16, [UR4+0x308d0] ;  /* 0x0308d004ff107984 */ /* 0x000e620008000c00 */
[----:B------:R-:W-:Y:S06]  /*94c0*/  BAR.ARV 0x4, 0x180 ;  /* 0x0106000000007b1d */ /* 0x000fec0000002000 */
[----:B------:R-:W-:Y:S05]  /*94d0*/  BRA `(.L_x_236) ;  /* 0x0000000800007947 */ /* 0x000fea0003800000 */
.L_x_235:
[----:B------:R-:W0:Y:S01]  /*94e0*/  S2R R2, SR_TID.X ;  /* 0x0000000000027919 */ /* 0x000e220000002100 */
[----:B------:R-:W-:Y:S01]  /*94f0*/  ULDC UR4, c[0x0][0xc3c] ;  /* 0x00030f0000047ab9 */ /* 0x000fe20000000800 */
[----:B------:R-:W1:Y:S01]  /*9500*/  S2UR UR6, SR_CTAID.X ;  /* 0x00000000000679c3 */ /* 0x000e620000002500 */
[----:B------:R-:W-:Y:S01]  /*9510*/  ULDC UR5, c[0x0][0xc38] ;  /* 0x00030e0000057ab9 */ /* 0x000fe20000000800 */
[----:B0-----:R-:W-:-:S04]  /*9520*/  LOP3.LUT R5, R2, 0x1f, RZ, 0xc0, !PT ;  /* 0x0000001f02057812 */ /* 0x001fc800078ec0ff */
[----:B------:R-:W-:-:S04]  /*9530*/  ISETP.NE.AND P0, PT, R5, 0x1f, PT ;  /* 0x0000001f0500780c */ /* 0x000fc80003f05270 */
[----:B------:R-:W-:-:S13]  /*9540*/  ISETP.GE.OR P1, PT, R5, UR4, !P0 ;  /* 0x0000000405007c0c */ /* 0x000fda000c726670 */
[----:B------:R-:W0:Y:S02]  /*9550*/  @!P1 LDC.64 R2, c[0x0][0xc80] ;  /* 0x00032000ff029b82 */ /* 0x000e240000000a00 */
[----:B0-----:R-:W-:-:S05]  /*9560*/  @!P1 IMAD.WIDE.U32 R2, R5, 0x4, R2 ;  /* 0x0000000405029825 */ /* 0x001fca00078e0002 */
[----:B------:R-:W2:Y:S01]  /*9570*/  @!P1 LDG.E R0, desc[UR36][R2.64] ;  /* 0x0000002402009981 */ /* 0x000ea2000c1e1900 */
[C---:B------:R-:W-:Y:S01]  /*9580*/  ISETP.NE.AND P1, PT, R5.reuse, RZ, PT ;  /* 0x000000ff0500720c */ /* 0x040fe20003f25270 */
[----:B------:R-:W-:Y:S01]  /*9590*/  UMOV UR4, URZ ;  /* 0x0000003f00047c82 */ /* 0x000fe20008000000 */
[C---:B------:R-:W-:Y:S01]  /*95a0*/  ISETP.GE.U32.AND P2, PT, R5.reuse, 0x2, PT ;  /* 0x000000020500780c */ /* 0x040fe20003f46070 */
[----:B------:R-:W-:Y:S01]  /*95b0*/  IMAD.MOV.U32 R16, RZ, RZ, RZ ;  /* 0x000000ffff107224 */ /* 0x000fe200078e00ff */
[C---:B------:R-:W-:Y:S02]  /*95c0*/  ISETP.GE.U32.AND P3, PT, R5.reuse, 0x4, PT ;  /* 0x000000040500780c */ /* 0x040fe40003f66070 */
[C---:B------:R-:W-:Y:S02]  /*95d0*/  ISETP.GE.U32.AND P4, PT, R5.reuse, 0x8, PT ;  /* 0x000000080500780c */ /* 0x040fe40003f86070 */
[----:B------:R-:W-:Y:S01]  /*95e0*/  ISETP.GE.U32.AND P5, PT, R5, 0x10, PT ;  /* 0x000000100500780c */ /* 0x000fe20003fa6070 */
[----:B--2---:R-:W0:Y:S02]  /*95f0*/  SHFL.UP PT, R4, R0, 0x1, RZ ;  /* 0x0420000000047989 */ /* 0x004e2400000e00ff */
[----:B0-----:R-:W-:-:S05]  /*9600*/  SEL R7, R4, RZ, P1 ;  /* 0x000000ff04077207 */ /* 0x001fca0000800000 */
[----:B------:R-:W-:-:S05]  /*9610*/  IMAD.IADD R7, R0, 0x1, R7 ;  /* 0x0000000100077824 */ /* 0x000fca00078e0207 */
[----:B------:R-:W0:Y:S02]  /*9620*/  SHFL.UP PT, R4, R7, 0x2, RZ ;  /* 0x0440000007047989 */ /* 0x000e2400000e00ff */
[----:B0-----:R-:W-:-:S05]  /*9630*/  SEL R4, R4, RZ, P2 ;  /* 0x000000ff04047207 */ /* 0x001fca0001000000 */
[----:B------:R-:W-:-:S05]  /*9640*/  IMAD.IADD R4, R7, 0x1, R4 ;  /* 0x0000000107047824 */ /* 0x000fca00078e0204 */
[----:B------:R-:W0:Y:S02]  /*9650*/  SHFL.UP PT, R6, R4, 0x4, RZ ;  /* 0x0480000004067989 */ /* 0x000e2400000e00ff */
[----:B0-----:R-:W-:-:S05]  /*9660*/  SEL R3, R6, RZ, P3 ;  /* 0x000000ff06037207 */ /* 0x001fca0001800000 */
[----:B------:R-:W-:-:S05]  /*9670*/  IMAD.IADD R3, R4, 0x1, R3 ;  /* 0x0000000104037824 */ /* 0x000fca00078e0203 */
[----:B------:R-:W0:Y:S02]  /*9680*/  SHFL.UP PT, R2, R3, 0x8, RZ ;  /* 0x0500000003027989 */ /* 0x000e2400000e00ff */
[----:B0-----:R-:W-:-:S04]  /*9690*/  SEL R2, R2, RZ, P4 ;  /* 0x000000ff02027207 */ /* 0x001fc80002000000 */
[----:B------:R-:W-:-:S05]  /*96a0*/  IADD3 R2, R3, R2, RZ ;  /* 0x0000000203027210 */ /* 0x000fca0007ffe0ff */
[----:B------:R-:W0:Y:S02]  /*96b0*/  SHFL.UP PT, R6, R2, 0x10, RZ ;  /* 0x0600000002067989 */ /* 0x000e2400000e00ff */
[----:B0-----:R-:W-:-:S05]  /*96c0*/  SEL R7, R6, RZ, P5 ;  /* 0x000000ff06077207 */ /* 0x001fca0002800000 */
[----:B------:R-:W-:-:S05]  /*96d0*/  IMAD.IADD R7, R2, 0x1, R7 ;  /* 0x0000000102077824 */ /* 0x000fca00078e0207 */
[----:B------:R-:W0:Y:S02]  /*96e0*/  SHFL.IDX PT, R4, R7, 0x1f, 0x1f ;  /* 0x03e01f0007047f89 */ /* 0x000e2400000e0000 */
[----:B0-----:R-:W-:-:S04]  /*96f0*/  IMAD R4, R4, UR5, RZ ;  /* 0x0000000504047c24 */ /* 0x001fc8000f8e02ff */
[----:B------:R-:W-:Y:S01]  /*9700*/  IMAD.MOV.U32 R3, RZ, RZ, R4 ;  /* 0x000000ffff037224 */ /* 0x000fe200078e0004 */
[----:B-1----:R-:W-:-:S13]  /*9710*/  ISETP.GT.AND P6, PT, R4, UR6, PT ;  /* 0x0000000604007c0c */ /* 0x002fda000bfc4270 */
[----:B------:R-:W-:Y:S05]  /*9720*/  @P6 BRA `(.L_x_237) ;  /* 0x0000000000946947 */ /* 0x000fea0003800000 */
[----:B------:R-:W-:Y:S01]  /*9730*/  IMAD.MOV.U32 R4, RZ, RZ, R3 ;  /* 0x000000ffff047224 */ /* 0x000fe200078e0003 */
[----:B------:R-:W-:Y:S01]  /*9740*/  UMOV UR4, URZ ;  /* 0x0000003f00047c82 */ /* 0x000fe20008000000 */
[----:B------:R-:W-:-:S05]  /*9750*/  ULDC UR5, c[0x0][0xc38] ;  /* 0x00030e0000057ab9 */ /* 0x000fca0000000800 */
.L_x_241:
[----:B------:R-:W0:Y:S01]  /*9760*/  LDC R2, c[0x0][0xc3c] ;  /* 0x00030f00ff027b82 */ /* 0x000e220000000800 */
[----:B------:R-:W-:-:S06]  /*9770*/  UIADD3 UR4, UR4, 0x1f, URZ ;  /* 0x0000001f04047890 */ /* 0x000fcc000fffe03f */
[----:B0-----:R-:W-:-:S13]  /*9780*/  ISETP.LE.AND P6, PT, R2, UR4, PT ;  /* 0x0000000402007c0c */ /* 0x001fda000bfc3270 */
[----:B------:R-:W-:Y:S05]  /*9790*/  @P6 BRA `(.L_x_238) ;  /* 0x0000000400246947 */ /* 0x000fea0003800000 */
[----:B------:R-:W-:Y:S01]  /*97a0*/  VIADD R7, R5, UR4 ;  /* 0x0000000405077c36 */ /* 0x000fe20008000000 */
[----:B------:R-:W-:Y:S01]  /*97b0*/  BSSY B0, `(.L_x_239) ;  /* 0x0000007000007945 */ /* 0x000fe20003800000 */
[----:B------:R-:W-:-:S03]  /*97c0*/  MOV R0, RZ ;  /* 0x000000ff00007202 */ /* 0x000fc60000000f00 */
[----:B------:R-:W-:-:S13]  /*97d0*/  ISETP.GE.OR P6, PT, R7, R2, !P0 ;  /* 0x000000020700720c */ /* 0x000fda00047c6670 */
[----:B------:R-:W-:Y:S05]  /*97e0*/  @P6 BRA `(.L_x_240) ;  /* 0x00000000000c6947 */ /* 0x000fea0003800000 */
[----:B------:R-:W0:Y:S02]  /*97f0*/  LDC.64 R2, c[0x0][0xc80] ;  /* 0x00032000ff027b82 */ /* 0x000e240000000a00 */
[----:B0-----:R-:W-:-:S05]  /*9800*/  IMAD.WIDE R2, R7, 0x4, R2 ;  /* 0x0000000407027825 */ /* 0x001fca00078e0202 */
[----:B------:R0:W5:Y:S02]  /*9810*/  LDG.E R0, desc[UR36][R2.64] ;  /* 0x0000002402007981 */ /* 0x000164000c1e1900 */
.L_x_240:
[----:B------:R-:W-:Y:S05]  /*9820*/  BSYNC B0 ;  /* 0x0000000000007941 */ /* 0x000fea0003800000 */
.L_x_239:
[----:B0----5:R-:W0:Y:S02]  /*9830*/  SHFL.UP PT, R2, R0, 0x1, RZ ;  /* 0x0420000000027989 */ /* 0x021e2400000e00ff */
        /* <DEDUP_REMOVED lines=14> */
[----:B------:R-:W0:Y:S02]  /*9920*/  SHFL.IDX PT, R3, R9, 0x1f, 0x1f ;  /* 0x03e01f0009037f89 */ /* 0x000e2400000e0000 */
[----:B0-----:R-:W-:-:S05]  /*9930*/  IMAD R3, R3, UR5, RZ ;  /* 0x0000000503037c24 */ /* 0x001fca000f8e02ff */
[----:B------:R-:W-:-:S04]  /*9940*/  IADD3 R4, R3, R4, RZ ;  /* 0x0000000403047210 */ /* 0x000fc80007ffe0ff */
[----:B------:R-:W-:-:S13]  /*9950*/  ISETP.GT.AND P6, PT, R4, UR6, PT ;  /* 0x0000000604007c0c */ /* 0x000fda000bfc4270 */
[----:B------:R-:W-:Y:S05]  /*9960*/  @!P6 BRA `(.L_x_241) ;  /* 0xfffffffc007ce947 */ /* 0x000fea000383ffff */
[----:B------:R-:W-:-:S07]  /*9970*/  IMAD.MOV.U32 R7, RZ, RZ, R9 ;  /* 0x000000ffff077224 */ /* 0x000fce00078e0009 */
.L_x_237:
[----:B------:R-:W-:-:S04]  /*9980*/  IMAD.IADD R8, R4, 0x1, -R3 ;  /* 0x0000000104087824 */ /* 0x000fc800078e0a03 */
[----:B------:R-:W-:-:S05]  /*9990*/  IMAD R2, R7, UR5, R8 ;  /* 0x0000000507027c24 */ /* 0x000fca000f8e0208 */
[----:B------:R-:W-:-:S13]  /*99a0*/  ISETP.GT.AND P0, PT, R2, UR6, PT ;  /* 0x0000000602007c0c */ /* 0x000fda000bf04270 */
[----:B------:R-:W-:-:S04]  /*99b0*/  VOTE.ANY R4, PT, !P0 ;  /* 0x0000000000047806 */ /* 0x000fc800040e0100 */
[----:B------:R-:W0:Y:S01]  /*99c0*/  POPC R19, R4 ;  /* 0x0000000400137309 */ /* 0x000e220000000000 */
[----:B------:R-:W-:Y:S01]  /*99d0*/  ISETP.NE.AND P0, PT, R4, RZ, PT ;  /* 0x000000ff0400720c */ /* 0x000fe20003f05270 */
[----:B0-----:R-:W0:Y:S02]  /*99e0*/  SHFL.IDX PT, R10, R0, R19, 0x1f ;  /* 0x00001f13000a7589 */ /* 0x001e2400000e0000 */
[----:B0-----:R-:W-:-:S04]  /*99f0*/  IABS R9, R10 ;  /* 0x0000000a00097213 */ /* 0x001fc80000000000 */
[----:B------:R-:W0:Y:S08]  /*9a00*/  I2F.RP R6, R9 ;  /* 0x0000000900067306 */ /* 0x000e300000209400 */
[----:B0-----:R-:W0:Y:S02]  /*9a10*/  MUFU.RCP R6, R6 ;  /* 0x0000000600067308 */ /* 0x001e240000001000 */
[----:B0-----:R-:W-:-:S06]  /*9a20*/  VIADD R2, R6, 0xffffffe ;  /* 0x0ffffffe06027836 */ /* 0x001fcc0000000000 */
[----:B------:R0:W1:Y:S01]  /*9a30*/  F2I.FTZ.U32.TRUNC.NTZ R3, R2 ;  /* 0x0000000200037305 */ /* 0x000062000021f000 */
[----:B------:R-:W-:Y:S05]  /*9a40*/  @!P0 BRA `(.L_x_242) ;  /* 0x0000000000088947 */ /* 0x000fea0003800000 */
[----:B------:R-:W-:-:S06]  /*9a50*/  VIADD R16, R19, 0xffffffff ;  /* 0xffffffff13107836 */ /* 0x000fcc0000000000 */
[----:B------:R2:W3:Y:S02]  /*9a60*/  SHFL.IDX PT, R16, R7, R16, 0x1f ;  /* 0x00001f1007107589 */ /* 0x0004e400000e0000 */
.L_x_242:
[----:B---3--:R-:W-:Y:S01]  /*9a70*/  IMAD R16, R16, UR5, R8 ;  /* 0x0000000510107c24 */ /* 0x008fe2000f8e0208 */
[----:B0-----:R-:W-:Y:S01]  /*9a80*/  IABS R2, R10 ;  /* 0x0000000a00027213 */ /* 0x001fe20000000000 */
[----:B-1----:R-:W-:Y:S02]  /*9a90*/  IMAD.MOV R0, RZ, RZ, -R3 ;  /* 0x000000ffff007224 */ /* 0x002fe400078e0a03 */
[----:B------:R-:W-:Y:S01]  /*9aa0*/  VIADD R19, R19, UR4 ;  /* 0x0000000413137c36 */ /* 0x000fe20008000000 */
[----:B------:R-:W-:Y:S01]  /*9ab0*/  IADD3 R11, -R16, UR6, RZ ;  /* 0x00000006100b7c10 */ /* 0x000fe2000fffe1ff */
[----:B--2---:R-:W-:Y:S01]  /*9ac0*/  IMAD R7, R0, R9, RZ ;  /* 0x0000000900077224 */ /* 0x004fe200078e02ff */
[----:B------:R-:W-:Y:S01]  /*9ad0*/  IADD3 R4, RZ, -R2, RZ ;  /* 0x80000002ff047210 */ /* 0x000fe20007ffe0ff */
[----:B------:R-:W-:Y:S01]  /*9ae0*/  IMAD.MOV.U32 R2, RZ, RZ, RZ ;  /* 0x000000ffff027224 */ /* 0x000fe200078e00ff */
[----:B------:R-:W-:-:S03]  /*9af0*/  IABS R0, R11 ;  /* 0x0000000b00007213 */ /* 0x000fc60000000000 */
[----:B------:R-:W-:-:S04]  /*9b00*/  IMAD.HI.U32 R2, R3, R7, R2 ;  /* 0x0000000703027227 */ /* 0x000fc800078e0002 */
[----:B------:R-:W-:Y:S02]  /*9b10*/  IMAD.MOV.U32 R3, RZ, RZ, R0 ;  /* 0x000000ffff037224 */ /* 0x000fe400078e0000 */
[----:B------:R-:W-:Y:S02]  /*9b20*/  IMAD.MOV.U32 R0, RZ, RZ, R4 ;  /* 0x000000ffff007224 */ /* 0x000fe400078e0004 */
[----:B------:R-:W-:-:S04]  /*9b30*/  IMAD.HI.U32 R2, R2, R3, RZ ;  /* 0x0000000302027227 */ /* 0x000fc800078e00ff */
[----:B------:R-:W-:-:S05]  /*9b40*/  IMAD R0, R2, R0, R3 ;  /* 0x0000000002007224 */ /* 0x000fca00078e0203 */
[----:B------:R-:W-:-:S13]  /*9b50*/  ISETP.GT.U32.AND P1, PT, R9, R0, PT ;  /* 0x000000000900720c */ /* 0x000fda0003f24070 */
[----:B------:R-:W-:Y:S02]  /*9b60*/  @!P1 IMAD.IADD R0, R0, 0x1, -R9 ;  /* 0x0000000100009824 */ /* 0x000fe400078e0a09 */
[----:B------:R-:W-:Y:S01]  /*9b70*/  @!P1 VIADD R2, R2, 0x1 ;  /* 0x0000000102029836 */ /* 0x000fe20000000000 */
[----:B------:R-:W-:Y:S02]  /*9b80*/  ISETP.NE.AND P1, PT, R10, RZ, PT ;  /* 0x000000ff0a00720c */ /* 0x000fe40003f25270 */
[----:B------:R-:W-:Y:S02]  /*9b90*/  ISETP.GE.U32.AND P0, PT, R0, R9, PT ;  /* 0x000000090000720c */ /* 0x000fe40003f06070 */
[----:B------:R-:W-:-:S04]  /*9ba0*/  LOP3.LUT R0, R11, R10, RZ, 0x3c, !PT ;  /* 0x0000000a0b007212 */ /* 0x000fc800078e3cff */
[----:B------:R-:W-:-:S07]  /*9bb0*/  ISETP.GE.AND P2, PT, R0, RZ, PT ;  /* 0x000000ff0000720c */ /* 0x000fce0003f46270 */
[----:B------:R-:W-:-:S06]  /*9bc0*/  @P0 IADD3 R2, R2, 0x1, RZ ;  /* 0x0000000102020810 */ /* 0x000fcc0007ffe0ff */
[----:B------:R-:W-:Y:S01]  /*9bd0*/  @!P2 IMAD.MOV R2, RZ, RZ, -R2 ;  /* 0x000000ffff02a224 */ /* 0x000fe200078e0a02 */
[----:B------:R-:W-:-:S05]  /*9be0*/  @!P1 LOP3.LUT R2, RZ, R10, RZ, 0x33, !PT ;  /* 0x0000000aff029212 */ /* 0x000fca00078e33ff */
[--C-:B------:R-:W-:Y:S02]  /*9bf0*/  IMAD.MOV R17, RZ, RZ, -R2.reuse ;  /* 0x000000ffff117224 */ /* 0x100fe400078e0a02 */
[----:B------:R-:W-:Y:S02]  /*9c00*/  IMAD.MOV.U32 R18, RZ, RZ, R2 ;  /* 0x000000ffff127224 */ /* 0x000fe400078e0002 */
[----:B------:R-:W-:Y:S01]  /*9c10*/  IMAD R17, R10, R17, R11 ;  /* 0x000000110a117224 */ /* 0x000fe200078e020b */
[----:B------:R-:W-:Y:S06]  /*9c20*/  BRA `(.L_x_243) ;  /* 0x0000000000147947 */ /* 0x000fec0003800000 */
.L_x_238:
[----:B------:R-:W-:Y:S01]  /*9c30*/  ULDC UR4, c[0x0][0xc3c] ;  /* 0x00030f0000047ab9 */ /* 0x000fe20000000800 */
[----:B------:R-:W-:Y:S01]  /*9c40*/  IMAD.MOV.U32 R17, RZ, RZ, RZ ;  /* 0x000000ffff117224 */ /* 0x000fe200078e00ff */
[----:B------:R-:W-:Y:S01]  /*9c50*/  MOV R16, UR6 ;  /* 0x0000000600107c02 */ /* 0x000fe20008000f00 */
[----:B------:R-:W-:Y:S02]  /*9c60*/  IMAD.MOV.U32 R18, RZ, RZ, RZ ;  /* 0x000000ffff127224 */ /* 0x000fe400078e00ff */
[----:B------:R-:W-:-:S07]  /*9c70*/  IMAD.U32 R19, RZ, RZ, UR4 ;  /* 0x00000004ff137e24 */ /* 0x000fce000f8e00ff */
.L_x_243:
[----:B------:R-:W-:-:S13]  /*9c80*/  ISETP.NE.AND P0, PT, R5, RZ, PT ;  /* 0x000000ff0500720c */ /* 0x000fda0003f05270 */
[----:B------:R-:W0:Y:S01]  /*9c90*/  @!P0 S2R R3, SR_CgaCtaId ;  /* 0x0000000000038919 */ /* 0x000e220000008800 */
[----:B------:R-:W-:-:S04]  /*9ca0*/  @!P0 MOV R0, 0x400 ;  /* 0x0000040000008802 */ /* 0x000fc80000000f00 */
[----:B0-----:R-:W-:-:S05]  /*9cb0*/  @!P0 LEA R0, R3, R0, 0x18 ;  /* 0x0000000003008211 */ /* 0x001fca00078ec0ff */
[----:B------:R0:W-:Y:S01]  /*9cc0*/  @!P0 STS.128 [R0+0x308d0], R16 ;  /* 0x0308d01000008388 */ /* 0x0001e20000000c00 */
[----:B------:R-:W-:Y:S06]  /*9cd0*/  BAR.ARV 0x5, 0x180 ;  /* 0x0146000000007b1d */ /* 0x000fec0000002000 */
.L_x_236:
[----:B------:R2:W-:Y:S01]  /*9ce0*/  STL [R1+0x1c], RZ ;  /* 0x00001cff01007387 */ /* 0x0005e20000100800 */
[----:B------:R-:W-:Y:S01]  /*9cf0*/  ULDC UR4, c[0x0][0xc3c] ;  /* 0x00030f0000047ab9 */ /* 0x000fe20000000800 */
[----:B------:R-:W-:Y:S01]  /*9d00*/  IMAD.MOV.U32 R28, RZ, RZ, 0x1 ;  /* 0x00000001ff1c7424 */ /* 0x000fe200078e00ff */
[----:B-1----:R-:W-:Y:S01]  /*9d10*/  ISETP.GE.AND P0, PT, R19, UR4, PT ;  /* 0x0000000413007c0c */ /* 0x002fe2000bf06270 */
[----:B------:R-:W-:-:S12]  /*9d20*/  IMAD.MOV.U32 R27, RZ, RZ, RZ ;  /* 0x000000ffff1b7224 */ /* 0x000fd800078e00ff */
[----:B--2---:R-:W-:Y:S05]  /*9d30*/  @P0 BRA `(.L_x_244) ;  /* 0x0000004400c40947 */ /* 0x004fea0003800000 */
[----:B0-----:R-:W2:Y:S01]  /*9d40*/  LDL R0, [R1+0x28] ;  /* 0x0000280001007983 */ /* 0x001ea20000100800 */
[----:B------:R-:W0:Y:S01]  /*9d50*/  S2UR UR5, SR_CgaCtaId ;  /* 0x00000000000579c3 */ /* 0x000e220000008800 */
[----:B------:R-:W-:Y:S01]  /*9d60*/  BSSY B8, `(.L_x_244) ;  /* 0x000046e000087945 */ /* 0x000fe20003800000 */
[----:B------:R-:W-:Y:S01]  /*9d70*/  IMAD.MOV.U32 R28, RZ, RZ, 0x1 ;  /* 0x00000001ff1c7424 */ /* 0x000fe200078e00ff */
[----:B------:R-:W1:Y:S01]  /*9d80*/  S2R R4, SR_TID.X ;  /* 0x0000000000047919 */ /* 0x000e620000002100 */
[----:B------:R-:W-:Y:S01]  /*9d90*/  IMAD.MOV.U32 R27, RZ, RZ, RZ ;  /* 0x000000ffff1b7224 */ /* 0x000fe200078e00ff */
[----:B------:R-:W-:Y:S01]  /*9da0*/  ULDC UR39, c[0x0][0xc] ;  /* 0x0000030000277ab9 */ /* 0x000fe20000000800 */
[----:B------:R3:W-:Y:S01]  /*9db0*/  STL [R1+0x1c], RZ ;  /* 0x00001cff01007387 */ /* 0x0007e20000100800 */
[C---:B-1----:R-:W-:Y:S01]  /*9dc0*/  IMAD.SHL.U32 R32, R4.reuse, 0x8, RZ ;  /* 0x0000000804207824 */ /* 0x042fe200078e00ff */
[----:B------:R-:W-:-:S04]  /*9dd0*/  LOP3.LUT R2, R4, 0x7f, RZ, 0xc0, !PT ;  /* 0x0000007f04027812 */ /* 0x000fc800078ec0ff */
[----:B------:R-:W-:Y:S02]  /*9de0*/  SHF.R.U32.HI R2, RZ, 0x3, R2 ;  /* 0x00000003ff027819 */ /* 0x000fe40000011602 */
[----:B--2---:R-:W-:Y:S02]  /*9df0*/  R2UR UR4, R0 ;  /* 0x00000000000472ca */ /* 0x004fe400000e0000 */
[----:B------:R-:W-:-:S04]  /*9e00*/  LOP3.LUT R0, R32, 0x1f8, RZ, 0xc0, !PT ;  /* 0x000001f820007812 */ /* 0x000fc800078ec0ff */
[----:B------:R-:W-:Y:S02]  /*9e10*/  LOP3.LUT R3, R0, 0x38, R4, 0x78, !PT ;  /* 0x0000003800037812 */ /* 0x000fe400078e7804 */
[----:B------:R-:W-:Y:S02]  /*9e20*/  SHF.L.U32 R0, R4, 0x4, RZ ;  /* 0x0000000404007819 */ /* 0x000fe400000006ff */
[----:B------:R-:W-:Y:S02]  /*9e30*/  LOP3.LUT R36, R3, 0x200, R32, 0xf8, !PT ;  /* 0x0000020003247812 */ /* 0x000fe400078ef820 */
[----:B------:R-:W-:Y:S01]  /*9e40*/  LOP3.LUT R32, R32, 0x38, RZ, 0xc0, !PT ;  /* 0x0000003820207812 */ /* 0x000fe200078ec0ff */
[----:B------:R-:W-:Y:S01]  /*9e50*/  ULOP3.LUT UR38, UR4, 0x2, URZ, 0xfc, !UPT ;  /* 0x0000000204267892 */ /* 0x000fe2000f8efc3f */
[----:B------:R-:W-:Y:S02]  /*9e60*/  LOP3.LUT R0, R2, 0x70, R0, 0xf8, !PT ;  /* 0x0000007002007812 */ /* 0x000fe400078ef800 */
[----:B------:R-:W-:Y:S01]  /*9e70*/  UMOV UR4, 0x400 ;  /* 0x0000040000047882 */ /* 0x000fe20000000000 */
[C---:B------:R-:W-:Y:S01]  /*9e80*/  LOP3.LUT R34, R32.reuse, 0x40, RZ, 0xfc, !PT ;  /* 0x0000004020227812 */ /* 0x040fe200078efcff */
[----:B0-----:R-:W-:Y:S01]  /*9e90*/  ULEA UR4, UR5, UR4, 0x18 ;  /* 0x0000000405047291 */ /* 0x001fe2000f8ec03f */
[----:B------:R-:W-:-:S05]  /*9ea0*/  LOP3.LUT R33, R32, 0x80, RZ, 0xfc, !PT ;  /* 0x0000008020217812 */ /* 0x000fca00078efcff */
[----:B------:R-:W-:-:S04]  /*9eb0*/  IMAD.U32 R22, RZ, RZ, UR4 ;  /* 0x00000004ff167e24 */ /* 0x000fc8000f8e00ff */
[----:B---3--:R-:W-:-:S07]  /*9ec0*/  IMAD R37, R36, 0x2, R22 ;  /* 0x0000000224257824 */ /* 0x008fce00078e0216 */
.L_x_307:
[----:B0-----:R-:W0:Y:S02]  /*9ed0*/  LDC.64 R2, c[0x0][0xc88] ;  /* 0x00032200ff027b82 */ /* 0x001e240000000a00 */
[----:B0-----:R-:W-:-:S05]  /*9ee0*/  IMAD.WIDE R2, R19, 0x4, R2 ;  /* 0x0000000413027825 */ /* 0x001fca00078e0202 */
[----:B------:R-:W2:Y:S01]  /*9ef0*/  LDG.E R29, desc[UR36][R2.64] ;  /* 0x00000024021d7981 */ /* 0x000ea2000c1e1900 */
[----:B------:R-:W-:Y:S05]  /*9f00*/  YIELD ;  /* 0x0000000000007946 */ /* 0x000fea0003800000 */
[----:B------:R-:W-:Y:S01]  /*9f10*/  ULDC.64 UR4, c[0x0][0xa28] ;  /* 0x00028a0000047ab9 */ /* 0x000fe20000000a00 */
[----:B------:R-:W-:Y:S01]  /*9f20*/  IMAD.MOV.U32 R30, RZ, RZ, RZ ;  /* 0x000000ffff1e7224 */ /* 0x000fe200078e00ff */
[----:B------:R-:W-:Y:S01]  /*9f30*/  ISETP.NE.U32.AND P0, PT, RZ, UR4, PT ;  /* 0x00000004ff007c0c */ /* 0x000fe2000bf05070 */
[----:B------:R-:W-:-:S03]  /*9f40*/  ULDC.64 UR6, c[0x0][0xa18] ;  /* 0x0002860000067ab9 */ /* 0x000fc60000000a00 */
[----:B------:R-:W-:Y:S01]  /*9f50*/  ISETP.NE.AND.EX P0, PT, RZ, UR5, PT, P0 ;  /* 0x00000005ff007c0c */ /* 0x000fe2000bf05300 */
[----:B------:R-:W-:Y:S01]  /*9f60*/  IMAD.MOV.U32 R35, RZ, RZ, RZ ;  /* 0x000000ffff237224 */ /* 0x000fe200078e00ff */
[----:B--2---:R-:W-:-:S11]  /*9f70*/  SHF.R.S32.HI R0, RZ, 0x1f, R29 ;  /* 0x0000001fff007819 */ /* 0x004fd6000001141d */
[C---:B------:R-:W-:Y:S02]  /*9f80*/  @P0 LEA R2, P1, R29.reuse, UR4, 0x2 ;  /* 0x000000041d020c11 */ /* 0x040fe4000f8210ff */
[C---:B------:R-:W-:Y:S01]  /*9f90*/  SHF.L.U32 R24, R29.reuse, 0x2, RZ ;  /* 0x000000021d187819 */ /* 0x040fe200000006ff */
[----:B------:R0:W-:Y:S01]  /*9fa0*/  STL [R1+0x10], R0 ;  /* 0x0000100001007387 */ /* 0x0001e20000100800 */
[----:B------:R-:W-:Y:S01]  /*9fb0*/  @P0 LEA.HI.X R3, R29, UR5, R0, 0x2, P1 ;  /* 0x000000051d030c11 */ /* 0x000fe200088f1400 */
[----:B------:R-:W-:-:S04]  /*9fc0*/  ULDC.64 UR4, c[0x0][0xa00] ;  /* 0x0002800000047ab9 */ /* 0x000fc80000000a00 */
[----:B-1----:R1:W2:Y:S01]  /*9fd0*/  @P0 LDG.E R30, desc[UR36][R2.64] ;  /* 0x00000024021e0981 */ /* 0x0022a2000c1e1900 */
[----:B------:R-:W-:Y:S02]  /*9fe0*/  ISETP.NE.U32.AND P0, PT, RZ, UR4, PT ;  /* 0x00000004ff007c0c */ /* 0x000fe4000bf05070 */
[----:B------:R-:W-:Y:S02]  /*9ff0*/  SHF.L.U64.HI R25, R29, 0x2, R0 ;  /* 0x000000021d197819 */ /* 0x000fe40000010200 */
[----:B------:R-:W-:Y:S02]  /*a000*/  ISETP.NE.AND.EX P2, PT, RZ, UR5, PT, P0 ;  /* 0x00000005ff007c0c */ /* 0x000fe4000bf45300 */
[----:B------:R-:W-:Y:S02]  /*a010*/  ISETP.NE.U32.AND P0, PT, RZ, UR6, PT ;  /* 0x00000006ff007c0c */ /* 0x000fe4000bf05070 */
[----:B------:R-:W-:Y:S02]  /*a020*/  LOP3.LUT R23, R23, 0xffffffbf, RZ, 0xc0, !PT ;  /* 0xffffffbf17177812 */ /* 0x000fe400078ec0ff */
[----:B------:R-:W-:-:S02]  /*a030*/  ISETP.NE.AND.EX P0, PT, RZ, UR7, PT, P0 ;  /* 0x00000007ff007c0c */ /* 0x000fc4000bf05300 */
[----:B-1----:R-:W-:-:S04]  /*a040*/  IADD3 R2, P1, R24, UR4, RZ ;  /* 0x0000000418027c10 */ /* 0x002fc8000ff3e0ff */
[----:B------:R-:W-:Y:S01]  /*a050*/  IADD3.X R3, R25, UR5, RZ, P1, !PT ;  /* 0x0000000519037c10 */ /* 0x000fe20008ffe4ff */
[----:B------:R-:W-:Y:S01]  /*a060*/  ULDC.64 UR4, c[0x0][0x418] ;  /* 0x0001060000047ab9 */ /* 0x000fe20000000a00 */
[----:B------:R-:W-:-:S03]  /*a070*/  @P2 LOP3.LUT R23, R23, 0x40, RZ, 0xfc, !PT ;  /* 0x0000004017172812 */ /* 0x000fc600078efcff */
[----:B------:R1:W5:Y:S02]  /*a080*/  @P2 LDG.E R35, desc[UR36][R2.64] ;  /* 0x0000002402232981 */ /* 0x000364000c1e1900 */
[----:B------:R-:W-:-:S04]  /*a090*/  @P0 IADD3 R4, P1, R24, UR6, RZ ;  /* 0x0000000618040c10 */ /* 0x000fc8000ff3e0ff */
[----:B------:R-:W-:-:S05]  /*a0a0*/  @P0 IADD3.X R5, R25, UR7, RZ, P1, !PT ;  /* 0x0000000719050c10 */ /* 0x000fca0008ffe4ff */
[----:B---3--:R-:W3:Y:S01]  /*a0b0*/  @P0 LDG.E R4, desc[UR36][R4.64] ;  /* 0x0000002404040981 */ /* 0x008ee2000c1e1900 */
[----:B------:R-:W-:-:S03]  /*a0c0*/  UISETP.NE.U32.AND UP0, UPT, UR4, URZ, UPT ;  /* 0x0000003f0400728c */ /* 0x000fc6000bf05070 */
[----:B------:R-:W-:Y:S01]  /*a0d0*/  ULDC UR4, c[0x0][0x424] ;  /* 0x0001090000047ab9 */ /* 0x000fe20000000800 */
[----:B------:R-:W-:-:S03]  /*a0e0*/  UISETP.NE.AND.EX UP0, UPT, UR5, URZ, UPT, UP0 ;  /* 0x0000003f0500728c */ /* 0x000fc6000bf05300 */
[----:B------:R-:W-:Y:S01]  /*a0f0*/  ULDC UR5, c[0x0][0x2f0] ;  /* 0x0000bc0000057ab9 */ /* 0x000fe20000000800 */
[----:B------:R-:W-:-:S04]  /*a100*/  USEL UR4, UR4, 0x1, UP0 ;  /* 0x0000000104047887 */ /* 0x000fc80008000000 */
[----:B------:R-:W-:-:S06]  /*a110*/  UIMAD UR4, UR4, UR5, URZ ;  /* 0x00000005040472a4 */ /* 0x000fcc000f8e023f */
[----:B0-----:R-:W-:Y:S01]  /*a120*/  IMAD.U32 R0, RZ, RZ, UR4 ;  /* 0x00000004ff007e24 */ /* 0x001fe2000f8e00ff */
[----:B--2---:R1:W-:Y:S04]  /*a130*/  STL [R1+0x4], R30 ;  /* 0x0000041e01007387 */ /* 0x0043e80000100800 */
[----:B---3--:R1:W-:Y:S01]  /*a140*/  @P0 STL [R1+0x18], R4 ;  /* 0x0000180401000387 */ /* 0x0083e20000100800 */
[----:B------:R-:W-:Y:S05]  /*a150*/  @P0 BRA `(.L_x_245) ;  /* 0x0000000000200947 */ /* 0x000fea0003800000 */
[----:B------:R-:W-:Y:S02]  /*a160*/  ULDC UR4, c[0x0][0x288] ;  /* 0x0000a20000047ab9 */ /* 0x000fe40000000800 */
[----:B-1----:R-:W-:-:S05]  /*a170*/  IMAD.U32 R4, RZ, RZ, UR4 ;  /* 0x00000004ff047e24 */ /* 0x002fca000f8e00ff */
[----:B------:R0:W-:Y:S01]  /*a180*/  STL [R1+0x18], R4 ;  /* 0x0000180401007387 */ /* 0x0001e20000100800 */
[----:B------:R-:W-:Y:S05]  /*a190*/  @!P2 BRA `(.L_x_245) ;  /* 0x000000000010a947 */ /* 0x000fea0003800000 */
[----:B------:R-:W2:Y:S04]  /*a1a0*/  LDG.E R5, desc[UR36][R2.64] ;  /* 0x0000002402057981 */ /* 0x000ea8000c1e1900 */
[----:B0-----:R-:W2:Y:S02]  /*a1b0*/  LDG.E R4, desc[UR36][R2.64+0x4] ;  /* 0x0000042402047981 */ /* 0x001ea4000c1e1900 */
[----:B--2---:R-:W-:-:S05]  /*a1c0*/  IMAD.IADD R2, R4, 0x1, -R5 ;  /* 0x0000000104027824 */ /* 0x004fca00078e0a05 */
[----:B------:R2:W-:Y:S02]  /*a1d0*/  STL [R1+0x18], R2 ;  /* 0x0000180201007387 */ /* 0x0005e40000100800 */
.L_x_245:
[----:B------:R-:W-:Y:S01]  /*a1e0*/  ULDC.64 UR4, c[0x0][0xa20] ;  /* 0x0002880000047ab9 */ /* 0x000fe20000000a00 */
[----:B------:R-:W-:Y:S01]  /*a1f0*/  IMAD.MOV.U32 R31, RZ, RZ, R29 ;  /* 0x000000ffff1f7224 */ /* 0x000fe200078e001d */
[----:B------:R-:W-:-:S04]  /*a200*/  ISETP.NE.U32.AND P0, PT, RZ, UR4, PT ;  /* 0x00000004ff007c0c */ /* 0x000fc8000bf05070 */
[----:B------:R-:W-:-:S13]  /*a210*/  ISETP.NE.AND.EX P0, PT, RZ, UR5, PT, P0 ;  /* 0x00000005ff007c0c */ /* 0x000fda000bf05300 */
[----:B------:R-:W-:Y:S05]  /*a220*/  @!P0 BRA `(.L_x_246) ;  /* 0x0000000000108947 */ /* 0x000fea0003800000 */
[----:B-12---:R-:W-:-:S04]  /*a230*/  IADD3 R2, P0, R24, UR4, RZ ;  /* 0x0000000418027c10 */ /* 0x006fc8000ff1e0ff */
[----:B------:R-:W-:-:S05]  /*a240*/  IADD3.X R3, R25, UR5, RZ, P0, !PT ;  /* 0x0000000519037c10 */ /* 0x000fca00087fe4ff */
[----:B------:R3:W5:Y:S01]  /*a250*/  LDG.E R0, desc[UR36][R2.64] ;  /* 0x0000002402007981 */ /* 0x000762000c1e1900 */
[----:B------:R-:W-:Y:S05]  /*a260*/  BRA `(.L_x_247) ;  /* 0x0000000000247947 */ /* 0x000fea0003800000 */
.L_x_246:
[----:B------:R-:W-:Y:S02]  /*a270*/  ULDC.64 UR4, c[0x0][0xa08] ;  /* 0x0002820000047ab9 */ /* 0x000fe40000000a00 */
[----:B------:R-:W-:-:S04]  /*a280*/  ISETP.NE.U32.AND P0, PT, RZ, UR4, PT ;  /* 0x00000004ff007c0c */ /* 0x000fc8000bf05070 */
[----:B------:R-:W-:-:S13]  /*a290*/  ISETP.NE.AND.EX P0, PT, RZ, UR5, PT, P0 ;  /* 0x00000005ff007c0c */ /* 0x000fda000bf05300 */
[----:B------:R-:W-:Y:S05]  /*a2a0*/  @!P0 BRA `(.L_x_247) ;  /* 0x0000000000148947 */ /* 0x000fea0003800000 */
[----:B-12---:R-:W1:Y:S02]  /*a2b0*/  LDC.64 R2, c[0x0][0xa08] ;  /* 0x00028200ff027b82 */ /* 0x006e640000000a00 */
[----:B-1----:R-:W-:-:S05]  /*a2c0*/  IMAD.WIDE R2, R31, 0x4, R2 ;  /* 0x000000041f027825 */ /* 0x002fca00078e0202 */
[----:B------:R-:W2:Y:S04]  /*a2d0*/  LDG.E R0, desc[UR36][R2.64] ;  /* 0x0000002402007981 */ /* 0x000ea8000c1e1900 */
[----:B------:R-:W2:Y:S02]  /*a2e0*/  LDG.E R5, desc[UR36][R2.64+0x4] ;  /* 0x0000042402057981 */ /* 0x000ea4000c1e1900 */
[----:B--2---:R-:W-:-:S07]  /*a2f0*/  IADD3 R0, -R0, R5, RZ ;  /* 0x0000000500007210 */ /* 0x004fce0007ffe1ff */
.L_x_247:
[----:B-123-5:R-:W-:Y:S01]  /*a300*/  IMAD.IADD R2, R0, 0x1, -R30 ;  /* 0x0000000100027824 */ /* 0x02efe200078e0a1e */
[----:B------:R-:W-:Y:S03]  /*a310*/  BSSY B7, `(.L_x_248) ;  /* 0x0000374000077945 */ /* 0x000fe60003800000 */
[C---:B------:R-:W-:Y:S01]  /*a320*/  VIADD R0, R2.reuse, 0x5f ;  /* 0x0000005f02007836 */ /* 0x040fe20000000000 */
[----:B------:R1:W-:Y:S01]  /*a330*/  STL [R1], R2 ;  /* 0x0000000201007387 */ /* 0x0003e20000100800 */
[----:B------:R-:W-:Y:S02]  /*a340*/  ISETP.GT.AND P0, PT, R2, RZ, PT ;  /* 0x000000ff0200720c */ /* 0x000fe40003f04270 */
[----:B------:R-:W-:-:S05]  /*a350*/  IMAD.HI R0, R0, 0x2aaaaaab, RZ ;  /* 0x2aaaaaab00007827 */ /* 0x000fca00078e02ff */
[----:B------:R-:W-:-:S04]  /*a360*/  SHF.R.U32.HI R3, RZ, 0x1f, R0 ;  /* 0x0000001fff037819 */ /* 0x000fc80000011600 */
[----:B------:R-:W-:-:S05]  /*a370*/  LEA.HI.SX32 R0, R0, R3, 0x1c ;  /* 0x0000000300007211 */ /* 0x000fca00078fe2ff */
[----:B------:R1:W-:Y:S01]  /*a380*/  STL [R1+0x20], R0 ;  /* 0x0000200001007387 */ /* 0x0003e20000100800 */
[----:B------:R-:W-:Y:S05]  /*a390*/  @P0 BRA `(.L_x_249) ;  /* 0x0000000000440947 */ /* 0x000fea0003800000 */
[----:B-1----:R-:W1:Y:S02]  /*a3a0*/  S2R R2, SR_TID.X ;  /* 0x0000000000027919 */ /* 0x002e640000002100 */
[----:B-1----:R-:W-:-:S04]  /*a3b0*/  LOP3.LUT R2, R2, 0x7f, RZ, 0xc0, !PT ;  /* 0x0000007f02027812 */ /* 0x002fc800078ec0ff */
[----:B------:R-:W-:-:S13]  /*a3c0*/  ISETP.NE.AND P0, PT, R2, RZ, PT ;  /* 0x000000ff0200720c */ /* 0x000fda0003f05270 */
[----:B------:R-:W-:Y:S05]  /*a3d0*/  @P0 BRA `(.L_x_250) ;  /* 0x00000034009c0947 */ /* 0x000fea0003800000 */
[----:B------:R-:W1:Y:S01]  /*a3e0*/  S2R R7, SR_LANEID ;  /* 0x0000000000077919 */ /* 0x000e620000000000 */
[----:B------:R-:W-:Y:S01]  /*a3f0*/  VOTEU.ANY UR4, UPT, PT ;  /* 0x0000000000047886 */ /* 0x000fe200038e0100 */
[----:B------:R-:W2:Y:S01]  /*a400*/  LDC.64 R2, c[0x0][0xc60] ;  /* 0x00031800ff027b82 */ /* 0x000ea20000000a00 */
[----:B------:R-:W1:Y:S08]  /*a410*/  FLO.U32 R0, UR4 ;  /* 0x0000000400007d00 */ /* 0x000e7000080e0000 */
[----:B------:R-:W2:Y:S01]  /*a420*/  POPC R5, UR4 ;  /* 0x0000000400057d09 */ /* 0x000ea20008000000 */
[----:B-1----:R-:W-:-:S13]  /*a430*/  ISETP.EQ.U32.AND P0, PT, R0, R7, PT ;  /* 0x000000070000720c */ /* 0x002fda0003f02070 */
[----:B--2---:R-:W2:Y:S01]  /*a440*/  @P0 ATOMG.E.ADD.STRONG.GPU PT, R3, desc[UR36][R2.64], R5 ;  /* 0x00000005020309a8 */ /* 0x004ea200081ee1e4 */
[----:B0-----:R-:W0:Y:S02]  /*a450*/  S2R R4, SR_LTMASK ;  /* 0x0000000000047919 */ /* 0x001e240000003900 */
[----:B0-----:R-:W-:-:S04]  /*a460*/  LOP3.LUT R4, R4, UR4, RZ, 0xc0, !PT ;  /* 0x0000000404047c12 */ /* 0x001fc8000f8ec0ff */
[----:B------:R-:W0:Y:S01]  /*a470*/  POPC R7, R4 ;  /* 0x0000000400077309 */ /* 0x000e220000000000 */
[----:B--2---:R-:W0:Y:S02]  /*a480*/  SHFL.IDX PT, R0, R3, R0, 0x1f ;  /* 0x00001f0003007589 */ /* 0x004e2400000e0000 */
[----:B0-----:R-:W-:Y:S01]  /*a490*/  IADD3 R16, R0, UR39, R7 ;  /* 0x0000002700107c10 */ /* 0x001fe2000fffe007 */
[----:B------:R-:W-:Y:S06]  /*a4a0*/  BRA `(.L_x_250) ;  /* 0x0000003400687947 */ /* 0x000fec0003800000 */
.L_x_249:
[----:B-1----:R-:W-:Y:S01]  /*a4b0*/  VIADD R0, R22, 0x1e400 ;  /* 0x0001e40016007836 */ /* 0x002fe20000000000 */
[----:B------:R-:W-:Y:S04]  /*a4c0*/  BSSY B6, `(.L_x_251) ;  /* 0x0000013000067945 */ /* 0x000fe80003800000 */
[----:B------:R-:W-:-:S13]  /*a4d0*/  LOP3.LUT P0, RZ, R0, 0x3ff, RZ, 0xc0, !PT ;  /* 0x000003ff00ff7812 */ /* 0x000fda000780c0ff */
[----:B------:R-:W-:Y:S05]  /*a4e0*/  @!P0 BRA `(.L_x_252) ;  /* 0x0000000000408947 */ /* 0x000fea0003800000 */
[----:B------:R-:W-:Y:S01]  /*a4f0*/  MOV R2, 0x0 ;  /* 0x0000000000027802 */ /* 0x000fe20000000f00 */
[----:B------:R-:W-:Y:S01]  /*a500*/  ULDC.64 UR6, c[0x4][0x88] ;  /* 0x0100220000067ab9 */ /* 0x000fe20000000a00 */
[----:B------:R-:W-:Y:S01]  /*a510*/  ULDC.64 UR8, c[0x4][0x90] ;  /* 0x0100240000087ab9 */ /* 0x000fe20000000a00 */
[----:B------:R-:W-:Y:S01]  /*a520*/  ULDC.64 UR4, c[0x4][0x8] ;  /* 0x0100020000047ab9 */ /* 0x000fe20000000a00 */
[----:B0-----:R-:W-:Y:S01]  /*a530*/  IMAD.U32 R4, RZ, RZ, UR6 ;  /* 0x00000006ff047e24 */ /* 0x001fe2000f8e00ff */
[----:B------:R-:W-:Y:S01]  /*a540*/  MOV R6, UR8 ;  /* 0x0000000800067c02 */ /* 0x000fe20008000f00 */
[----:B------:R-:W0:Y:S01]  /*a550*/  LDC.64 R2, c[0x4][R2] ;  /* 0x0100000002027b82 */ /* 0x000e220000000a00 */
[----:B------:R-:W-:Y:S01]  /*a560*/  IMAD.U32 R5, RZ, RZ, UR7 ;  /* 0x00000007ff057e24 */ /* 0x000fe2000f8e00ff */
[----:B------:R-:W-:Y:S01]  /*a570*/  MOV R13, RZ ;  /* 0x000000ff000d7202 */ /* 0x000fe20000000f00 */
[----:B------:R-:W-:Y:S02]  /*a580*/  IMAD.U32 R7, RZ, RZ, UR9 ;  /* 0x00000009ff077e24 */ /* 0x000fe4000f8e00ff */
[----:B------:R-:W-:-:S02]  /*a590*/  IMAD.U32 R10, RZ, RZ, UR4 ;  /* 0x00000004ff0a7e24 */ /* 0x000fc4000f8e00ff */
[----:B------:R-:W-:Y:S02]  /*a5a0*/  IMAD.U32 R11, RZ, RZ, UR5 ;  /* 0x00000005ff0b7e24 */ /* 0x000fe4000f8e00ff */
[----:B------:R-:W-:Y:S02]  /*a5b0*/  IMAD.MOV.U32 R8, RZ, RZ, 0x70 ;  /* 0x00000070ff087424 */ /* 0x000fe400078e00ff */
[----:B------:R-:W-:-:S07]  /*a5c0*/  IMAD.MOV.U32 R12, RZ, RZ, 0x1 ;  /* 0x00000001ff0c7424 */ /* 0x000fce00078e00ff */
[----:B------:R-:W-:-:S07]  /*a5d0*/  LEPC R20, `(.L_x_252) ;  /* 0x000000001014794e */ /* 0x000fce0000000000 */
[----:B0-----:R-:W-:Y:S05]  /*a5e0*/  CALL.ABS.NOINC R2 ;  /* 0x0000000002007343 */ /* 0x001fea0003c00000 */
.L_x_252:
[----:B------:R-:W-:Y:S05]  /*a5f0*/  BSYNC B6 ;  /* 0x0000000000067941 */ /* 0x000fea0003800000 */
.L_x_251:
[----:B------:R-:W-:Y:S01]  /*a600*/  VIADD R0, R22, 0x400 ;  /* 0x0000040016007836 */ /* 0x000fe20000000000 */
[----:B------:R-:W-:Y:S04]  /*a610*/  BSSY B6, `(.L_x_253) ;  /* 0x0000022000067945 */ /* 0x000fe80003800000 */
[----:B------:R-:W-:-:S13]  /*a620*/  LOP3.LUT P0, RZ, R0, 0x3ff, RZ, 0xc0, !PT ;  /* 0x000003ff00ff7812 */ /* 0x000fda000780c0ff */
[----:B------:R-:W-:Y:S05]  /*a630*/  @!P0 BRA `(.L_x_254) ;  /* 0x00000000007c8947 */ /* 0x000fea0003800000 */
[----:B------:R-:W-:Y:S01]  /*a640*/  MOV R26, 0x0 ;  /* 0x00000000001a7802 */ /* 0x000fe20000000f00 */
[----:B------:R-:W-:Y:S01]  /*a650*/  ULDC.64 UR6, c[0x4][0x88] ;  /* 0x0100220000067ab9 */ /* 0x000fe20000000a00 */
[----:B------:R-:W-:Y:S01]  /*a660*/  ULDC.64 UR8, c[0x4][0x90] ;  /* 0x0100240000087ab9 */ /* 0x000fe20000000a00 */
[----:B------:R-:W-:Y:S01]  /*a670*/  ULDC.64 UR4, c[0x4][0x10] ;  /* 0x0100040000047ab9 */ /* 0x000fe20000000a00 */
[----:B------:R1:W2:Y:S01]  /*a680*/  LDC.64 R2, c[0x4][R26] ;  /* 0x010000001a027b82 */ /* 0x0002a20000000a00 */
[----:B0-----:R-:W-:Y:S01]  /*a690*/  IMAD.U32 R4, RZ, RZ, UR6 ;  /* 0x00000006ff047e24 */ /* 0x001fe2000f8e00ff */
[----:B------:R-:W-:Y:S01]  /*a6a0*/  MOV R10, UR4 ;  /* 0x00000004000a7c02 */ /* 0x000fe20008000f00 */
[----:B------:R-:W-:Y:S02]  /*a6b0*/  IMAD.U32 R5, RZ, RZ, UR7 ;  /* 0x00000007ff057e24 */ /* 0x000fe4000f8e00ff */
[----:B------:R-:W-:Y:S02]  /*a6c0*/  IMAD.U32 R6, RZ, RZ, UR8 ;  /* 0x00000008ff067e24 */ /* 0x000fe4000f8e00ff */
[----:B------:R-:W-:-:S02]  /*a6d0*/  IMAD.U32 R7, RZ, RZ, UR9 ;  /* 0x00000009ff077e24 */ /* 0x000fc4000f8e00ff */
[----:B------:R-:W-:Y:S02]  /*a6e0*/  IMAD.U32 R11, RZ, RZ, UR5 ;  /* 0x00000005ff0b7e24 */ /* 0x000fe4000f8e00ff */
[----:B------:R-:W-:Y:S02]  /*a6f0*/  IMAD.MOV.U32 R8, RZ, RZ, 0x70 ;  /* 0x00000070ff087424 */ /* 0x000fe400078e00ff */
[----:B------:R-:W-:Y:S02]  /*a700*/  IMAD.MOV.U32 R12, RZ, RZ, 0x1 ;  /* 0x00000001ff0c7424 */ /* 0x000fe400078e00ff */
[----:B-1----:R-:W-:-:S07]  /*a710*/  IMAD.MOV.U32 R13, RZ, RZ, RZ ;  /* 0x000000ffff0d7224 */ /* 0x002fce00078e00ff */
[----:B------:R-:W-:-:S07]  /*a720*/  LEPC R20, `(.L_x_255) ;  /* 0x000000001014794e */ /* 0x000fce0000000000 */
[----:B--2---:R-:W-:Y:S05]  /*a730*/  CALL.ABS.NOINC R2 ;  /* 0x0000000002007343 */ /* 0x004fea0003c00000 */
.L_x_255:
[----:B------:R0:W1:Y:S01]  /*a740*/  LDC.64 R2, c[0x4][R26] ;  /* 0x010000001a027b82 */ /* 0x0000620000000a00 */
[----:B------:R-:W-:Y:S01]  /*a750*/  ULDC.64 UR6, c[0x4][0x88] ;  /* 0x0100220000067ab9 */ /* 0x000fe20000000a00 */
[----:B------:R-:W-:Y:S01]  /*a760*/  ULDC.64 UR8, c[0x4][0x90] ;  /* 0x0100240000087ab9 */ /* 0x000fe20000000a00 */
[----:B------:R-:W-:Y:S01]  /*a770*/  ULDC.64 UR4, c[0x4][0x18] ;  /* 0x0100060000047ab9 */ /* 0x000fe20000000a00 */
[----:B------:R-:W-:Y:S01]  /*a780*/  IMAD.U32 R4, RZ, RZ, UR6 ;  /* 0x00000006ff047e24 */ /* 0x000fe2000f8e00ff */
[----:B------:R-:W-:Y:S01]  /*a790*/  MOV R5, UR7 ;  /* 0x0000000700057c02 */ /* 0x000fe20008000f00 */
[----:B------:R-:W-:Y:S01]  /*a7a0*/  IMAD.U32 R6, RZ, RZ, UR8 ;  /* 0x00000008ff067e24 */ /* 0x000fe2000f8e00ff */
[----:B------:R-:W-:Y:S01]  /*a7b0*/  MOV R12, 0x1 ;  /* 0x00000001000c7802 */ /* 0x000fe20000000f00 */
[----:B------:R-:W-:Y:S02]  /*a7c0*/  IMAD.U32 R7, RZ, RZ, UR9 ;  /* 0x00000009ff077e24 */ /* 0x000fe4000f8e00ff */
[----:B------:R-:W-:-:S02]  /*a7d0*/  IMAD.U32 R10, RZ, RZ, UR4 ;  /* 0x00000004ff0a7e24 */ /* 0x000fc4000f8e00ff */
[----:B------:R-:W-:Y:S02]  /*a7e0*/  IMAD.U32 R11, RZ, RZ, UR5 ;  /* 0x00000005ff0b7e24 */ /* 0x000fe4000f8e00ff */
[----:B------:R-:W-:Y:S02]  /*a7f0*/  IMAD.MOV.U32 R8, RZ, RZ, 0x70 ;  /* 0x00000070ff087424 */ /* 0x000fe400078e00ff */
[----:B0-----:R-:W-:-:S07]  /*a800*/  IMAD.MOV.U32 R13, RZ, RZ, RZ ;  /* 0x000000ffff0d7224 */ /* 0x001fce00078e00ff */
[----:B------:R-:W-:-:S07]  /*a810*/  LEPC R20, `(.L_x_254) ;  /* 0x000000001014794e */ /* 0x000fce0000000000 */
[----:B-1----:R-:W-:Y:S05]  /*a820*/  CALL.ABS.NOINC R2 ;  /* 0x0000000002007343 */ /* 0x002fea0003c00000 */
.L_x_254:
[----:B------:R-:W-:Y:S05]  /*a830*/  BSYNC B6 ;  /* 0x0000000000067941 */ /* 0x000fea0003800000 */
.L_x_253:
[----:B------:R-:W2:Y:S01]  /*a840*/  LDL R26, [R1+0x20] ;  /* 0x00002000011a7983 */ /* 0x000ea20000100800 */
[----:B------:R-:W-:Y:S01]  /*a850*/  ULDC.64 UR4, c[0x0][0x9f8] ;  /* 0x00027e0000047ab9 */ /* 0x000fe20000000a00 */
[----:B------:R-:W1:Y:S02]  /*a860*/  LDC R8, c[0x0][0x430] ;  /* 0x00010c00ff087b82 */ /* 0x000e640000000800 */
[----:B------:R-:W3:Y:S01]  /*a870*/  LDL R2, [R1] ;  /* 0x0000000001027983 */ /* 0x000ee20000100800 */
[----:B------:R-:W-:Y:S01]  /*a880*/  ISETP.NE.U32.AND P0, PT, RZ, UR4, PT ;  /* 0x00000004ff007c0c */ /* 0x000fe2000bf05070 */
[----:B------:R-:W4:Y:S03]  /*a890*/  S2R R20, SR_TID.X ;  /* 0x0000000000147919 */ /* 0x000f260000002100 */
[----:B------:R-:W-:-:S13]  /*a8a0*/  ISETP.NE.AND.EX P0, PT, RZ, UR5, PT, P0 ;  /* 0x00000005ff007c0c */ /* 0x000fda000bf05300 */
[----:B------:R-:W-:Y:S01]  /*a8b0*/  @P0 IADD3 R24, P1, R24, UR4, RZ ;  /* 0x0000000418180c10 */ /* 0x000fe2000ff3e0ff */
[----:B------:R-:W0:Y:S01]  /*a8c0*/  S2R R21, SR_TID.X ;  /* 0x0000000000157919 */ /* 0x000e220000002100 */
[----:B------:R-:W-:Y:S01]  /*a8d0*/  LOP3.LUT R23, R23, 0xffffffdf, RZ, 0xc0, !PT ;  /* 0xffffffdf17177812 */ /* 0x000fe200078ec0ff */
[----:B------:R-:W-:Y:S01]  /*a8e0*/  ULDC UR4, c[0x0][0x2f4] ;  /* 0x0000bd0000047ab9 */ /* 0x000fe20000000800 */
[----:B------:R-:W-:-:S05]  /*a8f0*/  @P0 IADD3.X R25, R25, UR5, RZ, P1, !PT ;  /* 0x0000000519190c10 */ /* 0x000fca0008ffe4ff */
[----:B------:R-:W3:Y:S01]  /*a900*/  @P0 LDG.E R31, desc[UR36][R24.64] ;  /* 0x00000024181f0981 */ /* 0x000ee2000c1e1900 */
[----:B-1----:R-:W-:Y:S02]  /*a910*/  ISETP.NE.AND P2, PT, R8, 0x1, PT ;  /* 0x000000010800780c */ /* 0x002fe40003f45270 */
[----:B----4-:R-:W-:-:S04]  /*a920*/  LOP3.LUT R20, R20, 0x7f, RZ, 0xc0, !PT ;  /* 0x0000007f14147812 */ /* 0x010fc800078ec0ff */
[----:B------:R-:W-:-:S07]  /*a930*/  SHF.R.U32.HI R0, RZ, 0x3, R20 ;  /* 0x00000003ff007819 */ /* 0x000fce0000011614 */
[----:B------:R-:W1:Y:S08]  /*a940*/  @P2 LDC R7, c[0x0][0x434] ;  /* 0x00010d00ff072b82 */ /* 0x000e700000000800 */
[----:B------:R-:W4:Y:S01]  /*a950*/  @P2 LDC R5, c[0x0][0x438] ;  /* 0x00010e00ff052b82 */ /* 0x000f220000000800 */
[----:B0-----:R-:W-:-:S05]  /*a960*/  IMAD.SHL.U32 R20, R21, 0x10, RZ ;  /* 0x0000001015147824 */ /* 0x001fca00078e00ff */
[----:B------:R-:W-:Y:S02]  /*a970*/  LOP3.LUT R20, R0, 0x70, R20, 0xf8, !PT ;  /* 0x0000007000147812 */ /* 0x000fe400078ef814 */
[----:B------:R-:W-:-:S04]  /*a980*/  @P2 LOP3.LUT R23, R23, 0x20, RZ, 0xfc, !PT ;  /* 0x0000002017172812 */ /* 0x000fc800078efcff */
[----:B------:R-:W-:Y:S01]  /*a990*/  LOP3.LUT R23, R23, 0xffffffef, RZ, 0xc0, !PT ;  /* 0xffffffef17177812 */ /* 0x000fe200078ec0ff */
[----:B------:R-:W-:Y:S01]  /*a9a0*/  UMOV UR5, 0xffffffff ;  /* 0xffffffff00057882 */ /* 0x000fe20000000000 */
[----:B--2---:R-:W-:-:S04]  /*a9b0*/  VIADD R26, R26, 0xffffffff ;  /* 0xffffffff1a1a7836 */ /* 0x004fc80000000000 */
[----:B------:R-:W-:-:S05]  /*a9c0*/  IMAD R0, R26, 0x60, R20 ;  /* 0x000000601a007824 */ /* 0x000fca00078e0214 */
[----:B---3--:R-:W-:-:S04]  /*a9d0*/  ISETP.GE.AND P0, PT, R0, R2, PT ;  /* 0x000000020000720c */ /* 0x008fc80003f06270 */
[----:B------:R-:W-:Y:S01]  /*a9e0*/  ISETP.GT.U32.OR P0, PT, R20, 0x5f, P0 ;  /* 0x0000005f1400780c */ /* 0x000fe20000704470 */
[----:B------:R-:W-:-:S04]  /*a9f0*/  IMAD.IADD R0, R0, 0x1, R30 ;  /* 0x0000000100007824 */ /* 0x000fc800078e021e */
[----:B-1----:R-:W-:-:S08]  /*aa00*/  @P2 IMAD.HI.U32 R6, R0, R7, RZ ;  /* 0x0000000700062227 */ /* 0x002fd000078e00ff */
[----:B------:R-:W0:Y:S01]  /*aa10*/  @!P0 LDC.64 R2, c[0x0][0x428] ;  /* 0x00010a00ff028b82 */ /* 0x000e220000000a00 */
[----:B------:R-:W-:Y:S01]  /*aa20*/  IMAD.MOV.U32 R4, RZ, RZ, R0 ;  /* 0x000000ffff047224 */ /* 0x000fe200078e0000 */
[----:B----4-:R-:W-:Y:S02]  /*aa30*/  @P2 SHF.R.U32.HI R4, RZ, R5, R6 ;  /* 0x00000005ff042219 */ /* 0x010fe40000011606 */
[----:B------:R-:W-:Y:S02]  /*aa40*/  SHF.R.S32.HI R6, RZ, 0x1f, R31 ;  /* 0x0000001fff067819 */ /* 0x000fe4000001141f */
[----:B------:R-:W-:-:S03]  /*aa50*/  IADD3 R5, -R4, RZ, RZ ;  /* 0x000000ff04057210 */ /* 0x000fc60007ffe1ff */
[----:B------:R0:W-:Y:S02]  /*aa60*/  STL [R1+0x8], R6 ;  /* 0x0000080601007387 */ /* 0x0001e40000100800 */
[----:B------:R-:W-:Y:S01]  /*aa70*/  IMAD R0, R8, R5, R0 ;  /* 0x0000000508007224 */ /* 0x000fe200078e0200 */
[--C-:B------:R-:W-:Y:S01]  /*aa80*/  @!P0 SHF.R.S32.HI R5, RZ, 0x1f, R4.reuse ;  /* 0x0000001fff058819 */ /* 0x100fe20000011404 */
[-C--:B0-----:R-:W-:Y:S02]  /*aa90*/  @!P0 IMAD R6, R6, R2.reuse, RZ ;  /* 0x0000000206068224 */ /* 0x081fe400078e02ff */
[----:B------:R-:W-:-:S04]  /*aaa0*/  @!P0 IMAD.WIDE.U32 R4, R31, R2, R4 ;  /* 0x000000021f048225 */ /* 0x000fc800078e0004 */
[----:B------:R-:W-:Y:S02]  /*aab0*/  @!P0 IMAD R6, R31, R3, R6 ;  /* 0x000000031f068224 */ /* 0x000fe400078e0206 */
[----:B------:R-:W0:Y:S02]  /*aac0*/  @!P0 LDC.64 R2, c[0x0][0x418] ;  /* 0x00010600ff028b82 */ /* 0x000e240000000a00 */
[----:B------:R-:W-:Y:S02]  /*aad0*/  @!P0 IMAD.IADD R6, R5, 0x1, R6 ;  /* 0x0000000105068824 */ /* 0x000fe400078e0206 */
[----:B------:R-:W-:-:S05]  /*aae0*/  IMAD.U32 R5, RZ, RZ, UR38 ;  /* 0x00000026ff057e24 */ /* 0x000fca000f8e00ff */
[----:B------:R-:W-:Y:S02]  /*aaf0*/  ISETP.NE.AND P2, PT, R5, 0x3, PT ;  /* 0x000000030500780c */ /* 0x000fe40003f45270 */
[----:B0-----:R-:W-:-:S04]  /*ab00*/  @!P0 LEA R2, P1, R4, R2, 0x2 ;  /* 0x0000000204028211 */ /* 0x001fc800078210ff */
[----:B------:R-:W-:Y:S01]  /*ab10*/  @!P0 LEA.HI.X R3, R4, R3, R6, 0x2, P1 ;  /* 0x0000000304038211 */ /* 0x000fe200008f1406 */
[----:B------:R-:W-:-:S06]  /*ab20*/  IMAD.MOV.U32 R4, RZ, RZ, RZ ;  /* 0x000000ffff047224 */ /* 0x000fcc00078e00ff */
[----:B------:R0:W5:Y:S01]  /*ab30*/  @!P0 LDG.E R4, desc[UR36][R2.64] ;  /* 0x0000002402048981 */ /* 0x000162000c1e1900 */
[----:B------:R-:W-:Y:S02]  /*ab40*/  ISETP.GE.AND P0, PT, R32, UR4, PT ;  /* 0x0000000420007c0c */ /* 0x000fe4000bf06270 */
[----:B------:R-:W-:-:S04]  /*ab50*/  @P2 LOP3.LUT R23, R23, 0x10, RZ, 0xfc, !PT ;  /* 0x0000001017172812 */ /* 0x000fc800078efcff */
[----:B------:R-:W-:Y:S02]  /*ab60*/  LOP3.LUT R23, R23, 0xfffffffb, RZ, 0xc0, !PT ;  /* 0xfffffffb17177812 */ /* 0x000fe400078ec0ff */
[----:B------:R-:W-:-:S05]  /*ab70*/  ISETP.GE.AND P1, PT, R34, UR4, PT ;  /* 0x0000000422007c0c */ /* 0x000fca000bf26270 */
[----:B------:R-:W-:Y:S02]  /*ab80*/  @P0 LOP3.LUT R23, R23, 0x4, RZ, 0xfc, !PT ;  /* 0x0000000417170812 */ /* 0x000fe400078efcff */
[----:B------:R-:W-:Y:S02]  /*ab90*/  ISETP.GE.AND P0, PT, R33, UR4, PT ;  /* 0x0000000421007c0c */ /* 0x000fe4000bf06270 */
[----:B------:R-:W-:-:S04]  /*aba0*/  LOP3.LUT R23, R23, 0xfffffffe, RZ, 0xc0, !PT ;  /* 0xfffffffe17177812 */ /* 0x000fc800078ec0ff */
[----:B------:R-:W-:-:S04]  /*abb0*/  LOP3.LUT R23, R23, 0xfffffffd, RZ, 0xc0, !PT ;  /* 0xfffffffd17177812 */ /* 0x000fc800078ec0ff */
[----:B------:R-:W-:-:S04]  /*abc0*/  @P1 LOP3.LUT R23, R23, 0x2, RZ, 0xfc, !PT ;  /* 0x0000000217171812 */ /* 0x000fc800078efcff */
[----:B------:R-:W-:Y:S01]  /*abd0*/  @P0 LOP3.LUT R23, R23, 0x1, RZ, 0xfc, !PT ;  /* 0x0000000117170812 */ /* 0x000fe200078efcff */
[----:B0-----:R-:W-:Y:S06]  /*abe0*/  BRA.DIV UR5, `(.L_x_256) ;  /* 0x0000003e057c7947 */ /* 0x001fec000b800000 */
.L_x_324:
[----:B------:R-:W-:Y:S02]  /*abf0*/  ISETP.GT.U32.AND P0, PT, R20, 0x5f, PT ;  /* 0x0000005f1400780c */ /* 0x000fe40003f04070 */
[----:B------:R-:W-:Y:S02]  /*ac00*/  LOP3.LUT R23, R23, 0xfffffff7, RZ, 0xc0, !PT ;  /* 0xfffffff717177812 */ /* 0x000fe400078ec0ff */
[----:B------:R-:W-:-:S09]  /*ac10*/  SHF.R.S32.HI R30, RZ, 0x1f, R18 ;  /* 0x0000001fff1e7819 */ /* 0x000fd20000011412 */
[----:B------:R-:W-:Y:S01]  /*ac20*/  @P0 LOP3.LUT R23, R23, 0x8, RZ, 0xfc, !PT ;  /* 0x0000000817170812 */ /* 0x000fe200078efcff */
[----:B------:R-:W-:Y:S06]  /*ac30*/  @!P2 BRA `(.L_x_257) ;  /* 0x000000000004a947 */ /* 0x000fec0003800000 */
[----:B------:R-:W-:Y:S01]  /*ac40*/  BPT.TRAP 0x1 ;  /* 0x000000040000795c */ /* 0x000fe20000300000 */
.L_x_257:
[----:B------:R-:W-:Y:S01]  /*ac50*/  SHF.R.S32.HI R5, RZ, 0x1f, R0 ;  /* 0x0000001fff057819 */ /* 0x000fe20000011400 */
[----:B------:R-:W-:Y:S01]  /*ac60*/  ULDC.64 UR4, c[0x0][0x328] ;  /* 0x0000ca0000047ab9 */ /* 0x000fe20000000a00 */
[----:B------:R-:W-:Y:S03]  /*ac70*/  BSSY B0, `(.L_x_258) ;  /* 0x0000017000007945 */ /* 0x000fe60003800000 */
[----:B------:R-:W-:-:S04]  /*ac80*/  IMAD R3, R5, UR4, RZ ;  /* 0x0000000405037c24 */ /* 0x000fc8000f8e02ff */
[C---:B------:R-:W-:Y:S02]  /*ac90*/  IMAD R6, R0.reuse, UR5, R3 ;  /* 0x0000000500067c24 */ /* 0x040fe4000f8e0203 */
[----:B------:R-:W-:Y:S01]  /*aca0*/  IMAD.WIDE.U32 R2, R0, UR4, RZ ;  /* 0x0000000400027c25 */ /* 0x000fe2000f8e00ff */
[----:B------:R-:W-:-:S03]  /*acb0*/  ULDC.64 UR4, c[0x0][0x338] ;  /* 0x0000ce0000047ab9 */ /* 0x000fc60000000a00 */
[----:B------:R-:W-:Y:S01]  /*acc0*/  IMAD.IADD R3, R3, 0x1, R6 ;  /* 0x0000000103037824 */ /* 0x000fe200078e0206 */
[----:B-----5:R-:W-:Y:S01]  /*acd0*/  SHF.R.S32.HI R6, RZ, 0x1f, R4 ;  /* 0x0000001fff067819 */ /* 0x020fe20000011404 */
[----:B------:R-:W-:-:S04]  /*ace0*/  IMAD.WIDE.U32 R2, R4, UR4, R2 ;  /* 0x0000000404027c25 */ /* 0x000fc8000f8e0002 */
[----:B------:R-:W-:-:S04]  /*acf0*/  IMAD R7, R6, UR4, RZ ;  /* 0x0000000406077c24 */ /* 0x000fc8000f8e02ff */
[----:B------:R-:W-:Y:S01]  /*ad00*/  IMAD R7, R4, UR5, R7 ;  /* 0x0000000504077c24 */ /* 0x000fe2000f8e0207 */
[----:B------:R-:W-:-:S03]  /*ad10*/  ULDC.64 UR4, c[0x0][0x330] ;  /* 0x0000cc0000047ab9 */ /* 0x000fc60000000a00 */
[----:B------:R-:W-:Y:S02]  /*ad20*/  IMAD.IADD R3, R3, 0x1, R7 ;  /* 0x0000000103037824 */ /* 0x000fe400078e0207 */
[----:B------:R-:W-:Y:S02]  /*ad30*/  IMAD R7, R30, UR4, RZ ;  /* 0x000000041e077c24 */ /* 0x000fe4000f8e02ff */
[----:B------:R-:W-:-:S04]  /*ad40*/  IMAD.WIDE.U32 R2, R18, UR4, R2 ;  /* 0x0000000412027c25 */ /* 0x000fc8000f8e0002 */
[----:B------:R-:W-:Y:S01]  /*ad50*/  IMAD R7, R18, UR5, R7 ;  /* 0x0000000512077c24 */ /* 0x000fe2000f8e0207 */
[----:B------:R-:W-:Y:S02]  /*ad60*/  ULDC.64 UR4, c[0x0][0x318] ;  /* 0x0000c60000047ab9 */ /* 0x000fe40000000a00 */
[----:B------:R-:W-:Y:S02]  /*ad70*/  LEA R24, P0, R2, UR4, 0x1 ;  /* 0x0000000402187c11 */ /* 0x000fe4000f8008ff */
[----:B------:R-:W-:-:S04]  /*ad80*/  IADD3 R7, R3, R7, RZ ;  /* 0x0000000703077210 */ /* 0x000fc80007ffe0ff */
[----:B------:R-:W-:Y:S01]  /*ad90*/  LEA.HI.X R25, R2, UR5, R7, 0x1, P0 ;  /* 0x0000000502197c11 */ /* 0x000fe200080f0c07 */
[----:B------:R-:W-:Y:S01]  /*ada0*/  IMAD R7, R27, 0x8, R22 ;  /* 0x000000081b077824 */ /* 0x000fe200078e0216 */
[----:B------:R-:W-:-:S04]  /*adb0*/  SHF.L.U32 R2, R28, 0x1f, RZ ;  /* 0x0000001f1c027819 */ /* 0x000fc800000006ff */
[----:B------:R-:W0:Y:S02]  /*adc0*/  SYNCS.PHASECHK.TRANS64.TRYWAIT P0, [R7+URZ+0x30840], R2 ;  /* 0x03084002070075a7 */ /* 0x000e24000800017f */
[----:B0-----:R-:W-:Y:S05]  /*add0*/  @!P0 BRA `(.L_x_259) ;  /* 0x0000003c00308947 */ /* 0x001fea0003800000 */
.L_x_325:
[----:B------:R-:W-:Y:S05]  /*ade0*/  BSYNC B0 ;  /* 0x0000000000007941 */ /* 0x000fea0003800000 */
.L_x_258:
[----:B------:R-:W2:Y:S01]  /*adf0*/  LDL R9, [R1] ;  /* 0x0000000001097983 */ /* 0x000ea20000100800 */
[----:B------:R-:W-:Y:S01]  /*ae00*/  ULDC.64 UR4, c[0x0][0x300] ;  /* 0x0000c00000047ab9 */ /* 0x000fe20000000a00 */
[----:B------:R-:W-:Y:S01]  /*ae10*/  LOP3.LUT P4, RZ, R23, 0x4, RZ, 0xc0, !PT ;  /* 0x0000000417ff7812 */ /* 0x000fe2000788c0ff */
[----:B------:R-:W-:Y:S01]  /*ae20*/  IMAD R5, R5, UR4, RZ ;  /* 0x0000000405057c24 */ /* 0x000fe2000f8e02ff */
[----:B------:R-:W1:Y:S01]  /*ae30*/  S2R R8, SR_TID.X ;  /* 0x0000000000087919 */ /* 0x000e620000002100 */
[C---:B0-----:R-:W-:Y:S01]  /*ae40*/  IMAD.WIDE.U32 R2, R0.reuse, UR4, RZ ;  /* 0x0000000400027c25 */ /* 0x041fe2000f8e00ff */
[C---:B------:R-:W-:Y:S02]  /*ae50*/  LOP3.LUT P3, RZ, R23.reuse, 0x2, RZ, 0xc0, !PT ;  /* 0x0000000217ff7812 */ /* 0x040fe4000786c0ff */
[----:B------:R-:W-:Y:S01]  /*ae60*/  LOP3.LUT P2, RZ, R23, 0x1, RZ, 0xc0, !PT ;  /* 0x0000000117ff7812 */ /* 0x000fe2000784c0ff */
[----:B------:R-:W-:Y:S01]  /*ae70*/  IMAD R5, R0, UR5, R5 ;  /* 0x0000000500057c24 */ /* 0x000fe2000f8e0205 */
[----:B------:R-:W-:-:S02]  /*ae80*/  ULDC.64 UR4, c[0x0][0x310] ;  /* 0x0000c40000047ab9 */ /* 0x000fc40000000a00 */
[----:B------:R-:W-:Y:S02]  /*ae90*/  IMAD R6, R6, UR4, RZ ;  /* 0x0000000406067c24 */ /* 0x000fe4000f8e02ff */
[----:B------:R-:W-:Y:S02]  /*aea0*/  IMAD.IADD R3, R3, 0x1, R5 ;  /* 0x0000000103037824 */ /* 0x000fe400078e0205 */
        /* <DEDUP_REMOVED lines=8> */
[----:B------:R-:W-:Y:S01]  /*af30*/  IMAD R5, R27, 0x4800, R36 ;  /* 0x000048001b057824 */ /* 0x000fe200078e0224 */
[----:B------:R-:W-:Y:S01]  /*af40*/  LEA R4, P0, R2, UR4, 0x1 ;  /* 0x0000000402047c11 */ /* 0x000fe2000f8008ff */
[----:B------:R-:W-:Y:S01]  /*af50*/  IMAD.IADD R0, R3, 0x1, R0 ;  /* 0x0000000103007824 */ /* 0x000fe200078e0200 */
[----:B------:R-:W-:Y:S01]  /*af60*/  UMOV UR4, 0xffffffff ;  /* 0xffffffff00047882 */ /* 0x000fe20000000000 */
[----:B-1----:R-:W-:-:S03]  /*af70*/  LOP3.LUT R8, R8, 0x7f, RZ, 0xc0, !PT ;  /* 0x0000007f08087812 */ /* 0x002fc600078ec0ff */
[----:B------:R-:W-:Y:S02]  /*af80*/  LEA.HI.X R0, R2, UR5, R0, 0x1, P0 ;  /* 0x0000000502007c11 */ /* 0x000fe400080f0c00 */
[----:B------:R-:W-:Y:S01]  /*af90*/  SHF.R.U32.HI R8, RZ, 0x3, R8 ;  /* 0x00000003ff087819 */ /* 0x000fe20000011608 */
[----:B--2---:R-:W-:-:S04]  /*afa0*/  IMAD R6, R26, -0x60, R9 ;  /* 0xffffffa01a067824 */ /* 0x004fc800078e0209 */
[----:B------:R-:W-:-:S05]  /*afb0*/  IMAD.IADD R6, R6, 0x1, -R8 ;  /* 0x0000000106067824 */ /* 0x000fca00078e0a08 */
[----:B------:R-:W-:Y:S01]  /*afc0*/  ISETP.GE.AND P0, PT, R6, 0x1, PT ;  /* 0x000000010600780c */ /* 0x000fe20003f06270 */
[----:B------:R-:W-:-:S12]  /*afd0*/  BRA.DIV UR4, `(.L_x_260) ;  /* 0x0000003a04c47947 */ /* 0x000fd8000b800000 */
[----:B------:R-:W0:Y:S01]  /*afe0*/  SHFL.IDX PT, R3, R4, RZ, 0x181f ;  /* 0x00181fff04037589 */ /* 0x000e2200000e0000 */
[----:B------:R-:W-:-:S03]  /*aff0*/  @P0 IMAD R8, R5, 0x2, R22 ;  /* 0x0000000205080824 */ /* 0x000fc600078e0216 */
[----:B------:R-:W1:Y:S01]  /*b000*/  SHFL.IDX PT, R2, R0, RZ, 0x181f ;  /* 0x00181fff00027589 */ /* 0x000e6200000e0000 */
[----:B0-----:R-:W-:-:S04]  /*b010*/  @P0 LEA R3, P1, R32, R3, 0x1 ;  /* 0x0000000320030211 */ /* 0x001fc800078208ff */
[----:B-1----:R-:W-:Y:S02]  /*b020*/  @P0 IADD3.X R2, RZ, R2, RZ, P1, !PT ;  /* 0x00000002ff020210 */ /* 0x002fe40000ffe4ff */
[----:B------:R-:W-:Y:S02]  /*b030*/  ISETP.GE.AND P1, PT, R6, 0x11, PT ;  /* 0x000000110600780c */ /* 0x000fe40003f26270 */
[----:B------:R-:W-:-:S04]  /*b040*/  @P0 LOP3.LUT R3, R3, R2, RZ, 0x3c, !PT ;  /* 0x0000000203030212 */ /* 0x000fc800078e3cff */
[----:B------:R-:W-:-:S04]  /*b050*/  @P0 LOP3.LUT R2, R3, R2, RZ, 0x3c, !PT ;  /* 0x0000000203020212 */ /* 0x000fc800078e3cff */
[----:B------:R-:W-:-:S05]  /*b060*/  @P0 LOP3.LUT R3, R3, R2, RZ, 0x3c, !PT ;  /* 0x0000000203030212 */ /* 0x000fca00078e3cff */
[----:B------:R-:W-:Y:S01]  /*b070*/  @!PT LDS RZ, [RZ] ;  /* 0x00000000fffff984 */ /* 0x000fe20000000800 */
[----:B------:R-:W-:Y:S04]  /*b080*/  @P0 LDGSTS.E.BYPASS.LTC128B.128 [R8+0x1e400], desc[UR36][R2.64], !P4 ;  /* 0x1e40000002080fae */ /* 0x000fe8000e101d64 */
[----:B------:R-:W-:Y:S04]  /*b090*/  @P0 LDGSTS.E.BYPASS.LTC128B.128 [R8+0x21400], desc[UR36][R2.64+0x80], !P3 ;  /* 0x2140008002080fae */ /* 0x000fe8000d901d64 */
[----:B------:R0:W-:Y:S04]  /*b0a0*/  @P0 LDGSTS.E.BYPASS.LTC128B.128 [R8+0x24400], desc[UR36][R2.64+0x100], !P2 ;  /* 0x2440010002080fae */ /* 0x0001e8000d101d64 */
[----:B0-----:R-:W0:Y:S01]  /*b0b0*/  SHFL.IDX PT, R3, R4, 0x1, 0x181f ;  /* 0x00381f0004037f89 */ /* 0x001e2200000e0000 */
[----:B------:R-:W-:-:S03]  /*b0c0*/  @P1 IMAD R8, R5, 0x2, R22 ;  /* 0x0000000205081824 */ /* 0x000fc600078e0216 */
[----:B------:R-:W1:Y:S01]  /*b0d0*/  SHFL.IDX PT, R2, R0, 0x1, 0x181f ;  /* 0x00381f0000027f89 */ /* 0x000e6200000e0000 */
[----:B0-----:R-:W-:-:S05]  /*b0e0*/  @P1 LEA R3, P0, R32, R3, 0x1 ;  /* 0x0000000320031211 */ /* 0x001fca00078008ff */
[----:B-1----:R-:W-:-:S05]  /*b0f0*/  @P1 IMAD.X R2, RZ, RZ, R2, P0 ;  /* 0x000000ffff021224 */ /* 0x002fca00000e0602 */
[----:B------:R-:W-:-:S04]  /*b100*/  @P1 LOP3.LUT R3, R3, R2, RZ, 0x3c, !PT ;  /* 0x0000000203031212 */ /* 0x000fc800078e3cff */
[----:B------:R-:W-:-:S04]  /*b110*/  @P1 LOP3.LUT R2, R3, R2, RZ, 0x3c, !PT ;  /* 0x0000000203021212 */ /* 0x000fc800078e3cff */
[----:B------:R-:W-:-:S05]  /*b120*/  @P1 LOP3.LUT R3, R3, R2, RZ, 0x3c, !PT ;  /* 0x0000000203031212 */ /* 0x000fca00078e3cff */
[----:B------:R-:W-:Y:S04]  /*b130*/  @P1 LDGSTS.E.BYPASS.LTC128B.128 [R8+0x1ec00], desc[UR36][R2.64], !P4 ;  /* 0x1ec0000002081fae */ /* 0x000fe8000e101d64 */
[----:B------:R-:W-:Y:S04]  /*b140*/  @P1 LDGSTS.E.BYPASS.LTC128B.128 [R8+0x21c00], desc[UR36][R2.64+0x80], !P3 ;  /* 0x21c0008002081fae */ /* 0x000fe8000d901d64 */
[----:B------:R0:W-:Y:S01]  /*b150*/  @P1 LDGSTS.E.BYPASS.LTC128B.128 [R8+0x24c00], desc[UR36][R2.64+0x100], !P2 ;  /* 0x24c0010002081fae */ /* 0x0001e2000d101d64 */
[----:B------:R-:W-:-:S03]  /*b160*/  ISETP.GE.AND P1, PT, R6, 0x21, PT ;  /* 0x000000210600780c */ /* 0x000fc60003f26270 */
[----:B0-----:R-:W0:Y:S10]  /*b170*/  SHFL.IDX PT, R3, R4, 0x2, 0x181f ;  /* 0x00581f0004037f89 */ /* 0x001e3400000e0000 */
[----:B------:R-:W-:Y:S01]  /*b180*/  @P1 IMAD R8, R5, 0x2, R22 ;  /* 0x0000000205081824 */ /* 0x000fe200078e0216 */
        /* <DEDUP_REMOVED lines=13> */
[----:B0-----:R-:W-:-:S04]  /*b260*/  @P1 LEA R3, P0, R32, R3, 0x1 ;  /* 0x0000000320031211 */ /* 0x001fc800078008ff */
[----:B-1----:R-:W-:-:S04]  /*b270*/  @P1 IADD3.X R2, RZ, R2, RZ, P0, !PT ;  /* 0x00000002ff021210 */ /* 0x002fc800007fe4ff */
        /* <DEDUP_REMOVED lines=9> */
[----:B------:R-:W1:Y:S04]  /*b310*/  SHFL.IDX PT, R2, R0, 0x4, 0x181f ;  /* 0x00981f0000027f89 */ /* 0x000e6800000e0000 */
[----:B------:R-:W2:Y:S01]  /*b320*/  SHFL.IDX PT, R0, R0, 0x5, 0x181f ;  /* 0x00b81f0000007f89 */ /* 0x000ea200000e0000 */
[----:B0-----:R-:W-:-:S05]  /*b330*/  @P1 LEA R3, P0, R32, R3, 0x1 ;  /* 0x0000000320031211 */ /* 0x001fca00078008ff */
[----:B-1----:R-:W-:-:S05]  /*b340*/  @P1 IMAD.X R2, RZ, RZ, R2, P0 ;  /* 0x000000ffff021224 */ /* 0x002fca00000e0602 */
[----:B------:R-:W-:-:S04]  /*b350*/  @P1 LOP3.LUT R3, R3, R2, RZ, 0x3c, !PT ;  /* 0x0000000203031212 */ /* 0x000fc800078e3cff */
[----:B------:R-:W-:-:S04]  /*b360*/  @P1 LOP3.LUT R2, R3, R2, RZ, 0x3c, !PT ;  /* 0x0000000203021212 */ /* 0x000fc800078e3cff */
[----:B------:R-:W-:-:S05]  /*b370*/  @P1 LOP3.LUT R3, R3, R2, RZ, 0x3c, !PT ;  /* 0x0000000203031212 */ /* 0x000fca00078e3cff */
[----:B------:R-:W-:Y:S04]  /*b380*/  @P1 LDGSTS.E.BYPASS.LTC128B.128 [R8+0x20400], desc[UR36][R2.64], !P4 ;  /* 0x2040000002081fae */ /* 0x000fe8000e101d64 */
[----:B------:R-:W-:Y:S04]  /*b390*/  @P1 LDGSTS.E.BYPASS.LTC128B.128 [R8+0x23400], desc[UR36][R2.64+0x80], !P3 ;  /* 0x2340008002081fae */ /* 0x000fe8000d901d64 */
[----:B------:R0:W-:Y:S04]  /*b3a0*/  @P1 LDGSTS.E.BYPASS.LTC128B.128 [R8+0x26400], desc[UR36][R2.64+0x100], !P2 ;  /* 0x2640010002081fae */ /* 0x0001e8000d101d64 */
[----:B0-2---:R0:W1:Y:S02]  /*b3b0*/  SHFL.IDX PT, R2, R4, 0x5, 0x181f ;  /* 0x00b81f0004027f89 */ /* 0x00506400000e0000 */
.L_x_339:
[----:B------:R-:W-:-:S13]  /*b3c0*/  ISETP.GE.AND P0, PT, R6, 0x51, PT ;  /* 0x000000510600780c */ /* 0x000fda0003f06270 */
[----:B-1----:R-:W-:Y:S01]  /*b3d0*/  @P0 LEA R2, P1, R32, R2, 0x1 ;  /* 0x0000000220020211 */ /* 0x002fe200078208ff */
[----:B------:R-:W-:-:S04]  /*b3e0*/  @P0 IMAD R5, R5, 0x2, R22 ;  /* 0x0000000205050824 */ /* 0x000fc800078e0216 */
[----:B------:R-:W-:-:S05]  /*b3f0*/  @P0 IMAD.X R3, RZ, RZ, R0, P1 ;  /* 0x000000ffff030224 */ /* 0x000fca00008e0600 */
        /* <DEDUP_REMOVED lines=8> */
.L_x_261:
        /* <DEDUP_REMOVED lines=10> */
.L_x_262:
[----:B------:R2:W5:Y:S01]  /*b520*/  LDL.LU R0, [R1+0x10] ;  /* 0x0000100001007983 */ /* 0x0005620000300800 */
[----:B------:R-:W-:Y:S01]  /*b530*/  LOP3.LUT P0, RZ, R23, 0x40, RZ, 0xc0, !PT ;  /* 0x0000004017ff7812 */ /* 0x000fe2000780c0ff */
[----:B------:R2:W-:-:S12]  /*b540*/  SYNCS.ARRIVE.TRANS64.A1T0 RZ, [R7+URZ+0x30830], RZ ;  /* 0x030830ff07ff79a7 */ /* 0x0005d8000810003f */
[----:B------:R-:W-:Y:S05]  /*b550*/  WARPSYNC.ALL ;  /* 0x0000000000007948 */ /* 0x000fea0003800000 */
[----:B------:R-:W-:Y:S01]  /*b560*/  ULDC.64 UR4, c[0x0][0x298] ;  /* 0x0000a60000047ab9 */ /* 0x000fe20000000a00 */
[----:B------:R-:W-:Y:S01]  /*b570*/  SEL R29, R29, RZ, !P0 ;  /* 0x000000ff1d1d7207 */ /* 0x000fe20004000000 */
[----:B01----:R-:W-:Y:S01]  /*b580*/  IMAD.WIDE.U32 R4, R35, UR4, RZ ;  /* 0x0000000423047c25 */ /* 0x003fe2000f8e00ff */
[----:B------:R-:W-:Y:S01]  /*b590*/  BSSY B6, `(.L_x_263) ;  /* 0x000001c000067945 */ /* 0x000fe20003800000 */
[----:B------:R-:W-:Y:S01]  /*b5a0*/  BAR.SYNC.DEFER_BLOCKING 0x8, 0x180 ;  /* 0x0206000000007b1d */ /* 0x000fe20000010000 */
[----:B-----5:R-:W-:-:S02]  /*b5b0*/  SEL R2, R0, RZ, !P0 ;  /* 0x000000ff00027207 */ /* 0x020fc40004000000 */
[----:B------:R-:W-:-:S03]  /*b5c0*/  SHF.R.S32.HI R0, RZ, 0x1f, R35 ;  /* 0x0000001fff007819 */ /* 0x000fc60000011423 */
[----:B------:R0:W-:Y:S02]  /*b5d0*/  STL [R1+0x24], R2 ;  /* 0x0000240201007387 */ /* 0x0001e40000100800 */
[----:B------:R-:W-:Y:S02]  /*b5e0*/  IMAD R0, R0, UR4, RZ ;  /* 0x0000000400007c24 */ /* 0x000fe4000f8e02ff */
[----:B------:R1:W-:Y:S02]  /*b5f0*/  STL.64 [R1+0x10], R4 ;  /* 0x0000100401007387 */ /* 0x0003e40000100a00 */
[----:B------:R-:W-:Y:S01]  /*b600*/  IMAD R0, R35, UR5, R0 ;  /* 0x0000000523007c24 */ /* 0x000fe2000f8e0200 */
[----:B0-----:R-:W-:-:S03]  /*b610*/  IADD3 R2, R22, 0x12400, RZ ;  /* 0x0001240016027810 */ /* 0x001fc60007ffe0ff */
[----:B------:R-:W-:Y:S01]  /*b620*/  IMAD.IADD R35, R5, 0x1, R0 ;  /* 0x0000000105237824 */ /* 0x000fe200078e0200 */
[----:B------:R-:W-:-:S13]  /*b630*/  LOP3.LUT P0, RZ, R2, 0x3ff, RZ, 0xc0, !PT ;  /* 0x000003ff02ff7812 */ /* 0x000fda000780c0ff */
[----:B-1----:R-:W-:Y:S05]  /*b640*/  @!P0 BRA `(.L_x_264) ;  /* 0x0000000000408947 */ /* 0x002fea0003800000 */
[----:B------:R-:W-:Y:S01]  /*b650*/  MOV R2, 0x0 ;  /* 0x0000000000027802 */ /* 0x000fe20000000f00 */
[----:B------:R-:W-:Y:S01]  /*b660*/  ULDC.64 UR6, c[0x4][0x88] ;  /* 0x0100220000067ab9 */ /* 0x000fe20000000a00 */
[----:B------:R-:W-:Y:S01]  /*b670*/  ULDC.64 UR8, c[0x4][0x90] ;  /* 0x0100240000087ab9 */ /* 0x000fe20000000a00 */
[----:B------:R-:W-:Y:S01]  /*b680*/  ULDC.64 UR4, c[0x4][0x20] ;  /* 0x0100080000047ab9 */ /* 0x000fe20000000a00 */
[----:B------:R-:W-:Y:S01]  /*b690*/  IMAD.U32 R4, RZ, RZ, UR6 ;  /* 0x00000006ff047e24 */ /* 0x000fe2000f8e00ff */
[----:B------:R-:W-:Y:S01]  /*b6a0*/  MOV R10, UR4 ;  /* 0x00000004000a7c02 */ /* 0x000fe20008000f00 */
[----:B------:R-:W0:Y:S01]  /*b6b0*/  LDC.64 R2, c[0x4][R2] ;  /* 0x0100000002027b82 */ /* 0x000e220000000a00 */
[----:B------:R-:W-:Y:S02]  /*b6c0*/  IMAD.U32 R5, RZ, RZ, UR7 ;  /* 0x00000007ff057e24 */ /* 0x000fe4000f8e00ff */
[----:B------:R-:W-:Y:S02]  /*b6d0*/  IMAD.U32 R6, RZ, RZ, UR8 ;  /* 0x00000008ff067e24 */ /* 0x000fe4000f8e00ff */
[----:B--2---:R-:W-:-:S02]  /*b6e0*/  IMAD.U32 R7, RZ, RZ, UR9 ;  /* 0x00000009ff077e24 */ /* 0x004fc4000f8e00ff */
[----:B------:R-:W-:Y:S02]  /*b6f0*/  IMAD.U32 R11, RZ, RZ, UR5 ;  /* 0x00000005ff0b7e24 */ /* 0x000fe4000f8e00ff */
[----:B------:R-:W-:Y:S02]  /*b700*/  IMAD.MOV.U32 R8, RZ, RZ, 0x70 ;  /* 0x00000070ff087424 */ /* 0x000fe400078e00ff */
[----:B------:R-:W-:Y:S02]  /*b710*/  IMAD.MOV.U32 R12, RZ, RZ, 0x1 ;  /* 0x00000001ff0c7424 */ /* 0x000fe400078e00ff */
[----:B------:R-:W-:-:S07]  /*b720*/  IMAD.MOV.U32 R13, RZ, RZ, RZ ;  /* 0x000000ffff0d7224 */ /* 0x000fce00078e00ff */
[----:B------:R-:W-:-:S07]  /*b730*/  LEPC R20, `(.L_x_264) ;  /* 0x000000001014794e */ /* 0x000fce0000000000 */
[----:B0-----:R-:W-:Y:S05]  /*b740*/  CALL.ABS.NOINC R2 ;  /* 0x0000000002007343 */ /* 0x001fea0003c00000 */
.L_x_264:
[----:B------:R-:W-:Y:S05]  /*b750*/  BSYNC B6 ;  /* 0x0000000000067941 */ /* 0x000fea0003800000 */
.L_x_263:
[----:B------:R-:W3:Y:S01]  /*b760*/  LDL.LU R20, [R1+0x24] ;  /* 0x0000240001147983 */ /* 0x000ee20000300800 */
[----:B------:R-:W0:Y:S01]  /*b770*/  LDC R6, c[0x0][0x448] ;  /* 0x00011200ff067b82 */ /* 0x000e220000000800 */
[----:B------:R-:W-:Y:S02]  /*b780*/  ULDC.64 UR4, c[0x0][0x2d8] ;  /* 0x0000b60000047ab9 */ /* 0x000fe40000000a00 */
[----:B------:R-:W4:Y:S01]  /*b790*/  LDL.LU.64 R2, [R1+0x10] ;  /* 0x0000100001027983 */ /* 0x000f220000300a00 */
[----:B------:R-:W-:Y:S02]  /*b7a0*/  IMAD.SHL.U32 R4, R17, 0x80, RZ ;  /* 0x0000008011047824 */ /* 0x000fe400078e00ff */
[----:B------:R-:W-:Y:S01]  /*b7b0*/  IMAD R0, R30, UR4, RZ ;  /* 0x000000041e007c24 */ /* 0x000fe2000f8e02ff */
[----:B------:R1:W5:Y:S03]  /*b7c0*/  LDL R17, [R1+0x18] ;  /* 0x0000180001117983 */ /* 0x0003660000100800 */
[----:B------:R-:W-:Y:S01]  /*b7d0*/  IMAD R5, R18, UR5, R0 ;  /* 0x0000000512057c24 */ /* 0x000fe2000f8e0200 */
[----:B0-----:R-:W-:-:S13]  /*b7e0*/  ISETP.NE.AND P0, PT, R6, 0x1, PT ;  /* 0x000000010600780c */ /* 0x001fda0003f05270 */
[----:B------:R-:W0:Y:S01]  /*b7f0*/  @P0 LDC R8, c[0x0][0x450] ;  /* 0x00011400ff080b82 */ /* 0x000e220000000800 */
[----:B---3--:R-:W-:Y:S02]  /*b800*/  IMAD.MOV.U32 R21, RZ, RZ, R20 ;  /* 0x000000ffff157224 */ /* 0x008fe400078e0014 */
[----:B------:R-:W3:Y:S01]  /*b810*/  S2R R20, SR_TID.X ;  /* 0x0000000000147919 */ /* 0x000ee20000002100 */
[----:B----4-:R-:W-:-:S03]  /*b820*/  MOV R3, R35 ;  /* 0x0000002300037202 */ /* 0x010fc60000000f00 */
[----:B------:R-:W-:Y:S01]  /*b830*/  IMAD.WIDE.U32 R2, R18, UR4, R2 ;  /* 0x0000000412027c25 */ /* 0x000fe2000f8e0002 */
[----:B------:R-:W-:-:S03]  /*b840*/  ULDC.64 UR4, c[0x0][0x2e0] ;  /* 0x0000b80000047ab9 */ /* 0x000fc60000000a00 */
[----:B------:R-:W-:Y:S02]  /*b850*/  IMAD.IADD R3, R3, 0x1, R5 ;  /* 0x0000000103037824 */ /* 0x000fe400078e0205 */
[----:B------:R-:W4:Y:S01]  /*b860*/  @P0 LDC R5, c[0x0][0x44c] ;  /* 0x00011300ff050b82 */ /* 0x000f220000000800 */
[----:B------:R-:W-:Y:S02]  /*b870*/  IMAD R0, R21, UR4, RZ ;  /* 0x0000000415007c24 */ /* 0x000fe4000f8e02ff */
[----:B------:R-:W-:-:S04]  /*b880*/  IMAD.WIDE.U32 R2, R29, UR4, R2 ;  /* 0x000000041d027c25 */ /* 0x000fc8000f8e0002 */
[----:B------:R-:W-:Y:S01]  /*b890*/  IMAD R0, R29, UR5, R0 ;  /* 0x000000051d007c24 */ /* 0x000fe2000f8e0200 */
[----:B------:R-:W-:Y:S01]  /*b8a0*/  ULDC.64 UR4, c[0x0][0x2d0] ;  /* 0x0000b40000047ab9 */ /* 0x000fe20000000a00 */
[C---:B---3--:R-:W-:Y:S01]  /*b8b0*/  LOP3.LUT R21, R20.reuse, 0x7f, RZ, 0xc0, !PT ;  /* 0x0000007f14157812 */ /* 0x048fe200078ec0ff */
[----:B------:R-:W-:-:S03]  /*b8c0*/  IMAD.SHL.U32 R20, R20, 0x10, RZ ;  /* 0x0000001014147824 */ /* 0x000fc600078e00ff */
[----:B------:R-:W-:-:S04]  /*b8d0*/  SHF.R.U32.HI R21, RZ, 0x3, R21 ;  /* 0x00000003ff157819 */ /* 0x000fc80000011615 */
[----:B------:R-:W-:-:S04]  /*b8e0*/  LOP3.LUT R20, R21, 0x70, R20, 0xf8, !PT ;  /* 0x0000007015147812 */ /* 0x000fc800078ef814 */
[----:B--2---:R-:W-:-:S05]  /*b8f0*/  LOP3.LUT R7, R20, R4, RZ, 0xfc, !PT ;  /* 0x0000000414077212 */ /* 0x004fca00078efcff */
[----:B----4-:R-:W-:-:S04]  /*b900*/  @P0 IMAD.HI.U32 R9, R7, R5, RZ ;  /* 0x0000000507090227 */ /* 0x010fc800078e00ff */
[----:B------:R-:W-:Y:S01]  /*b910*/  IMAD.MOV.U32 R5, RZ, RZ, R7 ;  /* 0x000000ffff057224 */ /* 0x000fe200078e0007 */
[----:B0-----:R-:W-:Y:S01]  /*b920*/  @P0 SHF.R.U32.HI R5, RZ, R8, R9 ;  /* 0x00000008ff050219 */ /* 0x001fe20000011609 */
[----:B------:R-:W-:-:S03]  /*b930*/  IMAD.IADD R3, R3, 0x1, R0 ;  /* 0x0000000103037824 */ /* 0x000fc600078e0200 */
[C---:B------:R-:W-:Y:S01]  /*b940*/  IADD3 R0, -R5.reuse, RZ, RZ ;  /* 0x000000ff05007210 */ /* 0x040fe20007ffe1ff */
[----:B------:R-:W0:Y:S04]  /*b950*/  S2R R20, SR_TID.X ;  /* 0x0000000000147919 */ /* 0x000e280000002100 */
[----:B------:R-:W-:Y:S01]  /*b960*/  IMAD R0, R6, R0, R7 ;  /* 0x0000000006007224 */ /* 0x000fe200078e0207 */
[----:B------:R-:W-:Y:S01]  /*b970*/  SHF.R.S32.HI R7, RZ, 0x1f, R5 ;  /* 0x0000001fff077819 */ /* 0x000fe20000011405 */
[----:B------:R-:W-:-:S04]  /*b980*/  IMAD.WIDE.U32 R2, R5, UR4, R2 ;  /* 0x0000000405027c25 */ /* 0x000fc8000f8e0002 */
[----:B------:R-:W-:-:S04]  /*b990*/  IMAD R8, R7, UR4, RZ ;  /* 0x0000000407087c24 */ /* 0x000fc8000f8e02ff */
[----:B------:R-:W-:Y:S01]  /*b9a0*/  IMAD R7, R5, UR5, R8 ;  /* 0x0000000505077c24 */ /* 0x000fe2000f8e0208 */
[----:B------:R-:W-:Y:S01]  /*b9b0*/  SHF.R.S32.HI R5, RZ, 0x1f, R0 ;  /* 0x0000001fff057819 */ /* 0x000fe20000011400 */
[----:B------:R-:W-:Y:S02]  /*b9c0*/  ULDC.64 UR4, c[0x0][0x2c8] ;  /* 0x0000b20000047ab9 */ /* 0x000fe40000000a00 */
[----:B------:R-:W-:Y:S02]  /*b9d0*/  IMAD.IADD R3, R3, 0x1, R7 ;  /* 0x0000000103037824 */ /* 0x000fe400078e0207 */
[----:B------:R-:W-:Y:S02]  /*b9e0*/  IMAD R5, R5, UR4, RZ ;  /* 0x0000000405057c24 */ /* 0x000fe4000f8e02ff */
[----:B------:R-:W-:-:S04]  /*b9f0*/  IMAD.WIDE.U32 R2, R0, UR4, R2 ;  /* 0x0000000400027c25 */ /* 0x000fc8000f8e0002 */
[----:B------:R-:W-:Y:S01]  /*ba00*/  IMAD R5, R0, UR5, R5 ;  /* 0x0000000500057c24 */ /* 0x000fe2000f8e0205 */
[----:B------:R-:W-:Y:S02]  /*ba10*/  ULDC.64 UR4, c[0x0][0x280] ;  /* 0x0000a00000047ab9 */ /* 0x000fe40000000a00 */
[----:B------:R-:W-:Y:S01]  /*ba20*/  LEA R0, P0, R2, UR4, 0x1 ;  /* 0x0000000402007c11 */ /* 0x000fe2000f8008ff */
[----:B------:R-:W-:Y:S01]  /*ba30*/  IMAD.IADD R5, R3, 0x1, R5 ;  /* 0x0000000103057824 */ /* 0x000fe200078e0205 */
[----:B------:R-:W-:Y:S01]  /*ba40*/  ULDC UR4, c[0x0][0x2b8] ;  /* 0x0000ae0000047ab9 */ /* 0x000fe20000000800 */
[----:B0-----:R-:W-:-:S03]  /*ba50*/  LOP3.LUT R20, R20, 0x7f, RZ, 0xc0, !PT ;  /* 0x0000007f14147812 */ /* 0x001fc600078ec0ff */
[----:B------:R-:W-:Y:S01]  /*ba60*/  LEA.HI.X R5, R2, UR5, R5, 0x1, P0 ;  /* 0x0000000502057c11 */ /* 0x000fe200080f0c05 */
[----:B------:R-:W-:Y:S01]  /*ba70*/  UMOV UR5, 0xffffffff ;  /* 0xffffffff00057882 */ /* 0x000fe20000000000 */
[----:B------:R-:W-:Y:S02]  /*ba80*/  ISETP.GE.AND P3, PT, R32, UR4, PT ;  /* 0x0000000420007c0c */ /* 0x000fe4000bf66270 */
[----:B------:R-:W-:Y:S02]  /*ba90*/  ISETP.GE.AND P2, PT, R34, UR4, PT ;  /* 0x0000000422007c0c */ /* 0x000fe4000bf46270 */
[----:B------:R-:W-:Y:S02]  /*baa0*/  ISETP.GE.AND P0, PT, R33, UR4, PT ;  /* 0x0000000421007c0c */ /* 0x000fe4000bf06270 */
[----:B------:R-:W-:Y:S01]  /*bab0*/  SHF.R.U32.HI R10, RZ, 0x3, R20 ;  /* 0x00000003ff0a7819 */ /* 0x000fe20000011614 */
[----:B-1----:R-:W-:Y:S10]  /*bac0*/  BRA.DIV UR5, `(.L_x_265) ;  /* 0x0000003a05307947 */ /* 0x002ff4000b800000 */
[----:B------:R-:W0:Y:S01]  /*bad0*/  SHFL.IDX PT, R14, R0, RZ, 0x181f ;  /* 0x00181fff000e7589 */ /* 0x000e2200000e0000 */
[----:B-----5:R-:W-:Y:S02]  /*bae0*/  IMAD R6, R17, R6, RZ ;  /* 0x0000000611067224 */ /* 0x020fe400078e02ff */
[----:B------:R-:W-:Y:S01]  /*baf0*/  IMAD.IADD R4, R10, 0x1, R4 ;  /* 0x000000010a047824 */ /* 0x000fe200078e0204 */
[----:B------:R-:W1:Y:S04]  /*bb00*/  SHFL.IDX PT, R2, R5, RZ, 0x181f ;  /* 0x00181fff05027589 */ /* 0x000e6800000e0000 */
[C---:B------:R-:W-:Y:S02]  /*bb10*/  ISETP.GE.AND P1, PT, R4.reuse, R6, PT ;  /* 0x000000060400720c */ /* 0x040fe40003f26270 */
[----:B------:R-:W-:-:S11]  /*bb20*/  IADD3 R7, R4, 0x10, RZ ;  /* 0x0000001004077810 */ /* 0x000fd60007ffe0ff */
[----:B0-----:R-:W-:-:S05]  /*bb30*/  @!P1 LEA R14, P4, R32, R14, 0x1 ;  /* 0x0000000e200e9211 */ /* 0x001fca00078808ff */
[----:B-1----:R-:W-:Y:S02]  /*bb40*/  @!P1 IMAD.X R3, RZ, RZ, R2, P4 ;  /* 0x000000ffff039224 */ /* 0x002fe400020e0602 */
[----:B------:R-:W-:Y:S02]  /*bb50*/  @!P1 IMAD.MOV.U32 R2, RZ, RZ, R14 ;  /* 0x000000ffff029224 */ /* 0x000fe400078e000e */
[----:B------:R-:W0:Y:S04]  /*bb60*/  SHFL.IDX PT, R14, R0, 0x1, 0x181f ;  /* 0x00381f00000e7f89 */ /* 0x000e2800000e0000 */
[----:B------:R-:W-:Y:S04]  /*bb70*/  @!P1 LDGSTS.E.BYPASS.LTC128B.128 [R37+0x12400], desc[UR36][R2.64], !P3 ;  /* 0x1240000002259fae */ /* 0x000fe8000d901d64 */
[----:B------:R-:W-:Y:S04]  /*bb80*/  @!P1 LDGSTS.E.BYPASS.LTC128B.128 [R37+0x16400], desc[UR36][R2.64+0x80], !P2 ;  /* 0x1640008002259fae */ /* 0x000fe8000d101d64 */
[----:B------:R1:W-:Y:S01]  /*bb90*/  @!P1 LDGSTS.E.BYPASS.LTC128B.128 [R37+0x1a400], desc[UR36][R2.64+0x100], !P0 ;  /* 0x1a40010002259fae */ /* 0x0003e2000c101d64 */
[----:B------:R-:W-:-:S03]  /*bba0*/  ISETP.GE.AND P1, PT, R7, R6, PT ;  /* 0x000000060700720c */ /* 0x000fc60003f26270 */
[----:B-1----:R-:W1:Y:S10]  /*bbb0*/  SHFL.IDX PT, R2, R5, 0x1, 0x181f ;  /* 0x00381f0005027f89 */ /* 0x002e7400000e0000 */
[----:B0-----:R-:W-:-:S05]  /*bbc0*/  @!P1 LEA R14, P4, R32, R14, 0x1 ;  /* 0x0000000e200e9211 */ /* 0x001fca00078808ff */
[----:B-1----:R-:W-:Y:S02]  /*bbd0*/  @!P1 IMAD.X R7, RZ, RZ, R2, P4 ;  /* 0x000000ffff079224 */ /* 0x002fe400020e0602 */
[----:B------:R-:W-:Y:S02]  /*bbe0*/  @!P1 IMAD.MOV.U32 R2, RZ, RZ, R14 ;  /* 0x000000ffff029224 */ /* 0x000fe400078e000e */
[----:B------:R-:W-:Y:S01]  /*bbf0*/  @!P1 IMAD.MOV.U32 R3, RZ, RZ, R7 ;  /* 0x000000ffff039224 */ /* 0x000fe200078e0007 */
[----:B------:R-:W0:Y:S01]  /*bc00*/  SHFL.IDX PT, R14, R0, 0x2, 0x181f ;  /* 0x00581f00000e7f89 */ /* 0x000e2200000e0000 */
[----:B------:R-:W-:-:S03]  /*bc10*/  VIADD R7, R4, 0x20 ;  /* 0x0000002004077836 */ /* 0x000fc60000000000 */
[----:B------:R-:W-:Y:S04]  /*bc20*/  @!P1 LDGSTS.E.BYPASS.LTC128B.128 [R37+0x12c00], desc[UR36][R2.64], !P3 ;  /* 0x12c0000002259fae */ /* 0x000fe8000d901d64 */
[----:B------:R-:W-:Y:S04]  /*bc30*/  @!P1 LDGSTS.E.BYPASS.LTC128B.128 [R37+0x16c00], desc[UR36][R2.64+0x80], !P2 ;  /* 0x16c0008002259fae */ /* 0x000fe8000d101d64 */
[----:B------:R1:W-:Y:S01]  /*bc40*/  @!P1 LDGSTS.E.BYPASS.LTC128B.128 [R37+0x1ac00], desc[UR36][R2.64+0x100], !P0 ;  /* 0x1ac0010002259fae */ /* 0x0003e2000c101d64 */
[----:B------:R-:W-:-:S03]  /*bc50*/  ISETP.GE.AND P1, PT, R7, R6, PT ;  /* 0x000000060700720c */ /* 0x000fc60003f26270 */
[----:B-1----:R-:W1:Y:S10]  /*bc60*/  SHFL.IDX PT, R2, R5, 0x2, 0x181f ;  /* 0x00581f0005027f89 */ /* 0x002e7400000e0000 */
[----:B0-----:R-:W-:-:S05]  /*bc70*/  @!P1 LEA R14, P4, R32, R14, 0x1 ;  /* 0x0000000e200e9211 */ /* 0x001fca00078808ff */
[----:B-1----:R-:W-:Y:S01]  /*bc80*/  @!P1 IMAD.X R7, RZ, RZ, R2, P4 ;  /* 0x000000ffff079224 */ /* 0x002fe200020e0602 */
[----:B------:R-:W-:Y:S02]  /*bc90*/  @!P1 MOV R2, R14 ;  /* 0x0000000e00029202 */ /* 0x000fe40000000f00 */
[----:B------:R-:W0:Y:S01]  /*bca0*/  SHFL.IDX PT, R14, R0, 0x3, 0x181f ;  /* 0x00781f00000e7f89 */ /* 0x000e2200000e0000 */
[----:B------:R-:W-:Y:S02]  /*bcb0*/  @!P1 IMAD.MOV.U32 R3, RZ, RZ, R7 ;  /* 0x000000ffff039224 */ /* 0x000fe400078e0007 */
[----:B------:R-:W-:-:S03]  /*bcc0*/  VIADD R7, R4, 0x30 ;  /* 0x0000003004077836 */ /* 0x000fc60000000000 */
        /* <DEDUP_REMOVED lines=10> */
[----:B------:R-:W-:-:S03]  /*bd70*/  IADD3 R7, R4, 0x40, RZ ;  /* 0x0000004004077810 */ /* 0x000fc60007ffe0ff */
        /* <DEDUP_REMOVED lines=27> */
[----:B0-----:R-:W-:Y:S01]  /*bf30*/  @!P1 LEA R14, P4, R32, R14, 0x1 ;  /* 0x0000000e200e9211 */ /* 0x001fe200078808ff */
[----:B------:R-:W0:Y:S04]  /*bf40*/  SHFL.IDX PT, R5, R5, 0x7, 0x181f ;  /* 0x00f81f0005057f89 */ /* 0x000e2800000e0000 */
[----:B-1----:R-:W-:-:S02]  /*bf50*/  @!P1 IMAD.X R7, RZ, RZ, R2, P4 ;  /* 0x000000ffff079224 */ /* 0x002fc400020e0602 */
[----:B------:R-:W-:Y:S02]  /*bf60*/  @!P1 IMAD.MOV.U32 R2, RZ, RZ, R14 ;  /* 0x000000ffff029224 */ /* 0x000fe400078e000e */
[----:B------:R-:W-:Y:S01]  /*bf70*/  @!P1 IMAD.MOV.U32 R3, RZ, RZ, R7 ;  /* 0x000000ffff039224 */ /* 0x000fe200078e0007 */
[----:B------:R1:W2:Y:S04]  /*bf80*/  SHFL.IDX PT, R14, R0, 0x7, 0x181f ;  /* 0x00f81f00000e7f89 */ /* 0x0002a800000e0000 */
[----:B------:R1:W-:Y:S04]  /*bf90*/  @!P1 LDGSTS.E.BYPASS.LTC128B.128 [R37+0x15400], desc[UR36][R2.64], !P3 ;  /* 0x1540000002259fae */ /* 0x0003e8000d901d64 */
[----:B------:R1:W-:Y:S04]  /*bfa0*/  @!P1 LDGSTS.E.BYPASS.LTC128B.128 [R37+0x19400], desc[UR36][R2.64+0x80], !P2 ;  /* 0x1940008002259fae */ /* 0x0003e8000d101d64 */
[----:B0-----:R1:W-:Y:S02]  /*bfb0*/  @!P1 LDGSTS.E.BYPASS.LTC128B.128 [R37+0x1d400], desc[UR36][R2.64+0x100], !P0 ;  /* 0x1d40010002259fae */ /* 0x0013e4000c101d64 */
.L_x_356:
[----:B-1----:R-:W-:Y:S01]  /*bfc0*/  IADD3 R3, R4, 0x70, RZ ;  /* 0x0000007004037810 */ /* 0x002fe20007ffe0ff */
[----:B------:R-:W-:Y:S03]  /*bfd0*/  BSSY B0, `(.L_x_266) ;  /* 0x000000b000007945 */ /* 0x000fe60003800000 */
[----:B------:R-:W-:-:S13]  /*bfe0*/  ISETP.GE.AND P1, PT, R3, R6, PT ;  /* 0x000000060300720c */ /* 0x000fda0003f26270 */
[----:B------:R-:W-:Y:S05]  /*bff0*/  @P1 BRA `(.L_x_267) ;  /* 0x0000000000201947 */ /* 0x000fea0003800000 */
[----:B--2---:R-:W-:-:S05]  /*c000*/  LEA R2, P1, R32, R14, 0x1 ;  /* 0x0000000e20027211 */ /* 0x004fca00078208ff */
[----:B------:R-:W-:-:S05]  /*c010*/  IMAD.X R3, RZ, RZ, R5, P1 ;  /* 0x000000ffff037224 */ /* 0x000fca00008e0605 */
[----:B------:R-:W-:Y:S01]  /*c020*/  @!PT LDS RZ, [RZ] ;  /* 0x00000000fffff984 */ /* 0x000fe20000000800 */
[----:B------:R-:W-:Y:S01]  /*c030*/  @!PT LDS RZ, [RZ] ;  /* 0x00000000fffff984 */ /* 0x000fe20000000800 */
[----:B------:R-:W-:Y:S01]  /*c040*/  @!PT LDS RZ, [RZ] ;  /* 0x00000000fffff984 */ /* 0x000fe20000000800 */
[----:B------:R0:W-:Y:S04]  /*c050*/  LDGSTS.E.BYPASS.LTC128B.128 [R37+0x15c00], desc[UR36][R2.64], !P3 ;  /* 0x15c0000002257fae */ /* 0x0001e8000d901d64 */
[----:B------:R0:W-:Y:S04]  /*c060*/  LDGSTS.E.BYPASS.LTC128B.128 [R37+0x19c00], desc[UR36][R2.64+0x80], !P2 ;  /* 0x19c0008002257fae */ /* 0x0001e8000d101d64 */
[----:B------:R0:W-:Y:S02]  /*c070*/  LDGSTS.E.BYPASS.LTC128B.128 [R37+0x1dc00], desc[UR36][R2.64+0x100], !P0 ;  /* 0x1dc0010002257fae */ /* 0x0001e4000c101d64 */
.L_x_267:
[----:B------:R-:W-:Y:S05]  /*c080*/  BSYNC B0 ;  /* 0x0000000000007941 */ /* 0x000fea0003800000 */
.L_x_266:
[----:B------:R-:W-:Y:S01]  /*c090*/  NOP ;  /* 0x0000000000007918 */ /* 0x000fe20000000000 */
[----:B------:R-:W-:-:S13]  /*c0a0*/  PLOP3.LUT P0, PT, PT, PT, PT, 0x80, 0x0 ;  /* 0x000000000000781c */ /* 0x000fda0003f0f070 */
.L_x_268:
[----:B------:R-:W-:Y:S02]  /*c0b0*/  PLOP3.LUT P1, PT, P1, P0, PT, 0xa2, 0x0 ;  /* 0x000000000000781c */ /* 0x000fe40000f21472 */
[----:B------:R-:W-:-:S08]  /*c0c0*/  @P0 R2UR P1, UR4, R22 ;  /* 0x00000000160402ca */ /* 0x000fd00000020000 */
[----:B------:R-:W-:-:S05]  /*c0d0*/  @P0 PLOP3.LUT P0, PT, P1, PT, PT, 0x80, 0x0 ;  /* 0x000000000000081c */ /* 0x000fca0000f0f070 */
[----:B------:R-:W-:Y:S01]  /*c0e0*/  @!P1 SYNCS.ARRIVE.TRANS64.RED.A0T1 RZ, [UR4+0x30800], RZ ;  /* 0x030800ffffff99a7 */ /* 0x000fe20008200404 */
[----:B------:R-:W-:Y:S07]  /*c0f0*/  @!P1 ARRIVES.LDGSTSBAR.64.TRANSCNT [UR4+0x30800] ;  /* 0x03080000ff0099b0 */ /* 0x000fee0008000a84 */
[----:B------:R-:W-:Y:S05]  /*c100*/  @P0 BRA.U.ANY `(.L_x_268) ;  /* 0xfffffffd00e80947 */ /* 0x000fea000393ffff */
[----:B0-----:R-:W3:Y:S02]  /*c110*/  LDL.LU R2, [R1+0x1c] ;  /* 0x00001c0001027983 */ /* 0x001ee40000300800 */
[----:B---3--:R-:W-:-:S05]  /*c120*/  VIADD R2, R2, 0x1 ;  /* 0x0000000102027836 */ /* 0x008fca0000000000 */
[----:B------:R0:W-:Y:S01]  /*c130*/  STL [R1+0x1c], R2 ;  /* 0x00001c0201007387 */ /* 0x0001e20000100800 */
[----:B------:R-:W-:-:S04]  /*c140*/  LEA.HI R0, R2, R2, RZ, 0x1 ;  /* 0x0000000202007211 */ /* 0x000fc800078f08ff */
[----:B------:R-:W-:-:S05]  /*c150*/  LOP3.LUT R0, R0, 0xfffffffe, RZ, 0xc0, !PT ;  /* 0xfffffffe00007812 */ /* 0x000fca00078ec0ff */
[----:B------:R-:W-:-:S05]  /*c160*/  IMAD.IADD R0, R2, 0x1, -R0 ;  /* 0x0000000102007824 */ /* 0x000fca00078e0a00 */
[----:B------:R-:W-:Y:S01]  /*c170*/  SHF.L.U32 R3, R0, 0x1f, RZ ;  /* 0x0000001f00037819 */ /* 0x000fe200000006ff */
[----:B------:R-:W-:Y:S01]  /*c180*/  NOP ;  /* 0x0000000000007918 */ /* 0x000fe20000000000 */
[----:B------:R0:W-:Y:S01]  /*c190*/  SYNCS.ARRIVE.TRANS64.A1T0 RZ, [R22+URZ+0x30800], RZ ;  /* 0x030800ff16ff79a7 */ /* 0x0001e2000810003f */
[----:B------:R-:W-:Y:S01]  /*c1a0*/  BSSY B0, `(.L_x_269) ;  /* 0x0000003000007945 */ /* 0x000fe20003800000 */
[----:B------:R-:W1:Y:S03]  /*c1b0*/  SYNCS.PHASECHK.TRANS64.TRYWAIT P0, [R22+URZ+0x30820], R3 ;  /* 0x03082003160075a7 */ /* 0x000e66000800017f */
[----:B01----:R-:W-:Y:S05]  /*c1c0*/  @!P0 BRA `(.L_x_270) ;  /* 0x0000003c000c8947 */ /* 0x003fea0003800000 */
.L_x_357:
[----:B------:R-:W-:Y:S05]  /*c1d0*/  BSYNC B0 ;  /* 0x0000000000007941 */ /* 0x000fea0003800000 */
.L_x_269:
[----:B------:R-:W3:Y:S01]  /*c1e0*/  LDL R0, [R1] ;  /* 0x0000000001007983 */ /* 0x000ee20000100800 */
[----:B------:R-:W-:Y:S01]  /*c1f0*/  BSSY B0, `(.L_x_271) ;  /* 0x000010a000007945 */ /* 0x000fe20003800000 */
[----:B---3--:R-:W-:-:S13]  /*c200*/  ISETP.GE.AND P0, PT, R0, 0x61, PT ;  /* 0x000000610000780c */ /* 0x008fda0003f06270 */
[----:B------:R-:W-:Y:S05]  /*c210*/  @!P0 BRA `(.L_x_272) ;  /* 0x00000010001c8947 */ /* 0x000fea0003800000 */
[----:B------:R-:W3:Y:S01]  /*c220*/  LDL.LU R0, [R1+0x20] ;  /* 0x0000200001007983 */ /* 0x000ee20000300800 */
[----:B------:R-:W-:Y:S01]  /*c230*/  ULDC UR4, c[0x0][0x2f4] ;  /* 0x0000bd0000047ab9 */ /* 0x000fe20000000800 */
[----:B------:R-:W-:Y:S01]  /*c240*/  IMAD.MOV.U32 R17, RZ, RZ, R28 ;  /* 0x000000ffff117224 */ /* 0x000fe200078e001c */
[----:B------:R-:W-:Y:S01]  /*c250*/  MOV R10, R27 ;  /* 0x0000001b000a7202 */ /* 0x000fe20000000f00 */
[----:B------:R-:W-:Y:S01]  /*c260*/  IMAD.MOV.U32 R29, RZ, RZ, R26 ;  /* 0x000000ffff1d7224 */ /* 0x000fe200078e001a */
[----:B------:R-:W-:Y:S02]  /*c270*/  ISETP.GE.AND P3, PT, R32, UR4, PT ;  /* 0x0000000420007c0c */ /* 0x000fe4000bf66270 */
[----:B------:R-:W-:Y:S02]  /*c280*/  ISETP.GE.AND P2, PT, R34, UR4, PT ;  /* 0x0000000422007c0c */ /* 0x000fe4000bf46270 */
[----:B------:R-:W-:Y:S01]  /*c290*/  ISETP.GE.AND P1, PT, R33, UR4, PT ;  /* 0x0000000421007c0c */ /* 0x000fe2000bf26270 */
[----:B---3--:R-:W-:-:S12]  /*c2a0*/  VIADD R8, R0, 0xfffffffe ;  /* 0xfffffffe00087836 */ /* 0x008fd80000000000 */
.L_x_285:
[----:B------:R-:W3:Y:S04]  /*c2b0*/  LDL R5, [R1+0x4] ;  /* 0x0000040001057983 */ /* 0x000ee80000100800 */
[----:B------:R-:W4:Y:S01]  /*c2c0*/  LDL R12, [R1+0x8] ;  /* 0x00000800010c7983 */ /* 0x000f220000100800 */
[----:B------:R-:W1:Y:S01]  /*c2d0*/  S2R R0, SR_TID.X ;  /* 0x0000000000007919 */ /* 0x000e620000002100 */
[----:B------:R-:W2:Y:S01]  /*c2e0*/  S2R R4, SR_TID.X ;  /* 0x0000000000047919 */ /* 0x000ea20000002100 */
[----:B-1----:R-:W-:-:S04]  /*c2f0*/  LOP3.LUT R0, R0, 0x7f, RZ, 0xc0, !PT ;  /* 0x0000007f00007812 */ /* 0x002fc800078ec0ff */
[----:B0-----:R-:W-:Y:S02]  /*c300*/  SHF.R.U32.HI R3, RZ, 0x3, R0 ;  /* 0x00000003ff037819 */ /* 0x001fe40000011600 */
[----:B------:R-:W0:Y:S01]  /*c310*/  LDC R0, c[0x0][0x430] ;  /* 0x00010c00ff007b82 */ /* 0x000e220000000800 */
[----:B--2---:R-:W-:-:S05]  /*c320*/  IMAD.SHL.U32 R4, R4, 0x10, RZ ;  /* 0x0000001004047824 */ /* 0x004fca00078e00ff */
[----:B------:R-:W-:-:S04]  /*c330*/  LOP3.LUT R4, R3, 0x70, R4, 0xf8, !PT ;  /* 0x0000007003047812 */ /* 0x000fc800078ef804 */
[----:B------:R-:W-:-:S13]  /*c340*/  ISETP.GT.U32.AND P5, PT, R4, 0x5f, PT ;  /* 0x0000005f0400780c */ /* 0x000fda0003fa4070 */
[----:B------:R-:W4:Y:S01]  /*c350*/  @!P5 LDC.64 R6, c[0x0][0x428] ;  /* 0x00010a00ff06db82 */ /* 0x000f220000000a00 */
[----:B0-----:R-:W-:-:S13]  /*c360*/  ISETP.NE.AND P0, PT, R0, 0x1, PT ;  /* 0x000000010000780c */ /* 0x001fda0003f05270 */
[----:B------:R-:W0:Y:S08]  /*c370*/  @P0 LDC R0, c[0x0][0x434] ;  /* 0x00010d00ff000b82 */ /* 0x000e300000000800 */
[----:B------:R-:W1:Y:S01]  /*c380*/  @P0 LDC R3, c[0x0][0x438] ;  /* 0x00010e00ff030b82 */ /* 0x000e620000000800 */
[----:B---3--:R-:W-:-:S04]  /*c390*/  IMAD R9, R8, 0x60, R5 ;  /* 0x0000006008097824 */ /* 0x008fc800078e0205 */
[----:B------:R-:W-:-:S03]  /*c3a0*/  IMAD.IADD R9, R4, 0x1, R9 ;  /* 0x0000000104097824 */ /* 0x000fc600078e0209 */
[----:B------:R-:W2:Y:S01]  /*c3b0*/  @!P5 LDC.64 R4, c[0x0][0x418] ;  /* 0x00010600ff04db82 */ /* 0x000ea20000000a00 */
[----:B0-----:R-:W-:-:S04]  /*c3c0*/  @P0 IMAD.HI.U32 R0, R9, R0, RZ ;  /* 0x0000000009000227 */ /* 0x001fc800078e00ff */
[----:B------:R-:W-:Y:S01]  /*c3d0*/  IMAD.MOV.U32 R11, RZ, RZ, R9 ;  /* 0x000000ffff0b7224 */ /* 0x000fe200078e0009 */
[----:B-1----:R-:W-:Y:S01]  /*c3e0*/  @P0 SHF.R.U32.HI R11, RZ, R3, R0 ;  /* 0x00000003ff0b0219 */ /* 0x002fe20000011600 */
[----:B----4-:R-:W-:-:S03]  /*c3f0*/  @!P5 IMAD R0, R12, R6, RZ ;  /* 0x000000060c00d224 */ /* 0x010fc600078e02ff */
[--C-:B------:R-:W-:Y:S01]  /*c400*/  @!P5 SHF.R.S32.HI R3, RZ, 0x1f, R11.reuse ;  /* 0x0000001fff03d819 */ /* 0x100fe2000001140b */
[----:B------:R-:W-:Y:S02]  /*c410*/  @!P5 IMAD.MOV.U32 R2, RZ, RZ, R11 ;  /* 0x000000ffff02d224 */ /* 0x000fe400078e000b */
[C---:B------:R-:W-:Y:S02]  /*c420*/  @!P5 IMAD R7, R31.reuse, R7, R0 ;  /* 0x000000071f07d224 */ /* 0x040fe400078e0200 */
[----:B------:R-:W-:-:S05]  /*c430*/  @!P5 IMAD.WIDE.U32 R2, R31, R6, R2 ;  /* 0x000000061f02d225 */ /* 0x000fca00078e0002 */
[----:B------:R-:W-:Y:S02]  /*c440*/  @!P5 IADD3 R7, R7, R3, RZ ;  /* 0x000000030707d210 */ /* 0x000fe40007ffe0ff */
[----:B--2---:R-:W-:Y:S01]  /*c450*/  @!P5 LEA R4, P0, R2, R4, 0x2 ;  /* 0x000000040204d211 */ /* 0x004fe200078010ff */
[----:B------:R-:W-:-:S03]  /*c460*/  IMAD.MOV.U32 R0, RZ, RZ, RZ ;  /* 0x000000ffff007224 */ /* 0x000fc600078e00ff */
[----:B------:R-:W-:-:S05]  /*c470*/  @!P5 LEA.HI.X R5, R2, R5, R7, 0x2, P0 ;  /* 0x000000050205d211 */ /* 0x000fca00000f1407 */
[----:B------:R0:W5:Y:S01]  /*c480*/  @!P5 LDG.E R0, desc[UR36][R4.64] ;  /* 0x000000240400d981 */ /* 0x000162000c1e1900 */
[----:B------:R-:W-:Y:S01]  /*c490*/  LOP3.LUT P4, RZ, R23, 0x10, RZ, 0xc0, !PT ;  /* 0x0000001017ff7812 */ /* 0x000fe2000788c0ff */
[----:B------:R-:W-:Y:S01]  /*c4a0*/  VIADD R27, R10, 0x1 ;  /* 0x000000010a1b7836 */ /* 0x000fe20000000000 */
[----:B------:R-:W-:Y:S05]  /*c4b0*/  YIELD ;  /* 0x0000000000007946 */ /* 0x000fea0003800000 */
[----:B------:R-:W-:Y:S01]  /*c4c0*/  ISETP.NE.AND P0, PT, R27, 0x2, PT ;  /* 0x000000021b00780c */ /* 0x000fe20003f05270 */
[----:B------:R-:W-:Y:S01]  /*c4d0*/  IMAD.MOV R2, RZ, RZ, -R11 ;  /* 0x000000ffff027224 */ /* 0x000fe200078e0a0b */
[----:B------:R-:W-:-:S02]  /*c4e0*/  ULDC UR4, c[0x0][0x430] ;  /* 0x00010c0000047ab9 */ /* 0x000fc40000000800 */
[----:B------:R-:W-:Y:S01]  /*c4f0*/  SEL R28, RZ, 0x1, P0 ;  /* 0x00000001ff1c7807 */ /* 0x000fe20000000000 */
[----:B------:R-:W-:Y:S01]  /*c500*/  IMAD R9, R2, UR4, R9 ;  /* 0x0000000402097c24 */ /* 0x000fe2000f8e0209 */
[----:B------:R-:W-:Y:S01]  /*c510*/  SEL R27, R27, RZ, P0 ;  /* 0x000000ff1b1b7207 */ /* 0x000fe20000000000 */
[----:B------:R-:W-:Y:S01]  /*c520*/  IMAD.MOV.U32 R26, RZ, RZ, R8 ;  /* 0x000000ffff1a7224 */ /* 0x000fe200078e0008 */
[----:B------:R-:W-:Y:S01]  /*c530*/  LOP3.LUT R28, R17, R28, RZ, 0x3c, !PT ;  /* 0x0000001c111c7212 */ /* 0x000fe200078e3cff */
[----:B0-----:R-:W-:Y:S06]  /*c540*/  @!P4 BRA `(.L_x_273) ;  /* 0x000000000004c947 */ /* 0x001fec0003800000 */
[----:B------:R-:W-:Y:S01]  /*c550*/  BPT.TRAP 0x1 ;  /* 0x000000040000795c */ /* 0x000fe20000300000 */
.L_x_273:
[----:B------:R-:W-:Y:S01]  /*c560*/  IMAD R7, R27, 0x8, R22 ;  /* 0x000000081b077824 */ /* 0x000fe200078e0216 */
[----:B------:R-:W-:Y:S01]  /*c570*/  SHF.L.U32 R2, R28, 0x1f, RZ ;  /* 0x0000001f1c027819 */ /* 0x000fe200000006ff */
[----:B------:R-:W-:Y:S03]  /*c580*/  BSSY B1, `(.L_x_274) ;  /* 0x0000003000017945 */ /* 0x000fe60003800000 */
[----:B------:R-:W0:Y:S02]  /*c590*/  SYNCS.PHASECHK.TRANS64.TRYWAIT P0, [R7+URZ+0x30840], R2 ;  /* 0x03084002070075a7 */ /* 0x000e24000800017f */
[----:B0-----:R-:W-:Y:S05]  /*c5a0*/  @!P0 BRA `(.L_x_275) ;  /* 0x0000003800288947 */ /* 0x001fea0003800000 */
.L_x_358:
[----:B------:R-:W-:Y:S05]  /*c5b0*/  BSYNC B1 ;  /* 0x0000000000017941 */ /* 0x000fea0003800000 */
.L_x_274:
[----:B------:R-:W-:Y:S01]  /*c5c0*/  SHF.R.S32.HI R20, RZ, 0x1f, R9 ;  /* 0x0000001fff147819 */ /* 0x000fe20000011409 */
[----:B------:R-:W-:Y:S01]  /*c5d0*/  ULDC.64 UR4, c[0x0][0x300] ;  /* 0x0000c00000047ab9 */ /* 0x000fe20000000a00 */
[----:B-----5:R-:W-:Y:S01]  /*c5e0*/  SHF.R.S32.HI R21, RZ, 0x1f, R0 ;  /* 0x0000001fff157819 */ /* 0x020fe20000011400 */
[----:B0-----:R-:W-:Y:S01]  /*c5f0*/  IMAD.WIDE.U32 R2, R9, UR4, RZ ;  /* 0x0000000409027c25 */ /* 0x001fe2000f8e00ff */
[C---:B------:R-:W-:Y:S02]  /*c600*/  LOP3.LUT P5, RZ, R23.reuse, 0x2, RZ, 0xc0, !PT ;  /* 0x0000000217ff7812 */ /* 0x040fe400078ac0ff */
[----:B------:R-:W-:Y:S01]  /*c610*/  LOP3.LUT P4, RZ, R23, 0x1, RZ, 0xc0, !PT ;  /* 0x0000000117ff7812 */ /* 0x000fe2000788c0ff */
[----:B------:R-:W-:Y:S02]  /*c620*/  IMAD R4, R20, UR4, RZ ;  /* 0x0000000414047c24 */ /* 0x000fe4000f8e02ff */
[----:B------:R-:W-:Y:S02]  /*c630*/  IMAD R5, R27, 0x4800, R36 ;  /* 0x000048001b057824 */ /* 0x000fe400078e0224 */
        /* <DEDUP_REMOVED lines=14> */
[----:B------:R-:W-:-:S04]  /*c720*/  UMOV UR4, 0xffffffff ;  /* 0xffffffff00047882 */ /* 0x000fc80000000000 */
[----:B------:R-:W-:Y:S01]  /*c730*/  LEA.HI.X R6, R2, UR5, R4, 0x1, P0 ;  /* 0x0000000502067c11 */ /* 0x000fe200080f0c04 */
[----:B------:R-:W-:Y:S06]  /*c740*/  BRA.DIV UR4, `(.L_x_276) ;  /* 0x0000003604d47947 */ /* 0x000fec000b800000 */
[----:B------:R-:W0:Y:S01]  /*c750*/  SHFL.IDX PT, R2, R8, RZ, 0x181f ;  /* 0x00181fff08027589 */ /* 0x000e2200000e0000 */
[----:B------:R-:W-:Y:S01]  /*c760*/  IMAD.SHL.U32 R4, R32, 0x2, RZ ;  /* 0x0000000220047824 */ /* 0x000fe200078e00ff */
[----:B------:R-:W-:Y:S01]  /*c770*/  LOP3.LUT P6, RZ, R23, 0x4, RZ, 0xc0, !PT ;  /* 0x0000000417ff7812 */ /* 0x000fe200078cc0ff */
[----:B------:R-:W-:Y:S01]  /*c780*/  IMAD R5, R5, 0x2, R22 ;  /* 0x0000000205057824 */ /* 0x000fe200078e0216 */
[----:B------:R-:W1:Y:S04]  /*c790*/  SHFL.IDX PT, R3, R6, RZ, 0x181f ;  /* 0x00181fff06037589 */ /* 0x000e6800000e0000 */
[----:B------:R-:W-:Y:S01]  /*c7a0*/  SHFL.IDX PT, R35, R6, 0x2, 0x181f ;  /* 0x00581f0006237f89 */ /* 0x000fe200000e0000 */
[----:B0-----:R-:W-:-:S05]  /*c7b0*/  IADD3 R2, P0, R2, R4, RZ ;  /* 0x0000000402027210 */ /* 0x001fca0007f1e0ff */
[----:B-1----:R-:W-:-:S05]  /*c7c0*/  IMAD.X R3, RZ, RZ, R3, P0 ;  /* 0x000000ffff037224 */ /* 0x002fca00000e0603 */
[----:B------:R-:W-:Y:S04]  /*c7d0*/  LDGSTS.E.BYPASS.LTC128B.128 [R5+0x1e400], desc[UR36][R2.64], !P6 ;  /* 0x1e40000002057fae */ /* 0x000fe8000f101d64 */
[----:B------:R-:W-:Y:S04]  /*c7e0*/  LDGSTS.E.BYPASS.LTC128B.128 [R5+0x21400], desc[UR36][R2.64+0x80], !P5 ;  /* 0x2140008002057fae */ /* 0x000fe8000e901d64 */
[----:B------:R0:W-:Y:S04]  /*c7f0*/  LDGSTS.E.BYPASS.LTC128B.128 [R5+0x24400], desc[UR36][R2.64+0x100], !P4 ;  /* 0x2440010002057fae */ /* 0x0001e8000e101d64 */
[----:B0-----:R-:W0:Y:S04]  /*c800*/  SHFL.IDX PT, R2, R8, 0x1, 0x181f ;  /* 0x00381f0008027f89 */ /* 0x001e2800000e0000 */
[----:B------:R-:W1:Y:S01]  /*c810*/  SHFL.IDX PT, R3, R6, 0x1, 0x181f ;  /* 0x00381f0006037f89 */ /* 0x000e6200000e0000 */
[----:B0-----:R-:W-:-:S04]  /*c820*/  IADD3 R2, P0, R2, R4, RZ ;  /* 0x0000000402027210 */ /* 0x001fc80007f1e0ff */
[----:B-1----:R-:W-:-:S05]  /*c830*/  IADD3.X R3, RZ, R3, RZ, P0, !PT ;  /* 0x00000003ff037210 */ /* 0x002fca00007fe4ff */
[----:B------:R-:W-:Y:S04]  /*c840*/  LDGSTS.E.BYPASS.LTC128B.128 [R5+0x1ec00], desc[UR36][R2.64], !P6 ;  /* 0x1ec0000002057fae */ /* 0x000fe8000f101d64 */
[----:B------:R-:W-:Y:S04]  /*c850*/  LDGSTS.E.BYPASS.LTC128B.128 [R5+0x21c00], desc[UR36][R2.64+0x80], !P5 ;  /* 0x21c0008002057fae */ /* 0x000fe8000e901d64 */
[----:B------:R0:W-:Y:S04]  /*c860*/  LDGSTS.E.BYPASS.LTC128B.128 [R5+0x24c00], desc[UR36][R2.64+0x100], !P4 ;  /* 0x24c0010002057fae */ /* 0x0001e8000e101d64 */
[----:B0-----:R-:W0:Y:S02]  /*c870*/  SHFL.IDX PT, R2, R8, 0x2, 0x181f ;  /* 0x00581f0008027f89 */ /* 0x001e2400000e0000 */
[----:B0-----:R-:W-:-:S05]  /*c880*/  IADD3 R2, P0, R2, R4, RZ ;  /* 0x0000000402027210 */ /* 0x001fca0007f1e0ff */
[----:B------:R-:W-:Y:S02]  /*c890*/  IMAD.X R3, RZ, RZ, R35, P0 ;  /* 0x000000ffff037224 */ /* 0x000fe400000e0623 */
[----:B------:R-:W-:Y:S04]  /*c8a0*/  SHFL.IDX PT, R35, R6, 0x3, 0x181f ;  /* 0x00781f0006237f89 */ /* 0x000fe800000e0000 */
        /* <DEDUP_REMOVED lines=13> */
[----:B------:R0:W1:Y:S04]  /*c980*/  SHFL.IDX PT, R35, R6, 0x5, 0x181f ;  /* 0x00b81f0006237f89 */ /* 0x00006800000e0000 */
[----:B------:R-:W-:Y:S04]  /*c990*/  LDGSTS.E.BYPASS.LTC128B.128 [R5+0x20400], desc[UR36][R2.64], !P6 ;  /* 0x2040000002057fae */ /* 0x000fe8000f101d64 */
[----:B------:R-:W-:Y:S04]  /*c9a0*/  LDGSTS.E.BYPASS.LTC128B.128 [R5+0x23400], desc[UR36][R2.64+0x80], !P5 ;  /* 0x2340008002057fae */ /* 0x000fe8000e901d64 */
[----:B------:R2:W-:Y:S04]  /*c9b0*/  LDGSTS.E.BYPASS.LTC128B.128 [R5+0x26400], desc[UR36][R2.64+0x100], !P4 ;  /* 0x2640010002057fae */ /* 0x0005e8000e101d64 */
[----:B-12---:R0:W2:Y:S02]  /*c9c0*/  SHFL.IDX PT, R2, R8, 0x5, 0x181f ;  /* 0x00b81f0008027f89 */ /* 0x0060a400000e0000 */
.L_x_372:
[----:B------:R-:W-:Y:S02]  /*c9d0*/  LOP3.LUT P6, RZ, R23, 0x4, RZ, 0xc0, !PT ;  /* 0x0000000417ff7812 */ /* 0x000fe400078cc0ff */
[----:B--2---:R-:W-:-:S05]  /*c9e0*/  IADD3 R2, P0, R2, R4, RZ ;  /* 0x0000000402027210 */ /* 0x004fca0007f1e0ff */
[----:B------:R-:W-:Y:S01]  /*c9f0*/  IMAD.X R3, RZ, RZ, R35, P0 ;  /* 0x000000ffff037224 */ /* 0x000fe200000e0623 */
[----:B------:R-:W-:-:S05]  /*ca00*/  PLOP3.LUT P0, PT, PT, PT, PT, 0x80, 0x0 ;  /* 0x000000000000781c */ /* 0x000fca0003f0f070 */
[----:B------:R-:W-:Y:S01]  /*ca10*/  @!PT LDS RZ, [RZ] ;  /* 0x00000000fffff984 */ /* 0x000fe20000000800 */
[----:B------:R-:W-:Y:S01]  /*ca20*/  @!PT LDS RZ, [RZ] ;  /* 0x00000000fffff984 */ /* 0x000fe20000000800 */
[----:B------:R-:W-:Y:S01]  /*ca30*/  @!PT LDS RZ, [RZ] ;  /* 0x00000000fffff984 */ /* 0x000fe20000000800 */
[----:B------:R1:W-:Y:S04]  /*ca40*/  LDGSTS.E.BYPASS.LTC128B.128 [R5+0x20c00], desc[UR36][R2.64], !P6 ;  /* 0x20c0000002057fae */ /* 0x0003e8000f101d64 */
[----:B------:R1:W-:Y:S04]  /*ca50*/  LDGSTS.E.BYPASS.LTC128B.128 [R5+0x23c00], desc[UR36][R2.64+0x80], !P5 ;  /* 0x23c0008002057fae */ /* 0x0003e8000e901d64 */
[----:B------:R1:W-:Y:S01]  /*ca60*/  LDGSTS.E.BYPASS.LTC128B.128 [R5+0x26c00], desc[UR36][R2.64+0x100], !P4 ;  /* 0x26c0010002057fae */ /* 0x0003e2000e101d64 */
[----:B------:R-:W-:Y:S01]  /*ca70*/  NOP ;  /* 0x0000000000007918 */ /* 0x000fe20000000000 */
.L_x_277:
        /* <DEDUP_REMOVED lines=10> */
.L_x_278:
[----:B------:R2:W-:Y:S01]  /*cb20*/  SYNCS.ARRIVE.TRANS64.A1T0 RZ, [R7+URZ+0x30830], RZ ;  /* 0x030830ff07ff79a7 */ /* 0x0005e2000810003f */
[----:B------:R-:W-:Y:S05]  /*cb30*/  @!P5 BRA `(.L_x_279) ;  /* 0x000000000004d947 */ /* 0x000fea0003800000 */
[----:B------:R-:W-:Y:S01]  /*cb40*/  BPT.TRAP 0x1 ;  /* 0x000000040000795c */ /* 0x000fe20000300000 */
.L_x_279:
[----:B-1----:R-:W2:Y:S01]  /*cb50*/  LDL R3, [R1] ;  /* 0x0000000001037983 */ /* 0x002ea20000100800 */
[----:B------:R-:W-:Y:S01]  /*cb60*/  SHF.L.U32 R2, R17, 0x1f, RZ ;  /* 0x0000001f11027819 */ /* 0x000fe200000006ff */
[----:B0-----:R-:W-:Y:S01]  /*cb70*/  IMAD R6, R10, 0x8, R22 ;  /* 0x000000080a067824 */ /* 0x001fe200078e0216 */
[----:B------:R-:W-:Y:S03]  /*cb80*/  BSSY B1, `(.L_x_280) ;  /* 0x0000004000017945 */ /* 0x000fe60003800000 */
[----:B------:R-:W0:Y:S01]  /*cb90*/  SYNCS.PHASECHK.TRANS64.TRYWAIT P0, [R6+URZ+0x30860], R2 ;  /* 0x03086002060075a7 */ /* 0x000e22000800017f */
[----:B--2---:R-:W-:Y:S01]  /*cba0*/  IMAD R7, R29, -0x60, R3 ;  /* 0xffffffa01d077824 */ /* 0x004fe200078e0203 */
[----:B0-----:R-:W-:Y:S06]  /*cbb0*/  @!P0 BRA `(.L_x_281) ;  /* 0x0000003800988947 */ /* 0x001fec0003800000 */
.L_x_373:
[----:B------:R-:W-:Y:S05]  /*cbc0*/  BSYNC B1 ;  /* 0x0000000000017941 */ /* 0x000fea0003800000 */
.L_x_280:
[----:B------:R-:W1:Y:S01]  /*cbd0*/  S2R R3, SR_TID.X ;  /* 0x0000000000037919 */ /* 0x000e620000002100 */
[----:B------:R-:W-:Y:S01]  /*cbe0*/  UMOV UR4, 0xffffffff ;  /* 0xffffffff00047882 */ /* 0x000fe20000000000 */
[----:B------:R-:W-:Y:S01]  /*cbf0*/  IMAD R5, R10, 0x4800, R36 ;  /* 0x000048000a057824 */ /* 0x000fe200078e0224 */
[----:B-1----:R-:W-:-:S04]  /*cc00*/  LOP3.LUT R3, R3, 0x7f, RZ, 0xc0, !PT ;  /* 0x0000007f03037812 */ /* 0x002fc800078ec0ff */
[----:B------:R-:W-:-:S04]  /*cc10*/  SHF.R.U32.HI R3, RZ, 0x3, R3 ;  /* 0x00000003ff037819 */ /* 0x000fc80000011603 */
[----:B------:R-:W-:Y:S01]  /*cc20*/  IADD3 R7, -R3, R7, RZ ;  /* 0x0000000703077210 */ /* 0x000fe20007ffe1ff */
[----:B------:R-:W-:Y:S06]  /*cc30*/  BRA.DIV UR4, `(.L_x_282) ;  /* 0x0000003a048c7947 */ /* 0x000fec000b800000 */
[----:B0-----:R-:W0:Y:S01]  /*cc40*/  SHFL.IDX PT, R2, R24, RZ, 0x181f ;  /* 0x00181fff18027589 */ /* 0x001e2200000e0000 */
[----:B------:R-:W-:-:S03]  /*cc50*/  IMAD R5, R5, 0x2, R22 ;  /* 0x0000000205057824 */ /* 0x000fc600078e0216 */
[----:B------:R-:W1:Y:S04]  /*cc60*/  SHFL.IDX PT, R3, R25, RZ, 0x181f ;  /* 0x00181fff19037589 */ /* 0x000e6800000e0000 */
[----:B------:R-:W-:Y:S01]  /*cc70*/  SHFL.IDX PT, R14, R24, 0x5, 0x181f ;  /* 0x00b81f00180e7f89 */ /* 0x000fe200000e0000 */
[----:B0-----:R-:W-:-:S05]  /*cc80*/  IADD3 R2, P0, R2, R4, RZ ;  /* 0x0000000402027210 */ /* 0x001fca0007f1e0ff */
[----:B-1----:R-:W-:Y:S01]  /*cc90*/  IMAD.X R3, RZ, RZ, R3, P0 ;  /* 0x000000ffff037224 */ /* 0x002fe200000e0603 */
[----:B------:R-:W-:-:S13]  /*cca0*/  ISETP.LT.OR P0, PT, R7, 0x1, P3 ;  /* 0x000000010700780c */ /* 0x000fda0001f01670 */
[----:B------:R-:W-:Y:S01]  /*ccb0*/  LDGSTS.E.BYPASS.LTC128B.128 [R5+0x400], desc[UR36][R2.64], !P0 ;  /* 0x0040000002057fae */ /* 0x000fe2000c101d64 */
[----:B------:R-:W-:-:S13]  /*ccc0*/  ISETP.LT.OR P0, PT, R7, 0x1, P2 ;  /* 0x000000010700780c */ /* 0x000fda0001701670 */
[----:B------:R-:W-:Y:S01]  /*ccd0*/  LDGSTS.E.BYPASS.LTC128B.128 [R5+0x3400], desc[UR36][R2.64+0x80], !P0 ;  /* 0x0340008002057fae */ /* 0x000fe2000c101d64 */
[----:B------:R-:W-:-:S13]  /*cce0*/  ISETP.LT.OR P0, PT, R7, 0x1, P1 ;  /* 0x000000010700780c */ /* 0x000fda0000f01670 */
[----:B------:R0:W-:Y:S04]  /*ccf0*/  LDGSTS.E.BYPASS.LTC128B.128 [R5+0x6400], desc[UR36][R2.64+0x100], !P0 ;  /* 0x0640010002057fae */ /* 0x0001e8000c101d64 */
[----:B0-----:R-:W0:Y:S04]  /*cd00*/  SHFL.IDX PT, R2, R24, 0x1, 0x181f ;  /* 0x00381f0018027f89 */ /* 0x001e2800000e0000 */
[----:B------:R-:W1:Y:S01]  /*cd10*/  SHFL.IDX PT, R3, R25, 0x1, 0x181f ;  /* 0x00381f0019037f89 */ /* 0x000e6200000e0000 */
        /* <DEDUP_REMOVED lines=29> */
[----:B------:R-:W1:Y:S04]  /*cef0*/  SHFL.IDX PT, R3, R25, 0x4, 0x181f ;  /* 0x00981f0019037f89 */ /* 0x000e6800000e0000 */
[----:B------:R-:W2:Y:S01]  /*cf00*/  SHFL.IDX PT, R25, R25, 0x5, 0x181f ;  /* 0x00b81f0019197f89 */ /* 0x000ea200000e0000 */
[----:B0-----:R-:W-:-:S04]  /*cf10*/  IADD3 R2, P0, R2, R4, RZ ;  /* 0x0000000402027210 */ /* 0x001fc80007f1e0ff */
[----:B-1----:R-:W-:Y:S02]  /*cf20*/  IADD3.X R3, RZ, R3, RZ, P0, !PT ;  /* 0x00000003ff037210 */ /* 0x002fe400007fe4ff */
[----:B------:R-:W-:-:S13]  /*cf30*/  ISETP.LT.OR P0, PT, R7, 0x41, P3 ;  /* 0x000000410700780c */ /* 0x000fda0001f01670 */
[----:B------:R0:W-:Y:S01]  /*cf40*/  LDGSTS.E.BYPASS.LTC128B.128 [R5+0x2400], desc[UR36][R2.64], !P0 ;  /* 0x0240000002057fae */ /* 0x0001e2000c101d64 */
[----:B------:R-:W-:-:S13]  /*cf50*/  ISETP.LT.OR P0, PT, R7, 0x41, P2 ;  /* 0x000000410700780c */ /* 0x000fda0001701670 */
[----:B------:R0:W-:Y:S01]  /*cf60*/  LDGSTS.E.BYPASS.LTC128B.128 [R5+0x5400], desc[UR36][R2.64+0x80], !P0 ;  /* 0x0540008002057fae */ /* 0x0001e2000c101d64 */
[----:B------:R-:W-:-:S13]  /*cf70*/  ISETP.LT.OR P0, PT, R7, 0x41, P1 ;  /* 0x000000410700780c */ /* 0x000fda0000f01670 */
[----:B--2---:R0:W-:Y:S02]  /*cf80*/  LDGSTS.E.BYPASS.LTC128B.128 [R5+0x8400], desc[UR36][R2.64+0x100], !P0 ;  /* 0x0840010002057fae */ /* 0x0041e4000c101d64 */
.L_x_387:
[----:B01----:R-:W-:Y:S01]  /*cf90*/  IADD3 R2, P0, R14, R4, RZ ;  /* 0x000000040e027210 */ /* 0x003fe20007f1e0ff */
[----:B------:R-:W-:Y:S02]  /*cfa0*/  ULDC.64 UR4, c[0x0][0x328] ;  /* 0x0000ca0000047ab9 */ /* 0x000fe40000000a00 */
[----:B------:R-:W-:Y:S02]  /*cfb0*/  IMAD R20, R20, UR4, RZ ;  /* 0x0000000414147c24 */ /* 0x000fe4000f8e02ff */
[----:B------:R-:W-:Y:S01]  /*cfc0*/  IMAD.X R3, RZ, RZ, R25, P0 ;  /* 0x000000ffff037224 */ /* 0x000fe200000e0619 */
[----:B------:R-:W-:-:S13]  /*cfd0*/  ISETP.LT.OR P0, PT, R7, 0x51, P3 ;  /* 0x000000510700780c */ /* 0x000fda0001f01670 */
[----:B------:R-:W-:Y:S01]  /*cfe0*/  @!PT LDS RZ, [RZ] ;  /* 0x00000000fffff984 */ /* 0x000fe20000000800 */
[----:B------:R-:W-:Y:S01]  /*cff0*/  @!PT LDS RZ, [RZ] ;  /* 0x00000000fffff984 */ /* 0x000fe20000000800 */
[----:B------:R-:W-:Y:S01]  /*d000*/  @!PT LDS RZ, [RZ] ;  /* 0x00000000fffff984 */ /* 0x000fe20000000800 */
[----:B------:R-:W-:Y:S01]  /*d010*/  LDGSTS.E.BYPASS.LTC128B.128 [R5+0x2c00], desc[UR36][R2.64], !P0 ;  /* 0x02c0000002057fae */ /* 0x000fe2000c101d64 */
[----:B------:R-:W-:-:S13]  /*d020*/  ISETP.LT.OR P0, PT, R7, 0x51, P2 ;  /* 0x000000510700780c */ /* 0x000fda0001701670 */
[----:B------:R-:W-:Y:S01]  /*d030*/  LDGSTS.E.BYPASS.LTC128B.128 [R5+0x5c00], desc[UR36][R2.64+0x80], !P0 ;  /* 0x05c0008002057fae */ /* 0x000fe2000c101d64 */
[----:B------:R-:W-:Y:S01]  /*d040*/  ISETP.LT.OR P0, PT, R7, 0x51, P1 ;  /* 0x000000510700780c */ /* 0x000fe20000f01670 */
[----:B------:R-:W-:-:S12]  /*d050*/  IMAD R7, R9, UR5, R20 ;  /* 0x0000000509077c24 */ /* 0x000fd8000f8e0214 */
[----:B------:R0:W-:Y:S02]  /*d060*/  LDGSTS.E.BYPASS.LTC128B.128 [R5+0x8c00], desc[UR36][R2.64+0x100], !P0 ;  /* 0x08c0010002057fae */ /* 0x0001e4000c101d64 */
[----:B0-----:R-:W-:Y:S01]  /*d070*/  IMAD.WIDE.U32 R2, R9, UR4, RZ ;  /* 0x0000000409027c25 */ /* 0x001fe2000f8e00ff */
[----:B------:R-:W-:-:S03]  /*d080*/  ULDC.64 UR4, c[0x0][0x338] ;  /* 0x0000ce0000047ab9 */ /* 0x000fc60000000a00 */
[----:B------:R-:W-:Y:S02]  /*d090*/  IMAD.IADD R3, R3, 0x1, R7 ;  /* 0x0000000103037824 */ /* 0x000fe400078e0207 */
[----:B------:R-:W-:Y:S02]  /*d0a0*/  IMAD R21, R21, UR4, RZ ;  /* 0x0000000415157c24 */ /* 0x000fe4000f8e02ff */
[----:B------:R-:W-:-:S04]  /*d0b0*/  IMAD.WIDE.U32 R2, R0, UR4, R2 ;  /* 0x0000000400027c25 */ /* 0x000fc8000f8e0002 */
[----:B------:R-:W-:Y:S01]  /*d0c0*/  IMAD R21, R0, UR5, R21 ;  /* 0x0000000500157c24 */ /* 0x000fe2000f8e0215 */
[----:B------:R-:W-:Y:S01]  /*d0d0*/  ULDC.64 UR4, c[0x0][0x330] ;  /* 0x0000cc0000047ab9 */ /* 0x000fe20000000a00 */
[----:B------:R-:W-:Y:S01]  /*d0e0*/  NOP ;  /* 0x0000000000007918 */ /* 0x000fe20000000000 */
[----:B------:R-:W-:Y:S02]  /*d0f0*/  IMAD R5, R30, UR4, RZ ;  /* 0x000000041e057c24 */ /* 0x000fe4000f8e02ff */
[----:B------:R-:W-:Y:S02]  /*d100*/  IMAD.IADD R3, R3, 0x1, R21 ;  /* 0x0000000103037824 */ /* 0x000fe400078e0215 */
[C---:B------:R-:W-:Y:S02]  /*d110*/  IMAD R5, R18.reuse, UR5, R5 ;  /* 0x0000000512057c24 */ /* 0x040fe4000f8e0205 */
[----:B------:R-:W-:Y:S01]  /*d120*/  IMAD.WIDE.U32 R2, R18, UR4, R2 ;  /* 0x0000000412027c25 */ /* 0x000fe2000f8e0002 */
[----:B------:R-:W-:-:S03]  /*d130*/  ULDC.64 UR4, c[0x0][0x318] ;  /* 0x0000c60000047ab9 */ /* 0x000fc60000000a00 */
[----:B------:R-:W-:Y:S01]  /*d140*/  IMAD.IADD R3, R5, 0x1, R3 ;  /* 0x0000000105037824 */ /* 0x000fe200078e0203 */
[----:B------:R-:W-:-:S04]  /*d150*/  LEA R24, P0, R2, UR4, 0x1 ;  /* 0x0000000402187c11 */ /* 0x000fc8000f8008ff */
[----:B------:R-:W-:Y:S02]  /*d160*/  LEA.HI.X R25, R2, UR5, R3, 0x1, P0 ;  /* 0x0000000502197c11 */ /* 0x000fe400080f0c03 */
[----:B------:R-:W-:-:S13]  /*d170*/  PLOP3.LUT P0, PT, PT, PT, PT, 0x80, 0x0 ;  /* 0x000000000000781c */ /* 0x000fda0003f0f070 */
.L_x_283:
        /* <DEDUP_REMOVED lines=10> */
.L_x_284:
[C---:B------:R-:W-:Y:S01]  /*d220*/  ISETP.GT.AND P0, PT, R26.reuse, RZ, PT ;  /* 0x000000ff1a00720c */ /* 0x040fe20003f04270 */
[----:B------:R1:W-:Y:S01]  /*d230*/  SYNCS.ARRIVE.TRANS64.A1T0 RZ, [R6+URZ+0x30850], RZ ;  /* 0x030850ff06ff79a7 */ /* 0x0003e2000810003f */
[----:B------:R-:W-:Y:S01]  /*d240*/  VIADD R8, R26, 0xffffffff ;  /* 0xffffffff1a087836 */ /* 0x000fe20000000000 */
[----:B------:R-:W-:Y:S01]  /*d250*/  MOV R17, R28 ;  /* 0x0000001c00117202 */ /* 0x000fe20000000f00 */
[----:B------:R-:W-:Y:S02]  /*d260*/  IMAD.MOV.U32 R10, RZ, RZ, R27 ;  /* 0x000000ffff0a7224 */ /* 0x000fe400078e001b */
[----:B------:R-:W-:-:S07]  /*d270*/  IMAD.MOV.U32 R29, RZ, RZ, R26 ;  /* 0x000000ffff1d7224 */ /* 0x000fce00078e001a */
[----:B-1----:R-:W-:Y:S05]  /*d280*/  @P0 BRA `(.L_x_285) ;  /* 0xfffffff000080947 */ /* 0x002fea000383ffff */
.L_x_272:
[----:B------:R-:W-:Y:S05]  /*d290*/  BSYNC B0 ;  /* 0x0000000000007941 */ /* 0x000fea0003800000 */
.L_x_271:
[----:B------:R-:W1:Y:S01]  /*d2a0*/  S2R R0, SR_TID.X ;  /* 0x0000000000007919 */ /* 0x000e620000002100 */
[----:B------:R-:W-:Y:S01]  /*d2b0*/  BSSY B0, `(.L_x_286) ;  /* 0x0000010000007945 */ /* 0x000fe20003800000 */
[----:B-1----:R-:W-:-:S04]  /*d2c0*/  LOP3.LUT R0, R0, 0x7f, RZ, 0xc0, !PT ;  /* 0x0000007f00007812 */ /* 0x002fc800078ec0ff */
[----:B------:R-:W-:-:S13]  /*d2d0*/  ISETP.NE.AND P0, PT, R0, RZ, PT ;  /* 0x000000ff0000720c */ /* 0x000fda0003f05270 */
[----:B------:R-:W-:Y:S05]  /*d2e0*/  @P0 BRA `(.L_x_287) ;  /* 0x0000000000300947 */ /* 0x000fea0003800000 */
[----:B------:R-:W1:Y:S01]  /*d2f0*/  S2R R5, SR_LANEID ;  /* 0x0000000000057919 */ /* 0x000e620000000000 */
[----:B------:R-:W-:Y:S01]  /*d300*/  VOTEU.ANY UR4, UPT, PT ;  /* 0x0000000000047886 */ /* 0x000fe200038e0100 */
[----:B0-----:R-:W0:Y:S01]  /*d310*/  LDC.64 R2, c[0x0][0xc60] ;  /* 0x00031800ff027b82 */ /* 0x001e220000000a00 */
[----:B------:R-:W1:Y:S02]  /*d320*/  FLO.U32 R0, UR4 ;  /* 0x0000000400007d00 */ /* 0x000e6400080e0000 */
[----:B-1----:R-:W-:-:S06]  /*d330*/  ISETP.EQ.U32.AND P0, PT, R0, R5, PT ;  /* 0x000000050000720c */ /* 0x002fcc0003f02070 */
[----:B------:R-:W0:Y:S07]  /*d340*/  POPC R5, UR4 ;  /* 0x0000000400057d09 */ /* 0x000e2e0008000000 */
[----:B0-----:R-:W3:Y:S01]  /*d350*/  @P0 ATOMG.E.ADD.STRONG.GPU PT, R3, desc[UR36][R2.64], R5 ;  /* 0x00000005020309a8 */ /* 0x001ee200081ee1e4 */
[----:B------:R-:W0:Y:S02]  /*d360*/  S2R R4, SR_LTMASK ;  /* 0x0000000000047919 */ /* 0x000e240000003900 */
[----:B0-----:R-:W-:-:S04]  /*d370*/  LOP3.LUT R4, R4, UR4, RZ, 0xc0, !PT ;  /* 0x0000000404047c12 */ /* 0x001fc8000f8ec0ff */
[----:B------:R-:W0:Y:S01]  /*d380*/  POPC R7, R4 ;  /* 0x0000000400077309 */ /* 0x000e220000000000 */
[----:B---3--:R-:W0:Y:S02]  /*d390*/  SHFL.IDX PT, R0, R3, R0, 0x1f ;  /* 0x00001f0003007589 */ /* 0x008e2400000e0000 */
[----:B0-----:R-:W-:-:S07]  /*d3a0*/  IADD3 R16, R0, UR39, R7 ;  /* 0x0000002700107c10 */ /* 0x001fce000fffe007 */
.L_x_287:
[----:B------:R-:W-:Y:S05]  /*d3b0*/  BSYNC B0 ;  /* 0x0000000000007941 */ /* 0x000fea0003800000 */
.L_x_286:
[----:B------:R-:W-:-:S13]  /*d3c0*/  LOP3.LUT P0, RZ, R23, 0x10, RZ, 0xc0, !PT ;  /* 0x0000001017ff7812 */ /* 0x000fda000780c0ff */
[----:B------:R-:W-:Y:S05]  /*d3d0*/  @!P0 BRA `(.L_x_288) ;  /* 0x0000000000048947 */ /* 0x000fea0003800000 */
[----:B------:R-:W-:Y:S01]  /*d3e0*/  BPT.TRAP 0x1 ;  /* 0x000000040000795c */ /* 0x000fe20000300000 */
.L_x_288:
[----:B------:R-:W3:Y:S01]  /*d3f0*/  LDL.LU R2, [R1] ;  /* 0x0000000001027983 */ /* 0x000ee20000300800 */
[----:B------:R-:W-:Y:S01]  /*d400*/  IMAD R0, R27, 0x8, R22 ;  /* 0x000000081b007824 */ /* 0x000fe200078e0216 */
[----:B0-----:R-:W-:Y:S01]  /*d410*/  SHF.L.U32 R3, R28, 0x1f, RZ ;  /* 0x0000001f1c037819 */ /* 0x001fe200000006ff */
[----:B------:R-:W-:Y:S03]  /*d420*/  BSSY B0, `(.L_x_289) ;  /* 0x0000004000007945 */ /* 0x000fe60003800000 */
[----:B------:R-:W0:Y:S01]  /*d430*/  SYNCS.PHASECHK.TRANS64.TRYWAIT P0, [R0+URZ+0x30860], R3 ;  /* 0x03086003000075a7 */ /* 0x000e22000800017f */
[----:B---3--:R-:W-:Y:S01]  /*d440*/  IMAD R6, R26, -0x60, R2 ;  /* 0xffffffa01a067824 */ /* 0x008fe200078e0202 */
[----:B0-----:R-:W-:Y:S06]  /*d450*/  @!P0 BRA `(.L_x_290) ;  /* 0x0000003800948947 */ /* 0x001fec0003800000 */
.L_x_388:
[----:B------:R-:W-:Y:S05]  /*d460*/  BSYNC B0 ;  /* 0x0000000000007941 */ /* 0x000fea0003800000 */
.L_x_289:
[----:B------:R-:W1:Y:S01]  /*d470*/  S2R R2, SR_TID.X ;  /* 0x0000000000027919 */ /* 0x000e620000002100 */
[----:B------:R-:W-:Y:S01]  /*d480*/  UMOV UR4, 0xffffffff ;  /* 0xffffffff00047882 */ /* 0x000fe20000000000 */
[----:B------:R-:W-:Y:S01]  /*d490*/  IMAD R7, R27, 0x4800, R36 ;  /* 0x000048001b077824 */ /* 0x000fe200078e0224 */
[----:B-1----:R-:W-:-:S04]  /*d4a0*/  LOP3.LUT R2, R2, 0x7f, RZ, 0xc0, !PT ;  /* 0x0000007f02027812 */ /* 0x002fc800078ec0ff */
[----:B------:R-:W-:-:S05]  /*d4b0*/  SHF.R.U32.HI R2, RZ, 0x3, R2 ;  /* 0x00000003ff027819 */ /* 0x000fca0000011602 */
[----:B------:R-:W-:Y:S01]  /*d4c0*/  IMAD.IADD R6, R6, 0x1, -R2 ;  /* 0x0000000106067824 */ /* 0x000fe200078e0a02 */
[----:B------:R-:W-:Y:S06]  /*d4d0*/  BRA.DIV UR4, `(.L_x_291) ;  /* 0x0000003a04887947 */ /* 0x000fec000b800000 */
[----:B--2---:R-:W1:Y:S01]  /*d4e0*/  SHFL.IDX PT, R14, R24, RZ, 0x181f ;  /* 0x00181fff180e7589 */ /* 0x004e6200000e0000 */
[----:B------:R-:W-:Y:S01]  /*d4f0*/  ULDC UR4, c[0x0][0x2f4] ;  /* 0x0000bd0000047ab9 */ /* 0x000fe20000000800 */
[C---:B------:R-:W-:Y:S01]  /*d500*/  IMAD.SHL.U32 R5, R32.reuse, 0x2, RZ ;  /* 0x0000000220057824 */ /* 0x040fe200078e00ff */
[----:B------:R-:W-:Y:S01]  /*d510*/  ISETP.GE.AND P2, PT, R32, UR4, PT ;  /* 0x0000000420007c0c */ /* 0x000fe2000bf46270 */
[----:B0-----:R-:W0:Y:S01]  /*d520*/  SHFL.IDX PT, R3, R25, RZ, 0x181f ;  /* 0x00181fff19037589 */ /* 0x001e2200000e0000 */
[----:B------:R-:W-:Y:S02]  /*d530*/  LEA R4, R7, R22, 0x1 ;  /* 0x0000001607047211 */ /* 0x000fe400078e08ff */
[----:B------:R-:W-:Y:S01]  /*d540*/  ISETP.LT.OR P4, PT, R6, 0x1, P2 ;  /* 0x000000010600780c */ /* 0x000fe20001781670 */
[----:B------:R-:W-:Y:S01]  /*d550*/  SHFL.IDX PT, R7, R25, 0x1, 0x181f ;  /* 0x00381f0019077f89 */ /* 0x000fe200000e0000 */
[----:B------:R-:W-:-:S04]  /*d560*/  ISETP.GE.AND P1, PT, R34, UR4, PT ;  /* 0x0000000422007c0c */ /* 0x000fc8000bf26270 */
[----:B------:R-:W-:Y:S02]  /*d570*/  ISETP.LT.OR P3, PT, R6, 0x1, P1 ;  /* 0x000000010600780c */ /* 0x000fe40000f61670 */
[----:B-1----:R-:W-:Y:S02]  /*d580*/  IADD3 R2, P0, R14, R5, RZ ;  /* 0x000000050e027210 */ /* 0x002fe40007f1e0ff */
[----:B------:R-:W1:Y:S03]  /*d590*/  SHFL.IDX PT, R14, R24, 0x1, 0x181f ;  /* 0x00381f00180e7f89 */ /* 0x000e6600000e0000 */
[----:B0-----:R-:W-:Y:S01]  /*d5a0*/  IMAD.X R3, RZ, RZ, R3, P0 ;  /* 0x000000ffff037224 */ /* 0x001fe200000e0603 */
[----:B------:R-:W-:-:S04]  /*d5b0*/  ISETP.GE.AND P0, PT, R33, UR4, PT ;  /* 0x0000000421007c0c */ /* 0x000fc8000bf06270 */
[----:B------:R-:W-:Y:S01]  /*d5c0*/  LDGSTS.E.BYPASS.LTC128B.128 [R4+0x400], desc[UR36][R2.64], !P4 ;  /* 0x0040000002047fae */ /* 0x000fe2000e101d64 */
[----:B------:R-:W-:-:S03]  /*d5d0*/  ISETP.LT.OR P4, PT, R6, 0x1, P0 ;  /* 0x000000010600780c */ /* 0x000fc60000781670 */
[----:B------:R-:W-:Y:S10]  /*d5e0*/  LDGSTS.E.BYPASS.LTC128B.128 [R4+0x3400], desc[UR36][R2.64+0x80], !P3 ;  /* 0x0340008002047fae */ /* 0x000ff4000d901d64 */
[----:B------:R1:W-:Y:S01]  /*d5f0*/  LDGSTS.E.BYPASS.LTC128B.128 [R4+0x6400], desc[UR36][R2.64+0x100], !P4 ;  /* 0x0640010002047fae */ /* 0x0003e2000e101d64 */
[----:B------:R-:W-:-:S02]  /*d600*/  ISETP.LT.OR P4, PT, R6, 0x11, P2 ;  /* 0x000000110600780c */ /* 0x000fc40001781670 */
[----:B-1----:R-:W-:Y:S02]  /*d610*/  IADD3 R2, P3, R14, R5, RZ ;  /* 0x000000050e027210 */ /* 0x002fe40007f7e0ff */
[----:B------:R-:W0:Y:S03]  /*d620*/  SHFL.IDX PT, R14, R24, 0x2, 0x181f ;  /* 0x00581f00180e7f89 */ /* 0x000e2600000e0000 */
[----:B------:R-:W-:Y:S01]  /*d630*/  IMAD.X R3, RZ, RZ, R7, P3 ;  /* 0x000000ffff037224 */ /* 0x000fe200018e0607 */
[C---:B------:R-:W-:Y:S01]  /*d640*/  ISETP.LT.OR P3, PT, R6.reuse, 0x11, P1 ;  /* 0x000000110600780c */ /* 0x040fe20000f61670 */
[----:B------:R-:W1:Y:S04]  /*d650*/  SHFL.IDX PT, R7, R25, 0x2, 0x181f ;  /* 0x00581f0019077f89 */ /* 0x000e6800000e0000 */
[----:B------:R-:W-:Y:S01]  /*d660*/  LDGSTS.E.BYPASS.LTC128B.128 [R4+0xc00], desc[UR36][R2.64], !P4 ;  /* 0x00c0000002047fae */ /* 0x000fe2000e101d64 */
[----:B------:R-:W-:-:S07]  /*d670*/  ISETP.LT.OR P4, PT, R6, 0x11, P0 ;  /* 0x000000110600780c */ /* 0x000fce0000781670 */
[----:B------:R-:W-:Y:S06]  /*d680*/  LDGSTS.E.BYPASS.LTC128B.128 [R4+0x3c00], desc[UR36][R2.64+0x80], !P3 ;  /* 0x03c0008002047fae */ /* 0x000fec000d901d64 */
[----:B------:R0:W-:Y:S01]  /*d690*/  LDGSTS.E.BYPASS.LTC128B.128 [R4+0x6c00], desc[UR36][R2.64+0x100], !P4 ;  /* 0x06c0010002047fae */ /* 0x0001e2000e101d64 */
[----:B------:R-:W-:Y:S02]  /*d6a0*/  ISETP.LT.OR P4, PT, R6, 0x21, P2 ;  /* 0x000000210600780c */ /* 0x000fe40001781670 */
[----:B0-----:R-:W-:Y:S02]  /*d6b0*/  IADD3 R2, P3, R14, R5, RZ ;  /* 0x000000050e027210 */ /* 0x001fe40007f7e0ff */
[----:B------:R-:W0:Y:S03]  /*d6c0*/  SHFL.IDX PT, R14, R24, 0x3, 0x181f ;  /* 0x00781f00180e7f89 */ /* 0x000e2600000e0000 */
[----:B-1----:R-:W-:Y:S01]  /*d6d0*/  IMAD.X R3, RZ, RZ, R7, P3 ;  /* 0x000000ffff037224 */ /* 0x002fe200018e0607 */
        /* <DEDUP_REMOVED lines=13> */
[----:B------:R-:W-:-:S03]  /*d7b0*/  ISETP.LT.OR P4, PT, R6, 0x31, P0 ;  /* 0x000000310600780c */ /* 0x000fc60000781670 */
[----:B------:R-:W2:Y:S04]  /*d7c0*/  SHFL.IDX PT, R25, R25, 0x5, 0x181f ;  /* 0x00b81f0019197f89 */ /* 0x000ea800000e0000 */
[----:B------:R-:W-:Y:S06]  /*d7d0*/  LDGSTS.E.BYPASS.LTC128B.128 [R4+0x4c00], desc[UR36][R2.64+0x80], !P3 ;  /* 0x04c0008002047fae */ /* 0x000fec000d901d64 */
[----:B------:R0:W-:Y:S01]  /*d7e0*/  LDGSTS.E.BYPASS.LTC128B.128 [R4+0x7c00], desc[UR36][R2.64+0x100], !P4 ;  /* 0x07c0010002047fae */ /* 0x0001e2000e101d64 */
[----:B------:R-:W-:-:S02]  /*d7f0*/  ISETP.LT.OR P4, PT, R6, 0x41, P2 ;  /* 0x000000410600780c */ /* 0x000fc40001781670 */
[----:B0-----:R-:W-:Y:S02]  /*d800*/  IADD3 R2, P3, R14, R5, RZ ;  /* 0x000000050e027210 */ /* 0x001fe40007f7e0ff */
[----:B------:R0:W3:Y:S03]  /*d810*/  SHFL.IDX PT, R14, R24, 0x5, 0x181f ;  /* 0x00b81f00180e7f89 */ /* 0x0000e600000e0000 */
[----:B-1----:R-:W-:Y:S01]  /*d820*/  IMAD.X R3, RZ, RZ, R7, P3 ;  /* 0x000000ffff037224 */ /* 0x002fe200018e0607 */
[----:B------:R-:W-:-:S05]  /*d830*/  ISETP.LT.OR P3, PT, R6, 0x41, P1 ;  /* 0x000000410600780c */ /* 0x000fca0000f61670 */
[----:B------:R0:W-:Y:S01]  /*d840*/  LDGSTS.E.BYPASS.LTC128B.128 [R4+0x2400], desc[UR36][R2.64], !P4 ;  /* 0x0240000002047fae */ /* 0x0001e2000e101d64 */
[----:B------:R-:W-:-:S07]  /*d850*/  ISETP.LT.OR P4, PT, R6, 0x41, P0 ;  /* 0x000000410600780c */ /* 0x000fce0000781670 */
[----:B------:R0:W-:Y:S06]  /*d860*/  LDGSTS.E.BYPASS.LTC128B.128 [R4+0x5400], desc[UR36][R2.64+0x80], !P3 ;  /* 0x0540008002047fae */ /* 0x0001ec000d901d64 */
[----:B--2---:R0:W-:Y:S02]  /*d870*/  LDGSTS.E.BYPASS.LTC128B.128 [R4+0x8400], desc[UR36][R2.64+0x100], !P4 ;  /* 0x0840010002047fae */ /* 0x0041e4000e101d64 */
.L_x_402:
[C---:B------:R-:W-:Y:S02]  /*d880*/  ISETP.LT.OR P2, PT, R6.reuse, 0x51, P2 ;  /* 0x000000510600780c */ /* 0x040fe40001741670 */
[C---:B------:R-:W-:Y:S02]  /*d890*/  ISETP.LT.OR P1, PT, R6.reuse, 0x51, P1 ;  /* 0x000000510600780c */ /* 0x040fe40000f21670 */
[----:B------:R-:W-:Y:S02]  /*d8a0*/  ISETP.LT.OR P0, PT, R6, 0x51, P0 ;  /* 0x000000510600780c */ /* 0x000fe40000701670 */
[----:B0--3--:R-:W-:-:S04]  /*d8b0*/  IADD3 R2, P3, R14, R5, RZ ;  /* 0x000000050e027210 */ /* 0x009fc80007f7e0ff */
[----:B------:R-:W-:-:S05]  /*d8c0*/  IADD3.X R3, RZ, R25, RZ, P3, !PT ;  /* 0x00000019ff037210 */ /* 0x000fca0001ffe4ff */
[----:B------:R-:W-:Y:S01]  /*d8d0*/  @!PT LDS RZ, [RZ] ;  /* 0x00000000fffff984 */ /* 0x000fe20000000800 */
[----:B------:R-:W-:Y:S01]  /*d8e0*/  @!PT LDS RZ, [RZ] ;  /* 0x00000000fffff984 */ /* 0x000fe20000000800 */
[----:B------:R-:W-:Y:S01]  /*d8f0*/  @!PT LDS RZ, [RZ] ;  /* 0x00000000fffff984 */ /* 0x000fe20000000800 */
[----:B------:R0:W-:Y:S04]  /*d900*/  LDGSTS.E.BYPASS.LTC128B.128 [R4+0x2c00], desc[UR36][R2.64], !P2 ;  /* 0x02c0000002047fae */ /* 0x0001e8000d101d64 */
[----:B------:R0:W-:Y:S04]  /*d910*/  LDGSTS.E.BYPASS.LTC128B.128 [R4+0x5c00], desc[UR36][R2.64+0x80], !P1 ;  /* 0x05c0008002047fae */ /* 0x0001e8000c901d64 */
[----:B------:R0:W-:Y:S01]  /*d920*/  LDGSTS.E.BYPASS.LTC128B.128 [R4+0x8c00], desc[UR36][R2.64+0x100], !P0 ;  /* 0x08c0010002047fae */ /* 0x0001e2000c101d64 */
[----:B------:R-:W-:Y:S01]  /*d930*/  PLOP3.LUT P0, PT, PT, PT, PT, 0x80, 0x0 ;  /* 0x000000000000781c */ /* 0x000fe20003f0f070 */
[----:B------:R-:W-:-:S12]  /*d940*/  NOP ;  /* 0x0000000000007918 */ /* 0x000fd80000000000 */
.L_x_292:
        /* <DEDUP_REMOVED lines=10> */
.L_x_293:
[----:B------:R1:W-:Y:S01]  /*d9f0*/  SYNCS.ARRIVE.TRANS64.A1T0 RZ, [R0+URZ+0x30850], RZ ;  /* 0x030850ff00ff79a7 */ /* 0x0003e2000810003f */
[----:B------:R-:W-:-:S05]  /*da00*/  VIADD R27, R27, 0x1 ;  /* 0x000000011b1b7836 */ /* 0x000fca0000000000 */
[----:B------:R-:W-:-:S04]  /*da10*/  ISETP.NE.AND P0, PT, R27, 0x2, PT ;  /* 0x000000021b00780c */ /* 0x000fc80003f05270 */
[----:B0-----:R-:W-:Y:S02]  /*da20*/  SEL R3, RZ, 0x1, P0 ;  /* 0x00000001ff037807 */ /* 0x001fe40000000000 */
[----:B------:R-:W-:Y:S02]  /*da30*/  SEL R27, R27, RZ, P0 ;  /* 0x000000ff1b1b7207 */ /* 0x000fe40000000000 */
[----:B-1----:R-:W-:-:S07]  /*da40*/  LOP3.LUT R28, R28, R3, RZ, 0x3c, !PT ;  /* 0x000000031c1c7212 */ /* 0x002fce00078e3cff */
.L_x_250:
[----:B------:R-:W-:Y:S05]  /*da50*/  BSYNC B7 ;  /* 0x0000000000077941 */ /* 0x000fea0003800000 */
.L_x_248:
[----:B------:R-:W-:-:S13]  /*da60*/  LOP3.LUT P0, RZ, R23, 0x80, RZ, 0xc0, !PT ;  /* 0x0000008017ff7812 */ /* 0x000fda000780c0ff */
[----:B------:R-:W-:Y:S05]  /*da70*/  @!P0 BRA `(.L_x_294) ;  /* 0x0000000000248947 */ /* 0x000fea0003800000 */
[----:B------:R-:W-:Y:S05]  /*da80*/  WARPSYNC.ALL ;  /* 0x0000000000007948 */ /* 0x000fea0003800000 */
[----:B------:R-:W1:Y:S08]  /*da90*/  S2UR UR5, SR_CgaCtaId ;  /* 0x00000000000579c3 */ /* 0x000e700000008800 */
[----:B------:R-:W-:Y:S06]  /*daa0*/  BAR.SYNC.DEFER_BLOCKING 0x5, 0x180 ;  /* 0x0146000000007b1d */ /* 0x000fec0000010000 */
[----:B------:R-:W-:-:S02]  /*dab0*/  UMOV UR4, 0x400 ;  /* 0x0000040000047882 */ /* 0x000fc40000000000 */
[----:B-1----:R-:W-:-:S06]  /*dac0*/  ULEA UR4, UR5, UR4, 0x18 ;  /* 0x0000000405047291 */ /* 0x002fcc000f8ec03f */
[----:B------:R-:W-:-:S05]  /*dad0*/  IMAD.U32 R22, RZ, RZ, UR4 ;  /* 0x00000004ff167e24 */ /* 0x000fca000f8e00ff */
[----:B------:R1:W2:Y:S01]  /*dae0*/  LDS.128 R16, [R22+0x308d0] ;  /* 0x0308d00016107984 */ /* 0x0002a20000000c00 */
[----:B------:R-:W-:Y:S06]  /*daf0*/  BAR.ARV 0x4, 0x180 ;  /* 0x0106000000007b1d */ /* 0x000fec0000002000 */
[----:B------:R-:W-:Y:S05]  /*db00*/  BRA `(.L_x_295) ;  /* 0x0000000800407947 */ /* 0x000fea0003800000 */
.L_x_294:
[----:B------:R-:W1:Y:S01]  /*db10*/  S2R R0, SR_TID.X ;  /* 0x0000000000007919 */ /* 0x000e620000002100 */
[----:B------:R-:W-:Y:S01]  /*db20*/  UMOV UR4, 0xffffffff ;  /* 0xffffffff00047882 */ /* 0x000fe20000000000 */
[----:B-1----:R-:W-:-:S04]  /*db30*/  LOP3.LUT R8, R0, 0x1f, RZ, 0xc0, !PT ;  /* 0x0000001f00087812 */ /* 0x002fc800078ec0ff */
[----:B------:R-:W-:Y:S01]  /*db40*/  ISETP.NE.AND P0, PT, R8, 0x1f, PT ;  /* 0x0000001f0800780c */ /* 0x000fe20003f05270 */
[----:B------:R-:W-:-:S12]  /*db50*/  BRA.DIV UR4, `(.L_x_296) ;  /* 0x0000003a04ec7947 */ /* 0x000fd8000b800000 */
[----:B------:R-:W-:Y:S01]  /*db60*/  IMAD.IADD R5, R19, 0x1, R8 ;  /* 0x0000000113057824 */ /* 0x000fe200078e0208 */
[----:B------:R-:W-:-:S04]  /*db70*/  ULDC UR4, c[0x0][0xc3c] ;  /* 0x00030f0000047ab9 */ /* 0x000fc80000000800 */
[----:B------:R-:W-:-:S13]  /*db80*/  ISETP.GE.OR P1, PT, R5, UR4, !P0 ;  /* 0x0000000405007c0c */ /* 0x000fda000c726670 */
[----:B------:R-:W1:Y:S02]  /*db90*/  @!P1 LDC.64 R2, c[0x0][0xc80] ;  /* 0x00032000ff029b82 */ /* 0x000e640000000a00 */
[----:B-1----:R-:W-:-:S06]  /*dba0*/  @!P1 IMAD.WIDE R2, R5, 0x4, R2 ;  /* 0x0000000405029825 */ /* 0x002fcc00078e0202 */
[----:B------:R-:W2:Y:S01]  /*dbb0*/  @!P1 LDG.E R2, desc[UR36][R2.64] ;  /* 0x0000002402029981 */ /* 0x000ea2000c1e1900 */
[----:B0-----:R-:W-:Y:S01]  /*dbc0*/  IMAD.MOV.U32 R4, RZ, RZ, RZ ;  /* 0x000000ffff047224 */ /* 0x001fe200078e00ff */
[C---:B------:R-:W-:Y:S02]  /*dbd0*/  ISETP.GE.U32.AND P2, PT, R8.reuse, 0x2, PT ;  /* 0x000000020800780c */ /* 0x040fe40003f46070 */
[C---:B------:R-:W-:Y:S01]  /*dbe0*/  ISETP.GE.U32.AND P3, PT, R8.reuse, 0x4, PT ;  /* 0x000000040800780c */ /* 0x040fe20003f66070 */
[----:B------:R-:W-:Y:S01]  /*dbf0*/  SHFL.IDX PT, R0, R16, 0x1, 0x1f ;  /* 0x00201f0010007f89 */ /* 0x000fe200000e0000 */
[C---:B------:R-:W-:Y:S02]  /*dc00*/  ISETP.GE.U32.AND P4, PT, R8.reuse, 0x8, PT ;  /* 0x000000080800780c */ /* 0x040fe40003f86070 */
[C---:B------:R-:W-:Y:S01]  /*dc10*/  ISETP.GE.U32.AND P5, PT, R8.reuse, 0x10, PT ;  /* 0x000000100800780c */ /* 0x040fe20003fa6070 */
[----:B--2---:R-:W-:Y:S01]  /*dc20*/  @!P1 IMAD.MOV.U32 R4, RZ, RZ, R2 ;  /* 0x000000ffff049224 */ /* 0x004fe200078e0002 */
[----:B------:R-:W-:-:S04]  /*dc30*/  ISETP.NE.AND P1, PT, R8, RZ, PT ;  /* 0x000000ff0800720c */ /* 0x000fc80003f25270 */
[----:B------:R-:W0:Y:S02]  /*dc40*/  SHFL.UP PT, R14, R4, 0x1, RZ ;  /* 0x04200000040e7989 */ /* 0x000e2400000e00ff */
[----:B0-----:R-:W-:-:S04]  /*dc50*/  SEL R5, R14, RZ, P1 ;  /* 0x000000ff0e057207 */ /* 0x001fc80000800000 */
[----:B------:R-:W-:Y:S02]  /*dc60*/  IADD3 R6, R4, R5, RZ ;  /* 0x0000000504067210 */ /* 0x000fe40007ffe0ff */
[----:B------:R-:W-:Y:S04]  /*dc70*/  SHFL.IDX PT, R5, R16, RZ, 0x1f ;  /* 0x00001fff10057589 */ /* 0x000fe800000e0000 */
        /* <DEDUP_REMOVED lines=12> */
[----:B------:R0:W1:Y:S02]  /*dd40*/  SHFL.IDX PT, R14, R6, 0x1f, 0x1f ;  /* 0x03e01f00060e7f89 */ /* 0x00006400000e0000 */
.L_x_412:
[----:B------:R-:W-:Y:S02]  /*dd50*/  ULDC UR4, c[0x0][0xc38] ;  /* 0x00030e0000047ab9 */ /* 0x000fe40000000800 */
[----:B------:R-:W-:-:S04]  /*dd60*/  IMAD.U32 R7, RZ, RZ, UR4 ;  /* 0x00000004ff077e24 */ /* 0x000fc8000f8e00ff */
[----:B-1----:R-:W-:-:S05]  /*dd70*/  IMAD R3, R14, R7, RZ ;  /* 0x000000070e037224 */ /* 0x002fca00078e02ff */
[----:B------:R-:W-:-:S04]  /*dd80*/  IADD3 R8, R0, R3, RZ ;  /* 0x0000000300087210 */ /* 0x000fc80007ffe0ff */
[----:B------:R-:W-:-:S13]  /*dd90*/  ISETP.GT.AND P6, PT, R8, R5, PT ;  /* 0x000000050800720c */ /* 0x000fda0003fc4270 */
[----:B------:R-:W-:Y:S05]  /*dda0*/  @P6 BRA `(.L_x_297) ;  /* 0x00000000009c6947 */ /* 0x000fea0003800000 */
.L_x_302:
[----:B------:R-:W1:Y:S01]  /*ddb0*/  LDC R0, c[0x0][0xc3c] ;  /* 0x00030f00ff007b82 */ /* 0x000e620000000800 */
[----:B------:R-:W-:-:S05]  /*ddc0*/  VIADD R19, R19, 0x1f ;  /* 0x0000001f13137836 */ /* 0x000fca0000000000 */
[----:B-1----:R-:W-:-:S13]  /*ddd0*/  ISETP.GE.AND P6, PT, R19, R0, PT ;  /* 0x000000001300720c */ /* 0x002fda0003fc6270 */
[----:B------:R-:W-:Y:S05]  /*dde0*/  @P6 BRA `(.L_x_298) ;  /* 0x0000000400446947 */ /* 0x000fea0003800000 */
[----:B------:R-:W1:Y:S01]  /*ddf0*/  S2R R2, SR_TID.X ;  /* 0x0000000000027919 */ /* 0x000e620000002100 */
[----:B------:R-:W-:Y:S01]  /*de00*/  BSSY B0, `(.L_x_299) ;  /* 0x0000009000007945 */ /* 0x000fe20003800000 */
[----:B------:R-:W-:Y:S01]  /*de10*/  IMAD.MOV.U32 R4, RZ, RZ, RZ ;  /* 0x000000ffff047224 */ /* 0x000fe200078e00ff */
[----:B-1----:R-:W-:-:S05]  /*de20*/  LOP3.LUT R2, R2, 0x1f, RZ, 0xc0, !PT ;  /* 0x0000001f02027812 */ /* 0x002fca00078ec0ff */
[----:B------:R-:W-:-:S05]  /*de30*/  IMAD.IADD R7, R19, 0x1, R2 ;  /* 0x0000000113077824 */ /* 0x000fca00078e0202 */
[----:B------:R-:W-:-:S13]  /*de40*/  ISETP.GE.OR P6, PT, R7, R0, !P0 ;  /* 0x000000000700720c */ /* 0x000fda00047c6670 */
[----:B------:R-:W-:Y:S05]  /*de50*/  @P6 BRA `(.L_x_300) ;  /* 0x00000000000c6947 */ /* 0x000fea0003800000 */
[----:B------:R-:W1:Y:S02]  /*de60*/  LDC.64 R2, c[0x0][0xc80] ;  /* 0x00032000ff027b82 */ /* 0x000e640000000a00 */
[----:B-1----:R-:W-:-:S05]  /*de70*/  IMAD.WIDE R2, R7, 0x4, R2 ;  /* 0x0000000407027825 */ /* 0x002fca00078e0202 */
[----:B------:R1:W5:Y:S02]  /*de80*/  LDG.E R4, desc[UR36][R2.64] ;  /* 0x0000002402047981 */ /* 0x000364000c1e1900 */
.L_x_300:
[----:B------:R-:W-:Y:S05]  /*de90*/  BSYNC B0 ;  /* 0x0000000000007941 */ /* 0x000fea0003800000 */
.L_x_299:
[----:B------:R-:W-:-:S03]  /*dea0*/  UMOV UR4, 0xffffffff ;  /* 0xffffffff00047882 */ /* 0x000fc60000000000 */
[----:B------:R-:W-:Y:S05]  /*deb0*/  BRA.DIV UR4, `(.L_x_301) ;  /* 0x0000003e04387947 */ /* 0x000fea000b800000 */
[----:B-----5:R-:W2:Y:S02]  /*dec0*/  SHFL.UP PT, R14, R4, 0x1, RZ ;  /* 0x04200000040e7989 */ /* 0x020ea400000e00ff */
[----:B--2---:R-:W-:-:S05]  /*ded0*/  SEL R13, R14, RZ, P1 ;  /* 0x000000ff0e0d7207 */ /* 0x004fca0000800000 */
[----:B------:R-:W-:-:S05]  /*dee0*/  IMAD.IADD R13, R4, 0x1, R13 ;  /* 0x00000001040d7824 */ /* 0x000fca00078e020d */
[----:B------:R-:W2:Y:S02]  /*def0*/  SHFL.UP PT, R14, R13, 0x2, RZ ;  /* 0x044000000d0e7989 */ /* 0x000ea400000e00ff */
[----:B--2---:R-:W-:-:S05]  /*df00*/  SEL R0, R14, RZ, P2 ;  /* 0x000000ff0e007207 */ /* 0x004fca0001000000 */
[----:B------:R-:W-:-:S05]  /*df10*/  IMAD.IADD R0, R13, 0x1, R0 ;  /* 0x000000010d007824 */ /* 0x000fca00078e0200 */
[----:B------:R-:W1:Y:S02]  /*df20*/  SHFL.UP PT, R14, R0, 0x4, RZ ;  /* 0x04800000000e7989 */ /* 0x000e6400000e00ff */
[----:B-1----:R-:W-:-:S04]  /*df30*/  SEL R3, R14, RZ, P3 ;  /* 0x000000ff0e037207 */ /* 0x002fc80001800000 */
[----:B------:R-:W-:-:S05]  /*df40*/  IADD3 R2, R0, R3, RZ ;  /* 0x0000000300027210 */ /* 0x000fca0007ffe0ff */
[----:B------:R-:W1:Y:S02]  /*df50*/  SHFL.UP PT, R14, R2, 0x8, RZ ;  /* 0x05000000020e7989 */ /* 0x000e6400000e00ff */
[----:B-1----:R-:W-:-:S05]  /*df60*/  SEL R3, R14, RZ, P4 ;  /* 0x000000ff0e037207 */ /* 0x002fca0002000000 */
[----:B------:R-:W-:-:S05]  /*df70*/  IMAD.IADD R3, R2, 0x1, R3 ;  /* 0x0000000102037824 */ /* 0x000fca00078e0203 */
[----:B------:R-:W0:Y:S02]  /*df80*/  SHFL.UP PT, R14, R3, 0x10, RZ ;  /* 0x06000000030e7989 */ /* 0x000e2400000e00ff */
[----:B0-----:R-:W-:-:S05]  /*df90*/  SEL R6, R14, RZ, P5 ;  /* 0x000000ff0e067207 */ /* 0x001fca0002800000 */
[----:B------:R-:W-:-:S05]  /*dfa0*/  IMAD.IADD R6, R3, 0x1, R6 ;  /* 0x0000000103067824 */ /* 0x000fca00078e0206 */
[----:B------:R0:W1:Y:S02]  /*dfb0*/  SHFL.IDX PT, R14, R6, 0x1f, 0x1f ;  /* 0x03e01f00060e7f89 */ /* 0x00006400000e0000 */
.L_x_420:
[----:B------:R-:W-:Y:S02]  /*dfc0*/  ULDC UR4, c[0x0][0xc38] ;  /* 0x00030e0000047ab9 */ /* 0x000fe40000000800 */
[----:B------:R-:W-:-:S04]  /*dfd0*/  IMAD.U32 R7, RZ, RZ, UR4 ;  /* 0x00000004ff077e24 */ /* 0x000fc8000f8e00ff */
[----:B-1----:R-:W-:-:S04]  /*dfe0*/  IMAD R3, R14, R7, RZ ;  /* 0x000000070e037224 */ /* 0x002fc800078e02ff */
[----:B------:R-:W-:-:S05]  /*dff0*/  IMAD.IADD R8, R3, 0x1, R8 ;  /* 0x0000000103087824 */ /* 0x000fca00078e0208 */
[----:B------:R-:W-:-:S13]  /*e000*/  ISETP.GT.AND P6, PT, R8, R5, PT ;  /* 0x000000050800720c */ /* 0x000fda0003fc4270 */
[----:B------:R-:W-:Y:S05]  /*e010*/  @!P6 BRA `(.L_x_302) ;  /* 0xfffffffc0064e947 */ /* 0x000fea000383ffff */
.L_x_297:
[----:B------:R-:W-:Y:S01]  /*e020*/  IMAD.IADD R8, R8, 0x1, -R3 ;  /* 0x0000000108087824 */ /* 0x000fe200078e0a03 */
[----:B------:R-:W-:-:S03]  /*e030*/  UMOV UR4, 0xffffffff ;  /* 0xffffffff00047882 */ /* 0x000fc60000000000 */
[----:B------:R-:W-:-:S05]  /*e040*/  IMAD R0, R6, R7, R8 ;  /* 0x0000000706007224 */ /* 0x000fca00078e0208 */
[----:B------:R-:W-:Y:S01]  /*e050*/  ISETP.GT.AND P6, PT, R0, R5, PT ;  /* 0x000000050000720c */ /* 0x000fe20003fc4270 */
[----:B------:R-:W-:-:S12]  /*e060*/  BRA.DIV UR4, `(.L_x_303) ;  /* 0x0000003e04887947 */ /* 0x000fd8000b800000 */
[----:B------:R-:W-:-:S04]  /*e070*/  VOTE.ANY R2, PT, !P6 ;  /* 0x0000000000027806 */ /* 0x000fc800070e0100 */
[----:B------:R-:W1:Y:S02]  /*e080*/  POPC R0, R2 ;  /* 0x0000000200007309 */ /* 0x000e640000000000 */
[----:B-1----:R1:W2:Y:S02]  /*e090*/  SHFL.IDX PT, R4, R4, R0, 0x1f ;  /* 0x00001f0004047589 */ /* 0x0022a400000e0000 */
.L_x_424:
[----:B------:R-:W-:Y:S02]  /*e0a0*/  ISETP.NE.AND P0, PT, R2, RZ, PT ;  /* 0x000000ff0200720c */ /* 0x000fe40003f05270 */
[----:B------:R-:W-:-:S11]  /*e0b0*/  MOV R14, RZ ;  /* 0x000000ff000e7202 */ /* 0x000fd60000000f00 */
[----:B------:R-:W-:Y:S05]  /*e0c0*/  @!P0 BRA `(.L_x_304) ;  /* 0x0000000000108947 */ /* 0x000fea0003800000 */
[----:B------:R-:W-:Y:S01]  /*e0d0*/  UMOV UR4, 0xffffffff ;  /* 0xffffffff00047882 */ /* 0x000fe20000000000 */
[----:B------:R-:W-:Y:S02]  /*e0e0*/  VIADD R12, R0, 0xffffffff ;  /* 0xffffffff000c7836 */ /* 0x000fe40000000000 */
[----:B------:R-:W-:Y:S05]  /*e0f0*/  BRA.DIV UR4, `(.L_x_305) ;  /* 0x0000003e04ac7947 */ /* 0x000fea000b800000 */
[----:B------:R3:W4:Y:S02]  /*e100*/  SHFL.IDX PT, R14, R6, R12, 0x1f ;  /* 0x00001f0c060e7589 */ /* 0x00072400000e0000 */
.L_x_304:
[----:B0-23--:R-:W-:Y:S01]  /*e110*/  IABS R6, R4 ;  /* 0x0000000400067213 */ /* 0x00dfe20000000000 */
[----:B----4-:R-:W-:Y:S01]  /*e120*/  IMAD R16, R14, R7, R8 ;  /* 0x000000070e107224 */ /* 0x010fe200078e0208 */
[----:B------:R-:W-:Y:S02]  /*e130*/  IADD3 R19, R0, R19, RZ ;  /* 0x0000001300137210 */ /* 0x000fe40007ffe0ff */
[----:B------:R-:W0:Y:S08]  /*e140*/  I2F.RP R9, R6 ;  /* 0x0000000600097306 */ /* 0x000e300000209400 */
[----:B0-----:R-:W0:Y:S02]  /*e150*/  MUFU.RCP R9, R9 ;  /* 0x0000000900097308 */ /* 0x001e240000001000 */
[----:B0-----:R-:W-:-:S06]  /*e160*/  VIADD R2, R9, 0xffffffe ;  /* 0x0ffffffe09027836 */ /* 0x001fcc0000000000 */
[----:B------:R0:W2:Y:S02]  /*e170*/  F2I.FTZ.U32.TRUNC.NTZ R3, R2 ;  /* 0x0000000200037305 */ /* 0x0000a4000021f000 */
[----:B0-----:R-:W-:Y:S02]  /*e180*/  IMAD.MOV.U32 R2, RZ, RZ, RZ ;  /* 0x000000ffff027224 */ /* 0x001fe400078e00ff */
[----:B--2---:R-:W-:-:S04]  /*e190*/  IMAD.MOV R7, RZ, RZ, -R3 ;  /* 0x000000ffff077224 */ /* 0x004fc800078e0a03 */
[----:B------:R-:W-:-:S04]  /*e1a0*/  IMAD R7, R7, R6, RZ ;  /* 0x0000000607077224 */ /* 0x000fc800078e02ff */
[----:B------:R-:W-:-:S04]  /*e1b0*/  IMAD.HI.U32 R3, R3, R7, R2 ;  /* 0x0000000703037227 */ /* 0x000fc800078e0002 */
[----:B------:R-:W-:Y:S01]  /*e1c0*/  IMAD.IADD R7, R5, 0x1, -R16 ;  /* 0x0000000105077824 */ /* 0x000fe200078e0a10 */
[----:B------:R-:W-:-:S04]  /*e1d0*/  IABS R5, R4 ;  /* 0x0000000400057213 */ /* 0x000fc80000000000 */
[----:B------:R-:W-:Y:S02]  /*e1e0*/  IABS R2, R7 ;  /* 0x0000000700027213 */ /* 0x000fe40000000000 */
[----:B------:R-:W-:-:S03]  /*e1f0*/  IADD3 R5, RZ, -R5, RZ ;  /* 0x80000005ff057210 */ /* 0x000fc60007ffe0ff */
[----:B------:R-:W-:-:S04]  /*e200*/  IMAD.HI.U32 R3, R3, R2, RZ ;  /* 0x0000000203037227 */ /* 0x000fc800078e00ff */
[----:B------:R-:W-:Y:S01]  /*e210*/  IMAD R5, R3, R5, R2 ;  /* 0x0000000503057224 */ /* 0x000fe200078e0202 */
[----:B------:R-:W-:-:S04]  /*e220*/  LOP3.LUT R2, R7, R4, RZ, 0x3c, !PT ;  /* 0x0000000407027212 */ /* 0x000fc800078e3cff */
[----:B------:R-:W-:Y:S02]  /*e230*/  ISETP.GT.U32.AND P1, PT, R6, R5, PT ;  /* 0x000000050600720c */ /* 0x000fe40003f24070 */
[----:B------:R-:W-:-:S11]  /*e240*/  ISETP.GE.AND P2, PT, R2, RZ, PT ;  /* 0x000000ff0200720c */ /* 0x000fd60003f46270 */
[----:B------:R-:W-:Y:S02]  /*e250*/  @!P1 IMAD.IADD R5, R5, 0x1, -R6 ;  /* 0x0000000105059824 */ /* 0x000fe400078e0a06 */
[----:B------:R-:W-:Y:S01]  /*e260*/  @!P1 VIADD R3, R3, 0x1 ;  /* 0x0000000103039836 */ /* 0x000fe20000000000 */
[----:B------:R-:W-:Y:S02]  /*e270*/  ISETP.NE.AND P1, PT, R4, RZ, PT ;  /* 0x000000ff0400720c */ /* 0x000fe40003f25270 */
[----:B------:R-:W-:-:S13]  /*e280*/  ISETP.GE.U32.AND P0, PT, R5, R6, PT ;  /* 0x000000060500720c */ /* 0x000fda0003f06070 */
[----:B------:R-:W-:-:S04]  /*e290*/  @P0 VIADD R3, R3, 0x1 ;  /* 0x0000000103030836 */ /* 0x000fc80000000000 */
[----:B------:R-:W-:Y:S01]  /*e2a0*/  @!P2 IMAD.MOV R3, RZ, RZ, -R3 ;  /* 0x000000ffff03a224 */ /* 0x000fe200078e0a03 */
[----:B------:R-:W-:-:S05]  /*e2b0*/  @!P1 LOP3.LUT R3, RZ, R4, RZ, 0x33, !PT ;  /* 0x00000004ff039212 */ /* 0x000fca00078e33ff */
[--C-:B------:R-:W-:Y:S02]  /*e2c0*/  IMAD.MOV R17, RZ, RZ, -R3.reuse ;  /* 0x000000ffff117224 */ /* 0x100fe400078e0a03 */
[----:B------:R-:W-:Y:S02]  /*e2d0*/  IMAD.MOV.U32 R18, RZ, RZ, R3 ;  /* 0x000000ffff127224 */ /* 0x000fe400078e0003 */
[----:B------:R-:W-:Y:S01]  /*e2e0*/  IMAD R17, R4, R17, R7 ;  /* 0x0000001104117224 */ /* 0x000fe200078e0207 */
[----:B------:R-:W-:Y:S06]  /*e2f0*/  BRA `(.L_x_306) ;  /* 0x00000000001c7947 */ /* 0x000fec0003800000 */
.L_x_298:
[----:B------:R-:W-:Y:S01]  /*e300*/  UMOV UR4, URZ ;  /* 0x0000003f00047c82 */ /* 0x000fe20008000000 */
[----:B------:R-:W-:Y:S01]  /*e310*/  UMOV UR5, URZ ;  /* 0x0000003f00057c82 */ /* 0x000fe20008000000 */
[----:B------:R-:W-:Y:S01]  /*e320*/  ULDC UR6, c[0x0][0xc3c] ;  /* 0x00030f0000067ab9 */ /* 0x000fe20000000800 */
[----:B------:R-:W-:Y:S02]  /*e330*/  IMAD.MOV.U32 R16, RZ, RZ, R5 ;  /* 0x000000ffff107224 */ /* 0x000fe400078e0005 */
[----:B------:R-:W-:Y:S02]  /*e340*/  IMAD.U32 R17, RZ, RZ, UR4 ;  /* 0x00000004ff117e24 */ /* 0x000fe4000f8e00ff */
[----:B------:R-:W-:Y:S02]  /*e350*/  IMAD.U32 R18, RZ, RZ, UR5 ;  /* 0x00000005ff127e24 */ /* 0x000fe4000f8e00ff */
[----:B------:R-:W-:-:S07]  /*e360*/  IMAD.U32 R19, RZ, RZ, UR6 ;  /* 0x00000006ff137e24 */ /* 0x000fce000f8e00ff */
.L_x_306:
[----:B-1----:R-:W1:Y:S01]  /*e370*/  S2R R0, SR_TID.X ;  /* 0x0000000000007919 */ /* 0x002e620000002100 */
[----:B------:R-:W-:Y:S05]  /*e380*/  WARPSYNC.ALL ;  /* 0x0000000000007948 */ /* 0x000fea0003800000 */
[----:B------:R-:W-:Y:S01]  /*e390*/  BAR.SYNC.DEFER_BLOCKING 0x4, 0x180 ;  /* 0x0106000000007b1d */ /* 0x000fe20000010000 */
[----:B-1----:R-:W-:-:S04]  /*e3a0*/  LOP3.LUT R0, R0, 0x1f, RZ, 0xc0, !PT ;  /* 0x0000001f00007812 */ /* 0x002fc800078ec0ff */
[----:B------:R-:W-:-:S13]  /*e3b0*/  ISETP.NE.AND P0, PT, R0, RZ, PT ;  /* 0x000000ff0000720c */ /* 0x000fda0003f05270 */
[----:B------:R-:W1:Y:S01]  /*e3c0*/  @!P0 S2R R3, SR_CgaCtaId ;  /* 0x0000000000038919 */ /* 0x000e620000008800 */
[----:B------:R-:W-:-:S04]  /*e3d0*/  @!P0 MOV R0, 0x400 ;  /* 0x0000040000008802 */ /* 0x000fc80000000f00 */
[----:B-1----:R-:W-:-:S05]  /*e3e0*/  @!P0 LEA R22, R3, R0, 0x18 ;  /* 0x0000000003168211 */ /* 0x002fca00078ec0ff */
[----:B------:R3:W-:Y:S01]  /*e3f0*/  @!P0 STS.128 [R22+0x308d0], R16 ;  /* 0x0308d01016008388 */ /* 0x0007e20000000c00 */
[----:B------:R-:W-:Y:S06]  /*e400*/  BAR.ARV 0x5, 0x180 ;  /* 0x0146000000007b1d */ /* 0x000fec0000002000 */
.L_x_295:
[----:B------:R-:W-:Y:S02]  /*e410*/  ULDC UR4, c[0x0][0xc3c] ;  /* 0x00030f0000047ab9 */ /* 0x000fe40000000800 */
[----:B--2---:R-:W-:-:S13]  /*e420*/  ISETP.GE.AND P0, PT, R19, UR4, PT ;  /* 0x0000000413007c0c */ /* 0x004fda000bf06270 */
[----:B------:R-:W-:Y:S05]  /*e430*/  @!P0 BRA `(.L_x_307) ;  /* 0xffffffb800a48947 */ /* 0x000fea000383ffff */
[----:B------:R-:W-:Y:S05]  /*e440*/  BSYNC B8 ;  /* 0x0000000000087941 */ /* 0x000fea0003800000 */
.L_x_244:
[----:B0-----:R-:W2:Y:S01]  /*e450*/  LDL.LU R0, [R1+0x1c] ;  /* 0x00001c0001007983 */ /* 0x001ea20000300800 */
[----:B------:R-:W-:Y:S01]  /*e460*/  BSSY B0, `(.L_x_308) ;  /* 0x000000b000007945 */ /* 0x000fe20003800000 */
[----:B------:R-:W0:Y:S01]  /*e470*/  S2R R5, SR_CgaCtaId ;  /* 0x0000000000057919 */ /* 0x000e220000008800 */
[----:B--2---:R-:W-:-:S04]  /*e480*/  IADD3 R0, R0, 0x1, RZ ;  /* 0x0000000100007810 */ /* 0x004fc80007ffe0ff */
[----:B------:R-:W-:-:S04]  /*e490*/  LEA.HI R2, R0, R0, RZ, 0x1 ;  /* 0x0000000000027211 */ /* 0x000fc800078f08ff */
[----:B------:R-:W-:Y:S02]  /*e4a0*/  LOP3.LUT R3, R2, 0xfffffffe, RZ, 0xc0, !PT ;  /* 0xfffffffe02037812 */ /* 0x000fe400078ec0ff */
[----:B------:R-:W-:-:S03]  /*e4b0*/  MOV R2, 0x400 ;  /* 0x0000040000027802 */ /* 0x000fc60000000f00 */
[----:B------:R-:W-:Y:S01]  /*e4c0*/  IMAD.IADD R0, R0, 0x1, -R3 ;  /* 0x0000000100007824 */ /* 0x000fe200078e0a03 */
[----:B0-----:R-:W-:-:S04]  /*e4d0*/  LEA R4, R5, R2, 0x18 ;  /* 0x0000000205047211 */ /* 0x001fc800078ec0ff */
[----:B------:R-:W-:-:S04]  /*e4e0*/  SHF.L.U32 R0, R0, 0x1f, RZ ;  /* 0x0000001f00007819 */ /* 0x000fc800000006ff */
[----:B------:R-:W0:Y:S02]  /*e4f0*/  SYNCS.PHASECHK.TRANS64.TRYWAIT P0, [R4+URZ+0x30820], R0 ;  /* 0x03082000040075a7 */ /* 0x000e24000800017f */
[----:B0-----:R-:W-:Y:S05]  /*e500*/  @!P0 BRA `(.L_x_309) ;  /* 0x0000003800cc8947 */ /* 0x001fea0003800000 */
.L_x_427:
[----:B------:R-:W-:Y:S05]  /*e510*/  BSYNC B0 ;  /* 0x0000000000007941 */ /* 0x000fea0003800000 */
.L_x_308:
[----:B------:R-:W-:-:S03]  /*e520*/  UMOV UR4, 0xffffffff ;  /* 0xffffffff00047882 */ /* 0x000fc60000000000 */
[----:B------:R-:W-:Y:S05]  /*e530*/  BRA.DIV UR4, `(.L_x_310) ;  /* 0x0000003a04d47947 */ /* 0x000fea000b800000 */
[----:B0-----:R-:W0:Y:S02]  /*e540*/  S2R R0, SR_TID.X ;  /* 0x0000000000007919 */ /* 0x001e240000002100 */
[----:B0-----:R-:W-:-:S04]  /*e550*/  SHF.R.U32.HI R0, RZ, 0x5, R0 ;  /* 0x00000005ff007819 */ /* 0x001fc80000011600 */
[----:B------:R-:W-:-:S05]  /*e560*/  LOP3.LUT R0, R0, 0x3, RZ, 0xc0, !PT ;  /* 0x0000000300007812 */ /* 0x000fca00078ec0ff */
[----:B------:R0:W2:Y:S02]  /*e570*/  SHFL.IDX PT, R14, R0, RZ, 0x1f ;  /* 0x00001fff000e7589 */ /* 0x0000a400000e0000 */
.L_x_430:
[----:B--2---:R-:W-:Y:S01]  /*e580*/  ISETP.NE.AND P0, PT, R14, RZ, PT ;  /* 0x000000ff0e00720c */ /* 0x004fe20003f05270 */
[----:B------:R-:W-:-:S12]  /*e590*/  BSSY B0, `(.L_x_311) ;  /* 0x0000026000007945 */ /* 0x000fd80003800000 */
[----:B------:R-:W-:Y:S05]  /*e5a0*/  @P0 BRA `(.L_x_312) ;  /* 0x0000000000900947 */ /* 0x000fea0003800000 */
[----:B------:R-:W-:-:S03]  /*e5b0*/  UMOV UR4, 0xffffffff ;  /* 0xffffffff00047882 */ /* 0x000fc60000000000 */
[----:B------:R-:W-:Y:S05]  /*e5c0*/  BRA.DIV UR4, `(.L_x_313) ;  /* 0x0000003a04e47947 */ /* 0x000fea000b800000 */
[----:B------:R-:W-:-:S13]  /*e5d0*/  ELECT P6, URZ, PT ;  /* 0x00000000003f782f */ /* 0x000fda00038c0000 */
.L_x_433:
        /* <DEDUP_REMOVED lines=8> */
.L_x_314:
[C---:B------:R-:W-:Y:S01]  /*e660*/  IMAD R5, R27.reuse, 0x8, R4 ;  /* 0x000000081b057824 */ /* 0x040fe200078e0204 */
[----:B------:R-:W-:Y:S01]  /*e670*/  SHF.L.U32 R0, R28, 0x1f, RZ ;  /* 0x0000001f1c007819 */ /* 0x000fe200000006ff */
[----:B------:R-:W-:-:S03]  /*e680*/  VIADD R27, R27, 0x1 ;  /* 0x000000011b1b7836 */ /* 0x000fc60000000000 */
[----:B------:R-:W0:Y:S02]  /*e690*/  SYNCS.PHASECHK.TRANS64.TRYWAIT P1, [R5+URZ+0x30840], R0 ;  /* 0x03084000050075a7 */ /* 0x000e24000802017f */
[----:B------:R-:W-:-:S04]  /*e6a0*/  ISETP.NE.AND P2, PT, R27, 0x2, PT ;  /* 0x000000021b00780c */ /* 0x000fc80003f45270 */
[----:B------:R-:W-:Y:S01]  /*e6b0*/  SEL R3, RZ, 0x1, P2 ;  /* 0x00000001ff037807 */ /* 0x000fe20001000000 */
[----:B0-----:R-:W-:Y:S08]  /*e6c0*/  @!P1 BRA `(.L_x_315) ;  /* 0x0000003800c49947 */ /* 0x001ff00003800000 */
.L_x_434:
[----:B------:R-:W-:Y:S02]  /*e6d0*/  SEL R27, R27, RZ, P2 ;  /* 0x000000ff1b1b7207 */ /* 0x000fe40001000000 */
[----:B------:R-:W-:Y:S01]  /*e6e0*/  LOP3.LUT R2, R28, R3, RZ, 0x3c, !PT ;  /* 0x000000031c027212 */ /* 0x000fe200078e3cff */
[----:B------:R-:W-:Y:S06]  /*e6f0*/  @!P0 BRA `(.L_x_316) ;  /* 0x0000000000048947 */ /* 0x000fec0003800000 */
[----:B------:R-:W-:Y:S01]  /*e700*/  BPT.TRAP 0x1 ;  /* 0x000000040000795c */ /* 0x000fe20000300000 */
.L_x_316:
[----:B------:R-:W-:Y:S01]  /*e710*/  IMAD R27, R27, 0x8, R4 ;  /* 0x000000081b1b7824 */ /* 0x000fe200078e0204 */
[----:B------:R-:W-:-:S04]  /*e720*/  SHF.L.U32 R2, R2, 0x1f, RZ ;  /* 0x0000001f02027819 */ /* 0x000fc800000006ff */
[----:B------:R-:W2:Y:S02]  /*e730*/  SYNCS.PHASECHK.TRANS64.TRYWAIT P1, [R27+URZ+0x30840], R2 ;  /* 0x030840021b0075a7 */ /* 0x000ea4000802017f */
[----:B--2---:R-:W-:Y:S05]  /*e740*/  @!P1 BRA `(.L_x_317) ;  /* 0x0000003800b89947 */ /* 0x004fea0003800000 */
.L_x_435:
[----:B------:R-:W-:Y:S05]  /*e750*/  @!P0 BRA `(.L_x_318) ;  /* 0x0000000000048947 */ /* 0x000fea0003800000 */
[----:B------:R-:W-:Y:S01]  /*e760*/  BPT.TRAP 0x1 ;  /* 0x000000040000795c */ /* 0x000fe20000300000 */
.L_x_318:
[----:B------:R-:W4:Y:S02]  /*e770*/  SYNCS.PHASECHK.TRANS64.TRYWAIT P1, [R5+URZ+0x30860], R0 ;  /* 0x03086000050075a7 */ /* 0x000f24000802017f */
[----:B----4-:R-:W-:Y:S05]  /*e780*/  @!P1 BRA `(.L_x_319) ;  /* 0x0000003800bc9947 */ /* 0x010fea0003800000 */
.L_x_436:
[----:B------:R-:W-:Y:S05]  /*e790*/  @!P0 BRA `(.L_x_320) ;  /* 0x0000000000048947 */ /* 0x000fea0003800000 */
[----:B------:R-:W-:Y:S01]  /*e7a0*/  BPT.TRAP 0x1 ;  /* 0x000000040000795c */ /* 0x000fe20000300000 */
.L_x_320:
[----:B------:R0:W0:Y:S02]  /*e7b0*/  SYNCS.PHASECHK.TRANS64.TRYWAIT P0, [R27+URZ+0x30860], R2 ;  /* 0x030860021b0075a7 */ /* 0x000024000800017f */
[----:B0-----:R-:W-:Y:S05]  /*e7c0*/  @!P0 NANOSLEEP.SYNCS 0x989680 ;  /* 0x009896800000895d */ /* 0x001fea0003900000 */
[----:B------:R-:W0:Y:S02]  /*e7d0*/  @!P0 SYNCS.PHASECHK.TRANS64 P0, [R27+URZ+0x30860], R2 ;  /* 0x030860021b0085a7 */ /* 0x000e24000800007f */
[----:B0-----:R-:W-:Y:S05]  /*e7e0*/  @!P0 BRA `(.L_x_320) ;  /* 0xfffffffc00f08947 */ /* 0x001fea000383ffff */
.L_x_312:
[----:B------:R-:W-:Y:S05]  /*e7f0*/  BSYNC B0 ;  /* 0x0000000000007941 */ /* 0x000fea0003800000 */
.L_x_311:
[----:B------:R-:W-:Y:S05]  /*e800*/  EXIT ;  /* 0x000000000000794d */ /* 0x000fea0003800000 */
.L_x_192:
[----:B0-----:R-:W-:-:S04]  /*e810*/  MOV R3, UR43 ;  /* 0x0000002b00037c02 */ /* 0x001fc80008000f00 */
[----:B------:R0:W1:Y:S03]  /*e820*/  SYNCS.PHASECHK.TRANS64.TRYWAIT P1, [R3+URZ+0x30800], R0 ;  /* 0x03080000030075a7 */ /* 0x000066000802017f */
[----:B-1----:R-:W-:Y:S05]  /*e830*/  @!P1 NANOSLEEP.SYNCS 0x989680 ;  /* 0x009896800000995d */ /* 0x002fea0003900000 */
[----:B------:R-:W1:Y:S02]  /*e840*/  @!P1 SYNCS.PHASECHK.TRANS64 P1, [R3+URZ+0x30800], R0 ;  /* 0x03080000030095a7 */ /* 0x000e64000802007f */
[----:B-1----:R-:W-:Y:S05]  /*e850*/  @!P1 BRA `(.L_x_192) ;  /* 0xfffffffc00ec9947 */ /* 0x002fea000383ffff */
[----:B------:R-:W-:Y:S05]  /*e860*/  BRA `(.L_x_321) ;  /* 0xffffff2c00c07947 */ /* 0x000fea000383ffff */
.L_x_196:
[----:B-1----:R1:W2:Y:S02]  /*e870*/  SYNCS.PHASECHK.TRANS64.TRYWAIT P1, [R2+URZ+0x30830], R3 ;  /* 0x03083003020075a7 */ /* 0x0022a4000802017f */
[----:B--2---:R-:W-:Y:S05]  /*e880*/  @!P1 NANOSLEEP.SYNCS 0x989680 ;  /* 0x009896800000995d */ /* 0x004fea0003900000 */
[----:B------:R-:W2:Y:S02]  /*e890*/  @!P1 SYNCS.PHASECHK.TRANS64 P1, [R2+URZ+0x30830], R3 ;  /* 0x03083003020095a7 */ /* 0x000ea4000802007f */
[----:B--2---:R-:W-:Y:S05]  /*e8a0*/  @!P1 BRA `(.L_x_196) ;  /* 0xfffffffc00f09947 */ /* 0x004fea000383ffff */
[----:B------:R-:W-:Y:S05]  /*e8b0*/  BRA `(.L_x_195) ;  /* 0xffffff2c00e07947 */ /* 0x000fea000383ffff */
.L_x_202:
[----:B-1----:R-:W-:-:S04]  /*e8c0*/  IMAD.U32 R3, RZ, RZ, UR8 ;  /* 0x00000008ff037e24 */ /* 0x002fc8000f8e00ff */
[----:B------:R1:W2:Y:S03]  /*e8d0*/  SYNCS.PHASECHK.TRANS64.TRYWAIT P1, [R3+URZ+0x30830], R0 ;  /* 0x03083000030075a7 */ /* 0x0002a6000802017f */
[----:B--2---:R-:W-:Y:S05]  /*e8e0*/  @!P1 NANOSLEEP.SYNCS 0x989680 ;  /* 0x009896800000995d */ /* 0x004fea0003900000 */
[----:B------:R-:W2:Y:S02]  /*e8f0*/  @!P1 SYNCS.PHASECHK.TRANS64 P1, [R3+URZ+0x30830], R0 ;  /* 0x03083000030095a7 */ /* 0x000ea4000802007f */
[----:B--2---:R-:W-:Y:S05]  /*e900*/  @!P1 BRA `(.L_x_202) ;  /* 0xfffffffc00ec9947 */ /* 0x004fea000383ffff */
[----:B------:R-:W-:Y:S05]  /*e910*/  BRA `(.L_x_201) ;  /* 0xffffff5000e07947 */ /* 0x000fea000383ffff */
.L_x_206:
[----:B-1----:R-:W-:-:S04]  /*e920*/  IMAD.U32 R3, RZ, RZ, UR9 ;  /* 0x00000009ff037e24 */ /* 0x002fc8000f8e00ff */
[----:B------:R1:W2:Y:S03]  /*e930*/  SYNCS.PHASECHK.TRANS64.TRYWAIT P1, [R3+URZ+0x30850], R0 ;  /* 0x03085000030075a7 */ /* 0x0002a6000802017f */
[----:B--2---:R-:W-:Y:S05]  /*e940*/  @!P1 NANOSLEEP.SYNCS 0x989680 ;  /* 0x009896800000995d */ /* 0x004fea0003900000 */
[----:B------:R-:W2:Y:S02]  /*e950*/  @!P1 SYNCS.PHASECHK.TRANS64 P1, [R3+URZ+0x30850], R0 ;  /* 0x03085000030095a7 */ /* 0x000ea4000802007f */
[----:B--2---:R-:W-:Y:S05]  /*e960*/  @!P1 BRA `(.L_x_206) ;  /* 0xfffffffc00ec9947 */ /* 0x004fea000383ffff */
[----:B------:R-:W-:Y:S05]  /*e970*/  BRA `(.L_x_205) ;  /* 0xffffff5c00987947 */ /* 0x000fea000383ffff */
.L_x_213:
[----:B-1----:R-:W-:-:S04]  /*e980*/  IMAD.U32 R7, RZ, RZ, UR5 ;  /* 0x00000005ff077e24 */ /* 0x002fc8000f8e00ff */
[----:B------:R1:W2:Y:S03]  /*e990*/  SYNCS.PHASECHK.TRANS64.TRYWAIT P1, [R7+URZ+0x30850], R2 ;  /* 0x03085002070075a7 */ /* 0x0002a6000802017f */
[----:B--2---:R-:W-:Y:S05]  /*e9a0*/  @!P1 NANOSLEEP.SYNCS 0x989680 ;  /* 0x009896800000995d */ /* 0x004fea0003900000 */
[----:B------:R-:W2:Y:S02]  /*e9b0*/  @!P1 SYNCS.PHASECHK.TRANS64 P1, [R7+URZ+0x30850], R2 ;  /* 0x03085002070095a7 */ /* 0x000ea4000802007f */
[----:B--2---:R-:W-:Y:S05]  /*e9c0*/  @!P1 BRA `(.L_x_213) ;  /* 0xfffffffc00ec9947 */ /* 0x004fea000383ffff */
[----:B------:R-:W-:Y:S05]  /*e9d0*/  BRA `(.L_x_212) ;  /* 0xffffff7400b07947 */ /* 0x000fea000383ffff */
.L_x_256:
[----:B------:R-:W-:Y:S01]  /*e9e0*/  SHF.R.U32.HI R8, RZ, 0x5, R21 ;  /* 0x00000005ff087819 */ /* 0x000fe20000011615 */
[----:B------:R-:W-:Y:S01]  /*e9f0*/  BSSY B0, `(.L_x_322) ;  /* 0x0000009000007945 */ /* 0x000fe20003800000 */
[----:B------:R-:W-:Y:S01]  /*ea00*/  IMAD.MOV.U32 R12, RZ, RZ, RZ ;  /* 0x000000ffff0c7224 */ /* 0x000fe200078e00ff */
[----:B------:R-:W-:Y:S01]  /*ea10*/  MOV R11, 0x1f ;  /* 0x0000001f000b7802 */ /* 0x000fe20000000f00 */
[----:B------:R-:W-:Y:S01]  /*ea20*/  IMAD.MOV.U32 R15, RZ, RZ, -0x1 ;  /* 0xffffffffff0f7424 */ /* 0x000fe200078e00ff */
[----:B------:R-:W-:-:S05]  /*ea30*/  LOP3.LUT R8, R8, 0x3, RZ, 0xc0, !PT ;  /* 0x0000000308087812 */ /* 0x000fca00078ec0ff */
[----:B------:R-:W-:-:S07]  /*ea40*/  IMAD.MOV.U32 R13, RZ, RZ, R8 ;  /* 0x000000ffff0d7224 */ /* 0x000fce00078e0008 */
[----:B-----5:R-:W-:Y:S05]  /*ea50*/  WARPSYNC.COLLECTIVE R15, `(.L_x_323) ;  /* 0x000000000f087348 */ /* 0x020fea0003c00000 */
[----:B------:R0:W1:Y:S02]  /*ea60*/  SHFL.IDX P6, R14, R13, R12, R11 ;  /* 0x0000000c0d0e7389 */ /* 0x00006400000c000b */
[----:B01---5:R-:W-:Y:S01]  /*ea70*/  ENDCOLLECTIVE ;  /* 0x000000000000791b */ /* 0x023fe20003800000 */
.L_x_323:
[----:B------:R-:W-:Y:S05]  /*ea80*/  BSYNC B0 ;  /* 0x0000000000007941 */ /* 0x000fea0003800000 */
.L_x_322:
[----:B------:R-:W-:Y:S05]  /*ea90*/  BRA `(.L_x_324) ;  /* 0xffffffc000547947 */ /* 0x000fea000383ffff */
.L_x_259:
[----:B0-----:R0:W1:Y:S02]  /*eaa0*/  SYNCS.PHASECHK.TRANS64.TRYWAIT P0, [R7+URZ+0x30840], R2 ;  /* 0x03084002070075a7 */ /* 0x001064000800017f */
[----:B-1----:R-:W-:Y:S05]  /*eab0*/  @!P0 NANOSLEEP.SYNCS 0x989680 ;  /* 0x009896800000895d */ /* 0x002fea0003900000 */
[----:B------:R-:W1:Y:S02]  /*eac0*/  @!P0 SYNCS.PHASECHK.TRANS64 P0, [R7+URZ+0x30840], R2 ;  /* 0x03084002070085a7 */ /* 0x000e64000800007f */
[----:B-1----:R-:W-:Y:S05]  /*ead0*/  @!P0 BRA `(.L_x_259) ;  /* 0xfffffffc00f08947 */ /* 0x002fea000383ffff */
[----:B------:R-:W-:Y:S05]  /*eae0*/  BRA `(.L_x_325) ;  /* 0xffffffc000bc7947 */ /* 0x000fea000383ffff */
.L_x_260:
[----:B------:R-:W-:Y:S01]  /*eaf0*/  BSSY B0, `(.L_x_326) ;  /* 0x0000008000007945 */ /* 0x000fe20003800000 */
[----:B------:R-:W-:Y:S02]  /*eb00*/  IMAD.MOV.U32 R13, RZ, RZ, R0 ;  /* 0x000000ffff0d7224 */ /* 0x000fe400078e0000 */
[----:B------:R-:W-:Y:S02]  /*eb10*/  IMAD.MOV.U32 R12, RZ, RZ, RZ ;  /* 0x000000ffff0c7224 */ /* 0x000fe400078e00ff */
[----:B------:R-:W-:Y:S02]  /*eb20*/  IMAD.MOV.U32 R11, RZ, RZ, 0x181f ;  /* 0x0000181fff0b7424 */ /* 0x000fe400078e00ff */
[----:B------:R-:W-:-:S07]  /*eb30*/  IMAD.MOV.U32 R15, RZ, RZ, -0x1 ;  /* 0xffffffffff0f7424 */ /* 0x000fce00078e00ff */
[----:B------:R-:W-:Y:S05]  /*eb40*/  WARPSYNC.COLLECTIVE R15, `(.L_x_327) ;  /* 0x000000000f087348 */ /* 0x000fea0003c00000 */
[----:B------:R0:W1:Y:S02]  /*eb50*/  SHFL.IDX P6, R14, R13, R12, R11 ;  /* 0x0000000c0d0e7389 */ /* 0x00006400000c000b */
[----:B01----:R-:W-:Y:S01]  /*eb60*/  ENDCOLLECTIVE ;  /* 0x000000000000791b */ /* 0x003fe20003800000 */
.L_x_327:
[----:B------:R-:W-:Y:S05]  /*eb70*/  BSYNC B0 ;  /* 0x0000000000007941 */ /* 0x000fea0003800000 */
.L_x_326:
[----:B------:R-:W-:Y:S01]  /*eb80*/  IMAD.MOV.U32 R13, RZ, RZ, R4 ;  /* 0x000000ffff0d7224 */ /* 0x000fe200078e0004 */
[----:B------:R-:W-:Y:S01]  /*eb90*/  MOV R2, R14 ;  /* 0x0000000e00027202 */ /* 0x000fe20000000f00 */
[----:B------:R-:W-:Y:S02]  /*eba0*/  IMAD.MOV.U32 R12, RZ, RZ, RZ ;  /* 0x000000ffff0c7224 */ /* 0x000fe400078e00ff */
[----:B------:R-:W-:Y:S02]  /*ebb0*/  IMAD.MOV.U32 R11, RZ, RZ, 0x181f ;  /* 0x0000181fff0b7424 */ /* 0x000fe400078e00ff */
[----:B------:R-:W-:Y:S02]  /*ebc0*/  IMAD.MOV.U32 R15, RZ, RZ, -0x1 ;  /* 0xffffffffff0f7424 */ /* 0x000fe400078e00ff */
[----:B------:R-:W-:-:S07]  /*ebd0*/  @P0 IMAD R8, R5, 0x2, R22 ;  /* 0x0000000205080824 */ /* 0x000fce00078e0216 */
[----:B------:R-:W-:Y:S05]  /*ebe0*/  WARPSYNC.COLLECTIVE R15, `(.L_x_328) ;  /* 0x000000000f087348 */ /* 0x000fea0003c00000 */
[----:B------:R0:W1:Y:S02]  /*ebf0*/  SHFL.IDX P6, R14, R13, R12, R11 ;  /* 0x0000000c0d0e7389 */ /* 0x00006400000c000b */
[----:B01----:R-:W-:Y:S01]  /*ec00*/  ENDCOLLECTIVE ;  /* 0x000000000000791b */ /* 0x003fe20003800000 */
.L_x_328:
[----:B------:R-:W-:Y:S02]  /*ec10*/  IMAD.MOV.U32 R13, RZ, RZ, R0 ;  /* 0x000000ffff0d7224 */ /* 0x000fe400078e0000 */
[----:B------:R-:W-:Y:S02]  /*ec20*/  IMAD.MOV.U32 R12, RZ, RZ, 0x1 ;  /* 0x00000001ff0c7424 */ /* 0x000fe400078e00ff */
[----:B------:R-:W-:-:S07]  /*ec30*/  IMAD.MOV.U32 R3, RZ, RZ, R14 ;  /* 0x000000ffff037224 */ /* 0x000fce00078e000e */
[----:B------:R-:W-:Y:S05]  /*ec40*/  WARPSYNC.COLLECTIVE R15, `(.L_x_329) ;  /* 0x000000000f087348 */ /* 0x000fea0003c00000 */
[----:B------:R0:W1:Y:S02]  /*ec50*/  SHFL.IDX P6, R14, R13, R12, R11 ;  /* 0x0000000c0d0e7389 */ /* 0x00006400000c000b */
[----:B01----:R-:W-:Y:S01]  /*ec60*/  ENDCOLLECTIVE ;  /* 0x000000000000791b */ /* 0x003fe20003800000 */
.L_x_329:
[----:B------:R-:W-:-:S04]  /*ec70*/  @P0 LEA R3, P1, R32, R3, 0x1 ;  /* 0x0000000320030211 */ /* 0x000fc800078208ff */
[----:B------:R-:W-:Y:S02]  /*ec80*/  @P0 IADD3.X R2, RZ, R2, RZ, P1, !PT ;  /* 0x00000002ff020210 */ /* 0x000fe40000ffe4ff */
[----:B------:R-:W-:Y:S02]  /*ec90*/  ISETP.GE.AND P1, PT, R6, 0x11, PT ;  /* 0x000000110600780c */ /* 0x000fe40003f26270 */
[----:B------:R-:W-:Y:S01]  /*eca0*/  @P0 LOP3.LUT R3, R3, R2, RZ, 0x3c, !PT ;  /* 0x0000000203030212 */ /* 0x000fe200078e3cff */
[----:B------:R-:W-:-:S03]  /*ecb0*/  IMAD.MOV.U32 R13, RZ, RZ, R4 ;  /* 0x000000ffff0d7224 */ /* 0x000fc600078e0004 */
[----:B------:R-:W-:-:S04]  /*ecc0*/  @P0 LOP3.LUT R2, R3, R2, RZ, 0x3c, !PT ;  /* 0x0000000203020212 */ /* 0x000fc800078e3cff */
[----:B------:R-:W-:-:S05]  /*ecd0*/  @P0 LOP3.LUT R3, R3, R2, RZ, 0x3c, !PT ;  /* 0x0000000203030212 */ /* 0x000fca00078e3cff */
[----:B------:R-:W-:Y:S01]  /*ece0*/  @!PT LDS RZ, [RZ] ;  /* 0x00000000fffff984 */ /* 0x000fe20000000800 */
[----:B------:R-:W-:Y:S01]  /*ecf0*/  @!PT LDS RZ, [RZ] ;  /* 0x00000000fffff984 */ /* 0x000fe20000000800 */
[----:B------:R-:W-:Y:S01]  /*ed00*/  @!PT LDS RZ, [RZ] ;  /* 0x00000000fffff984 */ /* 0x000fe20000000800 */
[----:B------:R-:W-:Y:S04]  /*ed10*/  @P0 LDGSTS.E.BYPASS.LTC128B.128 [R8+0x1e400], desc[UR36][R2.64], !P4 ;  /* 0x1e40000002080fae */ /* 0x000fe8000e101d64 */
[----:B------:R-:W-:Y:S04]  /*ed20*/  @P0 LDGSTS.E.BYPASS.LTC128B.128 [R8+0x21400], desc[UR36][R2.64+0x80], !P3 ;  /* 0x2140008002080fae */ /* 0x000fe8000d901d64 */
[----:B------:R0:W-:Y:S02]  /*ed30*/  @P0 LDGSTS.E.BYPASS.LTC128B.128 [R8+0x24400], desc[UR36][R2.64+0x100], !P2 ;  /* 0x2440010002080fae */ /* 0x0001e4000d101d64 */
[----:B0-----:R-:W-:-:S07]  /*ed40*/  IMAD.MOV.U32 R2, RZ, RZ, R14 ;  /* 0x000000ffff027224 */ /* 0x001fce00078e000e */
[----:B------:R-:W-:Y:S05]  /*ed50*/  WARPSYNC.COLLECTIVE R15, `(.L_x_330) ;  /* 0x000000000f087348 */ /* 0x000fea0003c00000 */
[----:B------:R0:W1:Y:S02]  /*ed60*/  SHFL.IDX P6, R14, R13, R12, R11 ;  /* 0x0000000c0d0e7389 */ /* 0x00006400000c000b */
[----:B01----:R-:W-:Y:S01]  /*ed70*/  ENDCOLLECTIVE ;  /* 0x000000000000791b */ /* 0x003fe20003800000 */
.L_x_330:
[----:B------:R-:W-:Y:S02]  /*ed80*/  @P1 IMAD R8, R5, 0x2, R22 ;  /* 0x0000000205081824 */ /* 0x000fe400078e0216 */
[----:B------:R-:W-:Y:S02]  /*ed90*/  IMAD.MOV.U32 R13, RZ, RZ, R0 ;  /* 0x000000ffff0d7224 */ /* 0x000fe400078e0000 */
[----:B------:R-:W-:Y:S01]  /*eda0*/  IMAD.MOV.U32 R12, RZ, RZ, 0x2 ;  /* 0x00000002ff0c7424 */ /* 0x000fe200078e00ff */
[----:B------:R-:W-:-:S07]  /*edb0*/  MOV R3, R14 ;  /* 0x0000000e00037202 */ /* 0x000fce0000000f00 */
[----:B------:R-:W-:Y:S05]  /*edc0*/  WARPSYNC.COLLECTIVE R15, `(.L_x_331) ;  /* 0x000000000f087348 */ /* 0x000fea0003c00000 */
[----:B------:R0:W1:Y:S02]  /*edd0*/  SHFL.IDX P6, R14, R13, R12, R11 ;  /* 0x0000000c0d0e7389 */ /* 0x00006400000c000b */
[----:B01----:R-:W-:Y:S01]  /*ede0*/  ENDCOLLECTIVE ;  /* 0x000000000000791b */ /* 0x003fe20003800000 */
.L_x_331:
[----:B------:R-:W-:-:S05]  /*edf0*/  @P1 LEA R3, P0, R32, R3, 0x1 ;  /* 0x0000000320031211 */ /* 0x000fca00078008ff */
[----:B------:R-:W-:-:S05]  /*ee00*/  @P1 IMAD.X R2, RZ, RZ, R2, P0 ;  /* 0x000000ffff021224 */ /* 0x000fca00000e0602 */
[----:B------:R-:W-:Y:S02]  /*ee10*/  @P1 LOP3.LUT R3, R3, R2, RZ, 0x3c, !PT ;  /* 0x0000000203031212 */ /* 0x000fe400078e3cff */
[----:B------:R-:W-:Y:S02]  /*ee20*/  MOV R13, R4 ;  /* 0x00000004000d7202 */ /* 0x000fe40000000f00 */
[----:B------:R-:W-:-:S04]  /*ee30*/  @P1 LOP3.LUT R2, R3, R2, RZ, 0x3c, !PT ;  /* 0x0000000203021212 */ /* 0x000fc800078e3cff */
[----:B------:R-:W-:-:S05]  /*ee40*/  @P1 LOP3.LUT R3, R3, R2, RZ, 0x3c, !PT ;  /* 0x0000000203031212 */ /* 0x000fca00078e3cff */
[----:B------:R-:W-:Y:S01]  /*ee50*/  @!PT LDS RZ, [RZ] ;  /* 0x00000000fffff984 */ /* 0x000fe20000000800 */
[----:B------:R-:W-:Y:S01]  /*ee60*/  @!PT LDS RZ, [RZ] ;  /* 0x00000000fffff984 */ /* 0x000fe20000000800 */
[----:B------:R-:W-:Y:S01]  /*ee70*/  @!PT LDS RZ, [RZ] ;  /* 0x00000000fffff984 */ /* 0x000fe20000000800 */
[----:B------:R-:W-:Y:S04]  /*ee80*/  @P1 LDGSTS.E.BYPASS.LTC128B.128 [R8+0x1ec00], desc[UR36][R2.64], !P4 ;  /* 0x1ec0000002081fae */ /* 0x000fe8000e101d64 */
[----:B------:R-:W-:Y:S04]  /*ee90*/  @P1 LDGSTS.E.BYPASS.LTC128B.128 [R8+0x21c00], desc[UR36][R2.64+0x80], !P3 ;  /* 0x21c0008002081fae */ /* 0x000fe8000d901d64 */
[----:B------:R0:W-:Y:S01]  /*eea0*/  @P1 LDGSTS.E.BYPASS.LTC128B.128 [R8+0x24c00], desc[UR36][R2.64+0x100], !P2 ;  /* 0x24c0010002081fae */ /* 0x0001e2000d101d64 */
[----:B------:R-:W-:Y:S01]  /*eeb0*/  ISETP.GE.AND P1, PT, R6, 0x21, PT ;  /* 0x000000210600780c */ /* 0x000fe20003f26270 */
[----:B0-----:R-:W-:-:S12]  /*eec0*/  IMAD.MOV.U32 R2, RZ, RZ, R14 ;  /* 0x000000ffff027224 */ /* 0x001fd800078e000e */
[----:B------:R-:W-:Y:S05]  /*eed0*/  WARPSYNC.COLLECTIVE R15, `(.L_x_332) ;  /* 0x000000000f087348 */ /* 0x000fea0003c00000 */
[----:B------:R0:W1:Y:S02]  /*eee0*/  SHFL.IDX P6, R14, R13, R12, R11 ;  /* 0x0000000c0d0e7389 */ /* 0x00006400000c000b */
[----:B01----:R-:W-:Y:S01]  /*eef0*/  ENDCOLLECTIVE ;  /* 0x000000000000791b */ /* 0x003fe20003800000 */
.L_x_332:
[----:B------:R-:W-:Y:S02]  /*ef00*/  @P1 IMAD R8, R5, 0x2, R22 ;  /* 0x0000000205081824 */ /* 0x000fe400078e0216 */
[----:B------:R-:W-:Y:S02]  /*ef10*/  IMAD.MOV.U32 R13, RZ, RZ, R0 ;  /* 0x000000ffff0d7224 */ /* 0x000fe400078e0000 */
[----:B------:R-:W-:Y:S02]  /*ef20*/  IMAD.MOV.U32 R12, RZ, RZ, 0x3 ;  /* 0x00000003ff0c7424 */ /* 0x000fe400078e00ff */
[----:B------:R-:W-:-:S07]  /*ef30*/  IMAD.MOV.U32 R3, RZ, RZ, R14 ;  /* 0x000000ffff037224 */ /* 0x000fce00078e000e */
[----:B------:R-:W-:Y:S05]  /*ef40*/  WARPSYNC.COLLECTIVE R15, `(.L_x_333) ;  /* 0x000000000f087348 */ /* 0x000fea0003c00000 */
[----:B------:R0:W1:Y:S02]  /*ef50*/  SHFL.IDX P6, R14, R13, R12, R11 ;  /* 0x0000000c0d0e7389 */ /* 0x00006400000c000b */
[----:B01----:R-:W-:Y:S01]  /*ef60*/  ENDCOLLECTIVE ;  /* 0x000000000000791b */ /* 0x003fe20003800000 */
.L_x_333:
[----:B------:R-:W-:-:S05]  /*ef70*/  @P1 LEA R3, P0, R32, R3, 0x1 ;  /* 0x0000000320031211 */ /* 0x000fca00078008ff */
[----:B------:R-:W-:-:S05]  /*ef80*/  @P1 IMAD.X R2, RZ, RZ, R2, P0 ;  /* 0x000000ffff021224 */ /* 0x000fca00000e0602 */
        /* <DEDUP_REMOVED lines=10> */
[----:B------:R-:W-:Y:S02]  /*f030*/  ISETP.GE.AND P1, PT, R6, 0x31, PT ;  /* 0x000000310600780c */ /* 0x000fe40003f26270 */
[----:B0-----:R-:W-:-:S11]  /*f040*/  MOV R2, R14 ;  /* 0x0000000e00027202 */ /* 0x001fd60000000f00 */
[----:B------:R-:W-:Y:S05]  /*f050*/  WARPSYNC.COLLECTIVE R15, `(.L_x_334) ;  /* 0x000000000f087348 */ /* 0x000fea0003c00000 */
[----:B------:R0:W1:Y:S02]  /*f060*/  SHFL.IDX P6, R14, R13, R12, R11 ;  /* 0x0000000c0d0e7389 */ /* 0x00006400000c000b */
[----:B01----:R-:W-:Y:S01]  /*f070*/  ENDCOLLECTIVE ;  /* 0x000000000000791b */ /* 0x003fe20003800000 */
.L_x_334:
[----:B------:R-:W-:Y:S02]  /*f080*/  @P1 IMAD R8, R5, 0x2, R22 ;  /* 0x0000000205081824 */ /* 0x000fe400078e0216 */
[----:B------:R-:W-:Y:S01]  /*f090*/  IMAD.MOV.U32 R13, RZ, RZ, R0 ;  /* 0x000000ffff0d7224 */ /* 0x000fe200078e0000 */
[----:B------:R-:W-:Y:S01]  /*f0a0*/  MOV R12, 0x4 ;  /* 0x00000004000c7802 */ /* 0x000fe20000000f00 */
[----:B------:R-:W-:-:S07]  /*f0b0*/  IMAD.MOV.U32 R3, RZ, RZ, R14 ;  /* 0x000000ffff037224 */ /* 0x000fce00078e000e */
[----:B------:R-:W-:Y:S05]  /*f0c0*/  WARPSYNC.COLLECTIVE R15, `(.L_x_335) ;  /* 0x000000000f087348 */ /* 0x000fea0003c00000 */
[----:B------:R0:W1:Y:S02]  /*f0d0*/  SHFL.IDX P6, R14, R13, R12, R11 ;  /* 0x0000000c0d0e7389 */ /* 0x00006400000c000b */
[----:B01----:R-:W-:Y:S01]  /*f0e0*/  ENDCOLLECTIVE ;  /* 0x000000000000791b */ /* 0x003fe20003800000 */
.L_x_335:
        /* <DEDUP_REMOVED lines=17> */
.L_x_336:
[----:B------:R-:W-:Y:S01]  /*f200*/  @P1 IMAD R8, R5, 0x2, R22 ;  /* 0x0000000205081824 */ /* 0x000fe200078e0216 */
[----:B------:R-:W-:Y:S01]  /*f210*/  MOV R13, R0 ;  /* 0x00000000000d7202 */ /* 0x000fe20000000f00 */
[----:B------:R-:W-:Y:S02]  /*f220*/  IMAD.MOV.U32 R12, RZ, RZ, 0x5 ;  /* 0x00000005ff0c7424 */ /* 0x000fe400078e00ff */
[----:B------:R-:W-:-:S07]  /*f230*/  IMAD.MOV.U32 R3, RZ, RZ, R14 ;  /* 0x000000ffff037224 */ /* 0x000fce00078e000e */
[----:B------:R-:W-:Y:S05]  /*f240*/  WARPSYNC.COLLECTIVE R15, `(.L_x_337) ;  /* 0x000000000f087348 */ /* 0x000fea0003c00000 */
[----:B------:R0:W1:Y:S02]  /*f250*/  SHFL.IDX P6, R14, R13, R12, R11 ;  /* 0x0000000c0d0e7389 */ /* 0x00006400000c000b */
[----:B01----:R-:W-:Y:S01]  /*f260*/  ENDCOLLECTIVE ;  /* 0x000000000000791b */ /* 0x003fe20003800000 */
.L_x_337:
[----:B------:R-:W-:-:S05]  /*f270*/  @P1 LEA R3, P0, R32, R3, 0x1 ;  /* 0x0000000320031211 */ /* 0x000fca00078008ff */
[----:B------:R-:W-:-:S05]  /*f280*/  @P1 IMAD.X R2, RZ, RZ, R2, P0 ;  /* 0x000000ffff021224 */ /* 0x000fca00000e0602 */
[----:B------:R-:W-:Y:S01]  /*f290*/  @P1 LOP3.LUT R3, R3, R2, RZ, 0x3c, !PT ;  /* 0x0000000203031212 */ /* 0x000fe200078e3cff */
[----:B------:R-:W-:-:S03]  /*f2a0*/  IMAD.MOV.U32 R13, RZ, RZ, R4 ;  /* 0x000000ffff0d7224 */ /* 0x000fc600078e0004 */
[----:B------:R-:W-:-:S04]  /*f2b0*/  @P1 LOP3.LUT R2, R3, R2, RZ, 0x3c, !PT ;  /* 0x0000000203021212 */ /* 0x000fc800078e3cff */
[----:B------:R-:W-:Y:S01]  /*f2c0*/  @P1 LOP3.LUT R3, R3, R2, RZ, 0x3c, !PT ;  /* 0x0000000203031212 */ /* 0x000fe200078e3cff */
[----:B------:R-:W-:-:S07]  /*f2d0*/  IMAD.MOV.U32 R0, RZ, RZ, R14 ;  /* 0x000000ffff007224 */ /* 0x000fce00078e000e */
[----:B------:R-:W-:Y:S05]  /*f2e0*/  WARPSYNC.COLLECTIVE R15, `(.L_x_338) ;  /* 0x000000000f087348 */ /* 0x000fea0003c00000 */
[----:B------:R0:W1:Y:S02]  /*f2f0*/  SHFL.IDX P6, R14, R13, R12, R11 ;  /* 0x0000000c0d0e7389 */ /* 0x00006400000c000b */
[----:B01----:R-:W-:Y:S01]  /*f300*/  ENDCOLLECTIVE ;  /* 0x000000000000791b */ /* 0x003fe20003800000 */
.L_x_338:
[----:B------:R-:W-:Y:S01]  /*f310*/  @!PT LDS RZ, [RZ] ;  /* 0x00000000fffff984 */ /* 0x000fe20000000800 */
[----:B------:R-:W-:Y:S01]  /*f320*/  @!PT LDS RZ, [RZ] ;  /* 0x00000000fffff984 */ /* 0x000fe20000000800 */
[----:B------:R-:W-:Y:S01]  /*f330*/  @!PT LDS RZ, [RZ] ;  /* 0x00000000fffff984 */ /* 0x000fe20000000800 */
[----:B------:R-:W-:Y:S04]  /*f340*/  @P1 LDGSTS.E.BYPASS.LTC128B.128 [R8+0x20400], desc[UR36][R2.64], !P4 ;  /* 0x2040000002081fae */ /* 0x000fe8000e101d64 */
[----:B------:R-:W-:Y:S04]  /*f350*/  @P1 LDGSTS.E.BYPASS.LTC128B.128 [R8+0x23400], desc[UR36][R2.64+0x80], !P3 ;  /* 0x2340008002081fae */ /* 0x000fe8000d901d64 */
[----:B------:R0:W-:Y:S02]  /*f360*/  @P1 LDGSTS.E.BYPASS.LTC128B.128 [R8+0x26400], desc[UR36][R2.64+0x100], !P2 ;  /* 0x2640010002081fae */ /* 0x0001e4000d101d64 */
[----:B0-----:R-:W-:Y:S01]  /*f370*/  IMAD.MOV.U32 R2, RZ, RZ, R14 ;  /* 0x000000ffff027224 */ /* 0x001fe200078e000e */
[----:B------:R-:W-:Y:S06]  /*f380*/  BRA `(.L_x_339) ;  /* 0xffffffc0000c7947 */ /* 0x000fec000383ffff */
.L_x_265:
[----:B------:R-:W-:Y:S01]  /*f390*/  IMAD.MOV.U32 R13, RZ, RZ, R5 ;  /* 0x000000ffff0d7224 */ /* 0x000fe200078e0005 */
[----:B------:R-:W-:Y:S01]  /*f3a0*/  MOV R12, RZ ;  /* 0x000000ff000c7202 */ /* 0x000fe20000000f00 */
[----:B------:R-:W-:Y:S02]  /*f3b0*/  IMAD.MOV.U32 R11, RZ, RZ, 0x181f ;  /* 0x0000181fff0b7424 */ /* 0x000fe400078e00ff */
[----:B------:R-:W-:Y:S02]  /*f3c0*/  IMAD.MOV.U32 R15, RZ, RZ, -0x1 ;  /* 0xffffffffff0f7424 */ /* 0x000fe400078e00ff */
[----:B-----5:R-:W-:Y:S02]  /*f3d0*/  IMAD R6, R17, R6, RZ ;  /* 0x0000000611067224 */ /* 0x020fe400078e02ff */
[----:B------:R-:W-:-:S07]  /*f3e0*/  IMAD.IADD R4, R10, 0x1, R4 ;  /* 0x000000010a047824 */ /* 0x000fce00078e0204 */
[----:B------:R-:W-:Y:S05]  /*f3f0*/  WARPSYNC.COLLECTIVE R15, `(.L_x_340) ;  /* 0x000000000f087348 */ /* 0x000fea0003c00000 */
[----:B------:R0:W1:Y:S02]  /*f400*/  SHFL.IDX P6, R14, R13, R12, R11 ;  /* 0x0000000c0d0e7389 */ /* 0x00006400000c000b */
[----:B01----:R-:W-:Y:S01]  /*f410*/  ENDCOLLECTIVE ;  /* 0x000000000000791b */ /* 0x003fe20003800000 */
.L_x_340:
[C---:B------:R-:W-:Y:S01]  /*f420*/  VIADD R7, R4.reuse, 0x10 ;  /* 0x0000001004077836 */ /* 0x040fe20000000000 */
[----:B------:R-:W-:Y:S01]  /*f430*/  ISETP.GE.AND P1, PT, R4, R6, PT ;  /* 0x000000060400720c */ /* 0x000fe20003f26270 */
[----:B------:R-:W-:Y:S02]  /*f440*/  IMAD.MOV.U32 R13, RZ, RZ, R0 ;  /* 0x000000ffff0d7224 */ /* 0x000fe400078e0000 */
[----:B------:R-:W-:-:S10]  /*f450*/  IMAD.MOV.U32 R2, RZ, RZ, R14 ;  /* 0x000000ffff027224 */ /* 0x000fd400078e000e */
[----:B------:R-:W-:Y:S05]  /*f460*/  WARPSYNC.COLLECTIVE R15, `(.L_x_341) ;  /* 0x000000000f087348 */ /* 0x000fea0003c00000 */
[----:B------:R0:W1:Y:S02]  /*f470*/  SHFL.IDX P6, R14, R13, R12, R11 ;  /* 0x0000000c0d0e7389 */ /* 0x00006400000c000b */
[----:B01----:R-:W-:Y:S01]  /*f480*/  ENDCOLLECTIVE ;  /* 0x000000000000791b */ /* 0x003fe20003800000 */
.L_x_341:
[----:B------:R-:W-:Y:S02]  /*f490*/  IMAD.MOV.U32 R13, RZ, RZ, R5 ;  /* 0x000000ffff0d7224 */ /* 0x000fe400078e0005 */
[----:B------:R-:W-:Y:S01]  /*f4a0*/  IMAD.MOV.U32 R12, RZ, RZ, 0x1 ;  /* 0x00000001ff0c7424 */ /* 0x000fe200078e00ff */
[----:B------:R-:W-:-:S04]  /*f4b0*/  @!P1 LEA R14, P4, R32, R14, 0x1 ;  /* 0x0000000e200e9211 */ /* 0x000fc800078808ff */
[----:B------:R-:W-:Y:S01]  /*f4c0*/  @!P1 IADD3.X R3, RZ, R2, RZ, P4, !PT ;  /* 0x00000002ff039210 */ /* 0x000fe200027fe4ff */
[----:B------:R-:W-:-:S08]  /*f4d0*/  @!P1 IMAD.MOV.U32 R2, RZ, RZ, R14 ;  /* 0x000000ffff029224 */ /* 0x000fd000078e000e */
[----:B------:R-:W-:Y:S05]  /*f4e0*/  WARPSYNC.COLLECTIVE R15, `(.L_x_342) ;  /* 0x000000000f087348 */ /* 0x000fea0003c00000 */
[----:B------:R0:W1:Y:S02]  /*f4f0*/  SHFL.IDX P6, R14, R13, R12, R11 ;  /* 0x0000000c0d0e7389 */ /* 0x00006400000c000b */
[----:B01----:R-:W-:Y:S01]  /*f500*/  ENDCOLLECTIVE ;  /* 0x000000000000791b */ /* 0x003fe20003800000 */
.L_x_342:
[----:B------:R-:W-:Y:S01]  /*f510*/  @!PT LDS RZ, [RZ] ;  /* 0x00000000fffff984 */ /* 0x000fe20000000800 */
[----:B------:R-:W-:Y:S01]  /*f520*/  @!PT LDS RZ, [RZ] ;  /* 0x00000000fffff984 */ /* 0x000fe20000000800 */
[----:B------:R-:W-:Y:S01]  /*f530*/  @!PT LDS RZ, [RZ] ;  /* 0x00000000fffff984 */ /* 0x000fe20000000800 */
[----:B------:R-:W-:Y:S04]  /*f540*/  @!P1 LDGSTS.E.BYPASS.LTC128B.128 [R37+0x12400], desc[UR36][R2.64], !P3 ;  /* 0x1240000002259fae */ /* 0x000fe8000d901d64 */
[----:B------:R-:W-:Y:S04]  /*f550*/  @!P1 LDGSTS.E.BYPASS.LTC128B.128 [R37+0x16400], desc[UR36][R2.64+0x80], !P2 ;  /* 0x1640008002259fae */ /* 0x000fe8000d101d64 */
[----:B------:R0:W-:Y:S01]  /*f560*/  @!P1 LDGSTS.E.BYPASS.LTC128B.128 [R37+0x1a400], desc[UR36][R2.64+0x100], !P0 ;  /* 0x1a40010002259fae */ /* 0x0001e2000c101d64 */
[----:B------:R-:W-:Y:S02]  /*f570*/  ISETP.GE.AND P1, PT, R7, R6, PT ;  /* 0x000000060700720c */ /* 0x000fe40003f26270 */
[----:B------:R-:W-:Y:S01]  /*f580*/  MOV R13, R0 ;  /* 0x00000000000d7202 */ /* 0x000fe20000000f00 */
[----:B0-----:R-:W-:-:S10]  /*f590*/  IMAD.MOV.U32 R2, RZ, RZ, R14 ;  /* 0x000000ffff027224 */ /* 0x001fd400078e000e */
[----:B------:R-:W-:Y:S05]  /*f5a0*/  WARPSYNC.COLLECTIVE R15, `(.L_x_343) ;  /* 0x000000000f087348 */ /* 0x000fea0003c00000 */
[----:B------:R0:W1:Y:S02]  /*f5b0*/  SHFL.IDX P6, R14, R13, R12, R11 ;  /* 0x0000000c0d0e7389 */ /* 0x00006400000c000b */
[----:B01----:R-:W-:Y:S01]  /*f5c0*/  ENDCOLLECTIVE ;  /* 0x000000000000791b */ /* 0x003fe20003800000 */
.L_x_343:
[----:B------:R-:W-:Y:S01]  /*f5d0*/  IMAD.MOV.U32 R13, RZ, RZ, R5 ;  /* 0x000000ffff0d7224 */ /* 0x000fe200078e0005 */
[----:B------:R-:W-:Y:S02]  /*f5e0*/  MOV R12, 0x2 ;  /* 0x00000002000c7802 */ /* 0x000fe40000000f00 */
[----:B------:R-:W-:-:S05]  /*f5f0*/  @!P1 LEA R14, P4, R32, R14, 0x1 ;  /* 0x0000000e200e9211 */ /* 0x000fca00078808ff */
[----:B------:R-:W-:Y:S02]  /*f600*/  @!P1 IMAD.X R7, RZ, RZ, R2, P4 ;  /* 0x000000ffff079224 */ /* 0x000fe400020e0602 */
[----:B------:R-:W-:-:S07]  /*f610*/  @!P1 IMAD.MOV.U32 R2, RZ, RZ, R14 ;  /* 0x000000ffff029224 */ /* 0x000fce00078e000e */
[----:B------:R-:W-:Y:S05]  /*f620*/  WARPSYNC.COLLECTIVE R15, `(.L_x_344) ;  /* 0x000000000f087348 */ /* 0x000fea0003c00000 */
[----:B------:R0:W1:Y:S02]  /*f630*/  SHFL.IDX P6, R14, R13, R12, R11 ;  /* 0x0000000c0d0e7389 */ /* 0x00006400000c000b */
[----:B01----:R-:W-:Y:S01]  /*f640*/  ENDCOLLECTIVE ;  /* 0x000000000000791b */ /* 0x003fe20003800000 */
.L_x_344:
[----:B------:R-:W-:Y:S02]  /*f650*/  @!P1 IMAD.MOV.U32 R3, RZ, RZ, R7 ;  /* 0x000000ffff039224 */ /* 0x000fe400078e0007 */
[----:B------:R-:W-:-:S03]  /*f660*/  VIADD R7, R4, 0x20 ;  /* 0x0000002004077836 */ /* 0x000fc60000000000 */
[----:B------:R-:W-:Y:S01]  /*f670*/  @!PT LDS RZ, [RZ] ;  /* 0x00000000fffff984 */ /* 0x000fe20000000800 */
[----:B------:R-:W-:Y:S01]  /*f680*/  @!PT LDS RZ, [RZ] ;  /* 0x00000000fffff984 */ /* 0x000fe20000000800 */
[----:B------:R-:W-:Y:S01]  /*f690*/  @!PT LDS RZ, [RZ] ;  /* 0x00000000fffff984 */ /* 0x000fe20000000800 */
[----:B------:R-:W-:Y:S04]  /*f6a0*/  @!P1 LDGSTS.E.BYPASS.LTC128B.128 [R37+0x12c00], desc[UR36][R2.64], !P3 ;  /* 0x12c0000002259fae */ /* 0x000fe8000d901d64 */
[----:B------:R-:W-:Y:S01]  /*f6b0*/  @!P1 LDGSTS.E.BYPASS.LTC128B.128 [R37+0x16c00], desc[UR36][R2.64+0x80], !P2 ;  /* 0x16c0008002259fae */ /* 0x000fe2000d101d64 */
[----:B------:R-:W-:-:S03]  /*f6c0*/  IMAD.MOV.U32 R13, RZ, RZ, R0 ;  /* 0x000000ffff0d7224 */ /* 0x000fc600078e0000 */
[----:B------:R0:W-:Y:S01]  /*f6d0*/  @!P1 LDGSTS.E.BYPASS.LTC128B.128 [R37+0x1ac00], desc[UR36][R2.64+0x100], !P0 ;  /* 0x1ac0010002259fae */ /* 0x0001e2000c101d64 */
[----:B------:R-:W-:Y:S01]  /*f6e0*/  ISETP.GE.AND P1, PT, R7, R6, PT ;  /* 0x000000060700720c */ /* 0x000fe20003f26270 */
[----:B0-----:R-:W-:-:S12]  /*f6f0*/  IMAD.MOV.U32 R2, RZ, RZ, R14 ;  /* 0x000000ffff027224 */ /* 0x001fd800078e000e */
[----:B------:R-:W-:Y:S05]  /*f700*/  WARPSYNC.COLLECTIVE R15, `(.L_x_345) ;  /* 0x000000000f087348 */ /* 0x000fea0003c00000 */
[----:B------:R0:W1:Y:S02]  /*f710*/  SHFL.IDX P6, R14, R13, R12, R11 ;  /* 0x0000000c0d0e7389 */ /* 0x00006400000c000b */
[----:B01----:R-:W-:Y:S01]  /*f720*/  ENDCOLLECTIVE ;  /* 0x000000000000791b */ /* 0x003fe20003800000 */
.L_x_345:
[----:B------:R-:W-:Y:S02]  /*f730*/  IMAD.MOV.U32 R13, RZ, RZ, R5 ;  /* 0x000000ffff0d7224 */ /* 0x000fe400078e0005 */
[----:B------:R-:W-:Y:S01]  /*f740*/  IMAD.MOV.U32 R12, RZ, RZ, 0x3 ;  /* 0x00000003ff0c7424 */ /* 0x000fe200078e00ff */
[----:B------:R-:W-:-:S05]  /*f750*/  @!P1 LEA R14, P4, R32, R14, 0x1 ;  /* 0x0000000e200e9211 */ /* 0x000fca00078808ff */
[----:B------:R-:W-:Y:S02]  /*f760*/  @!P1 IMAD.X R7, RZ, RZ, R2, P4 ;  /* 0x000000ffff079224 */ /* 0x000fe400020e0602 */
[----:B------:R-:W-:-:S07]  /*f770*/  @!P1 IMAD.MOV.U32 R2, RZ, RZ, R14 ;  /* 0x000000ffff029224 */ /* 0x000fce00078e000e */
[----:B------:R-:W-:Y:S05]  /*f780*/  WARPSYNC.COLLECTIVE R15, `(.L_x_346) ;  /* 0x000000000f087348 */ /* 0x000fea0003c00000 */
[----:B------:R0:W1:Y:S02]  /*f790*/  SHFL.IDX P6, R14, R13, R12, R11 ;  /* 0x0000000c0d0e7389 */ /* 0x00006400000c000b */
[----:B01----:R-:W-:Y:S01]  /*f7a0*/  ENDCOLLECTIVE ;  /* 0x000000000000791b */ /* 0x003fe20003800000 */
.L_x_346:
[----:B------:R-:W-:Y:S01]  /*f7b0*/  @!P1 IMAD.MOV.U32 R3, RZ, RZ, R7 ;  /* 0x000000ffff039224 */ /* 0x000fe200078e0007 */
[----:B------:R-:W-:-:S04]  /*f7c0*/  IADD3 R7, R4, 0x30, RZ ;  /* 0x0000003004077810 */ /* 0x000fc80007ffe0ff */
        /* <DEDUP_REMOVED lines=12> */
.L_x_347:
        /* <DEDUP_REMOVED lines=8> */
.L_x_348:
[----:B------:R-:W-:Y:S02]  /*f910*/  @!P1 IMAD.MOV.U32 R3, RZ, RZ, R7 ;  /* 0x000000ffff039224 */ /* 0x000fe400078e0007 */
[----:B------:R-:W-:-:S03]  /*f920*/  VIADD R7, R4, 0x40 ;  /* 0x0000004004077836 */ /* 0x000fc60000000000 */
[----:B------:R-:W-:Y:S01]  /*f930*/  @!PT LDS RZ, [RZ] ;  /* 0x00000000fffff984 */ /* 0x000fe20000000800 */
[----:B------:R-:W-:Y:S01]  /*f940*/  @!PT LDS RZ, [RZ] ;  /* 0x00000000fffff984 */ /* 0x000fe20000000800 */
[----:B------:R-:W-:Y:S01]  /*f950*/  @!PT LDS RZ, [RZ] ;  /* 0x00000000fffff984 */ /* 0x000fe20000000800 */
[----:B------:R-:W-:Y:S04]  /*f960*/  @!P1 LDGSTS.E.BYPASS.LTC128B.128 [R37+0x13c00], desc[UR36][R2.64], !P3 ;  /* 0x13c0000002259fae */ /* 0x000fe8000d901d64 */
[----:B------:R-:W-:Y:S01]  /*f970*/  @!P1 LDGSTS.E.BYPASS.LTC128B.128 [R37+0x17c00], desc[UR36][R2.64+0x80], !P2 ;  /* 0x17c0008002259fae */ /* 0x000fe2000d101d64 */
[----:B------:R-:W-:-:S03]  /*f980*/  MOV R13, R0 ;  /* 0x00000000000d7202 */ /* 0x000fc60000000f00 */
[----:B------:R0:W-:Y:S01]  /*f990*/  @!P1 LDGSTS.E.BYPASS.LTC128B.128 [R37+0x1bc00], desc[UR36][R2.64+0x100], !P0 ;  /* 0x1bc0010002259fae */ /* 0x0001e2000c101d64 */
[----:B------:R-:W-:Y:S01]  /*f9a0*/  ISETP.GE.AND P1, PT, R7, R6, PT ;  /* 0x000000060700720c */ /* 0x000fe20003f26270 */
[----:B0-----:R-:W-:-:S12]  /*f9b0*/  IMAD.MOV.U32 R2, RZ, RZ, R14 ;  /* 0x000000ffff027224 */ /* 0x001fd800078e000e */
[----:B------:R-:W-:Y:S05]  /*f9c0*/  WARPSYNC.COLLECTIVE R15, `(.L_x_349) ;  /* 0x000000000f087348 */ /* 0x000fea0003c00000 */
[----:B------:R0:W1:Y:S02]  /*f9d0*/  SHFL.IDX P6, R14, R13, R12, R11 ;  /* 0x0000000c0d0e7389 */ /* 0x00006400000c000b */
[----:B01----:R-:W-:Y:S01]  /*f9e0*/  ENDCOLLECTIVE ;  /* 0x000000000000791b */ /* 0x003fe20003800000 */
.L_x_349:
        /* <DEDUP_REMOVED lines=8> */
.L_x_350:
        /* <DEDUP_REMOVED lines=14> */
.L_x_351:
        /* <DEDUP_REMOVED lines=8> */
.L_x_352:
        /* <DEDUP_REMOVED lines=14> */
.L_x_353:
        /* <DEDUP_REMOVED lines=8> */
.L_x_354:
[----:B------:R-:W-:-:S05]  /*fd30*/  @!P1 IMAD.MOV.U32 R3, RZ, RZ, R7 ;  /* 0x000000ffff039224 */ /* 0x000fca00078e0007 */
[----:B------:R-:W-:Y:S01]  /*fd40*/  @!PT LDS RZ, [RZ] ;  /* 0x00000000fffff984 */ /* 0x000fe20000000800 */
[----:B------:R-:W-:Y:S01]  /*fd50*/  @!PT LDS RZ, [RZ] ;  /* 0x00000000fffff984 */ /* 0x000fe20000000800 */
[----:B------:R-:W-:Y:S01]  /*fd60*/  @!PT LDS RZ, [RZ] ;  /* 0x00000000fffff984 */ /* 0x000fe20000000800 */
[----:B------:R0:W-:Y:S04]  /*fd70*/  @!P1 LDGSTS.E.BYPASS.LTC128B.128 [R37+0x15400], desc[UR36][R2.64], !P3 ;  /* 0x1540000002259fae */ /* 0x0001e8000d901d64 */
[----:B------:R0:W-:Y:S01]  /*fd80*/  @!P1 LDGSTS.E.BYPASS.LTC128B.128 [R37+0x19400], desc[UR36][R2.64+0x80], !P2 ;  /* 0x1940008002259fae */ /* 0x0001e2000d101d64 */
[----:B------:R-:W-:-:S03]  /*fd90*/  IMAD.MOV.U32 R13, RZ, RZ, R0 ;  /* 0x000000ffff0d7224 */ /* 0x000fc600078e0000 */
[----:B------:R0:W-:Y:S01]  /*fda0*/  @!P1 LDGSTS.E.BYPASS.LTC128B.128 [R37+0x1d400], desc[UR36][R2.64+0x100], !P0 ;  /* 0x1d40010002259fae */ /* 0x0001e2000c101d64 */
[----:B------:R-:W-:-:S07]  /*fdb0*/  IMAD.MOV.U32 R5, RZ, RZ, R14 ;  /* 0x000000ffff057224 */ /* 0x000fce00078e000e */
[----:B0-----:R-:W-:Y:S05]  /*fdc0*/  WARPSYNC.COLLECTIVE R15, `(.L_x_355) ;  /* 0x000000000f087348 */ /* 0x001fea0003c00000 */
[----:B------:R1:W2:Y:S02]  /*fdd0*/  SHFL.IDX P6, R14, R13, R12, R11 ;  /* 0x0000000c0d0e7389 */ /* 0x0002a400000c000b */
[----:B012---:R-:W-:Y:S01]  /*fde0*/  ENDCOLLECTIVE ;  /* 0x000000000000791b */ /* 0x007fe20003800000 */
.L_x_355:
[----:B------:R-:W-:Y:S05]  /*fdf0*/  BRA `(.L_x_356) ;  /* 0xffffffc000707947 */ /* 0x000fea000383ffff */
.L_x_270:
[----:B0-----:R0:W1:Y:S02]  /*fe00*/  SYNCS.PHASECHK.TRANS64.TRYWAIT P0, [R22+URZ+0x30820], R3 ;  /* 0x03082003160075a7 */ /* 0x001064000800017f */
[----:B-1----:R-:W-:Y:S05]  /*fe10*/  @!P0 NANOSLEEP.SYNCS 0x989680 ;  /* 0x009896800000895d */ /* 0x002fea0003900000 */
[----:B------:R-:W1:Y:S02]  /*fe20*/  @!P0 SYNCS.PHASECHK.TRANS64 P0, [R22+URZ+0x30820], R3 ;  /* 0x03082003160085a7 */ /* 0x000e64000800007f */
[----:B-1----:R-:W-:Y:S05]  /*fe30*/  @!P0 BRA `(.L_x_270) ;  /* 0xfffffffc00f08947 */ /* 0x002fea000383ffff */
[----:B------:R-:W-:Y:S05]  /*fe40*/  BRA `(.L_x_357) ;  /* 0xffffffc000e07947 */ /* 0x000fea000383ffff */
.L_x_275:
[----:B0-----:R0:W1:Y:S02]  /*fe50*/  SYNCS.PHASECHK.TRANS64.TRYWAIT P0, [R7+URZ+0x30840], R2 ;  /* 0x03084002070075a7 */ /* 0x001064000800017f */
[----:B-1----:R-:W-:Y:S05]  /*fe60*/  @!P0 NANOSLEEP.SYNCS 0x989680 ;  /* 0x009896800000895d */ /* 0x002fea0003900000 */
[----:B------:R-:W1:Y:S02]  /*fe70*/  @!P0 SYNCS.PHASECHK.TRANS64 P0, [R7+URZ+0x30840], R2 ;  /* 0x03084002070085a7 */ /* 0x000e64000800007f */
[----:B-1----:R-:W-:Y:S05]  /*fe80*/  @!P0 BRA `(.L_x_275) ;  /* 0xfffffffc00f08947 */ /* 0x002fea000383ffff */
[----:B------:R-:W-:Y:S05]  /*fe90*/  BRA `(.L_x_358) ;  /* 0xffffffc400c47947 */ /* 0x000fea000383ffff */
.L_x_276:
[----:B------:R-:W-:Y:S01]  /*fea0*/  BSSY B1, `(.L_x_359) ;  /* 0x0000008000017945 */ /* 0x000fe20003800000 */
[----:B------:R-:W-:Y:S01]  /*feb0*/  MOV R13, R6 ;  /* 0x00000006000d7202 */ /* 0x000fe20000000f00 */
[----:B------:R-:W-:Y:S02]  /*fec0*/  IMAD.MOV.U32 R12, RZ, RZ, RZ ;  /* 0x000000ffff0c7224 */ /* 0x000fe400078e00ff */
[----:B------:R-:W-:Y:S02]  /*fed0*/  IMAD.MOV.U32 R11, RZ, RZ, 0x181f ;  /* 0x0000181fff0b7424 */ /* 0x000fe400078e00ff */
[----:B------:R-:W-:-:S07]  /*fee0*/  IMAD.MOV.U32 R15, RZ, RZ, -0x1 ;  /* 0xffffffffff0f7424 */ /* 0x000fce00078e00ff */
[----:B------:R-:W-:Y:S05]  /*fef0*/  WARPSYNC.COLLECTIVE R15, `(.L_x_360) ;  /* 0x000000000f087348 */ /* 0x000fea0003c00000 */
[----:B------:R0:W1:Y:S02]  /*ff00*/  SHFL.IDX P6, R14, R13, R12, R11 ;  /* 0x0000000c0d0e7389 */ /* 0x00006400000c000b */
[----:B01----:R-:W-:Y:S01]  /*ff10*/  ENDCOLLECTIVE ;  /* 0x000000000000791b */ /* 0x003fe20003800000 */
.L_x_360:
[----:B------:R-:W-:Y:S05]  /*ff20*/  BSYNC B1 ;  /* 0x0000000000017941 */ /* 0x000fea0003800000 */
.L_x_359:
[----:B------:R-:W-:Y:S01]  /*ff30*/  IMAD.MOV.U32 R13, RZ, RZ, R8 ;  /* 0x000000ffff0d7224 */ /* 0x000fe200078e0008 */
[----:B------:R-:W-:Y:S01]  /*ff40*/  MOV R12, RZ ;  /* 0x000000ff000c7202 */ /* 0x000fe20000000f00 */
[----:B------:R-:W-:Y:S01]  /*ff50*/  IMAD.MOV.U32 R11, RZ, RZ, 0x181f ;  /* 0x0000181fff0b7424 */ /* 0x000fe200078e00ff */
[----:B------:R-:W-:Y:S01]  /*ff60*/  LOP3.LUT R23, R23, 0xfffffeff, RZ, 0xc0, !PT ;  /* 0xfffffeff17177812 */ /* 0x000fe200078ec0ff */
[----:B------:R-:W-:Y:S01]  /*ff70*/  IMAD.MOV.U32 R15, RZ, RZ, -0x1 ;  /* 0xffffffffff0f7424 */ /* 0x000fe200078e00ff */
[----:B------:R-:W-:Y:S01]  /*ff80*/  LEA R5, R5, R22, 0x1 ;  /* 0x0000001605057211 */ /* 0x000fe200078e08ff */
[----:B------:R-:W-:Y:S01]  /*ff90*/  IMAD.MOV.U32 R3, RZ, RZ, R14 ;  /* 0x000000ffff037224 */ /* 0x000fe200078e000e */
[----:B------:R-:W-:Y:S01]  /*ffa0*/  @P1 LOP3.LUT R23, R23, 0x100, RZ, 0xfc, !PT ;  /* 0x0000010017171812 */ /* 0x000fe200078efcff */
[----:B------:R-:W-:-:S07]  /*ffb0*/  IMAD.SHL.U32 R4, R32, 0x2, RZ ;  /* 0x0000000220047824 */ /* 0x000fce00078e00ff */
[----:B------:R-:W-:Y:S05]  /*ffc0*/  WARPSYNC.COLLECTIVE R15, `(.L_x_361) ;  /* 0x000000000f087348 */ /* 0x000fea0003c00000 */
[----:B------:R0:W1:Y:S02]  /*ffd0*/  SHFL.IDX P6, R14, R13, R12, R11 ;  /* 0x0000000c0d0e7389 */ /* 0x00006400000c000b */
[----:B01----:R-:W-:Y:S01]  /*ffe0*/  ENDCOLLECTIVE ;  /* 0x000000000000791b */ /* 0x003fe20003800000 */
.L_x_361:
[----:B------:R-:W-:Y:S01]  /*fff0*/  LOP3.LUT P1, RZ, R23, 0x4, RZ, 0xc0, !PT ;  /* 0x0000000417ff7812 */ /* 0x000fe2000782c0ff */
[----:B------:R-:W-:Y:S02]  /*10000*/  IMAD.MOV.U32 R13, RZ, RZ, R6 ;  /* 0x000000ffff0d7224 */ /* 0x000fe400078e0006 */
[----:B------:R-:W-:Y:S02]  /*10010*/  IMAD.MOV.U32 R12, RZ, RZ, 0x1 ;  /* 0x00000001ff0c7424 */ /* 0x000fe400078e00ff */
[----:B------:R-:W-:-:S08]  /*10020*/  IMAD.MOV.U32 R2, RZ, RZ, R14 ;  /* 0x000000ffff027224 */ /* 0x000fd000078e000e */
[----:B------:R-:W-:Y:S05]  /*10030*/  WARPSYNC.COLLECTIVE R15, `(.L_x_362) ;  /* 0x000000000f087348 */ /* 0x000fea0003c00000 */
[----:B------:R0:W1:Y:S02]  /*10040*/  SHFL.IDX P6, R14, R13, R12, R11 ;  /* 0x0000000c0d0e7389 */ /* 0x00006400000c000b */
[----:B01----:R-:W-:Y:S01]  /*10050*/  ENDCOLLECTIVE ;  /* 0x000000000000791b */ /* 0x003fe20003800000 */
.L_x_362:
[----:B------:R-:W-:-:S05]  /*10060*/  IADD3 R2, P0, R2, R4, RZ ;  /* 0x0000000402027210 */ /* 0x000fca0007f1e0ff */
[----:B------:R-:W-:-:S05]  /*10070*/  IMAD.X R3, RZ, RZ, R3, P0 ;  /* 0x000000ffff037224 */ /* 0x000fca00000e0603 */
[----:B------:R-:W-:Y:S01]  /*10080*/  @!PT LDS RZ, [RZ] ;  /* 0x00000000fffff984 */ /* 0x000fe20000000800 */
[----:B------:R-:W-:Y:S01]  /*10090*/  @!PT LDS RZ, [RZ] ;  /* 0x00000000fffff984 */ /* 0x000fe20000000800 */
[----:B------:R-:W-:Y:S01]  /*100a0*/  @!PT LDS RZ, [RZ] ;  /* 0x00000000fffff984 */ /* 0x000fe20000000800 */
[----:B------:R-:W-:Y:S01]  /*100b0*/  LDGSTS.E.BYPASS.LTC128B.128 [R5+0x1e400], desc[UR36][R2.64], !P1 ;  /* 0x1e40000002057fae */ /* 0x000fe2000c901d64 */
[----:B------:R-:W-:-:S03]  /*100c0*/  IMAD.MOV.U32 R13, RZ, RZ, R8 ;  /* 0x000000ffff0d7224 */ /* 0x000fc600078e0008 */
[----:B------:R-:W-:Y:S04]  /*100d0*/  LDGSTS.E.BYPASS.LTC128B.128 [R5+0x21400], desc[UR36][R2.64+0x80], !P5 ;  /* 0x2140008002057fae */ /* 0x000fe8000e901d64 */
[----:B------:R0:W-:Y:S02]  /*100e0*/  LDGSTS.E.BYPASS.LTC128B.128 [R5+0x24400], desc[UR36][R2.64+0x100], !P4 ;  /* 0x2440010002057fae */ /* 0x0001e4000e101d64 */
[----:B0-----:R-:W-:-:S07]  /*100f0*/  IMAD.MOV.U32 R3, RZ, RZ, R14 ;  /* 0x000000ffff037224 */ /* 0x001fce00078e000e */
[----:B------:R-:W-:Y:S05]  /*10100*/  WARPSYNC.COLLECTIVE R15, `(.L_x_363) ;  /* 0x000000000f087348 */ /* 0x000fea0003c00000 */
[----:B------:R0:W1:Y:S02]  /*10110*/  SHFL.IDX P6, R14, R13, R12, R11 ;  /* 0x0000000c0d0e7389 */ /* 0x00006400000c000b */
[----:B01----:R-:W-:Y:S01]  /*10120*/  ENDCOLLECTIVE ;  /* 0x000000000000791b */ /* 0x003fe20003800000 */
.L_x_363:
[----:B------:R-:W-:Y:S02]  /*10130*/  IMAD.MOV.U32 R13, RZ, RZ, R6 ;  /* 0x000000ffff0d7224 */ /* 0x000fe400078e0006 */
[----:B------:R-:W-:Y:S02]  /*10140*/  IMAD.MOV.U32 R12, RZ, RZ, 0x2 ;  /* 0x00000002ff0c7424 */ /* 0x000fe400078e00ff */
[----:B------:R-:W-:-:S07]  /*10150*/  IMAD.MOV.U32 R2, RZ, RZ, R14 ;  /* 0x000000ffff027224 */ /* 0x000fce00078e000e */
[----:B------:R-:W-:Y:S05]  /*10160*/  WARPSYNC.COLLECTIVE R15, `(.L_x_364) ;  /* 0x000000000f087348 */ /* 0x000fea0003c00000 */
[----:B------:R0:W1:Y:S02]  /*10170*/  SHFL.IDX P6, R14, R13, R12, R11 ;  /* 0x0000000c0d0e7389 */ /* 0x00006400000c000b */
[----:B01----:R-:W-:Y:S01]  /*10180*/  ENDCOLLECTIVE ;  /* 0x000000000000791b */ /* 0x003fe20003800000 */
.L_x_364:
[----:B------:R-:W-:-:S04]  /*10190*/  IADD3 R2, P0, R2, R4, RZ ;  /* 0x0000000402027210 */ /* 0x000fc80007f1e0ff */
[----:B------:R-:W-:-:S05]  /*101a0*/  IADD3.X R3, RZ, R3, RZ, P0, !PT ;  /* 0x00000003ff037210 */ /* 0x000fca00007fe4ff */
[----:B------:R-:W-:Y:S01]  /*101b0*/  @!PT LDS RZ, [RZ] ;  /* 0x00000000fffff984 */ /* 0x000fe20000000800 */
[----:B------:R-:W-:Y:S01]  /*101c0*/  @!PT LDS RZ, [RZ] ;  /* 0x00000000fffff984 */ /* 0x000fe20000000800 */
[----:B------:R-:W-:Y:S01]  /*101d0*/  @!PT LDS RZ, [RZ] ;  /* 0x00000000fffff984 */ /* 0x000fe20000000800 */
[----:B------:R0:W-:Y:S01]  /*101e0*/  LDGSTS.E.BYPASS.LTC128B.128 [R5+0x1ec00], desc[UR36][R2.64], !P1 ;  /* 0x1ec0000002057fae */ /* 0x0001e2000c901d64 */
[----:B------:R-:W-:-:S03]  /*101f0*/  IMAD.MOV.U32 R13, RZ, RZ, R8 ;  /* 0x000000ffff0d7224 */ /* 0x000fc600078e0008 */
[----:B------:R0:W-:Y:S04]  /*10200*/  LDGSTS.E.BYPASS.LTC128B.128 [R5+0x21c00], desc[UR36][R2.64+0x80], !P5 ;  /* 0x21c0008002057fae */ /* 0x0001e8000e901d64 */
[----:B------:R0:W-:Y:S01]  /*10210*/  LDGSTS.E.BYPASS.LTC128B.128 [R5+0x24c00], desc[UR36][R2.64+0x100], !P4 ;  /* 0x24c0010002057fae */ /* 0x0001e2000e101d64 */
[----:B------:R-:W-:-:S07]  /*10220*/  IMAD.MOV.U32 R35, RZ, RZ, R14 ;  /* 0x000000ffff237224 */ /* 0x000fce00078e000e */
[----:B0-----:R-:W-:Y:S05]  /*10230*/  WARPSYNC.COLLECTIVE R15, `(.L_x_365) ;  /* 0x000000000f087348 */ /* 0x001fea0003c00000 */
[----:B------:R1:W2:Y:S02]  /*10240*/  SHFL.IDX P6, R14, R13, R12, R11 ;  /* 0x0000000c0d0e7389 */ /* 0x0002a400000c000b */
[----:B012---:R-:W-:Y:S01]  /*10250*/  ENDCOLLECTIVE ;  /* 0x000000000000791b */ /* 0x007fe20003800000 */
.L_x_365:
[----:B------:R-:W-:Y:S02]  /*10260*/  IMAD.MOV.U32 R13, RZ, RZ, R6 ;  /* 0x000000ffff0d7224 */ /* 0x000fe400078e0006 */
[----:B------:R-:W-:Y:S02]  /*10270*/  IMAD.MOV.U32 R12, RZ, RZ, 0x3 ;  /* 0x00000003ff0c7424 */ /* 0x000fe400078e00ff */
[----:B------:R-:W-:-:S07]  /*10280*/  IMAD.MOV.U32 R2, RZ, RZ, R14 ;  /* 0x000000ffff027224 */ /* 0x000fce00078e000e */
[----:B------:R-:W-:Y:S05]  /*10290*/  WARPSYNC.COLLECTIVE R15, `(.L_x_366) ;  /* 0x000000000f087348 */ /* 0x000fea0003c00000 */
[----:B------:R0:W1:Y:S02]  /*102a0*/  SHFL.IDX P6, R14, R13, R12, R11 ;  /* 0x0000000c0d0e7389 */ /* 0x00006400000c000b */
[----:B01----:R-:W-:Y:S01]  /*102b0*/  ENDCOLLECTIVE ;  /* 0x000000000000791b */ /* 0x003fe20003800000 */
.L_x_366:
        /* <DEDUP_REMOVED lines=13> */
.L_x_367:
[----:B------:R-:W-:Y:S02]  /*10390*/  IMAD.MOV.U32 R13, RZ, RZ, R6 ;  /* 0x000000ffff0d7224 */ /* 0x000fe400078e0006 */
[----:B------:R-:W-:Y:S02]  /*103a0*/  IMAD.MOV.U32 R12, RZ, RZ, 0x4 ;  /* 0x00000004ff0c7424 */ /* 0x000fe400078e00ff */
[----:B------:R-:W-:-:S07]  /*103b0*/  IMAD.MOV.U32 R2, RZ, RZ, R14 ;  /* 0x000000ffff027224 */ /* 0x000fce00078e000e */
[----:B------:R-:W-:Y:S05]  /*103c0*/  WARPSYNC.COLLECTIVE R15, `(.L_x_368) ;  /* 0x000000000f087348 */ /* 0x000fea0003c00000 */
[----:B------:R0:W1:Y:S02]  /*103d0*/  SHFL.IDX P6, R14, R13, R12, R11 ;  /* 0x0000000c0d0e7389 */ /* 0x00006400000c000b */
[----:B01----:R-:W-:Y:S01]  /*103e0*/  ENDCOLLECTIVE ;  /* 0x000000000000791b */ /* 0x003fe20003800000 */
.L_x_368:
        /* <DEDUP_REMOVED lines=13> */
.L_x_369:
[----:B------:R-:W-:Y:S02]  /*104c0*/  IMAD.MOV.U32 R13, RZ, RZ, R6 ;  /* 0x000000ffff0d7224 */ /* 0x000fe400078e0006 */
[----:B------:R-:W-:Y:S02]  /*104d0*/  IMAD.MOV.U32 R12, RZ, RZ, 0x5 ;  /* 0x00000005ff0c7424 */ /* 0x000fe400078e00ff */
[----:B------:R-:W-:-:S07]  /*104e0*/  IMAD.MOV.U32 R2, RZ, RZ, R14 ;  /* 0x000000ffff027224 */ /* 0x000fce00078e000e */
[----:B------:R-:W-:Y:S05]  /*104f0*/  WARPSYNC.COLLECTIVE R15, `(.L_x_370) ;  /* 0x000000000f087348 */ /* 0x000fea0003c00000 */
[----:B------:R0:W1:Y:S02]  /*10500*/  SHFL.IDX P6, R14, R13, R12, R11 ;  /* 0x0000000c0d0e7389 */ /* 0x00006400000c000b */
[----:B01----:R-:W-:Y:S01]  /*10510*/  ENDCOLLECTIVE ;  /* 0x000000000000791b */ /* 0x003fe20003800000 */
.L_x_370:
[----:B------:R-:W-:-:S04]  /*10520*/  IADD3 R2, P0, R2, R4, RZ ;  /* 0x0000000402027210 */ /* 0x000fc80007f1e0ff */
[----:B------:R-:W-:-:S05]  /*10530*/  IADD3.X R3, RZ, R35, RZ, P0, !PT ;  /* 0x00000023ff037210 */ /* 0x000fca00007fe4ff */
[----:B------:R-:W-:Y:S01]  /*10540*/  @!PT LDS RZ, [RZ] ;  /* 0x00000000fffff984 */ /* 0x000fe20000000800 */
[----:B------:R-:W-:Y:S01]  /*10550*/  @!PT LDS RZ, [RZ] ;  /* 0x00000000fffff984 */ /* 0x000fe20000000800 */
[----:B------:R-:W-:Y:S01]  /*10560*/  @!PT LDS RZ, [RZ] ;  /* 0x00000000fffff984 */ /* 0x000fe20000000800 */
[----:B------:R0:W-:Y:S01]  /*10570*/  LDGSTS.E.BYPASS.LTC128B.128 [R5+0x20400], desc[UR36][R2.64], !P1 ;  /* 0x2040000002057fae */ /* 0x0001e2000c901d64 */
[----:B------:R-:W-:Y:S01]  /*10580*/  LOP3.LUT P1, RZ, R23, 0x100, RZ, 0xc0, !PT ;  /* 0x0000010017ff7812 */ /* 0x000fe2000782c0ff */
[----:B------:R-:W-:Y:S02]  /*10590*/  IMAD.MOV.U32 R13, RZ, RZ, R8 ;  /* 0x000000ffff0d7224 */ /* 0x000fe400078e0008 */
[----:B------:R0:W-:Y:S04]  /*105a0*/  LDGSTS.E.BYPASS.LTC128B.128 [R5+0x23400], desc[UR36][R2.64+0x80], !P5 ;  /* 0x2340008002057fae */ /* 0x0001e8000e901d64 */
[----:B------:R0:W-:Y:S01]  /*105b0*/  LDGSTS.E.BYPASS.LTC128B.128 [R5+0x26400], desc[UR36][R2.64+0x100], !P4 ;  /* 0x2640010002057fae */ /* 0x0001e2000e101d64 */
[----:B------:R-:W-:-:S07]  /*105c0*/  IMAD.MOV.U32 R35, RZ, RZ, R14 ;  /* 0x000000ffff237224 */ /* 0x000fce00078e000e */
[----:B0-----:R-:W-:Y:S05]  /*105d0*/  WARPSYNC.COLLECTIVE R15, `(.L_x_371) ;  /* 0x000000000f087348 */ /* 0x001fea0003c00000 */
[----:B------:R1:W2:Y:S02]  /*105e0*/  SHFL.IDX P6, R14, R13, R12, R11 ;  /* 0x0000000c0d0e7389 */ /* 0x0002a400000c000b */
[----:B012---:R-:W-:Y:S01]  /*105f0*/  ENDCOLLECTIVE ;  /* 0x000000000000791b */ /* 0x007fe20003800000 */
.L_x_371:
[----:B------:R-:W-:Y:S01]  /*10600*/  IMAD.MOV.U32 R2, RZ, RZ, R14 ;  /* 0x000000ffff027224 */ /* 0x000fe200078e000e */
[----:B------:R-:W-:Y:S06]  /*10610*/  BRA `(.L_x_372) ;  /* 0xffffffc000ec7947 */ /* 0x000fec000383ffff */
.L_x_281:
[----:B0-----:R0:W1:Y:S02]  /*10620*/  SYNCS.PHASECHK.TRANS64.TRYWAIT P0, [R6+URZ+0x30860], R2 ;  /* 0x03086002060075a7 */ /* 0x001064000800017f */
[----:B-1----:R-:W-:Y:S05]  /*10630*/  @!P0 NANOSLEEP.SYNCS 0x989680 ;  /* 0x009896800000895d */ /* 0x002fea0003900000 */
[----:B------:R-:W1:Y:S02]  /*10640*/  @!P0 SYNCS.PHASECHK.TRANS64 P0, [R6+URZ+0x30860], R2 ;  /* 0x03086002060085a7 */ /* 0x000e64000800007f */
[----:B-1----:R-:W-:Y:S05]  /*10650*/  @!P0 BRA `(.L_x_281) ;  /* 0xfffffffc00f08947 */ /* 0x002fea000383ffff */
[----:B------:R-:W-:Y:S05]  /*10660*/  BRA `(.L_x_373) ;  /* 0xffffffc400547947 */ /* 0x000fea000383ffff */
.L_x_282:
[----:B------:R-:W-:Y:S01]  /*10670*/  BSSY B1, `(.L_x_374) ;  /* 0x0000008000017945 */ /* 0x000fe20003800000 */
[----:B------:R-:W-:Y:S01]  /*10680*/  MOV R13, R25 ;  /* 0x00000019000d7202 */ /* 0x000fe20000000f00 */
[----:B------:R-:W-:Y:S02]  /*10690*/  IMAD.MOV.U32 R12, RZ, RZ, RZ ;  /* 0x000000ffff0c7224 */ /* 0x000fe400078e00ff */
[----:B------:R-:W-:Y:S02]  /*106a0*/  IMAD.MOV.U32 R11, RZ, RZ, 0x181f ;  /* 0x0000181fff0b7424 */ /* 0x000fe400078e00ff */
[----:B------:R-:W-:-:S07]  /*106b0*/  IMAD.MOV.U32 R15, RZ, RZ, -0x1 ;  /* 0xffffffffff0f7424 */ /* 0x000fce00078e00ff */
[----:B0-----:R-:W-:Y:S05]  /*106c0*/  WARPSYNC.COLLECTIVE R15, `(.L_x_375) ;  /* 0x000000000f087348 */ /* 0x001fea0003c00000 */
[----:B------:R1:W2:Y:S02]  /*106d0*/  SHFL.IDX P6, R14, R13, R12, R11 ;  /* 0x0000000c0d0e7389 */ /* 0x0002a400000c000b */
[----:B012---:R-:W-:Y:S01]  /*106e0*/  ENDCOLLECTIVE ;  /* 0x000000000000791b */ /* 0x007fe20003800000 */
.L_x_375:
[----:B------:R-:W-:Y:S05]  /*106f0*/  BSYNC B1 ;  /* 0x0000000000017941 */ /* 0x000fea0003800000 */
.L_x_374:
[----:B------:R-:W-:Y:S01]  /*10700*/  IMAD.MOV.U32 R13, RZ, RZ, R24 ;  /* 0x000000ffff0d7224 */ /* 0x000fe200078e0018 */
[----:B------:R-:W-:Y:S01]  /*10710*/  MOV R12, RZ ;  /* 0x000000ff000c7202 */ /* 0x000fe20000000f00 */
[----:B------:R-:W-:Y:S02]  /*10720*/  IMAD.MOV.U32 R11, RZ, RZ, 0x181f ;  /* 0x0000181fff0b7424 */ /* 0x000fe400078e00ff */
[----:B------:R-:W-:Y:S02]  /*10730*/  IMAD.MOV.U32 R15, RZ, RZ, -0x1 ;  /* 0xffffffffff0f7424 */ /* 0x000fe400078e00ff */
[----:B------:R-:W-:Y:S02]  /*10740*/  IMAD.MOV.U32 R3, RZ, RZ, R14 ;  /* 0x000000ffff037224 */ /* 0x000fe400078e000e */
[----:B------:R-:W-:-:S07]  /*10750*/  IMAD R5, R5, 0x2, R22 ;  /* 0x0000000205057824 */ /* 0x000fce00078e0216 */
[----:B------:R-:W-:Y:S05]  /*10760*/  WARPSYNC.COLLECTIVE R15, `(.L_x_376) ;  /* 0x000000000f087348 */ /* 0x000fea0003c00000 */
[----:B------:R0:W1:Y:S02]  /*10770*/  SHFL.IDX P6, R14, R13, R12, R11 ;  /* 0x0000000c0d0e7389 */ /* 0x00006400000c000b */
[----:B01----:R-:W-:Y:S01]  /*10780*/  ENDCOLLECTIVE ;  /* 0x000000000000791b */ /* 0x003fe20003800000 */
.L_x_376:
[----:B------:R-:W-:Y:S01]  /*10790*/  MOV R13, R25 ;  /* 0x00000019000d7202 */ /* 0x000fe20000000f00 */
[----:B------:R-:W-:Y:S02]  /*107a0*/  IMAD.MOV.U32 R12, RZ, RZ, 0x1 ;  /* 0x00000001ff0c7424 */ /* 0x000fe400078e00ff */
[----:B------:R-:W-:-:S07]  /*107b0*/  IMAD.MOV.U32 R2, RZ, RZ, R14 ;  /* 0x000000ffff027224 */ /* 0x000fce00078e000e */
[----:B------:R-:W-:Y:S05]  /*107c0*/  WARPSYNC.COLLECTIVE R15, `(.L_x_377) ;  /* 0x000000000f087348 */ /* 0x000fea0003c00000 */
[----:B------:R0:W1:Y:S02]  /*107d0*/  SHFL.IDX P6, R14, R13, R12, R11 ;  /* 0x0000000c0d0e7389 */ /* 0x00006400000c000b */
[----:B01----:R-:W-:Y:S01]  /*107e0*/  ENDCOLLECTIVE ;  /* 0x000000000000791b */ /* 0x003fe20003800000 */
.L_x_377:
[----:B------:R-:W-:-:S05]  /*107f0*/  IADD3 R2, P0, R2, R4, RZ ;  /* 0x0000000402027210 */ /* 0x000fca0007f1e0ff */
        /* <DEDUP_REMOVED lines=15> */
.L_x_378:
[----:B------:R-:W-:Y:S01]  /*108f0*/  MOV R13, R25 ;  /* 0x00000019000d7202 */ /* 0x000fe20000000f00 */
[----:B------:R-:W-:Y:S02]  /*10900*/  IMAD.MOV.U32 R12, RZ, RZ, 0x2 ;  /* 0x00000002ff0c7424 */ /* 0x000fe400078e00ff */
[----:B------:R-:W-:-:S07]  /*10910*/  IMAD.MOV.U32 R2, RZ, RZ, R14 ;  /* 0x000000ffff027224 */ /* 0x000fce00078e000e */
[----:B------:R-:W-:Y:S05]  /*10920*/  WARPSYNC.COLLECTIVE R15, `(.L_x_379) ;  /* 0x000000000f087348 */ /* 0x000fea0003c00000 */
[----:B------:R0:W1:Y:S02]  /*10930*/  SHFL.IDX P6, R14, R13, R12, R11 ;  /* 0x0000000c0d0e7389 */ /* 0x00006400000c000b */
[----:B01----:R-:W-:Y:S01]  /*10940*/  ENDCOLLECTIVE ;  /* 0x000000000000791b */ /* 0x003fe20003800000 */
.L_x_379:
        /* <DEDUP_REMOVED lines=16> */
.L_x_380:
[----:B------:R-:W-:Y:S01]  /*10a50*/  MOV R13, R25 ;  /* 0x00000019000d7202 */ /* 0x000fe20000000f00 */
[----:B------:R-:W-:Y:S02]  /*10a60*/  IMAD.MOV.U32 R12, RZ, RZ, 0x3 ;  /* 0x00000003ff0c7424 */ /* 0x000fe400078e00ff */
[----:B------:R-:W-:-:S07]  /*10a70*/  IMAD.MOV.U32 R2, RZ, RZ, R14 ;  /* 0x000000ffff027224 */ /* 0x000fce00078e000e */
[----:B------:R-:W-:Y:S05]  /*10a80*/  WARPSYNC.COLLECTIVE R15, `(.L_x_381) ;  /* 0x000000000f087348 */ /* 0x000fea0003c00000 */
[----:B------:R0:W1:Y:S02]  /*10a90*/  SHFL.IDX P6, R14, R13, R12, R11 ;  /* 0x0000000c0d0e7389 */ /* 0x00006400000c000b */
[----:B01----:R-:W-:Y:S01]  /*10aa0*/  ENDCOLLECTIVE ;  /* 0x000000000000791b */ /* 0x003fe20003800000 */
.L_x_381:
        /* <DEDUP_REMOVED lines=16> */
.L_x_382:
[----:B------:R-:W-:Y:S01]  /*10bb0*/  MOV R13, R25 ;  /* 0x00000019000d7202 */ /* 0x000fe20000000f00 */
[----:B------:R-:W-:Y:S02]  /*10bc0*/  IMAD.MOV.U32 R12, RZ, RZ, 0x4 ;  /* 0x00000004ff0c7424 */ /* 0x000fe400078e00ff */
[----:B------:R-:W-:-:S07]  /*10bd0*/  IMAD.MOV.U32 R2, RZ, RZ, R14 ;  /* 0x000000ffff027224 */ /* 0x000fce00078e000e */
[----:B------:R-:W-:Y:S05]  /*10be0*/  WARPSYNC.COLLECTIVE R15, `(.L_x_383) ;  /* 0x000000000f087348 */ /* 0x000fea0003c00000 */
[----:B------:R0:W1:Y:S02]  /*10bf0*/  SHFL.IDX P6, R14, R13, R12, R11 ;  /* 0x0000000c0d0e7389 */ /* 0x00006400000c000b */
[----:B01----:R-:W-:Y:S01]  /*10c00*/  ENDCOLLECTIVE ;  /* 0x000000000000791b */ /* 0x003fe20003800000 */
.L_x_383:
        /* <DEDUP_REMOVED lines=16> */
.L_x_384:
[----:B------:R-:W-:Y:S01]  /*10d10*/  MOV R13, R25 ;  /* 0x00000019000d7202 */ /* 0x000fe20000000f00 */
[----:B------:R-:W-:Y:S02]  /*10d20*/  IMAD.MOV.U32 R12, RZ, RZ, 0x5 ;  /* 0x00000005ff0c7424 */ /* 0x000fe400078e00ff */
[----:B------:R-:W-:-:S07]  /*10d30*/  IMAD.MOV.U32 R2, RZ, RZ, R14 ;  /* 0x000000ffff027224 */ /* 0x000fce00078e000e */
[----:B------:R-:W-:Y:S05]  /*10d40*/  WARPSYNC.COLLECTIVE R15, `(.L_x_385) ;  /* 0x000000000f087348 */ /* 0x000fea0003c00000 */
[----:B------:R0:W1:Y:S02]  /*10d50*/  SHFL.IDX P6, R14, R13, R12, R11 ;  /* 0x0000000c0d0e7389 */ /* 0x00006400000c000b */
[----:B01----:R-:W-:Y:S01]  /*10d60*/  ENDCOLLECTIVE ;  /* 0x000000000000791b */ /* 0x003fe20003800000 */
.L_x_385:
[----:B------:R-:W-:-:S05]  /*10d70*/  IADD3 R2, P0, R2, R4, RZ ;  /* 0x0000000402027210 */ /* 0x000fca0007f1e0ff */
        /* <DEDUP_REMOVED lines=12> */
.L_x_386:
[----:B------:R-:W-:Y:S01]  /*10e40*/  @!PT LDS RZ, [RZ] ;  /* 0x00000000fffff984 */ /* 0x000fe20000000800 */
[----:B------:R-:W-:Y:S01]  /*10e50*/  @!PT LDS RZ, [RZ] ;  /* 0x00000000fffff984 */ /* 0x000fe20000000800 */
[----:B------:R-:W-:Y:S01]  /*10e60*/  @!PT LDS RZ, [RZ] ;  /* 0x00000000fffff984 */ /* 0x000fe20000000800 */
[----:B------:R1:W-:Y:S01]  /*10e70*/  LDGSTS.E.BYPASS.LTC128B.128 [R5+0x5400], desc[UR36][R2.64+0x80], !P0 ;  /* 0x0540008002057fae */ /* 0x0003e2000c101d64 */
[----:B------:R-:W-:-:S13]  /*10e80*/  ISETP.LT.OR P0, PT, R7, 0x41, P1 ;  /* 0x000000410700780c */ /* 0x000fda0000f01670 */
[----:B------:R1:W-:Y:S01]  /*10e90*/  LDGSTS.E.BYPASS.LTC128B.128 [R5+0x8400], desc[UR36][R2.64+0x100], !P0 ;  /* 0x0840010002057fae */ /* 0x0003e2000c101d64 */
[----:B------:R-:W-:Y:S05]  /*10ea0*/  BRA `(.L_x_387) ;  /* 0xffffffc000387947 */ /* 0x000fea000383ffff */
.L_x_290:
[----:B0-----:R0:W1:Y:S02]  /*10eb0*/  SYNCS.PHASECHK.TRANS64.TRYWAIT P0, [R0+URZ+0x30860], R3 ;  /* 0x03086003000075a7 */ /* 0x001064000800017f */
[----:B-1----:R-:W-:Y:S05]  /*10ec0*/  @!P0 NANOSLEEP.SYNCS 0x989680 ;  /* 0x009896800000895d */ /* 0x002fea0003900000 */
[----:B------:R-:W1:Y:S02]  /*10ed0*/  @!P0 SYNCS.PHASECHK.TRANS64 P0, [R0+URZ+0x30860], R3 ;  /* 0x03086003000085a7 */ /* 0x000e64000800007f */
[----:B-1----:R-:W-:Y:S05]  /*10ee0*/  @!P0 BRA `(.L_x_290) ;  /* 0xfffffffc00f08947 */ /* 0x002fea000383ffff */
[----:B------:R-:W-:Y:S05]  /*10ef0*/  BRA `(.L_x_388) ;  /* 0xffffffc400587947 */ /* 0x000fea000383ffff */
.L_x_291:
[----:B------:R-:W-:Y:S01]  /*10f00*/  BSSY B0, `(.L_x_389) ;  /* 0x0000008000007945 */ /* 0x000fe20003800000 */
[----:B------:R-:W-:Y:S01]  /*10f10*/  IMAD.MOV.U32 R13, RZ, RZ, R25 ;  /* 0x000000ffff0d7224 */ /* 0x000fe200078e0019 */
[----:B------:R-:W-:Y:S01]  /*10f20*/  MOV R11, 0x181f ;  /* 0x0000181f000b7802 */ /* 0x000fe20000000f00 */
[----:B------:R-:W-:Y:S02]  /*10f30*/  IMAD.MOV.U32 R12, RZ, RZ, RZ ;  /* 0x000000ffff0c7224 */ /* 0x000fe400078e00ff */
[----:B------:R-:W-:-:S07]  /*10f40*/  IMAD.MOV.U32 R15, RZ, RZ, -0x1 ;  /* 0xffffffffff0f7424 */ /* 0x000fce00078e00ff */
[----:B0-2---:R-:W-:Y:S05]  /*10f50*/  WARPSYNC.COLLECTIVE R15, `(.L_x_390) ;  /* 0x000000000f087348 */ /* 0x005fea0003c00000 */
[----:B--2---:R1:W2:Y:S02]  /*10f60*/  SHFL.IDX P6, R14, R13, R12, R11 ;  /* 0x0000000c0d0e7389 */ /* 0x0042a400000c000b */
[----:B012---:R-:W-:Y:S01]  /*10f70*/  ENDCOLLECTIVE ;  /* 0x000000000000791b */ /* 0x007fe20003800000 */
.L_x_390:
[----:B------:R-:W-:Y:S05]  /*10f80*/  BSYNC B0 ;  /* 0x0000000000007941 */ /* 0x000fea0003800000 */
.L_x_389:
[----:B------:R-:W-:Y:S01]  /*10f90*/  IMAD.MOV.U32 R13, RZ, RZ, R24 ;  /* 0x000000ffff0d7224 */ /* 0x000fe200078e0018 */
[----:B------:R-:W-:Y:S01]  /*10fa0*/  MOV R15, 0xffffffff ;  /* 0xffffffff000f7802 */ /* 0x000fe20000000f00 */
[----:B------:R-:W-:Y:S02]  /*10fb0*/  IMAD.MOV.U32 R12, RZ, RZ, RZ ;  /* 0x000000ffff0c7224 */ /* 0x000fe400078e00ff */
[----:B------:R-:W-:Y:S02]  /*10fc0*/  IMAD.MOV.U32 R11, RZ, RZ, 0x181f ;  /* 0x0000181fff0b7424 */ /* 0x000fe400078e00ff */
[----:B------:R-:W-:Y:S02]  /*10fd0*/  IMAD.MOV.U32 R3, RZ, RZ, R14 ;  /* 0x000000ffff037224 */ /* 0x000fe400078e000e */
[----:B------:R-:W-:-:S07]  /*10fe0*/  IMAD.SHL.U32 R5, R32, 0x2, RZ ;  /* 0x0000000220057824 */ /* 0x000fce00078e00ff */
[----:B------:R-:W-:Y:S05]  /*10ff0*/  WARPSYNC.COLLECTIVE R15, `(.L_x_391) ;  /* 0x000000000f087348 */ /* 0x000fea0003c00000 */
[----:B------:R0:W1:Y:S02]  /*11000*/  SHFL.IDX P6, R14, R13, R12, R11 ;  /* 0x0000000c0d0e7389 */ /* 0x00006400000c000b */
[----:B01----:R-:W-:Y:S01]  /*11010*/  ENDCOLLECTIVE ;  /* 0x000000000000791b */ /* 0x003fe20003800000 */
.L_x_391:
[----:B------:R-:W-:Y:S01]  /*11020*/  ULDC UR4, c[0x0][0x2f4] ;  /* 0x0000bd0000047ab9 */ /* 0x000fe20000000800 */
[----:B------:R-:W-:Y:S01]  /*11030*/  IMAD R4, R7, 0x2, R22 ;  /* 0x0000000207047824 */ /* 0x000fe200078e0216 */
[----:B------:R-:W-:Y:S02]  /*11040*/  ISETP.GE.AND P2, PT, R32, UR4, PT ;  /* 0x0000000420007c0c */ /* 0x000fe4000bf46270 */
[----:B------:R-:W-:Y:S02]  /*11050*/  ISETP.GE.AND P1, PT, R34, UR4, PT ;  /* 0x0000000422007c0c */ /* 0x000fe4000bf26270 */
[C---:B------:R-:W-:Y:S02]  /*11060*/  ISETP.LT.OR P3, PT, R6.reuse, 0x1, P2 ;  /* 0x000000010600780c */ /* 0x040fe40001761670 */
[----:B------:R-:W-:Y:S01]  /*11070*/  ISETP.LT.OR P4, PT, R6, 0x1, P1 ;  /* 0x000000010600780c */ /* 0x000fe20000f81670 */
[----:B------:R-:W-:Y:S02]  /*11080*/  IMAD.MOV.U32 R13, RZ, RZ, R25 ;  /* 0x000000ffff0d7224 */ /* 0x000fe400078e0019 */
[----:B------:R-:W-:Y:S01]  /*11090*/  IMAD.MOV.U32 R12, RZ, RZ, 0x1 ;  /* 0x00000001ff0c7424 */ /* 0x000fe200078e00ff */
[----:B------:R-:W-:-:S05]  /*110a0*/  IADD3 R2, P0, R14, R5, RZ ;  /* 0x000000050e027210 */ /* 0x000fca0007f1e0ff */
[----:B------:R-:W-:Y:S01]  /*110b0*/  IMAD.X R3, RZ, RZ, R3, P0 ;  /* 0x000000ffff037224 */ /* 0x000fe200000e0603 */
[----:B------:R-:W-:-:S13]  /*110c0*/  ISETP.GE.AND P0, PT, R33, UR4, PT ;  /* 0x0000000421007c0c */ /* 0x000fda000bf06270 */
[----:B------:R-:W-:Y:S05]  /*110d0*/  WARPSYNC.COLLECTIVE R15, `(.L_x_392) ;  /* 0x000000000f087348 */ /* 0x000fea0003c00000 */
[----:B------:R0:W1:Y:S02]  /*110e0*/  SHFL.IDX P6, R14, R13, R12, R11 ;  /* 0x0000000c0d0e7389 */ /* 0x00006400000c000b */
[----:B01----:R-:W-:Y:S01]  /*110f0*/  ENDCOLLECTIVE ;  /* 0x000000000000791b */ /* 0x003fe20003800000 */
.L_x_392:
[----:B------:R-:W-:Y:S01]  /*11100*/  @!PT LDS RZ, [RZ] ;  /* 0x00000000fffff984 */ /* 0x000fe20000000800 */
[----:B------:R-:W-:Y:S01]  /*11110*/  @!PT LDS RZ, [RZ] ;  /* 0x00000000fffff984 */ /* 0x000fe20000000800 */
[----:B------:R-:W-:Y:S01]  /*11120*/  @!PT LDS RZ, [RZ] ;  /* 0x00000000fffff984 */ /* 0x000fe20000000800 */
[----:B------:R0:W-:Y:S01]  /*11130*/  LDGSTS.E.BYPASS.LTC128B.128 [R4+0x400], desc[UR36][R2.64], !P3 ;  /* 0x0040000002047fae */ /* 0x0001e2000d901d64 */
[----:B------:R-:W-:-:S03]  /*11140*/  ISETP.LT.OR P3, PT, R6, 0x1, P0 ;  /* 0x000000010600780c */ /* 0x000fc60000761670 */
[----:B------:R0:W-:Y:S01]  /*11150*/  LDGSTS.E.BYPASS.LTC128B.128 [R4+0x3400], desc[UR36][R2.64+0x80], !P4 ;  /* 0x0340008002047fae */ /* 0x0001e2000e101d64 */
[----:B------:R-:W-:-:S09]  /*11160*/  IMAD.MOV.U32 R13, RZ, RZ, R24 ;  /* 0x000000ffff0d7224 */ /* 0x000fd200078e0018 */
[----:B------:R0:W-:Y:S01]  /*11170*/  LDGSTS.E.BYPASS.LTC128B.128 [R4+0x6400], desc[UR36][R2.64+0x100], !P3 ;  /* 0x0640010002047fae */ /* 0x0001e2000d901d64 */
[----:B------:R-:W-:Y:S02]  /*11180*/  ISETP.LT.OR P3, PT, R6, 0x11, P2 ;  /* 0x000000110600780c */ /* 0x000fe40001761670 */
[----:B------:R-:W-:-:S11]  /*11190*/  MOV R7, R14 ;  /* 0x0000000e00077202 */ /* 0x000fd60000000f00 */
[----:B0-----:R-:W-:Y:S05]  /*111a0*/  WARPSYNC.COLLECTIVE R15, `(.L_x_393) ;  /* 0x000000000f087348 */ /* 0x001fea0003c00000 */
[----:B------:R1:W2:Y:S02]  /*111b0*/  SHFL.IDX P6, R14, R13, R12, R11 ;  /* 0x0000000c0d0e7389 */ /* 0x0002a400000c000b */
[----:B012---:R-:W-:Y:S01]  /*111c0*/  ENDCOLLECTIVE ;  /* 0x000000000000791b */ /* 0x007fe20003800000 */
.L_x_393:
[----:B------:R-:W-:Y:S02]  /*111d0*/  IMAD.MOV.U32 R13, RZ, RZ, R25 ;  /* 0x000000ffff0d7224 */ /* 0x000fe400078e0019 */
[----:B------:R-:W-:Y:S01]  /*111e0*/  IMAD.MOV.U32 R12, RZ, RZ, 0x2 ;  /* 0x00000002ff0c7424 */ /* 0x000fe200078e00ff */
[----:B------:R-:W-:-:S13]  /*111f0*/  IADD3 R2, P4, R14, R5, RZ ;  /* 0x000000050e027210 */ /* 0x000fda0007f9e0ff */
[----:B------:R-:W-:Y:S05]  /*11200*/  WARPSYNC.COLLECTIVE R15, `(.L_x_394) ;  /* 0x000000000f087348 */ /* 0x000fea0003c00000 */
[----:B------:R0:W1:Y:S02]  /*11210*/  SHFL.IDX P6, R14, R13, R12, R11 ;  /* 0x0000000c0d0e7389 */ /* 0x00006400000c000b */
[----:B01----:R-:W-:Y:S01]  /*11220*/  ENDCOLLECTIVE ;  /* 0x000000000000791b */ /* 0x003fe20003800000 */
.L_x_394:
[----:B------:R-:W-:Y:S01]  /*11230*/  IMAD.X R3, RZ, RZ, R7, P4 ;  /* 0x000000ffff037224 */ /* 0x000fe200020e0607 */
[----:B------:R-:W-:-:S04]  /*11240*/  ISETP.LT.OR P4, PT, R6, 0x11, P1 ;  /* 0x000000110600780c */ /* 0x000fc80000f81670 */
[----:B------:R-:W-:Y:S01]  /*11250*/  @!PT LDS RZ, [RZ] ;  /* 0x00000000fffff984 */ /* 0x000fe20000000800 */
[----:B------:R-:W-:Y:S01]  /*11260*/  @!PT LDS RZ, [RZ] ;  /* 0x00000000fffff984 */ /* 0x000fe20000000800 */
[----:B------:R-:W-:Y:S01]  /*11270*/  @!PT LDS RZ, [RZ] ;  /* 0x00000000fffff984 */ /* 0x000fe20000000800 */
[----:B------:R0:W-:Y:S01]  /*11280*/  LDGSTS.E.BYPASS.LTC128B.128 [R4+0xc00], desc[UR36][R2.64], !P3 ;  /* 0x00c0000002047fae */ /* 0x0001e2000d901d64 */
[----:B------:R-:W-:Y:S02]  /*11290*/  ISETP.LT.OR P3, PT, R6, 0x11, P0 ;  /* 0x000000110600780c */ /* 0x000fe40000761670 */
[----:B------:R-:W-:-:S06]  /*112a0*/  MOV R13, R24 ;  /* 0x00000018000d7202 */ /* 0x000fcc0000000f00 */
[----:B------:R0:W-:Y:S05]  /*112b0*/  LDGSTS.E.BYPASS.LTC128B.128 [R4+0x3c00], desc[UR36][R2.64+0x80], !P4 ;  /* 0x03c0008002047fae */ /* 0x0001ea000e101d64 */
[----:B------:R0:W-:Y:S01]  /*112c0*/  LDGSTS.E.BYPASS.LTC128B.128 [R4+0x6c00], desc[UR36][R2.64+0x100], !P3 ;  /* 0x06c0010002047fae */ /* 0x0001e2000d901d64 */
[----:B------:R-:W-:Y:S01]  /*112d0*/  ISETP.LT.OR P3, PT, R6, 0x21, P2 ;  /* 0x000000210600780c */ /* 0x000fe20001761670 */
[----:B------:R-:W-:-:S12]  /*112e0*/  IMAD.MOV.U32 R7, RZ, RZ, R14 ;  /* 0x000000ffff077224 */ /* 0x000fd800078e000e */
[----:B0-----:R-:W-:Y:S05]  /*112f0*/  WARPSYNC.COLLECTIVE R15, `(.L_x_395) ;  /* 0x000000000f087348 */ /* 0x001fea0003c00000 */
[----:B------:R1:W2:Y:S02]  /*11300*/  SHFL.IDX P6, R14, R13, R12, R11 ;  /* 0x0000000c0d0e7389 */ /* 0x0002a400000c000b */
[----:B012---:R-:W-:Y:S01]  /*11310*/  ENDCOLLECTIVE ;  /* 0x000000000000791b */ /* 0x007fe20003800000 */
.L_x_395:
[----:B------:R-:W-:Y:S02]  /*11320*/  IMAD.MOV.U32 R13, RZ, RZ, R25 ;  /* 0x000000ffff0d7224 */ /* 0x000fe400078e0019 */
[----:B------:R-:W-:Y:S01]  /*11330*/  IMAD.MOV.U32 R12, RZ, RZ, 0x3 ;  /* 0x00000003ff0c7424 */ /* 0x000fe200078e00ff */
[----:B------:R-:W-:-:S13]  /*11340*/  IADD3 R2, P4, R14, R5, RZ ;  /* 0x000000050e027210 */ /* 0x000fda0007f9e0ff */
[----:B------:R-:W-:Y:S05]  /*11350*/  WARPSYNC.COLLECTIVE R15, `(.L_x_396) ;  /* 0x000000000f087348 */ /* 0x000fea0003c00000 */
[----:B------:R0:W1:Y:S02]  /*11360*/  SHFL.IDX P6, R14, R13, R12, R11 ;  /* 0x0000000c0d0e7389 */ /* 0x00006400000c000b */
[----:B01----:R-:W-:Y:S01]  /*11370*/  ENDCOLLECTIVE ;  /* 0x000000000000791b */ /* 0x003fe20003800000 */
.L_x_396:
[----:B------:R-:W-:Y:S01]  /*11380*/  IMAD.X R3, RZ, RZ, R7, P4 ;  /* 0x000000ffff037224 */ /* 0x000fe200020e0607 */
[----:B------:R-:W-:-:S04]  /*11390*/  ISETP.LT.OR P4, PT, R6, 0x21, P1 ;  /* 0x000000210600780c */ /* 0x000fc80000f81670 */
[----:B------:R-:W-:Y:S01]  /*113a0*/  @!PT LDS RZ, [RZ] ;  /* 0x00000000fffff984 */ /* 0x000fe20000000800 */
[----:B------:R-:W-:Y:S01]  /*113b0*/  @!PT LDS RZ, [RZ] ;  /* 0x00000000fffff984 */ /* 0x000fe20000000800 */
[----:B------:R-:W-:Y:S01]  /*113c0*/  @!PT LDS RZ, [RZ] ;  /* 0x00000000fffff984 */ /* 0x000fe20000000800 */
[----:B------:R0:W-:Y:S01]  /*113d0*/  LDGSTS.E.BYPASS.LTC128B.128 [R4+0x1400], desc[UR36][R2.64], !P3 ;  /* 0x0140000002047fae */ /* 0x0001e2000d901d64 */
[----:B------:R-:W-:Y:S01]  /*113e0*/  ISETP.LT.OR P3, PT, R6, 0x21, P0 ;  /* 0x000000210600780c */ /* 0x000fe20000761670 */
[----:B------:R-:W-:-:S07]  /*113f0*/  IMAD.MOV.U32 R13, RZ, RZ, R24 ;  /* 0x000000ffff0d7224 */ /* 0x000fce00078e0018 */
[----:B------:R0:W-:Y:S05]  /*11400*/  LDGSTS.E.BYPASS.LTC128B.128 [R4+0x4400], desc[UR36][R2.64+0x80], !P4 ;  /* 0x0440008002047fae */ /* 0x0001ea000e101d64 */
[----:B------:R0:W-:Y:S01]  /*11410*/  LDGSTS.E.BYPASS.LTC128B.128 [R4+0x7400], desc[UR36][R2.64+0x100], !P3 ;  /* 0x0740010002047fae */ /* 0x0001e2000d901d64 */
[----:B------:R-:W-:Y:S01]  /*11420*/  ISETP.LT.OR P3, PT, R6, 0x31, P2 ;  /* 0x000000310600780c */ /* 0x000fe20001761670 */
[----:B------:R-:W-:-:S12]  /*11430*/  IMAD.MOV.U32 R7, RZ, RZ, R14 ;  /* 0x000000ffff077224 */ /* 0x000fd800078e000e */
[----:B0-----:R-:W-:Y:S05]  /*11440*/  WARPSYNC.COLLECTIVE R15, `(.L_x_397) ;  /* 0x000000000f087348 */ /* 0x001fea0003c00000 */
[----:B------:R1:W2:Y:S02]  /*11450*/  SHFL.IDX P6, R14, R13, R12, R11 ;  /* 0x0000000c0d0e7389 */ /* 0x0002a400000c000b */
[----:B012---:R-:W-:Y:S01]  /*11460*/  ENDCOLLECTIVE ;  /* 0x000000000000791b */ /* 0x007fe20003800000 */
.L_x_397:
[----:B------:R-:W-:Y:S02]  /*11470*/  IMAD.MOV.U32 R13, RZ, RZ, R25 ;  /* 0x000000ffff0d7224 */ /* 0x000fe400078e0019 */
[----:B------:R-:W-:Y:S01]  /*11480*/  IMAD.MOV.U32 R12, RZ, RZ, 0x4 ;  /* 0x00000004ff0c7424 */ /* 0x000fe200078e00ff */
[----:B------:R-:W-:-:S13]  /*11490*/  IADD3 R2, P4, R14, R5, RZ ;  /* 0x000000050e027210 */ /* 0x000fda0007f9e0ff */
[----:B------:R-:W-:Y:S05]  /*114a0*/  WARPSYNC.COLLECTIVE R15, `(.L_x_398) ;  /* 0x000000000f087348 */ /* 0x000fea0003c00000 */
[----:B------:R0:W1:Y:S02]  /*114b0*/  SHFL.IDX P6, R14, R13, R12, R11 ;  /* 0x0000000c0d0e7389 */ /* 0x00006400000c000b */
[----:B01----:R-:W-:Y:S01]  /*114c0*/  ENDCOLLECTIVE ;  /* 0x000000000000791b */ /* 0x003fe20003800000 */
.L_x_398:
[----:B------:R-:W-:Y:S02]  /*114d0*/  IADD3.X R3, RZ, R7, RZ, P4, !PT ;  /* 0x00000007ff037210 */ /* 0x000fe400027fe4ff */
[----:B------:R-:W-:-:S03]  /*114e0*/  ISETP.LT.OR P4, PT, R6, 0x31, P1 ;  /* 0x000000310600780c */ /* 0x000fc60000f81670 */
[----:B------:R-:W-:Y:S01]  /*114f0*/  @!PT LDS RZ, [RZ] ;  /* 0x00000000fffff984 */ /* 0x000fe20000000800 */
[----:B------:R-:W-:Y:S01]  /*11500*/  @!PT LDS RZ, [RZ] ;  /* 0x00000000fffff984 */ /* 0x000fe20000000800 */
[----:B------:R-:W-:Y:S01]  /*11510*/  @!PT LDS RZ, [RZ] ;  /* 0x00000000fffff984 */ /* 0x000fe20000000800 */
[----:B------:R0:W-:Y:S01]  /*11520*/  LDGSTS.E.BYPASS.LTC128B.128 [R4+0x1c00], desc[UR36][R2.64], !P3 ;  /* 0x01c0000002047fae */ /* 0x0001e2000d901d64 */
[----:B------:R-:W-:Y:S01]  /*11530*/  ISETP.LT.OR P3, PT, R6, 0x31, P0 ;  /* 0x000000310600780c */ /* 0x000fe20000761670 */
[----:B------:R-:W-:-:S08]  /*11540*/  IMAD.MOV.U32 R13, RZ, RZ, R24 ;  /* 0x000000ffff0d7224 */ /* 0x000fd000078e0018 */
[----:B------:R0:W-:Y:S04]  /*11550*/  LDGSTS.E.BYPASS.LTC128B.128 [R4+0x4c00], desc[UR36][R2.64+0x80], !P4 ;  /* 0x04c0008002047fae */ /* 0x0001e8000e101d64 */
[----:B------:R0:W-:Y:S01]  /*11560*/  LDGSTS.E.BYPASS.LTC128B.128 [R4+0x7c00], desc[UR36][R2.64+0x100], !P3 ;  /* 0x07c0010002047fae */ /* 0x0001e2000d901d64 */
[----:B------:R-:W-:Y:S01]  /*11570*/  ISETP.LT.OR P3, PT, R6, 0x41, P2 ;  /* 0x000000410600780c */ /* 0x000fe20001761670 */
[----:B------:R-:W-:-:S12]  /*11580*/  IMAD.MOV.U32 R7, RZ, RZ, R14 ;  /* 0x000000ffff077224 */ /* 0x000fd800078e000e */
[----:B0-----:R-:W-:Y:S05]  /*11590*/  WARPSYNC.COLLECTIVE R15, `(.L_x_399) ;  /* 0x000000000f087348 */ /* 0x001fea0003c00000 */
[----:B------:R1:W2:Y:S02]  /*115a0*/  SHFL.IDX P6, R14, R13, R12, R11 ;  /* 0x0000000c0d0e7389 */ /* 0x0002a400000c000b */
[----:B012---:R-:W-:Y:S01]  /*115b0*/  ENDCOLLECTIVE ;  /* 0x000000000000791b */ /* 0x007fe20003800000 */
.L_x_399:
[----:B------:R-:W-:Y:S01]  /*115c0*/  MOV R13, R25 ;  /* 0x00000019000d7202 */ /* 0x000fe20000000f00 */
[----:B------:R-:W-:Y:S01]  /*115d0*/  IMAD.MOV.U32 R12, RZ, RZ, 0x5 ;  /* 0x00000005ff0c7424 */ /* 0x000fe200078e00ff */
[----:B------:R-:W-:-:S13]  /*115e0*/  IADD3 R2, P4, R14, R5, RZ ;  /* 0x000000050e027210 */ /* 0x000fda0007f9e0ff */
[----:B------:R-:W-:Y:S05]  /*115f0*/  WARPSYNC.COLLECTIVE R15, `(.L_x_400) ;  /* 0x000000000f087348 */ /* 0x000fea0003c00000 */
[----:B------:R0:W1:Y:S02]  /*11600*/  SHFL.IDX P6, R14, R13, R12, R11 ;  /* 0x0000000c0d0e7389 */ /* 0x00006400000c000b */
[----:B01----:R-:W-:Y:S01]  /*11610*/  ENDCOLLECTIVE ;  /* 0x000000000000791b */ /* 0x003fe20003800000 */
.L_x_400:
        /* <DEDUP_REMOVED lines=10> */
[----:B------:R-:W-:-:S07]  /*116c0*/  IMAD.MOV.U32 R25, RZ, RZ, R14 ;  /* 0x000000ffff197224 */ /* 0x000fce00078e000e */
[----:B0-----:R-:W-:Y:S05]  /*116d0*/  WARPSYNC.COLLECTIVE R15, `(.L_x_401) ;  /* 0x000000000f087348 */ /* 0x001fea0003c00000 */
[----:B------:R1:W2:Y:S02]  /*116e0*/  SHFL.IDX P6, R14, R13, R12, R11 ;  /* 0x0000000c0d0e7389 */ /* 0x0002a400000c000b */
[----:B012---:R-:W-:Y:S01]  /*116f0*/  ENDCOLLECTIVE ;  /* 0x000000000000791b */ /* 0x007fe20003800000 */
.L_x_401:
[----:B------:R-:W-:Y:S05]  /*11700*/  BRA `(.L_x_402) ;  /* 0xffffffc0005c7947 */ /* 0x000fea000383ffff */
.L_x_296:
[----:B------:R-:W-:Y:S01]  /*11710*/  BSSY B0, `(.L_x_403) ;  /* 0x0000008000007945 */ /* 0x000fe20003800000 */
[----:B------:R-:W-:Y:S01]  /*11720*/  IMAD.MOV.U32 R13, RZ, RZ, R16 ;  /* 0x000000ffff0d7224 */ /* 0x000fe200078e0010 */
[----:B------:R-:W-:Y:S01]  /*11730*/  MOV R11, 0x1f ;  /* 0x0000001f000b7802 */ /* 0x000fe20000000f00 */
[----:B------:R-:W-:Y:S02]  /*11740*/  IMAD.MOV.U32 R12, RZ, RZ, RZ ;  /* 0x000000ffff0c7224 */ /* 0x000fe400078e00ff */
[----:B------:R-:W-:-:S07]  /*11750*/  IMAD.MOV.U32 R15, RZ, RZ, -0x1 ;  /* 0xffffffffff0f7424 */ /* 0x000fce00078e00ff */
[----:B0-----:R-:W-:Y:S05]  /*11760*/  WARPSYNC.COLLECTIVE R15, `(.L_x_404) ;  /* 0x000000000f087348 */ /* 0x001fea0003c00000 */
[----:B------:R1:W2:Y:S02]  /*11770*/  SHFL.IDX P6, R14, R13, R12, R11 ;  /* 0x0000000c0d0e7389 */ /* 0x0002a400000c000b */
[----:B012---:R-:W-:Y:S01]  /*11780*/  ENDCOLLECTIVE ;  /* 0x000000000000791b */ /* 0x007fe20003800000 */
.L_x_404:
[----:B------:R-:W-:Y:S05]  /*11790*/  BSYNC B0 ;  /* 0x0000000000007941 */ /* 0x000fea0003800000 */
.L_x_403:
[----:B------:R-:W-:Y:S01]  /*117a0*/  IMAD.MOV.U32 R13, RZ, RZ, R16 ;  /* 0x000000ffff0d7224 */ /* 0x000fe200078e0010 */
[----:B------:R-:W-:Y:S01]  /*117b0*/  MOV R15, 0xffffffff ;  /* 0xffffffff000f7802 */ /* 0x000fe20000000f00 */
[----:B------:R-:W-:Y:S02]  /*117c0*/  IMAD.MOV.U32 R12, RZ, RZ, 0x1 ;  /* 0x00000001ff0c7424 */ /* 0x000fe400078e00ff */
[----:B------:R-:W-:Y:S02]  /*117d0*/  IMAD.MOV.U32 R11, RZ, RZ, 0x1f ;  /* 0x0000001fff0b7424 */ /* 0x000fe400078e00ff */
[----:B------:R-:W-:Y:S02]  /*117e0*/  IMAD.IADD R7, R19, 0x1, R8 ;  /* 0x0000000113077824 */ /* 0x000fe400078e0208 */
[----:B------:R-:W-:-:S07]  /*117f0*/  IMAD.MOV.U32 R5, RZ, RZ, R14 ;  /* 0x000000ffff057224 */ /* 0x000fce00078e000e */
[----:B------:R-:W-:Y:S05]  /*11800*/  WARPSYNC.COLLECTIVE R15, `(.L_x_405) ;  /* 0x000000000f087348 */ /* 0x000fea0003c00000 */
[----:B------:R0:W1:Y:S02]  /*11810*/  SHFL.IDX P6, R14, R13, R12, R11 ;  /* 0x0000000c0d0e7389 */ /* 0x00006400000c000b */
[----:B01----:R-:W-:Y:S01]  /*11820*/  ENDCOLLECTIVE ;  /* 0x000000000000791b */ /* 0x003fe20003800000 */
.L_x_405:
[----:B------:R-:W-:Y:S02]  /*11830*/  ULDC UR4, c[0x0][0xc3c] ;  /* 0x00030f0000047ab9 */ /* 0x000fe40000000800 */
[----:B------:R-:W-:-:S13]  /*11840*/  ISETP.GE.OR P1, PT, R7, UR4, !P0 ;  /* 0x0000000407007c0c */ /* 0x000fda000c726670 */
[----:B------:R-:W0:Y:S01]  /*11850*/  @!P1 LDC.64 R2, c[0x0][0xc80] ;  /* 0x00032000ff029b82 */ /* 0x000e220000000a00 */
[----:B------:R-:W-:Y:S01]  /*11860*/  IMAD.MOV.U32 R4, RZ, RZ, RZ ;  /* 0x000000ffff047224 */ /* 0x000fe200078e00ff */
[----:B------:R-:W-:Y:S01]  /*11870*/  MOV R11, RZ ;  /* 0x000000ff000b7202 */ /* 0x000fe20000000f00 */
[----:B------:R-:W-:Y:S02]  /*11880*/  IMAD.MOV.U32 R0, RZ, RZ, R14 ;  /* 0x000000ffff007224 */ /* 0x000fe400078e000e */
[----:B0-----:R-:W-:-:S06]  /*11890*/  @!P1 IMAD.WIDE R2, R7, 0x4, R2 ;  /* 0x0000000407029825 */ /* 0x001fcc00078e0202 */
[----:B------:R-:W2:Y:S01]  /*118a0*/  @!P1 LDG.E R2, desc[UR36][R2.64] ;  /* 0x0000002402029981 */ /* 0x000ea2000c1e1900 */
[C---:B------:R-:W-:Y:S02]  /*118b0*/  ISETP.GE.U32.AND P2, PT, R8.reuse, 0x2, PT ;  /* 0x000000020800780c */ /* 0x040fe40003f46070 */
[C---:B------:R-:W-:Y:S02]  /*118c0*/  ISETP.GE.U32.AND P3, PT, R8.reuse, 0x4, PT ;  /* 0x000000040800780c */ /* 0x040fe40003f66070 */
[C---:B------:R-:W-:Y:S02]  /*118d0*/  ISETP.GE.U32.AND P4, PT, R8.reuse, 0x8, PT ;  /* 0x000000080800780c */ /* 0x040fe40003f86070 */
[C---:B------:R-:W-:Y:S01]  /*118e0*/  ISETP.GE.U32.AND P5, PT, R8.reuse, 0x10, PT ;  /* 0x000000100800780c */ /* 0x040fe20003fa6070 */
[----:B--2---:R-:W-:Y:S01]  /*118f0*/  @!P1 IMAD.MOV.U32 R4, RZ, RZ, R2 ;  /* 0x000000ffff049224 */ /* 0x004fe200078e0002 */
[----:B------:R-:W-:-:S03]  /*11900*/  ISETP.NE.AND P1, PT, R8, RZ, PT ;  /* 0x000000ff0800720c */ /* 0x000fc60003f25270 */
[----:B------:R-:W-:-:S10]  /*11910*/  IMAD.MOV.U32 R13, RZ, RZ, R4 ;  /* 0x000000ffff0d7224 */ /* 0x000fd400078e0004 */
[----:B------:R-:W-:Y:S05]  /*11920*/  WARPSYNC.COLLECTIVE R15, `(.L_x_406) ;  /* 0x000000000f087348 */ /* 0x000fea0003c00000 */
[----:B------:R0:W1:Y:S02]  /*11930*/  SHFL.UP P6, R14, R13, R12, R11 ;  /* 0x0400000c0d0e7389 */ /* 0x00006400000c000b */
[----:B01----:R-:W-:Y:S01]  /*11940*/  ENDCOLLECTIVE ;  /* 0x000000000000791b */ /* 0x003fe20003800000 */
.L_x_406:
[----:B------:R-:W-:Y:S01]  /*11950*/  IMAD.MOV.U32 R12, RZ, RZ, 0x2 ;  /* 0x00000002ff0c7424 */ /* 0x000fe200078e00ff */
[----:B------:R-:W-:-:S05]  /*11960*/  SEL R7, R14, RZ, P1 ;  /* 0x000000ff0e077207 */ /* 0x000fca0000800000 */
[----:B------:R-:W-:-:S04]  /*11970*/  IMAD.IADD R6, R4, 0x1, R7 ;  /* 0x0000000104067824 */ /* 0x000fc800078e0207 */
[----:B------:R-:W-:-:S07]  /*11980*/  IMAD.MOV.U32 R13, RZ, RZ, R6 ;  /* 0x000000ffff0d7224 */ /* 0x000fce00078e0006 */
[----:B------:R-:W-:Y:S05]  /*11990*/  WARPSYNC.COLLECTIVE R15, `(.L_x_407) ;  /* 0x000000000f087348 */ /* 0x000fea0003c00000 */
[----:B------:R0:W1:Y:S02]  /*119a0*/  SHFL.UP P6, R14, R13, R12, R11 ;  /* 0x0400000c0d0e7389 */ /* 0x00006400000c000b */
[----:B01----:R-:W-:Y:S01]  /*119b0*/  ENDCOLLECTIVE ;  /* 0x000000000000791b */ /* 0x003fe20003800000 */
.L_x_407:
[----:B------:R-:W-:Y:S02]  /*119c0*/  MOV R12, 0x4 ;  /* 0x00000004000c7802 */ /* 0x000fe40000000f00 */
[----:B------:R-:W-:-:S05]  /*119d0*/  SEL R7, R14, RZ, P2 ;  /* 0x000000ff0e077207 */ /* 0x000fca0001000000 */
[----:B------:R-:W-:-:S04]  /*119e0*/  IMAD.IADD R7, R6, 0x1, R7 ;  /* 0x0000000106077824 */ /* 0x000fc800078e0207 */
[----:B------:R-:W-:-:S07]  /*119f0*/  IMAD.MOV.U32 R13, RZ, RZ, R7 ;  /* 0x000000ffff0d7224 */ /* 0x000fce00078e0007 */
[----:B------:R-:W-:Y:S05]  /*11a00*/  WARPSYNC.COLLECTIVE R15, `(.L_x_408) ;  /* 0x000000000f087348 */ /* 0x000fea0003c00000 */
[----:B------:R0:W1:Y:S02]  /*11a10*/  SHFL.UP P6, R14, R13, R12, R11 ;  /* 0x0400000c0d0e7389 */ /* 0x00006400000c000b */
[----:B01----:R-:W-:Y:S01]  /*11a20*/  ENDCOLLECTIVE ;  /* 0x000000000000791b */ /* 0x003fe20003800000 */
.L_x_408:
[----:B------:R-:W-:Y:S01]  /*11a30*/  IMAD.MOV.U32 R12, RZ, RZ, 0x8 ;  /* 0x00000008ff0c7424 */ /* 0x000fe200078e00ff */
[----:B------:R-:W-:-:S05]  /*11a40*/  SEL R2, R14, RZ, P3 ;  /* 0x000000ff0e027207 */ /* 0x000fca0001800000 */
[----:B------:R-:W-:-:S04]  /*11a50*/  IMAD.IADD R2, R7, 0x1, R2 ;  /* 0x0000000107027824 */ /* 0x000fc800078e0202 */
[----:B------:R-:W-:-:S07]  /*11a60*/  IMAD.MOV.U32 R13, RZ, RZ, R2 ;  /* 0x000000ffff0d7224 */ /* 0x000fce00078e0002 */
[----:B------:R-:W-:Y:S05]  /*11a70*/  WARPSYNC.COLLECTIVE R15, `(.L_x_409) ;  /* 0x000000000f087348 */ /* 0x000fea0003c00000 */
[----:B------:R0:W1:Y:S02]  /*11a80*/  SHFL.UP P6, R14, R13, R12, R11 ;  /* 0x0400000c0d0e7389 */ /* 0x00006400000c000b */
[----:B01----:R-:W-:Y:S01]  /*11a90*/  ENDCOLLECTIVE ;  /* 0x000000000000791b */ /* 0x003fe20003800000 */
.L_x_409:
[----:B------:R-:W-:Y:S02]  /*11aa0*/  MOV R12, 0x10 ;  /* 0x00000010000c7802 */ /* 0x000fe40000000f00 */
[----:B------:R-:W-:-:S05]  /*11ab0*/  SEL R3, R14, RZ, P4 ;  /* 0x000000ff0e037207 */ /* 0x000fca0002000000 */
[----:B------:R-:W-:-:S04]  /*11ac0*/  IMAD.IADD R3, R2, 0x1, R3 ;  /* 0x0000000102037824 */ /* 0x000fc800078e0203 */
[----:B------:R-:W-:-:S07]  /*11ad0*/  IMAD.MOV.U32 R13, RZ, RZ, R3 ;  /* 0x000000ffff0d7224 */ /* 0x000fce00078e0003 */
[----:B------:R-:W-:Y:S05]  /*11ae0*/  WARPSYNC.COLLECTIVE R15, `(.L_x_410) ;  /* 0x000000000f087348 */ /* 0x000fea0003c00000 */
[----:B------:R0:W1:Y:S02]  /*11af0*/  SHFL.UP P6, R14, R13, R12, R11 ;  /* 0x0400000c0d0e7389 */ /* 0x00006400000c000b */
[----:B01----:R-:W-:Y:S01]  /*11b00*/  ENDCOLLECTIVE ;  /* 0x000000000000791b */ /* 0x003fe20003800000 */
.L_x_410:
[----:B------:R-:W-:Y:S02]  /*11b10*/  IMAD.MOV.U32 R12, RZ, RZ, 0x1f ;  /* 0x0000001fff0c7424 */ /* 0x000fe400078e00ff */
[----:B------:R-:W-:Y:S01]  /*11b20*/  IMAD.MOV.U32 R11, RZ, RZ, 0x1f ;  /* 0x0000001fff0b7424 */ /* 0x000fe200078e00ff */
[----:B------:R-:W-:-:S05]  /*11b30*/  SEL R6, R14, RZ, P5 ;  /* 0x000000ff0e067207 */ /* 0x000fca0002800000 */
[----:B------:R-:W-:-:S04]  /*11b40*/  IMAD.IADD R6, R3, 0x1, R6 ;  /* 0x0000000103067824 */ /* 0x000fc800078e0206 */
[----:B------:R-:W-:-:S07]  /*11b50*/  IMAD.MOV.U32 R13, RZ, RZ, R6 ;  /* 0x000000ffff0d7224 */ /* 0x000fce00078e0006 */
[----:B------:R-:W-:Y:S05]  /*11b60*/  WARPSYNC.COLLECTIVE R15, `(.L_x_411) ;  /* 0x000000000f087348 */ /* 0x000fea0003c00000 */
[----:B------:R0:W1:Y:S02]  /*11b70*/  SHFL.IDX P6, R14, R13, R12, R11 ;  /* 0x0000000c0d0e7389 */ /* 0x00006400000c000b */
[----:B01----:R-:W-:Y:S01]  /*11b80*/  ENDCOLLECTIVE ;  /* 0x000000000000791b */ /* 0x003fe20003800000 */
.L_x_411:
[----:B------:R-:W-:Y:S05]  /*11b90*/  BRA `(.L_x_412) ;  /* 0xffffffc0006c7947 */ /* 0x000fea000383ffff */
.L_x_301:
[----:B------:R-:W-:Y:S01]  /*11ba0*/  BSSY B0, `(.L_x_413) ;  /* 0x0000008000007945 */ /* 0x000fe20003800000 */
[----:B-----5:R-:W-:Y:S01]  /*11bb0*/  IMAD.MOV.U32 R13, RZ, RZ, R4 ;  /* 0x000000ffff0d7224 */ /* 0x020fe200078e0004 */
[----:B------:R-:W-:Y:S01]  /*11bc0*/  MOV R12, 0x1 ;  /* 0x00000001000c7802 */ /* 0x000fe20000000f00 */
[----:B------:R-:W-:Y:S02]  /*11bd0*/  IMAD.MOV.U32 R11, RZ, RZ, RZ ;  /* 0x000000ffff0b7224 */ /* 0x000fe400078e00ff */
[----:B------:R-:W-:-:S07]  /*11be0*/  IMAD.MOV.U32 R15, RZ, RZ, -0x1 ;  /* 0xffffffffff0f7424 */ /* 0x000fce00078e00ff */
[----:B01----:R-:W-:Y:S05]  /*11bf0*/  WARPSYNC.COLLECTIVE R15, `(.L_x_414) ;  /* 0x000000000f087348 */ /* 0x003fea0003c00000 */
[----:B------:R2:W3:Y:S02]  /*11c00*/  SHFL.UP P6, R14, R13, R12, R11 ;  /* 0x0400000c0d0e7389 */ /* 0x0004e400000c000b */
[----:B0123--:R-:W-:Y:S01]  /*11c10*/  ENDCOLLECTIVE ;  /* 0x000000000000791b */ /* 0x00ffe20003800000 */
.L_x_414:
[----:B------:R-:W-:Y:S05]  /*11c20*/  BSYNC B0 ;  /* 0x0000000000007941 */ /* 0x000fea0003800000 */
.L_x_413:
[----:B------:R-:W-:Y:S01]  /*11c30*/  SEL R13, R14, RZ, P1 ;  /* 0x000000ff0e0d7207 */ /* 0x000fe20000800000 */
[----:B------:R-:W-:Y:S01]  /*11c40*/  IMAD.MOV.U32 R12, RZ, RZ, 0x2 ;  /* 0x00000002ff0c7424 */ /* 0x000fe200078e00ff */
[----:B------:R-:W-:Y:S01]  /*11c50*/  MOV R15, 0xffffffff ;  /* 0xffffffff000f7802 */ /* 0x000fe20000000f00 */
[----:B------:R-:W-:Y:S02]  /*11c60*/  IMAD.MOV.U32 R11, RZ, RZ, RZ ;  /* 0x000000ffff0b7224 */ /* 0x000fe400078e00ff */
[----:B------:R-:W-:-:S07]  /*11c70*/  IMAD.IADD R13, R4, 0x1, R13 ;  /* 0x00000001040d7824 */ /* 0x000fce00078e020d */
[----:B------:R-:W-:Y:S05]  /*11c80*/  WARPSYNC.COLLECTIVE R15, `(.L_x_415) ;  /* 0x000000000f087348 */ /* 0x000fea0003c00000 */
[----:B------:R0:W1:Y:S02]  /*11c90*/  SHFL.UP P6, R14, R13, R12, R11 ;  /* 0x0400000c0d0e7389 */ /* 0x00006400000c000b */
[----:B01----:R-:W-:Y:S01]  /*11ca0*/  ENDCOLLECTIVE ;  /* 0x000000000000791b */ /* 0x003fe20003800000 */
.L_x_415:
[----:B------:R-:W-:Y:S01]  /*11cb0*/  IMAD.MOV.U32 R12, RZ, RZ, 0x4 ;  /* 0x00000004ff0c7424 */ /* 0x000fe200078e00ff */
[----:B------:R-:W-:-:S05]  /*11cc0*/  SEL R0, R14, RZ, P2 ;  /* 0x000000ff0e007207 */ /* 0x000fca0001000000 */
[----:B------:R-:W-:-:S04]  /*11cd0*/  IMAD.IADD R0, R13, 0x1, R0 ;  /* 0x000000010d007824 */ /* 0x000fc800078e0200 */
[----:B------:R-:W-:-:S07]  /*11ce0*/  IMAD.MOV.U32 R13, RZ, RZ, R0 ;  /* 0x000000ffff0d7224 */ /* 0x000fce00078e0000 */
[----:B------:R-:W-:Y:S05]  /*11cf0*/  WARPSYNC.COLLECTIVE R15, `(.L_x_416) ;  /* 0x000000000f087348 */ /* 0x000fea0003c00000 */
[----:B------:R0:W1:Y:S02]  /*11d00*/  SHFL.UP P6, R14, R13, R12, R11 ;  /* 0x0400000c0d0e7389 */ /* 0x00006400000c000b */
[----:B01----:R-:W-:Y:S01]  /*11d10*/  ENDCOLLECTIVE ;  /* 0x000000000000791b */ /* 0x003fe20003800000 */
.L_x_416:
[----:B------:R-:W-:Y:S02]  /*11d20*/  MOV R12, 0x8 ;  /* 0x00000008000c7802 */ /* 0x000fe40000000f00 */
[----:B------:R-:W-:-:S05]  /*11d30*/  SEL R3, R14, RZ, P3 ;  /* 0x000000ff0e037207 */ /* 0x000fca0001800000 */
[----:B------:R-:W-:-:S04]  /*11d40*/  IMAD.IADD R2, R0, 0x1, R3 ;  /* 0x0000000100027824 */ /* 0x000fc800078e0203 */
[----:B------:R-:W-:-:S07]  /*11d50*/  IMAD.MOV.U32 R13, RZ, RZ, R2 ;  /* 0x000000ffff0d7224 */ /* 0x000fce00078e0002 */
[----:B------:R-:W-:Y:S05]  /*11d60*/  WARPSYNC.COLLECTIVE R15, `(.L_x_417) ;  /* 0x000000000f087348 */ /* 0x000fea0003c00000 */
[----:B------:R0:W1:Y:S02]  /*11d70*/  SHFL.UP P6, R14, R13, R12, R11 ;  /* 0x0400000c0d0e7389 */ /* 0x00006400000c000b */
[----:B01----:R-:W-:Y:S01]  /*11d80*/  ENDCOLLECTIVE ;  /* 0x000000000000791b */ /* 0x003fe20003800000 */
.L_x_417:
[----:B------:R-:W-:Y:S01]  /*11d90*/  IMAD.MOV.U32 R12, RZ, RZ, 0x10 ;  /* 0x00000010ff0c7424 */ /* 0x000fe200078e00ff */
[----:B------:R-:W-:-:S05]  /*11da0*/  SEL R3, R14, RZ, P4 ;  /* 0x000000ff0e037207 */ /* 0x000fca0002000000 */
[----:B------:R-:W-:-:S04]  /*11db0*/  IMAD.IADD R3, R2, 0x1, R3 ;  /* 0x0000000102037824 */ /* 0x000fc800078e0203 */
[----:B------:R-:W-:-:S07]  /*11dc0*/  IMAD.MOV.U32 R13, RZ, RZ, R3 ;  /* 0x000000ffff0d7224 */ /* 0x000fce00078e0003 */
[----:B------:R-:W-:Y:S05]  /*11dd0*/  WARPSYNC.COLLECTIVE R15, `(.L_x_418) ;  /* 0x000000000f087348 */ /* 0x000fea0003c00000 */
[----:B------:R0:W1:Y:S02]  /*11de0*/  SHFL.UP P6, R14, R13, R12, R11 ;  /* 0x0400000c0d0e7389 */ /* 0x00006400000c000b */
[----:B01----:R-:W-:Y:S01]  /*11df0*/  ENDCOLLECTIVE ;  /* 0x000000000000791b */ /* 0x003fe20003800000 */
.L_x_418:
[----:B------:R-:W-:Y:S01]  /*11e00*/  MOV R12, 0x1f ;  /* 0x0000001f000c7802 */ /* 0x000fe20000000f00 */
[----:B------:R-:W-:Y:S01]  /*11e10*/  IMAD.MOV.U32 R11, RZ, RZ, 0x1f ;  /* 0x0000001fff0b7424 */ /* 0x000fe200078e00ff */
[----:B------:R-:W-:-:S05]  /*11e20*/  SEL R6, R14, RZ, P5 ;  /* 0x000000ff0e067207 */ /* 0x000fca0002800000 */
[----:B------:R-:W-:-:S04]  /*11e30*/  IMAD.IADD R6, R3, 0x1, R6 ;  /* 0x0000000103067824 */ /* 0x000fc800078e0206 */
[----:B------:R-:W-:-:S07]  /*11e40*/  IMAD.MOV.U32 R13, RZ, RZ, R6 ;  /* 0x000000ffff0d7224 */ /* 0x000fce00078e0006 */
[----:B------:R-:W-:Y:S05]  /*11e50*/  WARPSYNC.COLLECTIVE R15, `(.L_x_419) ;  /* 0x000000000f087348 */ /* 0x000fea0003c00000 */
[----:B------:R0:W1:Y:S02]  /*11e60*/  SHFL.IDX P6, R14, R13, R12, R11 ;  /* 0x0000000c0d0e7389 */ /* 0x00006400000c000b */
[----:B01----:R-:W-:Y:S01]  /*11e70*/  ENDCOLLECTIVE ;  /* 0x000000000000791b */ /* 0x003fe20003800000 */
.L_x_419:
[----:B------:R-:W-:Y:S05]  /*11e80*/  BRA `(.L_x_420) ;  /* 0xffffffc0004c7947 */ /* 0x000fea000383ffff */
.L_x_303:
[----:B------:R-:W-:Y:S01]  /*11e90*/  BSSY B0, `(.L_x_421) ;  /* 0x0000006000007945 */ /* 0x000fe20003800000 */
[----:B------:R-:W-:Y:S01]  /*11ea0*/  PLOP3.LUT P6, PT, P6, PT, PT, 0x8, 0x0 ;  /* 0x000000000000781c */ /* 0x000fe200037ce170 */
[----:B------:R-:W-:-:S12]  /*11eb0*/  IMAD.MOV.U32 R15, RZ, RZ, -0x1 ;  /* 0xffffffffff0f7424 */ /* 0x000fd800078e00ff */
[----:B0-----:R-:W-:Y:S05]  /*11ec0*/  WARPSYNC.COLLECTIVE R15, `(.L_x_422) ;  /* 0x000000000f087348 */ /* 0x001fea0003c00000 */
[----:B------:R-:W-:Y:S01]  /*11ed0*/  VOTE.ANY R14, PT, P6 ;  /* 0x00000000000e7806 */ /* 0x000fe200030e0100 */
[----:B0-----:R-:W-:Y:S06]  /*11ee0*/  ENDCOLLECTIVE ;  /* 0x000000000000791b */ /* 0x001fec0003800000 */
.L_x_422:
[----:B------:R-:W-:Y:S05]  /*11ef0*/  BSYNC B0 ;  /* 0x0000000000007941 */ /* 0x000fea0003800000 */
.L_x_421:
[----:B------:R-:W-:Y:S01]  /*11f00*/  IMAD.MOV.U32 R2, RZ, RZ, R14 ;  /* 0x000000ffff027224 */ /* 0x000fe200078e000e */
[----:B------:R-:W-:Y:S01]  /*11f10*/  MOV R11, 0x1f ;  /* 0x0000001f000b7802 */ /* 0x000fe20000000f00 */
[----:B------:R-:W-:Y:S02]  /*11f20*/  IMAD.MOV.U32 R13, RZ, RZ, R4 ;  /* 0x000000ffff0d7224 */ /* 0x000fe400078e0004 */
[----:B------:R-:W0:Y:S01]  /*11f30*/  POPC R0, R2 ;  /* 0x0000000200007309 */ /* 0x000e220000000000 */
[----:B------:R-:W-:Y:S02]  /*11f40*/  IMAD.MOV.U32 R15, RZ, RZ, -0x1 ;  /* 0xffffffffff0f7424 */ /* 0x000fe400078e00ff */
[----:B0-----:R-:W-:-:S07]  /*11f50*/  IMAD.MOV.U32 R12, RZ, RZ, R0 ;  /* 0x000000ffff0c7224 */ /* 0x001fce00078e0000 */
[----:B------:R-:W-:Y:S05]  /*11f60*/  WARPSYNC.COLLECTIVE R15, `(.L_x_423) ;  /* 0x000000000f087348 */ /* 0x000fea0003c00000 */
[----:B------:R0:W1:Y:S02]  /*11f70*/  SHFL.IDX P6, R14, R13, R12, R11 ;  /* 0x0000000c0d0e7389 */ /* 0x00006400000c000b */
[----:B01----:R-:W-:Y:S01]  /*11f80*/  ENDCOLLECTIVE ;  /* 0x000000000000791b */ /* 0x003fe20003800000 */
.L_x_423:
[----:B------:R-:W-:Y:S01]  /*11f90*/  IMAD.MOV.U32 R4, RZ, RZ, R14 ;  /* 0x000000ffff047224 */ /* 0x000fe200078e000e */
[----:B------:R-:W-:Y:S06]  /*11fa0*/  BRA `(.L_x_424) ;  /* 0xffffffc0003c7947 */ /* 0x000fec000383ffff */
.L_x_305:
[----:B------:R-:W-:Y:S01]  /*11fb0*/  BSSY B0, `(.L_x_425) ;  /* 0x0000007000007945 */ /* 0x000fe20003800000 */
[----:B------:R-:W-:Y:S02]  /*11fc0*/  IMAD.MOV.U32 R13, RZ, RZ, R6 ;  /* 0x000000ffff0d7224 */ /* 0x000fe400078e0006 */
[----:B------:R-:W-:Y:S02]  /*11fd0*/  IMAD.MOV.U32 R11, RZ, RZ, 0x1f ;  /* 0x0000001fff0b7424 */ /* 0x000fe400078e00ff */
[----:B------:R-:W-:-:S07]  /*11fe0*/  IMAD.MOV.U32 R15, RZ, RZ, -0x1 ;  /* 0xffffffffff0f7424 */ /* 0x000fce00078e00ff */
[----:B012---:R-:W-:Y:S05]  /*11ff0*/  WARPSYNC.COLLECTIVE R15, `(.L_x_426) ;  /* 0x000000000f087348 */ /* 0x007fea0003c00000 */
[----:B------:R3:W4:Y:S02]  /*12000*/  SHFL.IDX P6, R14, R13, R12, R11 ;  /* 0x0000000c0d0e7389 */ /* 0x00072400000c000b */
[----:B01234-:R-:W-:Y:S01]  /*12010*/  ENDCOLLECTIVE ;  /* 0x000000000000791b */ /* 0x01ffe20003800000 */
.L_x_426:
[----:B------:R-:W-:Y:S05]  /*12020*/  BSYNC B0 ;  /* 0x0000000000007941 */ /* 0x000fea0003800000 */
.L_x_425:
[----:B------:R-:W-:Y:S05]  /*12030*/  BRA `(.L_x_304) ;  /* 0xffffffc000347947 */ /* 0x000fea000383ffff */
.L_x_309:
[----:B0-----:R0:W2:Y:S02]  /*12040*/  SYNCS.PHASECHK.TRANS64.TRYWAIT P0, [R4+URZ+0x30820], R0 ;  /* 0x03082000040075a7 */ /* 0x0010a4000800017f */
[----:B--2---:R-:W-:Y:S05]  /*12050*/  @!P0 NANOSLEEP.SYNCS 0x989680 ;  /* 0x009896800000895d */ /* 0x004fea0003900000 */
[----:B------:R-:W2:Y:S02]  /*12060*/  @!P0 SYNCS.PHASECHK.TRANS64 P0, [R4+URZ+0x30820], R0 ;  /* 0x03082000040085a7 */ /* 0x000ea4000800007f */
[----:B--2---:R-:W-:Y:S05]  /*12070*/  @!P0 BRA `(.L_x_309) ;  /* 0xfffffffc00f08947 */ /* 0x004fea000383ffff */
[----:B------:R-:W-:Y:S05]  /*12080*/  BRA `(.L_x_427) ;  /* 0xffffffc400207947 */ /* 0x000fea000383ffff */
.L_x_310:
[----:B------:R-:W2:Y:S01]  /*12090*/  S2R R2, SR_TID.X ;  /* 0x0000000000027919 */ /* 0x000ea20000002100 */
[----:B------:R-:W-:Y:S01]  /*120a0*/  BSSY B0, `(.L_x_428) ;  /* 0x000000a000007945 */ /* 0x000fe20003800000 */
[----:B------:R-:W-:Y:S02]  /*120b0*/  IMAD.MOV.U32 R12, RZ, RZ, RZ ;  /* 0x000000ffff0c7224 */ /* 0x000fe400078e00ff */
[----:B------:R-:W-:Y:S02]  /*120c0*/  IMAD.MOV.U32 R11, RZ, RZ, 0x1f ;  /* 0x0000001fff0b7424 */ /* 0x000fe400078e00ff */
[----:B------:R-:W-:Y:S01]  /*120d0*/  IMAD.MOV.U32 R15, RZ, RZ, -0x1 ;  /* 0xffffffffff0f7424 */ /* 0x000fe200078e00ff */
[----:B--2---:R-:W-:-:S04]  /*120e0*/  SHF.R.U32.HI R2, RZ, 0x5, R2 ;  /* 0x00000005ff027819 */ /* 0x004fc80000011602 */
[----:B------:R-:W-:-:S04]  /*120f0*/  LOP3.LUT R2, R2, 0x3, RZ, 0xc0, !PT ;  /* 0x0000000302027812 */ /* 0x000fc800078ec0ff */
[----:B------:R-:W-:-:S07]  /*12100*/  MOV R13, R2 ;  /* 0x00000002000d7202 */ /* 0x000fce0000000f00 */
[----:B01-3--:R-:W-:Y:S05]  /*12110*/  WARPSYNC.COLLECTIVE R15, `(.L_x_429) ;  /* 0x000000000f087348 */ /* 0x00bfea0003c00000 */
[----:B------:R2:W4:Y:S02]  /*12120*/  SHFL.IDX P6, R14, R13, R12, R11 ;  /* 0x0000000c0d0e7389 */ /* 0x00052400000c000b */
[----:B01234-:R-:W-:Y:S01]  /*12130*/  ENDCOLLECTIVE ;  /* 0x000000000000791b */ /* 0x01ffe20003800000 */
.L_x_429:
[----:B------:R-:W-:Y:S05]  /*12140*/  BSYNC B0 ;  /* 0x0000000000007941 */ /* 0x000fea0003800000 */
.L_x_428:
[----:B------:R-:W-:Y:S05]  /*12150*/  BRA `(.L_x_430) ;  /* 0xffffffc400087947 */ /* 0x000fea000383ffff */
.L_x_313:
[----:B------:R-:W-:Y:S01]  /*12160*/  BSSY B1, `(.L_x_431) ;  /* 0x0000006000017945 */ /* 0x000fe20003800000 */
[----:B------:R-:W-:-:S07]  /*12170*/  IMAD.MOV.U32 R15, RZ, RZ, -0x1 ;  /* 0xffffffffff0f7424 */ /* 0x000fce00078e00ff */
[----:B01-3--:R-:W-:Y:S05]  /*12180*/  WARPSYNC.COLLECTIVE R15, `(.L_x_432) ;  /* 0x000000000f0c7348 */ /* 0x00bfea0003c00000 */
[----:B------:R-:W-:Y:S02]  /*12190*/  ELECT P6, UR62, PT ;  /* 0x00000000003e782f */ /* 0x000fe400038c0000 */
[----:B------:R-:W-:Y:S01]  /*121a0*/  MOV R14, UR62 ;  /* 0x0000003e000e7c02 */ /* 0x000fe20008000f00 */
[----:B01-3--:R-:W-:Y:S10]  /*121b0*/  ENDCOLLECTIVE ;  /* 0x000000000000791b */ /* 0x00bff40003800000 */
.L_x_432:
[----:B------:R-:W-:Y:S05]  /*121c0*/  BSYNC B1 ;  /* 0x0000000000017941 */ /* 0x000fea0003800000 */
.L_x_431:
[----:B------:R-:W-:Y:S05]  /*121d0*/  BRA `(.L_x_433) ;  /* 0xffffffc400007947 */ /* 0x000fea000383ffff */
.L_x_315:
[----:B0-----:R0:W2:Y:S02]  /*121e0*/  SYNCS.PHASECHK.TRANS64.TRYWAIT P1, [R5+URZ+0x30840], R0 ;  /* 0x03084000050075a7 */ /* 0x0010a4000802017f */
[----:B--2---:R-:W-:Y:S05]  /*121f0*/  @!P1 NANOSLEEP.SYNCS 0x989680 ;  /* 0x009896800000995d */ /* 0x004fea0003900000 */
[----:B------:R-:W2:Y:S02]  /*12200*/  @!P1 SYNCS.PHASECHK.TRANS64 P1, [R5+URZ+0x30840], R0 ;  /* 0x03084000050095a7 */ /* 0x000ea4000802007f */
[----:B--2---:R-:W-:Y:S05]  /*12210*/  @!P1 BRA `(.L_x_315) ;  /* 0xfffffffc00f09947 */ /* 0x004fea000383ffff */
[----:B------:R-:W-:Y:S05]  /*12220*/  BRA `(.L_x_434) ;  /* 0xffffffc400287947 */ /* 0x000fea000383ffff */
.L_x_317:
[----:B--2---:R2:W4:Y:S02]  /*12230*/  SYNCS.PHASECHK.TRANS64.TRYWAIT P1, [R27+URZ+0x30840], R2 ;  /* 0x030840021b0075a7 */ /* 0x004524000802017f */
[----:B----4-:R-:W-:Y:S05]  /*12240*/  @!P1 NANOSLEEP.SYNCS 0x989680 ;  /* 0x009896800000995d */ /* 0x010fea0003900000 */
[----:B------:R-:W4:Y:S02]  /*12250*/  @!P1 SYNCS.PHASECHK.TRANS64 P1, [R27+URZ+0x30840], R2 ;  /* 0x030840021b0095a7 */ /* 0x000f24000802007f */
[----:B----4-:R-:W-:Y:S05]  /*12260*/  @!P1 BRA `(.L_x_317) ;  /* 0xfffffffc00f09947 */ /* 0x010fea000383ffff */
[----:B------:R-:W-:Y:S05]  /*12270*/  BRA `(.L_x_435) ;  /* 0xffffffc400347947 */ /* 0x000fea000383ffff */
.L_x_319:
[----:B----4-:R4:W0:Y:S02]  /*12280*/  SYNCS.PHASECHK.TRANS64.TRYWAIT P1, [R5+URZ+0x30860], R0 ;  /* 0x03086000050075a7 */ /* 0x010824000802017f */
[----:B0-----:R-:W-:Y:S05]  /*12290*/  @!P1 NANOSLEEP.SYNCS 0x989680 ;  /* 0x009896800000995d */ /* 0x001fea0003900000 */
[----:B------:R-:W0:Y:S02]  /*122a0*/  @!P1 SYNCS.PHASECHK.TRANS64 P1, [R5+URZ+0x30860], R0 ;  /* 0x03086000050095a7 */ /* 0x000e24000802007f */
[----:B0-----:R-:W-:Y:S05]  /*122b0*/  @!P1 BRA `(.L_x_319) ;  /* 0xfffffffc00f09947 */ /* 0x001fea000383ffff */
[----:B------:R-:W-:Y:S05]  /*122c0*/  BRA `(.L_x_436) ;  /* 0xffffffc400307947 */ /* 0x000fea000383ffff */
.L_x_437:
        /* <DEDUP_REMOVED lines=11> */
.L_x_3233:


//--------------------- .text._ZN7cutlass13device_kernelIN5flash11enable_sm90INS1_16FlashAttnFwdSm90INS1_25CollectiveMainloopFwdSm90ILi2EN4cute5tupleIJNS5_1CILi1EEES8_S8_EEENS6_IJNS7_ILi128EEENS7_ILi96EEENS7_ILi192EEEEEELi192ENS_6half_tEfNS_4arch4Sm90ELb0ELb0ELb0ELb1ELb1ELb1ELb0ELb1ELb1ELb1ELb0ELb0EEENS1_21CollectiveEpilogueFwdINS6_IJSA_SC_SB_EEES9_SE_SG_Li256ELb1ELb1ELb0ELb0EEENS1_36VarlenDynamicPersistentTileSchedulerILi128ELi96ELi256ELi128ELb0ELb1ELb1ELb0ELb1ELb1EEEEEEEEEvNT_6ParamsE --------------------------
	.section	.text._ZN7cutlass13device_kernelIN5flash11enable_sm90INS1_16FlashAttnFwdSm90INS1_25CollectiveMainloopFwdSm90ILi2EN4cute5tupleIJNS5_1CILi1EEES8_S8_EEENS6_IJNS7_ILi128EEENS7_ILi96EEENS7_ILi192EEEEEELi192ENS_6half_tEfNS_4arch4Sm90ELb0ELb0ELb0ELb1ELb1ELb1ELb0ELb1ELb1ELb1ELb0ELb0EEENS1_21CollectiveEpilogueFwdINS6_IJSA_SC_SB_EEES9_SE_SG_Li256ELb1ELb1ELb0ELb0EEENS1_36VarlenDynamicPersistentTileSchedulerILi128ELi96ELi256ELi128ELb0ELb1ELb1ELb0ELb1ELb1EEEEEEEEEvNT_6ParamsE,"ax",@progbits
	.align	128
.text._ZN7cutlass13device_kernelIN5flash11enable_sm90INS1_16FlashAttnFwdSm90INS1_25CollectiveMainloopFwdSm90ILi2EN4cute5tupleIJNS5_1CILi1EEES8_S8_EEENS6_IJNS7_ILi128EEENS7_ILi96EEENS7_ILi192EEEEEELi192ENS_6half_tEfNS_4arch4Sm90ELb0ELb0ELb0ELb1ELb1ELb1ELb0ELb1ELb1ELb1ELb0ELb0EEENS1_21CollectiveEpilogueFwdINS6_IJSA_SC_SB_EEES9_SE_SG_Li256ELb1ELb1ELb0ELb0EEENS1_36VarlenDynamicPersistentTileSchedulerILi128ELi96ELi256ELi128ELb0ELb1ELb1ELb0ELb1ELb1EEEEEEEEEvNT_6ParamsE:
        .type           _ZN7cutlass13device_kernelIN5flash11enable_sm90INS1_16FlashAttnFwdSm90INS1_25CollectiveMainloopFwdSm90ILi2EN4cute5tupleIJNS5_1CILi1EEES8_S8_EEENS6_IJNS7_ILi128EEENS7_ILi96EEENS7_ILi192EEEEEELi192ENS_6half_tEfNS_4arch4Sm90ELb0ELb0ELb0ELb1ELb1ELb1ELb0ELb1ELb1ELb1ELb0ELb0EEENS1_21CollectiveEpilogueFwdINS6_IJSA_SC_SB_EEES9_SE_SG_Li256ELb1ELb1ELb0ELb0EEENS1_36VarlenDynamicPersistentTileSchedulerILi128ELi96ELi256ELi128ELb0ELb1ELb1ELb0ELb1ELb1EEEEEEEEEvNT_6ParamsE,@function
        .size           _ZN7cutlass13device_kernelIN5flash11enable_sm90INS1_16FlashAttnFwdSm90INS1_25CollectiveMainloopFwdSm90ILi2EN4cute5tupleIJNS5_1CILi1EEES8_S8_EEENS6_IJNS7_ILi128EEENS7_ILi96EEENS7_ILi192EEEEEELi192ENS_6half_tEfNS_4arch4Sm90ELb0ELb0ELb0ELb1ELb1ELb1ELb0ELb1ELb1ELb1ELb0ELb0EEENS1_21CollectiveEpilogueFwdINS6_IJSA_SC_SB_EEES9_SE_SG_Li256ELb1ELb1ELb0ELb0EEENS1_36VarlenDynamicPersistentTileSchedulerILi128ELi96ELi256ELi128ELb0ELb1ELb1ELb0ELb1ELb1EEEEEEEEEvNT_6ParamsE,(.L_x_3234 - _ZN7cutlass13device_kernelIN5flash11enable_sm90INS1_16FlashAttnFwdSm90INS1_25CollectiveMainloopFwdSm90ILi2EN4cute5tupleIJNS5_1CILi1EEES8_S8_EEENS6_IJNS7_ILi128EEENS7_ILi96EEENS7_ILi192EEEEEELi192ENS_6half_tEfNS_4arch4Sm90ELb0ELb0ELb0ELb1ELb1ELb1ELb0ELb1ELb1ELb1ELb0ELb0EEENS1_21CollectiveEpilogueFwdINS6_IJSA_SC_SB_EEES9_SE_SG_Li256ELb1ELb1ELb0ELb0EEENS1_36VarlenDynamicPersistentTileSchedulerILi128ELi96ELi256ELi128ELb0ELb1ELb1ELb0ELb1ELb1EEEEEEEEEvNT_6ParamsE)
        .other          _ZN7cutlass13device_kernelIN5flash11enable_sm90INS1_16FlashAttnFwdSm90INS1_25CollectiveMainloopFwdSm90ILi2EN4cute5tupleIJNS5_1CILi1EEES8_S8_EEENS6_IJNS7_ILi128EEENS7_ILi96EEENS7_ILi192EEEEEELi192ENS_6half_tEfNS_4arch4Sm90ELb0ELb0ELb0ELb1ELb1ELb1ELb0ELb1ELb1ELb1ELb0ELb0EEENS1_21CollectiveEpilogueFwdINS6_IJSA_SC_SB_EEES9_SE_SG_Li256ELb1ELb1ELb0ELb0EEENS1_36VarlenDynamicPersistentTileSchedulerILi128ELi96ELi256ELi128ELb0ELb1ELb1ELb0ELb1ELb1EEEEEEEEEvNT_6ParamsE,@"STO_CUDA_ENTRY STV_DEFAULT"
_ZN7cutlass13device_kernelIN5flash11enable_sm90INS1_16FlashAttnFwdSm90INS1_25CollectiveMainloopFwdSm90ILi2EN4cute5tupleIJNS5_1CILi1EEES8_S8_EEENS6_IJNS7_ILi128EEENS7_ILi96EEENS7_ILi192EEEEEELi192ENS_6half_tEfNS_4arch4Sm90ELb0ELb0ELb0ELb1ELb1ELb1ELb0ELb1ELb1ELb1ELb0ELb0EEENS1_21CollectiveEpilogueFwdINS6_IJSA_SC_SB_EEES9_SE_SG_Li256ELb1ELb1ELb0ELb0EEENS1_36VarlenDynamicPersistentTileSchedulerILi128ELi96ELi256ELi128ELb0ELb1ELb1ELb0ELb1ELb1EEEEEEEEEvNT_6ParamsE:
[----:B------:R-:W0:Y:S02]  /*0000*/  LDC R1, c[0x0][0x28] ;  /* 0x00000a00ff017b82 */ /* 0x000e240000000800 */
[----:B0-----:R-:W-:Y:S01]  /*0010*/  VIADD R1, R1, 0xffffff68 ;  /* 0xffffff6801017836 */ /* 0x001fe20000000000 */
[----:B------:R-:W0:Y:S01]  /*0020*/  S2R R0, SR_TID.X ;  /* 0x0000000000007919 */ /* 0x000e220000002100 */
[----:B------:R-:W-:Y:S01]  /*0030*/  ELECT P0, URZ, PT ;  /* 0x00000000003f782f */ /* 0x000fe20003800000 */
[----:B------:R-:W-:Y:S01]  /*0040*/  BSSY B0, `(.L_x_438) ;  /* 0x000000e000007945 */ /* 0x000fe20003800000 */
[----:B0-----:R-:W-:-:S05]  /*0050*/  SHF.R.U32.HI R2, RZ, 0x5, R0 ;  /* 0x00000005ff027819 */ /* 0x001fca0000011600 */
[----:B------:R-:W0:Y:S02]  /*0060*/  SHFL.IDX PT, R3, R2, RZ, 0x1f ;  /* 0x00001fff02037589 */ /* 0x000e2400000e0000 */
[----:B0-----:R-:W-:Y:S02]  /*0070*/  ISETP.EQ.AND P0, PT, R3, RZ, P0 ;  /* 0x000000ff0300720c */ /* 0x001fe40000702270 */
[----:B------:R-:W-:-:S11]  /*0080*/  SHF.R.U32.HI R3, RZ, 0x7, R0 ;  /* 0x00000007ff037819 */ /* 0x000fd60000011600 */
[----:B------:R-:W-:Y:S05]  /*0090*/  @!P0 BRA `(.L_x_439) ;  /* 0x0000000000208947 */ /* 0x000fea0003800000 */
[----:B------:R-:W-:Y:S02]  /*00a0*/  ULDC.64 UR4, c[0x0][0x198] ;  /* 0x0000660000047ab9 */ /* 0x000fe40000000a00 */
[----:B------:R-:W-:Y:S02]  /*00b0*/  UIADD3 UR6, UP0, UR4, 0x570, URZ ;  /* 0x0000057004067890 */ /* 0x000fe4000ff1e03f */
[----:B------:R-:W-:Y:S02]  /*00c0*/  UIADD3 UR4, UP1, UR4, 0x670, URZ ;  /* 0x0000067004047890 */ /* 0x000fe4000ff3e03f */
[----:B------:R-:W-:Y:S02]  /*00d0*/  UIADD3.X UR7, URZ, UR5, URZ, UP0, !UPT ;  /* 0x000000053f077290 */ /* 0x000fe400087fe43f */
[----:B------:R-:W-:-:S07]  /*00e0*/  UIADD3.X UR5, URZ, UR5, URZ, UP1, !UPT ;  /* 0x000000053f057290 */ /* 0x000fce0008ffe43f */
[----:B------:R0:W-:Y:S02]  /*00f0*/  UTMACCTL.PF [UR6] ;  /* 0x00000000060079b9 */ /* 0x0001e40008040000 */
[----:B------:R0:W-:Y:S02]  /*0100*/  UTMACCTL.PF [UR4] ;  /* 0x00000000040079b9 */ /* 0x0001e40008040000 */
[----:B0-----:R-:W-:Y:S01]  /*0110*/  NOP ;  /* 0x0000000000007918 */ /* 0x001fe20000000000 */
.L_x_439:
[----:B------:R-:W-:Y:S05]  /*0120*/  BSYNC B0 ;  /* 0x0000000000007941 */ /* 0x000fea0003800000 */
.L_x_438:
[----:B------:R-:W-:Y:S01]  /*0130*/  VOTEU.ANY UP0, P0 ;  /* 0x00000000003f7886 */ /* 0x000fe20000000100 */
[----:B------:R-:W0:Y:S01]  /*0140*/  SHFL.IDX PT, R3, R3, RZ, 0x1f ;  /* 0x00001fff03037589 */ /* 0x000e2200000e0000 */
[----:B------:R-:W-:Y:S01]  /*0150*/  UMOV UR4, 0x80 ;  /* 0x0000008000047882 */ /* 0x000fe20000000000 */
[----:B------:R-:W-:Y:S01]  /*0160*/  UMOV UR7, 0x100 ;  /* 0x0000010000077882 */ /* 0x000fe20000000000 */
[----:B------:R-:W-:Y:S01]  /*0170*/  VOTEU.ANY UP1, P0 ;  /* 0x00000000003f7886 */ /* 0x000fe20000020100 */
[----:B------:R-:W1:Y:S01]  /*0180*/  @UP0 S2UR UR8, SR_CgaCtaId ;  /* 0x00000000000809c3 */ /* 0x000e620000008800 */
[----:B------:R-:W2:Y:S01]  /*0190*/  SHFL.IDX PT, R4, R2, RZ, 0x1f ;  /* 0x00001fff02047589 */ /* 0x000ea200000e0000 */
[----:B------:R-:W-:Y:S01]  /*01a0*/  @UP0 UMOV UR6, 0x400 ;  /* 0x0000040000060882 */ /* 0x000fe20000000000 */
[----:B------:R-:W-:-:S04]  /*01b0*/  @UP0 UIADD3 UR4, -UR4, 0x100000, URZ ;  /* 0x0010000004040890 */ /* 0x000fc8000fffe13f */
[----:B------:R-:W-:Y:S02]  /*01c0*/  @UP0 USHF.L.U32 UR5, UR4, 0xb, URZ ;  /* 0x0000000b04050899 */ /* 0x000fe4000800063f */
[----:B------:R-:W-:Y:S01]  /*01d0*/  @UP0 USHF.L.U32 UR4, UR4, 0x1, URZ ;  /* 0x0000000104040899 */ /* 0x000fe2000800063f */
[----:B------:R-:W-:Y:S01]  /*01e0*/  VOTEU.ANY UP2, P0 ;  /* 0x00000000003f7886 */ /* 0x000fe20000040100 */
[----:B0-----:R-:W-:Y:S01]  /*01f0*/  R2UR UR9, R3 ;  /* 0x00000000030972ca */ /* 0x001fe200000e0000 */
[----:B-1----:R-:W-:Y:S01]  /*0200*/  @UP0 ULEA UR8, UR8, UR6, 0x18 ;  /* 0x0000000608080291 */ /* 0x002fe2000f8ec03f */
[----:B--2---:R-:W-:Y:S01]  /*0210*/  ISETP.NE.AND P1, PT, R4, RZ, PT ;  /* 0x000000ff0400720c */ /* 0x004fe20003f25270 */
[----:B------:R-:W-:-:S04]  /*0220*/  @UP0 UIADD3 UR6, -UR7, 0x100000, URZ ;  /* 0x0010000007060890 */ /* 0x000fc8000fffe13f */
[----:B------:R-:W-:Y:S02]  /*0230*/  @UP0 USHF.L.U32 UR7, UR6, 0xb, URZ ;  /* 0x0000000b06070899 */ /* 0x000fe4000800063f */
[----:B------:R-:W-:-:S04]  /*0240*/  @UP0 USHF.L.U32 UR6, UR6, 0x1, URZ ;  /* 0x0000000106060899 */ /* 0x000fc8000800063f */
[----:B------:R-:W-:Y:S01]  /*0250*/  UISETP.NE.AND UP0, UPT, UR9, URZ, UPT ;  /* 0x0000003f0900728c */ /* 0x000fe2000bf05270 */
[----:B------:R-:W0:Y:S02]  /*0260*/  FENCE.VIEW.ASYNC.S ;  /* 0x00000000000073c6 */ /* 0x000e240000000000 */
[----:B0-----:R0:W1:Y:S05]  /*0270*/  @UP1 SYNCS.EXCH.64 URZ, [UR8+0x30800], UR4 ;  /* 0x03080004083f15b2 */ /* 0x00106a0008000100 */
[----:B------:R0:W2:Y:S01]  /*0280*/  @UP2 SYNCS.EXCH.64 URZ, [UR8+0x30820], UR6 ;  /* 0x03082006083f25b2 */ /* 0x0000a20008000100 */
        /* <DEDUP_REMOVED lines=14> */
[----:B0-----:R3:W4:Y:S08]  /*0370*/  SYNCS.EXCH.64 URZ, [UR8+0x30830], UR4 ;  /* 0x03083004083f75b2 */ /* 0x0017300008000100 */
[----:B------:R3:W0:Y:S01]  /*0380*/  SYNCS.EXCH.64 URZ, [UR8+0x30840], UR6 ;  /* 0x03084006083f75b2 */ /* 0x0006220008000100 */
[----:B------:R3:W0:Y:S01]  /*0390*/  SYNCS.EXCH.64 URZ, [UR8+0x30838], UR4 ;  /* 0x03083804083f75b2 */ /* 0x0006220008000100 */
[----:B------:R3:W0:Y:S02]  /*03a0*/  SYNCS.EXCH.64 URZ, [UR8+0x30848], UR6 ;  /* 0x03084806083f75b2 */ /* 0x0006240008000100 */
[----:B---3--:R-:W-:Y:S01]  /*03b0*/  NOP ;  /* 0x0000000000007918 */ /* 0x008fe20000000000 */
.L_x_440:
[----:B------:R-:W3:Y:S01]  /*03c0*/  SHFL.IDX PT, R3, R2, RZ, 0x1f ;  /* 0x00001fff02037589 */ /* 0x000ee200000e0000 */
[----:B------:R-:W-:Y:S01]  /*03d0*/  NOP ;  /* 0x0000000000007918 */ /* 0x000fe20000000000 */
[----:B---3--:R-:W-:-:S13]  /*03e0*/  ISETP.NE.AND P0, PT, R3, RZ, PT ;  /* 0x000000ff0300720c */ /* 0x008fda0003f05270 */
        /* <DEDUP_REMOVED lines=17> */
[----:B------:R3:W0:Y:S02]  /*0500*/  SYNCS.EXCH.64 URZ, [UR8+0x30868], UR6 ;  /* 0x03086806083f75b2 */ /* 0x0006240008000100 */
[----:B---3--:R-:W-:Y:S01]  /*0510*/  NOP ;  /* 0x0000000000007918 */ /* 0x008fe20000000000 */
.L_x_441:
[----:B------:R-:W3:Y:S01]  /*0520*/  SHFL.IDX PT, R3, R2, RZ, 0x1f ;  /* 0x00001fff02037589 */ /* 0x000ee200000e0000 */
[----:B------:R-:W-:Y:S01]  /*0530*/  NOP ;  /* 0x0000000000007918 */ /* 0x000fe20000000000 */
[----:B---3--:R-:W-:-:S13]  /*0540*/  ISETP.NE.AND P0, PT, R3, RZ, PT ;  /* 0x000000ff0300720c */ /* 0x008fda0003f05270 */
        /* <DEDUP_REMOVED lines=13> */
[----:B------:R3:W0:Y:S02]  /*0620*/  SYNCS.EXCH.64 URZ, [UR6+0x30888], UR4 ;  /* 0x03088804063f75b2 */ /* 0x0006240008000100 */
[----:B---3--:R-:W-:Y:S01]  /*0630*/  NOP ;  /* 0x0000000000007918 */ /* 0x008fe20000000000 */
.L_x_442:
        /* <DEDUP_REMOVED lines=22> */
.L_x_443:
        /* <DEDUP_REMOVED lines=22> */
.L_x_444:
[----:B------:R-:W-:Y:S01]  /*0900*/  PLOP3.LUT P0, PT, PT, PT, UP0, 0x80, 0x0 ;  /* 0x000000000000781c */ /* 0x000fe20003f0f008 */
[----:B------:R-:W-:Y:S01]  /*0910*/  UMOV UR61, 0x1 ;  /* 0x00000001003d7882 */ /* 0x000fe20000000000 */
[----:B------:R-:W-:Y:S01]  /*0920*/  NOP ;  /* 0x0000000000007918 */ /* 0x000fe20000000000 */
[----:B------:R-:W-:Y:S01]  /*0930*/  USEL UR61, UR61, 0x2, !UP0 ;  /* 0x000000023d3d7887 */ /* 0x000fe2000c000000 */
[----:B------:R-:W-:Y:S01]  /*0940*/  BSSY B9, `(.L_x_445) ;  /* 0x0001eee000097945 */ /* 0x000fe20003800000 */
[----:B------:R-:W-:Y:S01]  /*0950*/  ULDC.64 UR56, c[0x0][0x208] ;  /* 0x0000820000387ab9 */ /* 0x000fe20000000a00 */
[----:B012-4-:R-:W-:Y:S07]  /*0960*/  BAR.SYNC.DEFER_BLOCKING 0x0 ;  /* 0x0000000000007b1d */ /* 0x017fee0000010000 */
[----:B------:R-:W-:Y:S05]  /*0970*/  @!P0 BRA `(.L_x_446) ;  /* 0x0000018000f88947 */ /* 0x000fea0003800000 */
.L_x_447:
[----:B------:R-:W-:-:S08]  /*0980*/  NOP ;  /* 0x0000000000007918 */ /* 0x000fd00000000000 */
[----:B------:R-:W0:Y:S02]  /*0990*/  USETMAXREG.TRY_ALLOC.CTAPOOL UP0, 0xe8 ;  /* 0x000000e8000079c8 */ /* 0x000e240008000600 */
[----:B0-----:R-:W-:-:S13]  /*09a0*/  PLOP3.LUT P0, PT, PT, PT, UP0, 0x80, 0x0 ;  /* 0x000000000000781c */ /* 0x001fda0003f0f008 */
[----:B------:R-:W-:Y:S05]  /*09b0*/  @!P0 BRA `(.L_x_447) ;  /* 0xfffffffc00f08947 */ /* 0x000fea000383ffff */
[----:B------:R-:W0:Y:S08]  /*09c0*/  S2UR UR4, SR_CgaCtaId ;  /* 0x00000000000479c3 */ /* 0x000e300000008800 */
[----:B------:R-:W-:Y:S06]  /*09d0*/  BAR.ARV 0x8, 0x180 ;  /* 0x0206000000007b1d */ /* 0x000fec0000002000 */
[----:B------:R-:W-:-:S02]  /*09e0*/  MOV R18, 0x400 ;  /* 0x0000040000127802 */ /* 0x000fc40000000f00 */
[----:B------:R-:W-:Y:S01]  /*09f0*/  BAR.SYNC.DEFER_BLOCKING 0x5, 0x180 ;  /* 0x0146000000007b1d */ /* 0x000fe20000010000 */
[----:B0-----:R-:W-:-:S05]  /*0a00*/  IMAD.U32 R221, RZ, RZ, UR4 ;  /* 0x00000004ffdd7e24 */ /* 0x001fca000f8e00ff */
[----:B------:R-:W-:Y:S01]  /*0a10*/  ULDC UR4, c[0x0][0xc3c] ;  /* 0x00030f0000047ab9 */ /* 0x000fe20000000800 */
[----:B------:R-:W-:-:S05]  /*0a20*/  LEA R18, R221, R18, 0x18 ;  /* 0x00000012dd127211 */ /* 0x000fca00078ec0ff */
[----:B------:R-:W0:Y:S01]  /*0a30*/  LDS.128 R28, [R18+0x308d0] ;  /* 0x0308d000121c7984 */ /* 0x000e220000000c00 */
[----:B------:R-:W-:Y:S06]  /*0a40*/  BAR.ARV 0x4, 0x180 ;  /* 0x0106000000007b1d */ /* 0x000fec0000002000 */
[----:B0-----:R-:W-:-:S13]  /*0a50*/  ISETP.GE.AND P0, PT, R31, UR4, PT ;  /* 0x000000041f007c0c */ /* 0x001fda000bf06270 */
[----:B------:R-:W-:Y:S05]  /*0a60*/  @P0 BRA `(.L_x_448) ;  /* 0x000001ec006c0947 */ /* 0x000fea0003800000 */
[----:B------:R-:W-:Y:S01]  /*0a70*/  IADD3 R15, R0, -0x80, RZ ;  /* 0xffffff80000f7810 */ /* 0x000fe20007ffe0ff */
[----:B------:R-:W-:Y:S01]  /*0a80*/  IMAD.MOV.U32 R13, RZ, RZ, -0x2 ;  /* 0xfffffffeff0d7424 */ /* 0x000fe200078e00ff */
[----:B------:R-:W-:Y:S01]  /*0a90*/  R2UR UR60, R18 ;  /* 0x00000000123c72ca */ /* 0x000fe200000e0000 */
[----:B------:R-:W-:Y:S01]  /*0aa0*/  IMAD.MOV.U32 R19, RZ, RZ, RZ ;  /* 0x000000ffff137224 */ /* 0x000fe200078e00ff */
[----:B------:R-:W-:Y:S01]  /*0ab0*/  SHF.R.S32.HI R0, RZ, 0x1f, R15 ;  /* 0x0000001fff007819 */ /* 0x000fe2000001140f */
[----:B------:R-:W-:Y:S01]  /*0ac0*/  IMAD.MOV.U32 R219, RZ, RZ, RZ ;  /* 0x000000ffffdb7224 */ /* 0x000fe200078e00ff */
[----:B------:R-:W-:Y:S01]  /*0ad0*/  MOV R203, RZ ;  /* 0x000000ff00cb7202 */ /* 0x000fe20000000f00 */
[----:B------:R-:W-:Y:S01]  /*0ae0*/  IMAD.MOV.U32 R210, RZ, RZ, RZ ;  /* 0x000000ffffd27224 */ /* 0x000fe200078e00ff */
[CC--:B------:R-:W-:Y:S01]  /*0af0*/  LEA.HI R2, R0.reuse, R15.reuse, RZ, 0x7 ;  /* 0x0000000f00027211 */ /* 0x0c0fe200078f38ff */
[----:B------:R-:W-:Y:S01]  /*0b00*/  ULOP3.LUT UR59, UR61, 0x1, URZ, 0xfc, !UPT ;  /* 0x000000013d3b7892 */ /* 0x000fe2000f8efc3f */
[----:B------:R-:W-:-:S02]  /*0b10*/  LEA.HI R5, R0, R15, RZ, 0x5 ;  /* 0x0000000f00057211 */ /* 0x000fc400078f28ff */
[----:B------:R-:W-:Y:S02]  /*0b20*/  LOP3.LUT R3, R2, 0xffffff80, RZ, 0xc0, !PT ;  /* 0xffffff8002037812 */ /* 0x000fe400078ec0ff */
[----:B------:R-:W-:Y:S01]  /*0b30*/  SHF.R.S32.HI R5, RZ, 0x5, R5 ;  /* 0x00000005ff057819 */ /* 0x000fe20000011405 */
[----:B------:R-:W-:Y:S01]  /*0b40*/  UIADD3 UR60, UR60, 0x12400, URZ ;  /* 0x000124003c3c7890 */ /* 0x000fe2000fffe03f */
[----:B------:R-:W-:Y:S01]  /*0b50*/  SHF.R.S32.HI R12, RZ, 0x7, R2 ;  /* 0x00000007ff0c7819 */ /* 0x000fe20000011402 */
[----:B------:R-:W-:Y:S01]  /*0b60*/  IMAD.IADD R14, R15, 0x1, -R3 ;  /* 0x000000010f0e7824 */ /* 0x000fe200078e0a03 */
[----:B------:R-:W-:Y:S01]  /*0b70*/  LEA.HI R3, R0, R15, RZ, 0x4 ;  /* 0x0000000f00037211 */ /* 0x000fe200078f20ff */
[----:B------:R-:W-:Y:S01]  /*0b80*/  IMAD.SHL.U32 R217, R5, 0x200, RZ ;  /* 0x0000020005d97824 */ /* 0x000fe200078e00ff */
[----:B------:R-:W-:Y:S02]  /*0b90*/  LEA.HI R2, R2, R12, RZ, 0x1 ;  /* 0x0000000c02027211 */ /* 0x000fe400078f08ff */
[----:B------:R-:W-:-:S02]  /*0ba0*/  SHF.R.S32.HI R6, RZ, 0x4, R3 ;  /* 0x00000004ff067819 */ /* 0x000fc40000011403 */
[----:B------:R-:W-:Y:S02]  /*0bb0*/  SHF.R.S32.HI R7, RZ, 0x1f, R14 ;  /* 0x0000001fff077819 */ /* 0x000fe4000001140e */
[C---:B------:R-:W-:Y:S02]  /*0bc0*/  LOP3.LUT R4, R3.reuse, 0x3fffff0, RZ, 0xc0, !PT ;  /* 0x03fffff003047812 */ /* 0x040fe400078ec0ff */
[----:B------:R-:W-:Y:S02]  /*0bd0*/  LEA.HI R3, R3, R6, RZ, 0x1 ;  /* 0x0000000603037211 */ /* 0x000fe400078f08ff */
[----:B------:R-:W-:Y:S01]  /*0be0*/  LEA.HI R8, R7, R14, RZ, 0x2 ;  /* 0x0000000e07087211 */ /* 0x000fe200078f10ff */
[----:B------:R-:W-:Y:S01]  /*0bf0*/  IMAD.IADD R4, R15, 0x1, -R4 ;  /* 0x000000010f047824 */ /* 0x000fe200078e0a04 */
[----:B------:R-:W-:Y:S02]  /*0c00*/  LOP3.LUT R3, R3, 0x1ffffffe, RZ, 0xc0, !PT ;  /* 0x1ffffffe03037812 */ /* 0x000fe400078ec0ff */
[----:B------:R-:W-:-:S02]  /*0c10*/  SHF.R.S32.HI R9, RZ, 0x2, R8 ;  /* 0x00000002ff097819 */ /* 0x000fc40000011408 */
[----:B------:R-:W-:Y:S01]  /*0c20*/  SHF.R.S32.HI R10, RZ, 0x1f, R8 ;  /* 0x0000001fff0a7819 */ /* 0x000fe20000011408 */
[----:B------:R-:W-:Y:S01]  /*0c30*/  IMAD.IADD R3, R6, 0x1, -R3 ;  /* 0x0000000106037824 */ /* 0x000fe200078e0a03 */
[----:B------:R-:W-:Y:S02]  /*0c40*/  LEA R4, R5, R4, 0x4 ;  /* 0x0000000405047211 */ /* 0x000fe400078e20ff */
[----:B------:R-:W-:Y:S02]  /*0c50*/  LEA.HI R10, R10, R9, RZ, 0x3 ;  /* 0x000000090a0a7211 */ /* 0x000fe400078f18ff */
[----:B------:R-:W-:Y:S01]  /*0c60*/  LOP3.LUT R8, R8, 0x7ffffffc, RZ, 0xc0, !PT ;  /* 0x7ffffffc08087812 */ /* 0x000fe200078ec0ff */
[----:B------:R-:W-:Y:S01]  /*0c70*/  IMAD R11, R4, 0x8, R3 ;  /* 0x00000008040b7824 */ /* 0x000fe200078e0203 */
[----:B------:R-:W-:Y:S02]  /*0c80*/  LOP3.LUT R10, R10, 0xfffffff8, RZ, 0xc0, !PT ;  /* 0xfffffff80a0a7812 */ /* 0x000fe400078ec0ff */
[----:B------:R-:W-:Y:S01]  /*0c90*/  LEA.HI R3, R0, R15, RZ, 0x2 ;  /* 0x0000000f00037211 */ /* 0x000fe200078f10ff */
[----:B------:R-:W-:Y:S01]  /*0ca0*/  IMAD.IADD R8, R14, 0x1, -R8 ;  /* 0x000000010e087824 */ /* 0x000fe200078e0a08 */
[----:B------:R-:W-:Y:S01]  /*0cb0*/  LEA.HI R7, R7, R14, RZ, 0x5 ;  /* 0x0000000e07077211 */ /* 0x000fe200078f28ff */
[----:B------:R-:W-:Y:S01]  /*0cc0*/  IMAD.SHL.U32 R20, R11, 0x8, RZ ;  /* 0x000000080b147824 */ /* 0x000fe200078e00ff */
[----:B------:R-:W-:Y:S01]  /*0cd0*/  IADD3 R10, R9, -R10, RZ ;  /* 0x8000000a090a7210 */ /* 0x000fe20007ffe0ff */
[----:B------:R-:W-:Y:S01]  /*0ce0*/  IMAD R4, R8, R13, 0x60 ;  /* 0x0000006008047424 */ /* 0x000fe200078e020d */
[----:B------:R-:W-:-:S02]  /*0cf0*/  SHF.R.S32.HI R202, RZ, 0x2, R3 ;  /* 0x00000002ffca7819 */ /* 0x000fc40000011403 */
[----:B------:R-:W-:Y:S02]  /*0d00*/  SHF.R.S32.HI R9, RZ, 0x1f, R3 ;  /* 0x0000001fff097819 */ /* 0x000fe40000011403 */
[----:B------:R-:W-:Y:S01]  /*0d10*/  LOP3.LUT R3, R3, 0xfffffffc, RZ, 0xc0, !PT ;  /* 0xfffffffc03037812 */ /* 0x000fe200078ec0ff */
[----:B------:R0:W-:Y:S01]  /*0d20*/  STL [R1+0x74], R4 ;  /* 0x0000740401007387 */ /* 0x0001e20000100800 */
[----:B------:R-:W-:Y:S02]  /*0d30*/  SHF.R.S32.HI R7, RZ, 0x5, R7 ;  /* 0x00000005ff077819 */ /* 0x000fe40000011407 */
[----:B------:R-:W-:Y:S01]  /*0d40*/  LOP3.LUT R2, R2, 0x3fffffe, RZ, 0xc0, !PT ;  /* 0x03fffffe02027812 */ /* 0x000fe200078ec0ff */
[----:B------:R-:W-:Y:S01]  /*0d50*/  IMAD.IADD R14, R15, 0x1, -R3 ;  /* 0x000000010f0e7824 */ /* 0x000fe200078e0a03 */
[----:B------:R-:W-:Y:S02]  /*0d60*/  LEA R7, R7, R10, 0x4 ;  /* 0x0000000a07077211 */ /* 0x000fe400078e20ff */
[----:B------:R-:W-:Y:S01]  /*0d70*/  LEA.HI R9, R9, R202, RZ, 0x3 ;  /* 0x000000ca09097211 */ /* 0x000fe200078f18ff */
[----:B------:R-:W-:Y:S01]  /*0d80*/  IMAD.IADD R2, R12, 0x1, -R2 ;  /* 0x000000010c027824 */ /* 0x000fe200078e0a02 */
[C---:B------:R-:W-:Y:S01]  /*0d90*/  SHF.L.U32 R196, R14.reuse, 0x2, RZ ;  /* 0x000000020ec47819 */ /* 0x040fe200000006ff */
[----:B------:R-:W-:Y:S01]  /*0da0*/  IMAD.SHL.U32 R16, R14, 0x8, RZ ;  /* 0x000000080e107824 */ /* 0x000fe200078e00ff */
[----:B0-----:R-:W-:Y:S01]  /*0db0*/  IADD3 R4, R202, 0x40, RZ ;  /* 0x00000040ca047810 */ /* 0x001fe20007ffe0ff */
[----:B------:R-:W-:Y:S01]  /*0dc0*/  IMAD R10, R2, 0x40, R7 ;  /* 0x00000040020a7824 */ /* 0x000fe200078e0207 */
[----:B------:R-:W-:Y:S01]  /*0dd0*/  LOP3.LUT R9, R9, 0xfffffff8, RZ, 0xc0, !PT ;  /* 0xfffffff809097812 */ /* 0x000fe200078ec0ff */
[----:B------:R-:W-:Y:S01]  /*0de0*/  VIADD R208, R196, 0x40 ;  /* 0x00000040c4d07836 */ /* 0x000fe20000000000 */
[----:B------:R-:W-:Y:S01]  /*0df0*/  SHF.R.S32.HI R2, RZ, 0x1f, R4 ;  /* 0x0000001fff027819 */ /* 0x000fe20000011404 */
[----:B------:R-:W-:Y:S01]  /*0e00*/  IMAD.SHL.U32 R204, R4, 0x40, RZ ;  /* 0x0000004004cc7824 */ /* 0x000fe200078e00ff */
[----:B------:R-:W-:Y:S01]  /*0e10*/  IADD3 R205, R196, 0x20, RZ ;  /* 0x00000020c4cd7810 */ /* 0x000fe20007ffe0ff */
[----:B------:R-:W-:Y:S01]  /*0e20*/  IMAD.IADD R223, R202, 0x1, -R9 ;  /* 0x00000001cadf7824 */ /* 0x000fe200078e0a09 */
[----:B------:R-:W-:Y:S01]  /*0e30*/  LEA.HI R2, R2, R4, RZ, 0x3 ;  /* 0x0000000402027211 */ /* 0x000fe200078f18ff */
[C---:B------:R-:W-:Y:S01]  /*0e40*/  IMAD.IADD R193, R196.reuse, 0x1, R208 ;  /* 0x00000001c4c17824 */ /* 0x040fe200078e02d0 */
[----:B------:R-:W-:Y:S01]  /*0e50*/  IADD3 R194, R196, R205, RZ ;  /* 0x000000cdc4c27210 */ /* 0x000fe20007ffe0ff */
[----:B------:R-:W-:Y:S01]  /*0e60*/  IMAD.SHL.U32 R215, R223, 0x40, RZ ;  /* 0x00000040dfd77824 */ /* 0x000fe200078e00ff */
[----:B------:R-:W-:Y:S01]  /*0e70*/  LOP3.LUT R204, R204, 0x1c0, RZ, 0xc0, !PT ;  /* 0x000001c0cccc7812 */ /* 0x000fe200078ec0ff */
[----:B------:R-:W-:Y:S01]  /*0e80*/  IMAD.SHL.U32 R2, R2, 0x40, RZ ;  /* 0x0000004002027824 */ /* 0x000fe200078e00ff */
[----:B------:R-:W-:Y:S01]  /*0e90*/  SHF.R.S32.HI R3, RZ, 0x1f, R194 ;  /* 0x0000001fff037819 */ /* 0x000fe200000114c2 */
[C---:B------:R-:W-:Y:S01]  /*0ea0*/  VIADD R206, R196.reuse, 0x30 ;  /* 0x00000030c4ce7836 */ /* 0x040fe20000000000 */
[----:B------:R-:W-:Y:S01]  /*0eb0*/  LOP3.LUT R215, R215, 0x1c0, RZ, 0xc0, !PT ;  /* 0x000001c0d7d77812 */ /* 0x000fe200078ec0ff */
[----:B------:R-:W-:Y:S01]  /*0ec0*/  VIADD R209, R196, 0x50 ;  /* 0x00000050c4d17836 */ /* 0x000fe20000000000 */
[----:B------:R-:W-:Y:S01]  /*0ed0*/  LOP3.LUT R218, R2, 0xfffffe00, RZ, 0xc0, !PT ;  /* 0xfffffe0002da7812 */ /* 0x000fe200078ec0ff */
[----:B------:R-:W-:Y:S01]  /*0ee0*/  STL [R1+0x70], R10 ;  /* 0x0000700a01007387 */ /* 0x000fe20000100800 */
[----:B------:R-:W-:Y:S01]  /*0ef0*/  SHF.R.S32.HI R2, RZ, 0x1f, R193 ;  /* 0x0000001fff027819 */ /* 0x000fe200000114c1 */
[C---:B------:R-:W-:Y:S01]  /*0f00*/  VIADD R22, R16.reuse, 0x80 ;  /* 0x0000008010167836 */ /* 0x040fe20000000000 */
[CC--:B------:R-:W-:Y:S01]  /*0f10*/  LEA.HI R195, R3.reuse, R194.reuse, RZ, 0x3 ;  /* 0x000000c203c37211 */ /* 0x0c0fe200078f18ff */
[----:B------:R-:W-:Y:S01]  /*0f20*/  STL [R1+0x4], RZ ;  /* 0x000004ff01007387 */ /* 0x000fe20000100800 */
[----:B------:R-:W-:Y:S01]  /*0f30*/  LEA.HI R3, R3, R194, RZ, 0x6 ;  /* 0x000000c203037211 */ /* 0x000fe200078f30ff */
[----:B------:R-:W-:Y:S01]  /*0f40*/  VIADD R192, R16, 0xa0 ;  /* 0x000000a010c07836 */ /* 0x000fe20000000000 */
[CC--:B------:R-:W-:Y:S01]  /*0f50*/  LEA.HI R4, R2.reuse, R193.reuse, RZ, 0x6 ;  /* 0x000000c102047211 */ /* 0x0c0fe200078f30ff */
[----:B------:R-:W-:Y:S01]  /*0f60*/  STL [R1+0x7c], R20 ;  /* 0x00007c1401007387 */ /* 0x000fe20000100800 */
[----:B------:R-:W-:-:S02]  /*0f70*/  LEA.HI R198, R2, R193, RZ, 0x3 ;  /* 0x000000c102c67211 */ /* 0x000fc400078f18ff */
[----:B------:R-:W-:Y:S01]  /*0f80*/  SHF.L.U32 R2, R3, 0x7, RZ ;  /* 0x0000000703027819 */ /* 0x000fe200000006ff */
[----:B------:R-:W-:Y:S01]  /*0f90*/  IMAD.SHL.U32 R4, R4, 0x80, RZ ;  /* 0x0000008004047824 */ /* 0x000fe200078e00ff */
[----:B------:R-:W-:Y:S02]  /*0fa0*/  SHF.R.U32.HI R12, RZ, 0x3, R204 ;  /* 0x00000003ff0c7819 */ /* 0x000fe400000116cc */
[----:B------:R-:W-:Y:S02]  /*0fb0*/  SHF.R.U32.HI R216, RZ, 0x3, R215 ;  /* 0x00000003ffd87819 */ /* 0x000fe400000116d7 */
[--C-:B------:R-:W-:Y:S02]  /*0fc0*/  LOP3.LUT R3, R215, 0x38, R195.reuse, 0xf8, !PT ;  /* 0x00000038d7037812 */ /* 0x100fe400078ef8c3 */
[----:B------:R-:W-:Y:S02]  /*0fd0*/  LOP3.LUT R6, R204, 0x38, R195, 0xf8, !PT ;  /* 0x00000038cc067812 */ /* 0x000fe400078ef8c3 */
[----:B------:R-:W-:-:S02]  /*0fe0*/  LOP3.LUT R2, R2, 0xffffe000, RZ, 0xc0, !PT ;  /* 0xffffe00002027812 */ /* 0x000fc400078ec0ff */
[----:B------:R-:W-:Y:S02]  /*0ff0*/  LOP3.LUT R3, R3, R216, RZ, 0x3c, !PT ;  /* 0x000000d803037212 */ /* 0x000fe400078e3cff */
[----:B------:R-:W-:Y:S02]  /*1000*/  LOP3.LUT R7, R6, R12, RZ, 0x3c, !PT ;  /* 0x0000000c06077212 */ /* 0x000fe400078e3cff */
[--C-:B------:R-:W-:Y:S02]  /*1010*/  LOP3.LUT R5, R215, 0x38, R198.reuse, 0xf8, !PT ;  /* 0x00000038d7057812 */ /* 0x100fe400078ef8c6 */
[----:B------:R-:W-:Y:S02]  /*1020*/  LOP3.LUT R8, R204, 0x38, R198, 0xf8, !PT ;  /* 0x00000038cc087812 */ /* 0x000fe400078ef8c6 */
[-C--:B------:R-:W-:Y:S02]  /*1030*/  IADD3 R3, R3, R2.reuse, R217 ;  /* 0x0000000203037210 */ /* 0x080fe40007ffe0d9 */
[----:B------:R-:W-:-:S02]  /*1040*/  IADD3 R7, R7, R2, R218 ;  /* 0x0000000207077210 */ /* 0x000fc40007ffe0da */
[----:B------:R-:W-:Y:S02]  /*1050*/  LEA.HI R0, R0, R15, RZ, 0x3 ;  /* 0x0000000f00007211 */ /* 0x000fe400078f18ff */
[----:B------:R-:W-:Y:S02]  /*1060*/  LEA.HI R2, R14, R14, RZ, 0x1 ;  /* 0x0000000e0e027211 */ /* 0x000fe400078f08ff */
[----:B------:R-:W-:Y:S02]  /*1070*/  LOP3.LUT R4, R4, 0xffffe000, RZ, 0xc0, !PT ;  /* 0xffffe00004047812 */ /* 0x000fe400078ec0ff */
[----:B------:R-:W-:Y:S02]  /*1080*/  LOP3.LUT R5, R5, R216, RZ, 0x3c, !PT ;  /* 0x000000d805057212 */ /* 0x000fe400078e3cff */
[----:B------:R-:W-:Y:S02]  /*1090*/  LOP3.LUT R9, R8, R12, RZ, 0x3c, !PT ;  /* 0x0000000c08097212 */ /* 0x000fe400078e3cff */
[----:B------:R-:W-:-:S02]  /*10a0*/  IADD3 R207, R196, 0x10, RZ ;  /* 0x00000010c4cf7810 */ /* 0x000fc40007ffe0ff */
[----:B------:R-:W-:Y:S02]  /*10b0*/  LOP3.LUT R225, R0, 0xfffffff8, RZ, 0xc0, !PT ;  /* 0xfffffff800e17812 */ /* 0x000fe400078ec0ff */
[----:B------:R-:W-:Y:S02]  /*10c0*/  LOP3.LUT R2, R2, 0x1ffffffe, RZ, 0xc0, !PT ;  /* 0x1ffffffe02027812 */ /* 0x000fe400078ec0ff */
[----:B------:R-:W-:Y:S02]  /*10d0*/  SHF.R.S32.HI R0, RZ, 0x3, R0 ;  /* 0x00000003ff007819 */ /* 0x000fe40000011400 */
[-C--:B------:R-:W-:Y:S01]  /*10e0*/  IADD3 R6, R5, R4.reuse, R217 ;  /* 0x0000000405067210 */ /* 0x080fe20007ffe0d9 */
[----:B------:R-:W-:Y:S01]  /*10f0*/  IMAD.IADD R2, R14, 0x1, -R2 ;  /* 0x000000010e027824 */ /* 0x000fe200078e0a02 */
[----:B------:R-:W-:Y:S02]  /*1100*/  IADD3 R9, R9, R4, R218 ;  /* 0x0000000409097210 */ /* 0x000fe40007ffe0da */
[----:B------:R-:W-:-:S02]  /*1110*/  SHF.R.S32.HI R0, RZ, 0x1f, R207 ;  /* 0x0000001fff007819 */ /* 0x000fc400000114cf */
[----:B------:R-:W-:Y:S02]  /*1120*/  SHF.R.S32.HI R4, RZ, 0x1f, R205 ;  /* 0x0000001fff047819 */ /* 0x000fe400000114cd */
[----:B------:R-:W-:Y:S02]  /*1130*/  SHF.R.S32.HI R13, RZ, 0x1f, R206 ;  /* 0x0000001fff0d7819 */ /* 0x000fe400000114ce */
[----:B------:R-:W-:Y:S02]  /*1140*/  SHF.L.U64.HI R14, R207, 0x1, R0 ;  /* 0x00000001cf0e7819 */ /* 0x000fe40000010200 */
[----:B------:R-:W-:Y:S02]  /*1150*/  IADD3 R225, R15, -R225, RZ ;  /* 0x800000e10fe17210 */ /* 0x000fe40007ffe0ff */
[----:B------:R-:W-:Y:S01]  /*1160*/  SHF.L.U64.HI R11, R205, 0x1, R4 ;  /* 0x00000001cd0b7819 */ /* 0x000fe20000010204 */
[----:B------:R-:W-:Y:S01]  /*1170*/  STL [R1+0x48], R14 ;  /* 0x0000480e01007387 */ /* 0x000fe20000100800 */
[----:B------:R-:W-:Y:S01]  /*1180*/  SHF.R.S32.HI R15, RZ, 0x1f, R208 ;  /* 0x0000001fff0f7819 */ /* 0x000fe200000114d0 */
[----:B------:R-:W-:Y:S01]  /*1190*/  IMAD.SHL.U32 R222, R225, 0x8, RZ ;  /* 0x00000008e1de7824 */ /* 0x000fe200078e00ff */
[----:B------:R-:W-:Y:S01]  /*11a0*/  SHF.L.U64.HI R0, R206, 0x1, R13 ;  /* 0x00000001ce007819 */ /* 0x000fe2000001020d */
[----:B------:R-:W-:Y:S01]  /*11b0*/  STL [R1+0x4c], R11 ;  /* 0x00004c0b01007387 */ /* 0x000fe20000100800 */
[----:B------:R-:W-:-:S02]  /*11c0*/  LOP3.LUT R5, R204, 0x38, R16, 0xf8, !PT ;  /* 0x00000038cc057812 */ /* 0x000fc400078ef810 */
[----:B------:R-:W-:Y:S01]  /*11d0*/  SHF.R.S32.HI R8, RZ, 0x1f, R209 ;  /* 0x0000001fff087819 */ /* 0x000fe200000114d1 */
[----:B------:R0:W-:Y:S01]  /*11e0*/  STL [R1+0x50], R0 ;  /* 0x0000500001007387 */ /* 0x0001e20000100800 */
[----:B------:R-:W-:Y:S02]  /*11f0*/  SHF.L.U64.HI R4, R208, 0x1, R15 ;  /* 0x00000001d0047819 */ /* 0x000fe4000001020f */
[----:B------:R-:W-:Y:S02]  /*1200*/  LOP3.LUT R5, R218, R5, R12, 0xf6, !PT ;  /* 0x00000005da057212 */ /* 0x000fe400078ef60c */
[----:B------:R-:W-:Y:S01]  /*1210*/  LEA R3, R3, UR60, 0x1 ;  /* 0x0000003c03037c11 */ /* 0x000fe2000f8e08ff */
[----:B------:R1:W-:Y:S01]  /*1220*/  STL [R1+0x54], R4 ;  /* 0x0000540401007387 */ /* 0x0003e20000100800 */
[----:B------:R-:W-:Y:S02]  /*1230*/  IADD3 R23, R16, 0x60, RZ ;  /* 0x0000006010177810 */ /* 0x000fe40007ffe0ff */
[----:B------:R-:W-:-:S02]  /*1240*/  SHF.R.S32.HI R17, RZ, 0x1f, R16 ;  /* 0x0000001fff117819 */ /* 0x000fc40000011410 */
[----:B0-----:R-:W-:Y:S02]  /*1250*/  SHF.L.U64.HI R0, R209, 0x1, R8 ;  /* 0x00000001d1007819 */ /* 0x001fe40000010208 */
[----:B------:R-:W-:Y:S02]  /*1260*/  IADD3 R224, R222, 0x80, RZ ;  /* 0x00000080dee07810 */ /* 0x000fe40007ffe0ff */
[----:B------:R-:W-:Y:S01]  /*1270*/  SHF.R.S32.HI R201, RZ, 0x1f, R23 ;  /* 0x0000001fffc97819 */ /* 0x000fe20000011417 */
[----:B------:R0:W-:Y:S01]  /*1280*/  STL [R1+0x58], R0 ;  /* 0x0000580001007387 */ /* 0x0001e20000100800 */
[----:B-1----:R-:W-:Y:S02]  /*1290*/  LEA R4, R5, UR60, 0x1 ;  /* 0x0000003c05047c11 */ /* 0x002fe4000f8e08ff */
[----:B------:R-:W-:Y:S02]  /*12a0*/  SHF.R.S32.HI R200, RZ, 0x1f, R22 ;  /* 0x0000001fffc87819 */ /* 0x000fe40000011416 */
[----:B------:R-:W-:Y:S01]  /*12b0*/  SHF.R.S32.HI R199, RZ, 0x1f, R192 ;  /* 0x0000001fffc77819 */ /* 0x000fe200000114c0 */
[----:B------:R1:W-:Y:S01]  /*12c0*/  STL [R1+0x68], R4 ;  /* 0x0000680401007387 */ /* 0x0003e20000100800 */
[----:B------:R-:W-:-:S02]  /*12d0*/  SHF.R.S32.HI R195, RZ, 0x3, R195 ;  /* 0x00000003ffc37819 */ /* 0x000fc400000114c3 */
[----:B------:R-:W-:Y:S01]  /*12e0*/  SHF.R.S32.HI R198, RZ, 0x3, R198 ;  /* 0x00000003ffc67819 */ /* 0x000fe200000114c6 */
[----:B------:R2:W-:Y:S01]  /*12f0*/  STL [R1+0x6c], R3 ;  /* 0x00006c0301007387 */ /* 0x0005e20000100800 */
[----:B0-----:R-:W-:Y:S02]  /*1300*/  LEA R0, R7, UR60, 0x1 ;  /* 0x0000003c07007c11 */ /* 0x001fe4000f8e08ff */
[----:B-1----:R-:W-:-:S03]  /*1310*/  LEA R4, R6, UR60, 0x1 ;  /* 0x0000003c06047c11 */ /* 0x002fc6000f8e08ff */
[----:B------:R0:W-:Y:S01]  /*1320*/  STL [R1+0x60], R0 ;  /* 0x0000600001007387 */ /* 0x0001e20000100800 */
[----:B--2---:R-:W-:-:S03]  /*1330*/  LEA R3, R9, UR60, 0x1 ;  /* 0x0000003c09037c11 */ /* 0x004fc6000f8e08ff */
[----:B------:R1:W-:Y:S01]  /*1340*/  STL [R1+0x64], R4 ;  /* 0x0000640401007387 */ /* 0x0003e20000100800 */
[----:B0-----:R-:W-:-:S05]  /*1350*/  LEA R0, R2, R10, 0x3 ;  /* 0x0000000a02007211 */ /* 0x001fca00078e18ff */
[----:B------:R1:W-:Y:S04]  /*1360*/  STL [R1+0x78], R0 ;  /* 0x0000780001007387 */ /* 0x0003e80000100800 */
[----:B------:R1:W-:Y:S02]  /*1370*/  STL [R1+0x5c], R3 ;  /* 0x00005c0301007387 */ /* 0x0003e40000100800 */
.L_x_663:
[----:B01-34-:R-:W0:Y:S01]  /*1380*/  LDC.64 R2, c[0x0][0xc88] ;  /* 0x00032200ff027b82 */ /* 0x01be220000000a00 */
[----:B------:R-:W-:Y:S01]  /*1390*/  ULDC.64 UR4, c[0x0][0xa28] ;  /* 0x00028a0000047ab9 */ /* 0x000fe20000000a00 */
[----:B------:R-:W-:Y:S01]  /*13a0*/  ULDC.64 UR8, c[0x0][0xa18] ;  /* 0x0002860000087ab9 */ /* 0x000fe20000000a00 */
[----:B------:R-:W-:Y:S01]  /*13b0*/  ULDC.64 UR6, c[0x0][0xa08] ;  /* 0x0002820000067ab9 */ /* 0x000fe20000000a00 */
[----:B0-----:R-:W-:-:S05]  /*13c0*/  IMAD.WIDE R2, R31, 0x4, R2 ;  /* 0x000000041f027825 */ /* 0x001fca00078e0202 */
[----:B------:R-:W2:Y:S01]  /*13d0*/  LDG.E R229, desc[UR56][R2.64] ;  /* 0x0000003802e57981 */ /* 0x000ea2000c1e1900 */
[----:B------:R-:W-:Y:S01]  /*13e0*/  ISETP.NE.U32.AND P2, PT, RZ, UR4, PT ;  /* 0x00000004ff007c0c */ /* 0x000fe2000bf45070 */
[----:B------:R-:W-:Y:S01]  /*13f0*/  IMAD.MOV.U32 R9, RZ, RZ, RZ ;  /* 0x000000ffff097224 */ /* 0x000fe200078e00ff */
[----:B------:R-:W-:Y:S02]  /*1400*/  ISETP.NE.U32.AND P1, PT, RZ, UR8, PT ;  /* 0x00000008ff007c0c */ /* 0x000fe4000bf25070 */
[----:B------:R-:W-:Y:S02]  /*1410*/  ISETP.NE.AND.EX P2, PT, RZ, UR5, PT, P2 ;  /* 0x00000005ff007c0c */ /* 0x000fe4000bf45320 */
[----:B------:R-:W-:Y:S02]  /*1420*/  ISETP.NE.AND.EX P1, PT, RZ, UR9, PT, P1 ;  /* 0x00000009ff007c0c */ /* 0x000fe4000bf25310 */
[----:B------:R-:W-:Y:S02]  /*1430*/  ISETP.NE.U32.AND P0, PT, RZ, UR6, PT ;  /* 0x00000006ff007c0c */ /* 0x000fe4000bf05070 */
[----:B------:R-:W-:-:S02]  /*1440*/  MOV R27, RZ ;  /* 0x000000ff001b7202 */ /* 0x000fc40000000f00 */
[----:B------:R-:W-:Y:S02]  /*1450*/  ISETP.NE.AND.EX P0, PT, RZ, UR7, PT, P0 ;  /* 0x00000007ff007c0c */ /* 0x000fe4000bf05300 */
[----:B--2---:R-:W-:Y:S01]  /*1460*/  SHF.R.S32.HI R0, RZ, 0x1f, R229 ;  /* 0x0000001fff007819 */ /* 0x004fe200000114e5 */
[C---:B------:R-:W-:Y:S02]  /*1470*/  IMAD.SHL.U32 R227, R229.reuse, 0x4, RZ ;  /* 0x00000004e5e37824 */ /* 0x040fe400078e00ff */
[C---:B------:R-:W-:Y:S02]  /*1480*/  @P2 LEA R2, P3, R229.reuse, UR4, 0x2 ;  /* 0x00000004e5022c11 */ /* 0x040fe4000f8610ff */
[C-C-:B------:R-:W-:Y:S01]  /*1490*/  SHF.L.U64.HI R228, R229.reuse, 0x2, R0.reuse ;  /* 0x00000002e5e47819 */ /* 0x140fe20000010200 */
[----:B------:R0:W-:Y:S01]  /*14a0*/  STL [R1+0x44], R0 ;  /* 0x0000440001007387 */ /* 0x0001e20000100800 */
[----:B------:R-:W-:Y:S01]  /*14b0*/  @P2 LEA.HI.X R3, R229, UR5, R0, 0x2, P3 ;  /* 0x00000005e5032c11 */ /* 0x000fe200098f1400 */
[----:B------:R-:W-:Y:S01]  /*14c0*/  ULDC UR4, c[0x0][0x288] ;  /* 0x0000a20000047ab9 */ /* 0x000fe20000000800 */
[----:B------:R-:W-:-:S03]  /*14d0*/  IADD3 R6, P4, R227, UR6, RZ ;  /* 0x00000006e3067c10 */ /* 0x000fc6000ff9e0ff */
[----:B------:R0:W5:Y:S01]  /*14e0*/  @P2 LDG.E R9, desc[UR56][R2.64] ;  /* 0x0000003802092981 */ /* 0x000162000c1e1900 */
[----:B------:R-:W-:Y:S01]  /*14f0*/  @P1 IADD3 R4, P2, R227, UR8, RZ ;  /* 0x00000008e3041c10 */ /* 0x000fe2000ff5e0ff */
[----:B------:R-:W-:Y:S01]  /*1500*/  IMAD.U32 R140, RZ, RZ, UR4 ;  /* 0x00000004ff8c7e24 */ /* 0x000fe2000f8e00ff */
[C---:B------:R-:W-:Y:S01]  /*1510*/  IADD3.X R7, R228.reuse, UR7, RZ, P4, !PT ;  /* 0x00000007e4077c10 */ /* 0x040fe2000a7fe4ff */
[----:B------:R0:W-:Y:S01]  /*1520*/  STL [R1+0x40], R29 ;  /* 0x0000401d01007387 */ /* 0x0001e20000100800 */
[----:B------:R-:W-:Y:S01]  /*1530*/  @P1 IADD3.X R5, R228, UR9, RZ, P2, !PT ;  /* 0x00000009e4051c10 */ /* 0x000fe200097fe4ff */
[----:B------:R-:W-:Y:S01]  /*1540*/  ULDC.64 UR4, c[0x0][0x418] ;  /* 0x0001060000047ab9 */ /* 0x000fe20000000a00 */
[----:B------:R-:W-:Y:S01]  /*1550*/  ULDC.64 UR8, c[0x0][0xa20] ;  /* 0x0002880000087ab9 */ /* 0x000fe20000000a00 */
[----:B------:R0:W5:Y:S04]  /*1560*/  @P0 LDG.E R27, desc[UR56][R6.64] ;  /* 0x00000038061b0981 */ /* 0x000168000c1e1900 */
[----:B------:R0:W5:Y:S01]  /*1570*/  @P1 LDG.E R140, desc[UR56][R4.64] ;  /* 0x00000038048c1981 */ /* 0x000162000c1e1900 */
[----:B------:R-:W-:-:S03]  /*1580*/  UISETP.NE.U32.AND UP0, UPT, UR4, URZ, UPT ;  /* 0x0000003f0400728c */ /* 0x000fc6000bf05070 */
[----:B------:R-:W-:Y:S01]  /*1590*/  ULDC UR4, c[0x0][0x424] ;  /* 0x0001090000047ab9 */ /* 0x000fe20000000800 */
[----:B------:R-:W-:Y:S01]  /*15a0*/  UISETP.NE.AND.EX UP0, UPT, UR5, URZ, UPT, UP0 ;  /* 0x0000003f0500728c */ /* 0x000fe2000bf05300 */
[----:B------:R-:W-:Y:S02]  /*15b0*/  ISETP.NE.U32.AND P2, PT, RZ, UR8, PT ;  /* 0x00000008ff007c0c */ /* 0x000fe4000bf45070 */
[----:B------:R-:W-:Y:S01]  /*15c0*/  ULDC UR5, c[0x0][0x2f0] ;  /* 0x0000bc0000057ab9 */ /* 0x000fe20000000800 */
[----:B------:R-:W-:Y:S01]  /*15d0*/  USEL UR4, UR4, 0x1, UP0 ;  /* 0x0000000104047887 */ /* 0x000fe20008000000 */
[----:B------:R-:W-:-:S03]  /*15e0*/  ISETP.NE.AND.EX P2, PT, RZ, UR9, PT, P2 ;  /* 0x00000009ff007c0c */ /* 0x000fc6000bf45320 */
[----:B------:R-:W-:-:S03]  /*15f0*/  UIMAD UR4, UR4, UR5, URZ ;  /* 0x00000005040472a4 */ /* 0x000fc6000f8e023f */
[----:B------:R-:W-:Y:S01]  /*1600*/  ULDC UR5, c[0x0][0x348] ;  /* 0x0000d20000057ab9 */ /* 0x000fe20000000800 */
[----:B------:R-:W-:Y:S01]  /*1610*/  IMAD.MOV.U32 R226, RZ, RZ, R30 ;  /* 0x000000ffffe27224 */ /* 0x000fe200078e001e */
[----:B------:R-:W-:Y:S01]  /*1620*/  MOV R25, R229 ;  /* 0x000000e500197202 */ /* 0x000fe20000000f00 */
[----:B0-----:R-:W-:Y:S06]  /*1630*/  @P1 BRA `(.L_x_449) ;  /* 0x0000000000241947 */ /* 0x001fec0003800000 */
[----:B------:R-:W-:Y:S02]  /*1640*/  ULDC.64 UR6, c[0x0][0xa00] ;  /* 0x0002800000067ab9 */ /* 0x000fe40000000a00 */
[----:B------:R-:W-:-:S04]  /*1650*/  ISETP.NE.U32.AND P1, PT, RZ, UR6, PT ;  /* 0x00000006ff007c0c */ /* 0x000fc8000bf25070 */
[----:B------:R-:W-:-:S13]  /*1660*/  ISETP.NE.AND.EX P1, PT, RZ, UR7, PT, P1 ;  /* 0x00000007ff007c0c */ /* 0x000fda000bf25310 */
[----:B------:R-:W-:Y:S05]  /*1670*/  @!P1 BRA `(.L_x_449) ;  /* 0x0000000000149947 */ /* 0x000fea0003800000 */
[----:B------:R-:W0:Y:S02]  /*1680*/  LDC.64 R2, c[0x0][0xa00] ;  /* 0x00028000ff027b82 */ /* 0x000e240000000a00 */
[----:B0-----:R-:W-:-:S05]  /*1690*/  IMAD.WIDE R2, R25, 0x4, R2 ;  /* 0x0000000419027825 */ /* 0x001fca00078e0202 */
[----:B-----5:R-:W2:Y:S04]  /*16a0*/  LDG.E R140, desc[UR56][R2.64] ;  /* 0x00000038028c7981 */ /* 0x020ea8000c1e1900 */
[----:B------:R-:W2:Y:S02]  /*16b0*/  LDG.E R5, desc[UR56][R2.64+0x4] ;  /* 0x0000043802057981 */ /* 0x000ea4000c1e1900 */
[----:B--2---:R-:W-:-:S07]  /*16c0*/  IMAD.IADD R140, R5, 0x1, -R140 ;  /* 0x00000001058c7824 */ /* 0x004fce00078e0a8c */
.L_x_449:
[----:B------:R-:W-:Y:S01]  /*16d0*/  IMAD.U32 R24, RZ, RZ, UR5 ;  /* 0x00000005ff187e24 */ /* 0x000fe2000f8e00ff */
[----:B------:R-:W-:Y:S01]  /*16e0*/  MOV R26, UR4 ;  /* 0x00000004001a7c02 */ /* 0x000fe20008000f00 */
[----:B------:R-:W-:Y:S06]  /*16f0*/  @!P2 BRA `(.L_x_450) ;  /* 0x000000000010a947 */ /* 0x000fec0003800000 */
[----:B------:R-:W-:-:S04]  /*1700*/  IADD3 R2, P0, R227, UR8, RZ ;  /* 0x00000008e3027c10 */ /* 0x000fc8000ff1e0ff */
[----:B------:R-:W-:-:S05]  /*1710*/  IADD3.X R3, R228, UR9, RZ, P0, !PT ;  /* 0x00000009e4037c10 */ /* 0x000fca00087fe4ff */
[----:B------:R0:W5:Y:S01]  /*1720*/  LDG.E R26, desc[UR56][R2.64] ;  /* 0x00000038021a7981 */ /* 0x000162000c1e1900 */
[----:B------:R-:W-:Y:S05]  /*1730*/  BRA `(.L_x_451) ;  /* 0x0000000000107947 */ /* 0x000fea0003800000 */
.L_x_450:
[----:B------:R-:W-:Y:S05]  /*1740*/  @!P0 BRA `(.L_x_451) ;  /* 0x00000000000c8947 */ /* 0x000fea0003800000 */
[----:B------:R-:W2:Y:S04]  /*1750*/  LDG.E R3, desc[UR56][R6.64] ;  /* 0x0000003806037981 */ /* 0x000ea8000c1e1900 */
[----:B------:R-:W2:Y:S02]  /*1760*/  LDG.E R26, desc[UR56][R6.64+0x4] ;  /* 0x00000438061a7981 */ /* 0x000ea4000c1e1900 */
[----:B--2---:R-:W-:-:S07]  /*1770*/  IMAD.IADD R26, R26, 0x1, -R3 ;  /* 0x000000011a1a7824 */ /* 0x004fce00078e0a03 */
.L_x_451:
[----:B------:R-:W-:Y:S02]  /*1780*/  ULDC.64 UR4, c[0x0][0xa10] ;  /* 0x0002840000047ab9 */ /* 0x000fe40000000a00 */
[----:B------:R-:W-:-:S04]  /*1790*/  ISETP.NE.U32.AND P0, PT, RZ, UR4, PT ;  /* 0x00000004ff007c0c */ /* 0x000fc8000bf05070 */
[----:B------:R-:W-:Y:S01]  /*17a0*/  ISETP.NE.AND.EX P0, PT, RZ, UR5, PT, P0 ;  /* 0x00000005ff007c0c */ /* 0x000fe2000bf05300 */
[----:B------:R-:W-:-:S12]  /*17b0*/  ULDC.64 UR4, c[0x0][0xa30] ;  /* 0x00028c0000047ab9 */ /* 0x000fd80000000a00 */
[----:B0-----:R-:W0:Y:S02]  /*17c0*/  @P0 LDC.64 R2, c[0x0][0xa10] ;  /* 0x00028400ff020b82 */ /* 0x001e240000000a00 */
[----:B0-----:R-:W-:-:S05]  /*17d0*/  @P0 IMAD.WIDE R2, R25, 0x4, R2 ;  /* 0x0000000419020825 */ /* 0x001fca00078e0202 */
[----:B------:R-:W2:Y:S04]  /*17e0*/  @P0 LDG.E R0, desc[UR56][R2.64] ;  /* 0x0000003802000981 */ /* 0x000ea8000c1e1900 */
[----:B------:R-:W2:Y:S01]  /*17f0*/  @P0 LDG.E R7, desc[UR56][R2.64+0x4] ;  /* 0x0000043802070981 */ /* 0x000ea2000c1e1900 */
[----:B------:R-:W-:Y:S01]  /*1800*/  ISETP.NE.U32.AND P1, PT, RZ, UR4, PT ;  /* 0x00000004ff007c0c */ /* 0x000fe2000bf25070 */
[----:B-----5:R-:W-:-:S03]  /*1810*/  IMAD.MOV.U32 R136, RZ, RZ, R26 ;  /* 0x000000ffff887224 */ /* 0x020fc600078e001a */
[----:B------:R-:W-:-:S13]  /*1820*/  ISETP.NE.AND.EX P1, PT, RZ, UR5, PT, P1 ;  /* 0x00000005ff007c0c */ /* 0x000fda000bf25310 */
[----:B------:R-:W-:-:S04]  /*1830*/  @P1 IADD3 R4, P2, R227, UR4, RZ ;  /* 0x00000004e3041c10 */ /* 0x000fc8000ff5e0ff */
[----:B------:R-:W-:-:S05]  /*1840*/  @P1 IADD3.X R5, R228, UR5, RZ, P2, !PT ;  /* 0x00000005e4051c10 */ /* 0x000fca00097fe4ff */
[----:B------:R0:W5:Y:S01]  /*1850*/  @P1 LDG.E R136, desc[UR56][R4.64] ;  /* 0x0000003804881981 */ /* 0x000162000c1e1900 */
[----:B------:R-:W-:Y:S02]  /*1860*/  IADD3 R9, -R9, R26, RZ ;  /* 0x0000001a09097210 */ /* 0x000fe40007ffe1ff */
[----:B------:R-:W-:-:S03]  /*1870*/  PLOP3.LUT P2, PT, PT, PT, PT, 0x80, 0x0 ;  /* 0x000000000000781c */ /* 0x000fc60003f4f070 */
[----:B------:R-:W-:-:S05]  /*1880*/  IMAD.MOV R122, RZ, RZ, -R9 ;  /* 0x000000ffff7a7224 */ /* 0x000fca00078e0a09 */
[----:B------:R-:W-:Y:S01]  /*1890*/  VIMNMX R122, RZ, R122, !PT ;  /* 0x0000007aff7a7248 */ /* 0x000fe20007fe0100 */
[----:B--2---:R-:W-:-:S04]  /*18a0*/  @P0 IMAD.IADD R24, R7, 0x1, -R0 ;  /* 0x0000000107180824 */ /* 0x004fc800078e0a00 */
[----:B------:R-:W-:-:S05]  /*18b0*/  IMAD.IADD R141, R9, 0x1, R24 ;  /* 0x00000001098d7824 */ /* 0x000fca00078e0218 */
[----:B------:R-:W-:-:S05]  /*18c0*/  IADD3 R0, R141, 0x5f, RZ ;  /* 0x0000005f8d007810 */ /* 0x000fca0007ffe0ff */
[----:B------:R-:W-:-:S05]  /*18d0*/  IMAD.HI R0, R0, 0x2aaaaaab, RZ ;  /* 0x2aaaaaab00007827 */ /* 0x000fca00078e02ff */
[----:B------:R-:W-:-:S04]  /*18e0*/  SHF.R.U32.HI R3, RZ, 0x1f, R0 ;  /* 0x0000001fff037819 */ /* 0x000fc80000011600 */
[----:B------:R-:W-:-:S05]  /*18f0*/  LEA.HI.SX32 R142, R0, R3, 0x1c ;  /* 0x00000003008e7211 */ /* 0x000fca00078fe2ff */
[----:B------:R-:W-:-:S05]  /*1900*/  IMAD R3, R142, 0x60, -R9 ;  /* 0x000000608e037824 */ /* 0x000fca00078e0a09 */
[----:B------:R-:W-:-:S04]  /*1910*/  VIMNMX R3, R3, R24, PT ;  /* 0x0000001803037248 */ /* 0x000fc80003fe0100 */
[----:B------:R-:W-:Y:S01]  /*1920*/  ISETP.GT.AND P0, PT, R3, R122, PT ;  /* 0x0000007a0300720c */ /* 0x000fe20003f04270 */
[----:B------:R-:W-:-:S05]  /*1930*/  IMAD.WIDE.U32 R122, R122, -0x55555555, RZ ;  /* 0xaaaaaaab7a7a7825 */ /* 0x000fca00078e00ff */
[----:B------:R-:W-:-:S04]  /*1940*/  SHF.R.U32.HI R122, RZ, 0x6, R123 ;  /* 0x00000006ff7a7819 */ /* 0x000fc8000001167b */
[----:B------:R-:W-:-:S03]  /*1950*/  MOV R2, R122 ;  /* 0x0000007a00027202 */ /* 0x000fc60000000f00 */
[----:B------:R-:W-:-:S04]  /*1960*/  @P0 VIADD R0, R3, 0x5f ;  /* 0x0000005f03000836 */ /* 0x000fc80000000000 */
[----:B------:R-:W-:-:S05]  /*1970*/  @P0 IMAD.HI R0, R0, 0x2aaaaaab, RZ ;  /* 0x2aaaaaab00000827 */ /* 0x000fca00078e02ff */
[----:B------:R-:W-:-:S04]  /*1980*/  @P0 SHF.R.U32.HI R3, RZ, 0x1f, R0 ;  /* 0x0000001fff030819 */ /* 0x000fc80000011600 */
[----:B------:R-:W-:-:S04]  /*1990*/  @P0 LEA.HI.SX32 R2, R0, R3, 0x1c ;  /* 0x0000000300020211 */ /* 0x000fc800078fe2ff */
[----:B------:R-:W-:-:S13]  /*19a0*/  ISETP.GT.AND P0, PT, R2, R122, PT ;  /* 0x0000007a0200720c */ /* 0x000fda0003f04270 */
[----:B0-----:R-:W-:Y:S05]  /*19b0*/  @!P0 BRA `(.L_x_452) ;  /* 0x0000008c00ac8947 */ /* 0x001fea0003800000 */
[----:B------:R-:W-:Y:S01]  /*19c0*/  VIADD R0, R18, 0x1e400 ;  /* 0x0001e40012007836 */ /* 0x000fe20000000000 */
[----:B------:R-:W-:Y:S04]  /*19d0*/  BSSY B6, `(.L_x_453) ;  /* 0x0000013000067945 */ /* 0x000fe80003800000 */
[----:B------:R-:W-:-:S13]  /*19e0*/  LOP3.LUT P0, RZ, R0, 0x3ff, RZ, 0xc0, !PT ;  /* 0x000003ff00ff7812 */ /* 0x000fda000780c0ff */
[----:B------:R-:W-:Y:S05]  /*19f0*/  @!P0 BRA `(.L_x_454) ;  /* 0x0000000000408947 */ /* 0x000fea0003800000 */
[----:B------:R-:W-:Y:S01]  /*1a00*/  MOV R0, 0x0 ;  /* 0x0000000000007802 */ /* 0x000fe20000000f00 */
[----:B------:R-:W-:Y:S01]  /*1a10*/  ULDC.64 UR4, c[0x4][0x88] ;  /* 0x0100220000047ab9 */ /* 0x000fe20000000a00 */
[----:B------:R-:W-:Y:S01]  /*1a20*/  ULDC.64 UR6, c[0x4][0x18] ;  /* 0x0100060000067ab9 */ /* 0x000fe20000000a00 */
[----:B------:R-:W-:Y:S01]  /*1a30*/  IMAD.U32 R4, RZ, RZ, UR4 ;  /* 0x00000004ff047e24 */ /* 0x000fe2000f8e00ff */
[----:B------:R0:W1:Y:S01]  /*1a40*/  LDC.64 R14, c[0x4][R0] ;  /* 0x01000000000e7b82 */ /* 0x0000620000000a00 */
[----:B------:R-:W-:Y:S01]  /*1a50*/  MOV R5, UR5 ;  /* 0x0000000500057c02 */ /* 0x000fe20008000f00 */
[----:B------:R-:W-:Y:S01]  /*1a60*/  ULDC.64 UR4, c[0x4][0x90] ;  /* 0x0100240000047ab9 */ /* 0x000fe20000000a00 */
[----:B------:R-:W-:Y:S01]  /*1a70*/  MOV R10, UR6 ;  /* 0x00000006000a7c02 */ /* 0x000fe20008000f00 */
[----:B------:R-:W-:Y:S01]  /*1a80*/  IMAD.U32 R6, RZ, RZ, UR4 ;  /* 0x00000004ff067e24 */ /* 0x000fe2000f8e00ff */
[----:B------:R-:W-:Y:S01]  /*1a90*/  MOV R12, 0x1 ;  /* 0x00000001000c7802 */ /* 0x000fe20000000f00 */
[----:B------:R-:W-:-:S02]  /*1aa0*/  IMAD.U32 R7, RZ, RZ, UR5 ;  /* 0x00000005ff077e24 */ /* 0x000fc4000f8e00ff */
[----:B------:R-:W-:Y:S02]  /*1ab0*/  IMAD.U32 R11, RZ, RZ, UR7 ;  /* 0x00000007ff0b7e24 */ /* 0x000fe4000f8e00ff */
[----:B------:R-:W-:Y:S02]  /*1ac0*/  IMAD.MOV.U32 R8, RZ, RZ, 0x70 ;  /* 0x00000070ff087424 */ /* 0x000fe400078e00ff */
[----:B0-----:R-:W-:-:S07]  /*1ad0*/  IMAD.MOV.U32 R13, RZ, RZ, RZ ;  /* 0x000000ffff0d7224 */ /* 0x001fce00078e00ff */
[----:B------:R-:W-:-:S07]  /*1ae0*/  LEPC R20, `(.L_x_454) ;  /* 0x000000001014794e */ /* 0x000fce0000000000 */
[----:B-1---5:R-:W-:Y:S05]  /*1af0*/  CALL.ABS.NOINC R14 ;  /* 0x000000000e007343 */ /* 0x022fea0003c00000 */
.L_x_454:
[----:B------:R-:W-:Y:S05]  /*1b00*/  BSYNC B6 ;  /* 0x0000000000067941 */ /* 0x000fea0003800000 */
.L_x_453:
[----:B------:R-:W-:Y:S01]  /*1b10*/  VIADD R115, R18, 0x400 ;  /* 0x0000040012737836 */ /* 0x000fe20000000000 */
[----:B------:R-:W-:Y:S04]  /*1b20*/  BSSY B6, `(.L_x_455) ;  /* 0x0000013000067945 */ /* 0x000fe80003800000 */
[----:B------:R-:W-:-:S13]  /*1b30*/  LOP3.LUT P0, RZ, R115, 0x3ff, RZ, 0xc0, !PT ;  /* 0x000003ff73ff7812 */ /* 0x000fda000780c0ff */
[----:B------:R-:W-:Y:S05]  /*1b40*/  @!P0 BRA `(.L_x_456) ;  /* 0x0000000000408947 */ /* 0x000fea0003800000 */
[----:B------:R-:W-:Y:S01]  /*1b50*/  MOV R0, 0x0 ;  /* 0x0000000000007802 */ /* 0x000fe20000000f00 */
[----:B------:R-:W-:Y:S01]  /*1b60*/  ULDC.64 UR4, c[0x4][0x88] ;  /* 0x0100220000047ab9 */ /* 0x000fe20000000a00 */
[----:B------:R-:W-:Y:S01]  /*1b70*/  ULDC.64 UR6, c[0x4][0x18] ;  /* 0x0100060000067ab9 */ /* 0x000fe20000000a00 */
[----:B------:R-:W-:Y:S01]  /*1b80*/  MOV R4, UR4 ;  /* 0x0000000400047c02 */ /* 0x000fe20008000f00 */
[----:B------:R0:W1:Y:S01]  /*1b90*/  LDC.64 R14, c[0x4][R0] ;  /* 0x01000000000e7b82 */ /* 0x0000620000000a00 */
[----:B------:R-:W-:Y:S01]  /*1ba0*/  IMAD.U32 R5, RZ, RZ, UR5 ;  /* 0x00000005ff057e24 */ /* 0x000fe2000f8e00ff */
[----:B------:R-:W-:Y:S01]  /*1bb0*/  ULDC.64 UR4, c[0x4][0x90] ;  /* 0x0100240000047ab9 */ /* 0x000fe20000000a00 */
[----:B------:R-:W-:Y:S01]  /*1bc0*/  IMAD.U32 R10, RZ, RZ, UR6 ;  /* 0x00000006ff0a7e24 */ /* 0x000fe2000f8e00ff */
[----:B------:R-:W-:Y:S01]  /*1bd0*/  MOV R7, UR5 ;  /* 0x0000000500077c02 */ /* 0x000fe20008000f00 */
[----:B------:R-:W-:Y:S01]  /*1be0*/  IMAD.U32 R6, RZ, RZ, UR4 ;  /* 0x00000004ff067e24 */ /* 0x000fe2000f8e00ff */
[----:B------:R-:W-:Y:S01]  /*1bf0*/  MOV R8, 0x70 ;  /* 0x0000007000087802 */ /* 0x000fe20000000f00 */
[----:B------:R-:W-:-:S02]  /*1c00*/  IMAD.U32 R11, RZ, RZ, UR7 ;  /* 0x00000007ff0b7e24 */ /* 0x000fc4000f8e00ff */
[----:B------:R-:W-:Y:S02]  /*1c10*/  IMAD.MOV.U32 R12, RZ, RZ, 0x1 ;  /* 0x00000001ff0c7424 */ /* 0x000fe400078e00ff */
[----:B0-----:R-:W-:-:S07]  /*1c20*/  IMAD.MOV.U32 R13, RZ, RZ, RZ ;  /* 0x000000ffff0d7224 */ /* 0x001fce00078e00ff */
[----:B------:R-:W-:-:S07]  /*1c30*/  LEPC R20, `(.L_x_456) ;  /* 0x000000001014794e */ /* 0x000fce0000000000 */
[----:B-1---5:R-:W-:Y:S05]  /*1c40*/  CALL.ABS.NOINC R14 ;  /* 0x000000000e007343 */ /* 0x022fea0003c00000 */
.L_x_456:
[----:B------:R-:W-:Y:S05]  /*1c50*/  BSYNC B6 ;  /* 0x0000000000067941 */ /* 0x000fea0003800000 */
.L_x_455:
[----:B------:R-:W-:Y:S01]  /*1c60*/  ULDC.64 UR4, c[0x0][0x9f8] ;  /* 0x00027e0000047ab9 */ /* 0x000fe20000000a00 */
[----:B------:R-:W2:Y:S01]  /*1c70*/  LDL.LU R20, [R1] ;  /* 0x0000000001147983 */ /* 0x000ea20000300800 */
[----:B------:R-:W-:Y:S01]  /*1c80*/  ISETP.NE.U32.AND P0, PT, RZ, UR4, PT ;  /* 0x00000004ff007c0c */ /* 0x000fe2000bf05070 */
[----:B------:R-:W0:Y:S03]  /*1c90*/  LDC.64 R94, c[0x0][0x3f8] ;  /* 0x0000fe00ff5e7b82 */ /* 0x000e260000000a00 */
[----:B------:R-:W-:-:S05]  /*1ca0*/  ISETP.NE.AND.EX P0, PT, RZ, UR5, PT, P0 ;  /* 0x00000005ff007c0c */ /* 0x000fca000bf05300 */
[----:B------:R-:W1:Y:S08]  /*1cb0*/  LDC.64 R88, c[0x0][0x408] ;  /* 0x00010200ff587b82 */ /* 0x000e700000000a00 */
[----:B------:R-:W-:Y:S01]  /*1cc0*/  @P0 IADD3 R4, P1, R227, UR4, RZ ;  /* 0x00000004e3040c10 */ /* 0x000fe2000ff3e0ff */
[----:B------:R-:W3:Y:S01]  /*1cd0*/  LDC R121, c[0x0][0x3f4] ;  /* 0x0000fd00ff797b82 */ /* 0x000ee20000000800 */
[----:B------:R-:W-:-:S02]  /*1ce0*/  ULDC UR4, c[0x0][0x2f4] ;  /* 0x0000bd0000047ab9 */ /* 0x000fc40000000800 */
[----:B------:R-:W-:-:S05]  /*1cf0*/  @P0 IADD3.X R5, R228, UR5, RZ, P1, !PT ;  /* 0x00000005e4050c10 */ /* 0x000fca0008ffe4ff */
[----:B------:R4:W2:Y:S01]  /*1d00*/  @P0 LDG.E R25, desc[UR56][R4.64] ;  /* 0x0000003804190981 */ /* 0x0008a2000c1e1900 */
[----:B------:R-:W-:Y:S01]  /*1d10*/  ISETP.GE.AND P1, PT, R194, UR4, PT ;  /* 0x00000004c2007c0c */ /* 0x000fe2000bf26270 */
[--C-:B0-----:R-:W-:Y:S01]  /*1d20*/  IMAD.WIDE.U32 R96, R202, R94, R16.reuse ;  /* 0x0000005eca607225 */ /* 0x101fe200078e0010 */
[----:B------:R-:W-:Y:S01]  /*1d30*/  ISETP.GE.AND P0, PT, R16, UR4, PT ;  /* 0x0000000410007c0c */ /* 0x000fe2000bf06270 */
[----:B------:R-:W0:Y:S01]  /*1d40*/  S2R R28, SR_TID.X ;  /* 0x00000000001c7919 */ /* 0x000e220000002100 */
[----:B------:R-:W-:Y:S01]  /*1d50*/  SEL R3, RZ, 0xffffffff, P1 ;  /* 0xffffffffff037807 */ /* 0x000fe20000800000 */
[----:B------:R-:W-:Y:S01]  /*1d60*/  IMAD R125, R95, 0x60, RZ ;  /* 0x000000605f7d7824 */ /* 0x000fe200078e02ff */
[----:B------:R-:W-:Y:S01]  /*1d70*/  SEL R0, RZ, 0x1, P0 ;  /* 0x00000001ff007807 */ /* 0x000fe20000000000 */
[----:B-1----:R-:W-:Y:S01]  /*1d80*/  IMAD.WIDE.U32 R90, R202, R88, R16 ;  /* 0x00000058ca5a7225 */ /* 0x002fe200078e0010 */
[----:B------:R-:W-:Y:S01]  /*1d90*/  SHF.L.U32 R3, R3, 0x1, RZ ;  /* 0x0000000103037819 */ /* 0x000fe200000006ff */
[----:B------:R-:W1:Y:S01]  /*1da0*/  S2R R137, SR_TID.X ;  /* 0x0000000000897919 */ /* 0x000e620000002100 */
[----:B----4-:R-:W-:Y:S01]  /*1db0*/  SHF.R.S32.HI R5, RZ, 0x1f, R202 ;  /* 0x0000001fff057819 */ /* 0x010fe200000114ca */
[----:B------:R-:W-:Y:S01]  /*1dc0*/  IMAD.SHL.U32 R107, R88, 0x40, RZ ;  /* 0x00000040586b7824 */ /* 0x000fe200078e00ff */
[----:B------:R-:W-:-:S02]  /*1dd0*/  ISETP.GE.AND P0, PT, R193, UR4, PT ;  /* 0x00000004c1007c0c */ /* 0x000fc4000bf06270 */
[----:B------:R-:W-:Y:S01]  /*1de0*/  ISETP.GE.AND P1, PT, R23, UR4, PT ;  /* 0x0000000417007c0c */ /* 0x000fe2000bf26270 */
[----:B------:R-:W-:Y:S01]  /*1df0*/  IMAD R6, R5, R94, RZ ;  /* 0x0000005e05067224 */ /* 0x000fe200078e02ff */
[----:B------:R-:W-:Y:S01]  /*1e00*/  LOP3.LUT R0, R3, 0x2, R0, 0xe2, !PT ;  /* 0x0000000203007812 */ /* 0x000fe200078ee200 */
[----:B------:R-:W-:Y:S01]  /*1e10*/  IMAD R5, R5, R88, RZ ;  /* 0x0000005805057224 */ /* 0x000fe200078e02ff */
[----:B------:R-:W-:Y:S01]  /*1e20*/  SHF.R.S32.HI R197, RZ, 0x1f, R196 ;  /* 0x0000001fffc57819 */ /* 0x000fe200000114c4 */
[C---:B------:R-:W-:Y:S01]  /*1e30*/  IMAD R7, R202.reuse, R95, R6 ;  /* 0x0000005fca077224 */ /* 0x040fe200078e0206 */
[----:B------:R-:W-:Y:S01]  /*1e40*/  SEL R3, RZ, 0x4, P0 ;  /* 0x00000004ff037807 */ /* 0x000fe20000000000 */
[C---:B------:R-:W-:Y:S01]  /*1e50*/  IMAD R9, R202.reuse, R89, R5 ;  /* 0x00000059ca097224 */ /* 0x040fe200078e0205 */
[----:B------:R-:W-:Y:S01]  /*1e60*/  SEL R4, RZ, 0x8, P1 ;  /* 0x00000008ff047807 */ /* 0x000fe20000800000 */
[----:B------:R-:W-:Y:S01]  /*1e70*/  IMAD.WIDE.U32 R98, R202, R94, R196 ;  /* 0x0000005eca627225 */ /* 0x000fe200078e00c4 */
[----:B------:R-:W-:-:S02]  /*1e80*/  ISETP.GE.AND P2, PT, R22, UR4, PT ;  /* 0x0000000416007c0c */ /* 0x000fc4000bf46270 */
[----:B------:R-:W-:Y:S01]  /*1e90*/  LOP3.LUT R0, R4, R0, R3, 0xfe, !PT ;  /* 0x0000000004007212 */ /* 0x000fe200078efe03 */
[----:B------:R-:W-:Y:S01]  /*1ea0*/  IMAD.IADD R99, R99, 0x1, R7 ;  /* 0x0000000163637824 */ /* 0x000fe200078e0207 */
[----:B------:R-:W-:Y:S01]  /*1eb0*/  SEL R3, RZ, 0x10, P2 ;  /* 0x00000010ff037807 */ /* 0x000fe20001000000 */
[----:B------:R-:W-:Y:S01]  /*1ec0*/  IMAD.IADD R97, R7, 0x1, R97 ;  /* 0x0000000107617824 */ /* 0x000fe200078e0261 */
[-C--:B---3--:R-:W-:Y:S01]  /*1ed0*/  ISETP.GE.AND P0, PT, R16, R121.reuse, PT ;  /* 0x000000791000720c */ /* 0x088fe20003f06270 */
[-C--:B------:R-:W-:Y:S01]  /*1ee0*/  IMAD.WIDE.U32 R92, R202, R88.reuse, R196 ;  /* 0x00000058ca5c7225 */ /* 0x080fe200078e00c4 */
[-C--:B------:R-:W-:Y:S02]  /*1ef0*/  ISETP.GE.AND P1, PT, R194, R121.reuse, PT ;  /* 0x00000079c200720c */ /* 0x080fe40003f26270 */
[----:B------:R-:W-:Y:S01]  /*1f00*/  ISETP.GE.AND P3, PT, R193, R121, PT ;  /* 0x00000079c100720c */ /* 0x000fe20003f66270 */
[----:B------:R-:W-:Y:S01]  /*1f10*/  IMAD.IADD R93, R93, 0x1, R9 ;  /* 0x000000015d5d7824 */ /* 0x000fe200078e0209 */
[----:B------:R-:W-:Y:S01]  /*1f20*/  LOP3.LUT R7, R0, R3, RZ, 0xfc, !PT ;  /* 0x0000000300077212 */ /* 0x000fe200078efcff */
[----:B------:R-:W-:Y:S01]  /*1f30*/  IMAD.IADD R91, R9, 0x1, R91 ;  /* 0x00000001095b7824 */ /* 0x000fe200078e025b */
[C---:B------:R-:W-:Y:S01]  /*1f40*/  SEL R3, R121.reuse, RZ, P0 ;  /* 0x000000ff79037207 */ /* 0x040fe20000000000 */
[----:B0-----:R-:W-:Y:S01]  /*1f50*/  VIADD R28, R28, 0xffffff80 ;  /* 0xffffff801c1c7836 */ /* 0x001fe20000000000 */
[C---:B------:R-:W-:Y:S01]  /*1f60*/  SEL R5, R121.reuse, RZ, P1 ;  /* 0x000000ff79057207 */ /* 0x040fe20000800000 */
[----:B-----5:R-:W-:Y:S01]  /*1f70*/  IMAD.WIDE.U32 R92, R136, R88, R92 ;  /* 0x00000058885c7225 */ /* 0x020fe200078e005c */
[----:B------:R-:W-:-:S02]  /*1f80*/  SEL R0, R121, RZ, P3 ;  /* 0x000000ff79007207 */ /* 0x000fc40001800000 */
[----:B------:R-:W-:Y:S01]  /*1f90*/  IADD3 R3, R16, R3, RZ ;  /* 0x0000000310037210 */ /* 0x000fe20007ffe0ff */
[----:B------:R-:W-:Y:S01]  /*1fa0*/  IMAD.IADD R5, R194, 0x1, R5 ;  /* 0x00000001c2057824 */ /* 0x000fe200078e0205 */
[----:B------:R-:W-:Y:S01]  /*1fb0*/  SHF.R.U32.HI R21, RZ, 0x3, R204 ;  /* 0x00000003ff157819 */ /* 0x000fe200000116cc */
[----:B------:R-:W-:Y:S01]  /*1fc0*/  IMAD.IADD R10, R193, 0x1, R0 ;  /* 0x00000001c10a7824 */ /* 0x000fe200078e0200 */
[----:B------:R-:W-:Y:S01]  /*1fd0*/  SHF.R.S32.HI R0, RZ, 0x1f, R3 ;  /* 0x0000001fff007819 */ /* 0x000fe20000011403 */
[----:B------:R-:W-:Y:S01]  /*1fe0*/  IMAD.WIDE.U32 R90, R136, R88, R90 ;  /* 0x00000058885a7225 */ /* 0x000fe200078e005a */
[----:B------:R-:W-:Y:S02]  /*1ff0*/  SHF.R.S32.HI R6, RZ, 0x1f, R5 ;  /* 0x0000001fff067819 */ /* 0x000fe40000011405 */
[-C--:B------:R-:W-:Y:S01]  /*2000*/  LEA.HI R4, R0, R3.reuse, RZ, 0x3 ;  /* 0x0000000300047211 */ /* 0x080fe200078f18ff */
[----:B------:R-:W-:Y:S01]  /*2010*/  IMAD.WIDE.U32 R98, R136, R94, R98 ;  /* 0x0000005e88627225 */ /* 0x000fe200078e0062 */
[----:B------:R-:W-:-:S02]  /*2020*/  LEA.HI R0, R0, R3, RZ, 0x6 ;  /* 0x0000000300007211 */ /* 0x000fc400078f30ff */
[-C--:B------:R-:W-:Y:S01]  /*2030*/  LEA.HI R3, R6, R5.reuse, RZ, 0x6 ;  /* 0x0000000506037211 */ /* 0x080fe200078f30ff */
[----:B------:R-:W-:Y:S01]  /*2040*/  IMAD.WIDE.U32 R96, R136, R94, R96 ;  /* 0x0000005e88607225 */ /* 0x000fe200078e0060 */
[----:B------:R-:W-:Y:S02]  /*2050*/  LEA.HI R5, R6, R5, RZ, 0x3 ;  /* 0x0000000506057211 */ /* 0x000fe400078f18ff */
[----:B------:R-:W-:Y:S01]  /*2060*/  SHF.R.S32.HI R0, RZ, 0x6, R0 ;  /* 0x00000006ff007819 */ /* 0x000fe20000011400 */
[----:B------:R-:W-:Y:S01]  /*2070*/  IMAD.SHL.U32 R121, R121, 0x2, RZ ;  /* 0x0000000279797824 */ /* 0x000fe200078e00ff */
[----:B------:R-:W-:Y:S02]  /*2080*/  SHF.R.S32.HI R6, RZ, 0x6, R3 ;  /* 0x00000006ff067819 */ /* 0x000fe40000011403 */
[C-C-:B------:R-:W-:Y:S01]  /*2090*/  LOP3.LUT R3, R215.reuse, 0x38, R4.reuse, 0xf8, !PT ;  /* 0x00000038d7037812 */ /* 0x140fe200078ef804 */
[----:B------:R-:W-:Y:S01]  /*20a0*/  IMAD R135, R0, 0x1800, R217 ;  /* 0x0000180000877824 */ /* 0x000fe200078e02d9 */
[----:B------:R-:W-:Y:S01]  /*20b0*/  LOP3.LUT R8, R204, 0x38, R4, 0xf8, !PT ;  /* 0x00000038cc087812 */ /* 0x000fe200078ef804 */
[----:B------:R-:W-:Y:S01]  /*20c0*/  IMAD R132, R0, 0x1800, R218 ;  /* 0x0000180000847824 */ /* 0x000fe200078e02da */
[----:B------:R-:W-:Y:S01]  /*20d0*/  LOP3.LUT R9, R215, 0x38, R5, 0xf8, !PT ;  /* 0x00000038d7097812 */ /* 0x000fe200078ef805 */
[C---:B------:R-:W-:Y:S01]  /*20e0*/  IMAD R133, R6.reuse, 0x1800, R217 ;  /* 0x0000180006857824 */ /* 0x040fe200078e02d9 */
[----:B------:R-:W-:Y:S01]  /*20f0*/  SHF.R.S32.HI R11, RZ, 0x1f, R10 ;  /* 0x0000001fff0b7819 */ /* 0x000fe2000001140a */
[----:B------:R-:W-:Y:S01]  /*2100*/  IMAD R129, R6, 0x1800, R218 ;  /* 0x0000180006817824 */ /* 0x000fe200078e02da */
[----:B------:R-:W-:-:S02]  /*2110*/  LOP3.LUT R0, R3, R216, RZ, 0x3c, !PT ;  /* 0x000000d803007212 */ /* 0x000fc400078e3cff */
[----:B------:R-:W-:Y:S02]  /*2120*/  LOP3.LUT R3, R8, R21, RZ, 0x3c, !PT ;  /* 0x0000001508037212 */ /* 0x000fe400078e3cff */
[----:B------:R-:W-:Y:S02]  /*2130*/  LOP3.LUT R8, R9, R216, RZ, 0x3c, !PT ;  /* 0x000000d809087212 */ /* 0x000fe400078e3cff */
[CC--:B------:R-:W-:Y:S01]  /*2140*/  LEA.HI R12, R11.reuse, R10.reuse, RZ, 0x3 ;  /* 0x0000000a0b0c7211 */ /* 0x0c0fe200078f18ff */
[----:B------:R-:W-:Y:S01]  /*2150*/  IMAD.IADD R132, R132, 0x1, R3 ;  /* 0x0000000184847824 */ /* 0x000fe200078e0203 */
[----:B------:R-:W-:Y:S01]  /*2160*/  LEA.HI R10, R11, R10, RZ, 0x6 ;  /* 0x0000000a0b0a7211 */ /* 0x000fe200078f30ff */
[----:B------:R-:W-:Y:S01]  /*2170*/  IMAD.IADD R133, R133, 0x1, R8 ;  /* 0x0000000185857824 */ /* 0x000fe200078e0208 */
[----:B------:R-:W-:Y:S02]  /*2180*/  IADD3 R135, R135, R0, RZ ;  /* 0x0000000087877210 */ /* 0x000fe40007ffe0ff */
[----:B------:R-:W-:-:S02]  /*2190*/  LOP3.LUT R0, R204, 0x38, R5, 0xf8, !PT ;  /* 0x00000038cc007812 */ /* 0x000fc400078ef805 */
[----:B------:R-:W-:Y:S02]  /*21a0*/  LOP3.LUT R3, R215, 0x38, R12, 0xf8, !PT ;  /* 0x00000038d7037812 */ /* 0x000fe400078ef80c */
[----:B------:R-:W-:Y:S02]  /*21b0*/  SHF.R.S32.HI R10, RZ, 0x6, R10 ;  /* 0x00000006ff0a7819 */ /* 0x000fe4000001140a */
[----:B------:R-:W-:Y:S02]  /*21c0*/  LOP3.LUT R8, R204, 0x38, R12, 0xf8, !PT ;  /* 0x00000038cc087812 */ /* 0x000fe400078ef80c */
[----:B------:R-:W-:Y:S01]  /*21d0*/  LOP3.LUT P2, RZ, R223, 0x4, RZ, 0xc0, !PT ;  /* 0x00000004dfff7812 */ /* 0x000fe2000784c0ff */
[----:B------:R-:W-:Y:S01]  /*21e0*/  IMAD R128, R10, 0x1800, R218 ;  /* 0x000018000a807824 */ /* 0x000fe200078e02da */
[----:B------:R-:W-:Y:S01]  /*21f0*/  LOP3.LUT R6, R0, R21, RZ, 0x3c, !PT ;  /* 0x0000001500067212 */ /* 0x000fe200078e3cff */
[----:B------:R-:W-:Y:S01]  /*2200*/  IMAD R131, R10, 0x1800, R217 ;  /* 0x000018000a837824 */ /* 0x000fe200078e02d9 */
[----:B------:R-:W-:-:S02]  /*2210*/  LOP3.LUT R0, R3, R216, RZ, 0x3c, !PT ;  /* 0x000000d803007212 */ /* 0x000fc400078e3cff */
[----:B------:R-:W-:Y:S02]  /*2220*/  SHF.R.S32.HI R9, RZ, 0x1f, R136 ;  /* 0x0000001fff097819 */ /* 0x000fe40000011488 */
[----:B------:R-:W-:Y:S01]  /*2230*/  LOP3.LUT R3, R8, R21, RZ, 0x3c, !PT ;  /* 0x0000001508037212 */ /* 0x000fe200078e3cff */
[----:B------:R-:W-:Y:S01]  /*2240*/  IMAD.IADD R131, R131, 0x1, R0 ;  /* 0x0000000183837824 */ /* 0x000fe200078e0200 */
[----:B------:R-:W-:Y:S01]  /*2250*/  IADD3 R129, R129, R6, RZ ;  /* 0x0000000681817210 */ /* 0x000fe20007ffe0ff */
[----:B------:R-:W-:Y:S01]  /*2260*/  IMAD R6, R9, R94, RZ ;  /* 0x0000005e09067224 */ /* 0x000fe200078e02ff */
[----:B------:R-:W-:Y:S01]  /*2270*/  SHF.R.S32.HI R21, RZ, 0x1f, R28 ;  /* 0x0000001fff157819 */ /* 0x000fe2000001141c */
[----:B------:R-:W-:Y:S01]  /*2280*/  IMAD.IADD R128, R128, 0x1, R3 ;  /* 0x0000000180807824 */ /* 0x000fe200078e0203 */
[----:B------:R-:W-:Y:S01]  /*2290*/  LOP3.LUT R3, R215, 0x18, R16, 0xf8, !PT ;  /* 0x00000018d7037812 */ /* 0x000fe200078ef810 */
[C---:B------:R-:W-:Y:S01]  /*22a0*/  IMAD R101, R136.reuse, R95, R6 ;  /* 0x0000005f88657224 */ /* 0x040fe200078e0206 */
[----:B------:R-:W-:Y:S01]  /*22b0*/  LEA.HI R21, R21, R28, RZ, 0x2 ;  /* 0x0000001c15157211 */ /* 0x000fe200078f10ff */
[----:B------:R-:W-:Y:S01]  /*22c0*/  IMAD R0, R9, R88, RZ ;  /* 0x0000005809007224 */ /* 0x000fe200078e02ff */
[----:B------:R-:W-:Y:S01]  /*22d0*/  LOP3.LUT R6, R3, R216, RZ, 0x3c, !PT ;  /* 0x000000d803067212 */ /* 0x000fe200078e3cff */
[----:B------:R-:W-:Y:S01]  /*22e0*/  IMAD R9, R89, 0x60, RZ ;  /* 0x0000006059097824 */ /* 0x000fe200078e02ff */
[----:B------:R-:W-:Y:S01]  /*22f0*/  LOP3.LUT R21, R21, 0xfffffffc, RZ, 0xc0, !PT ;  /* 0xfffffffc15157812 */ /* 0x000fe200078ec0ff */
[----:B------:R-:W-:Y:S01]  /*2300*/  IMAD R11, R136, R89, R0 ;  /* 0x00000059880b7224 */ /* 0x000fe200078e0200 */
[----:B------:R-:W-:-:S02]  /*2310*/  IADD3 R127, R217, R6, RZ ;  /* 0x00000006d97f7210 */ /* 0x000fc40007ffe0ff */
[C---:B------:R-:W-:Y:S01]  /*2320*/  SHF.L.U64.HI R106, R88.reuse, 0x6, R89 ;  /* 0x00000006586a7819 */ /* 0x040fe20000010259 */
[----:B------:R-:W-:Y:S01]  /*2330*/  IMAD.WIDE.U32 R88, R88, 0x60, RZ ;  /* 0x0000006058587825 */ /* 0x000fe200078e00ff */
[----:B------:R-:W-:Y:S02]  /*2340*/  SHF.R.S32.HI R114, RZ, 0x3, R4 ;  /* 0x00000003ff727819 */ /* 0x000fe40000011404 */
[----:B------:R-:W-:Y:S01]  /*2350*/  LOP3.LUT R3, R4, 0xfffffff8, RZ, 0xc0, !PT ;  /* 0xfffffff804037812 */ /* 0x000fe200078ec0ff */
[----:B------:R-:W-:Y:S01]  /*2360*/  IMAD.IADD R126, R89, 0x1, R9 ;  /* 0x00000001597e7824 */ /* 0x000fe200078e0209 */
[C---:B------:R-:W-:Y:S01]  /*2370*/  SHF.L.U64.HI R104, R94.reuse, 0x6, R95 ;  /* 0x000000065e687819 */ /* 0x040fe2000001025f */
[----:B------:R-:W-:Y:S01]  /*2380*/  IMAD.IADD R102, R93, 0x1, R11 ;  /* 0x000000015d667824 */ /* 0x000fe200078e020b */
[C---:B------:R-:W-:Y:S01]  /*2390*/  SHF.L.U32 R105, R94.reuse, 0x6, RZ ;  /* 0x000000065e697819 */ /* 0x040fe200000006ff */
[----:B------:R-:W-:Y:S01]  /*23a0*/  IMAD.WIDE.U32 R94, R94, 0x60, RZ ;  /* 0x000000605e5e7825 */ /* 0x000fe200078e00ff */
[----:B------:R-:W-:-:S02]  /*23b0*/  IADD3 R21, R28, -R21, RZ ;  /* 0x800000151c157210 */ /* 0x000fc40007ffe0ff */
[----:B------:R-:W-:Y:S01]  /*23c0*/  SHF.R.S32.HI R113, RZ, 0x3, R5 ;  /* 0x00000003ff717819 */ /* 0x000fe20000011405 */
[----:B------:R-:W-:Y:S01]  /*23d0*/  IMAD.IADD R125, R95, 0x1, R125 ;  /* 0x000000015f7d7824 */ /* 0x000fe200078e027d */
[----:B------:R-:W-:Y:S01]  /*23e0*/  LOP3.LUT R4, R5, 0xfffffff8, RZ, 0xc0, !PT ;  /* 0xfffffff805047812 */ /* 0x000fe200078ec0ff */
[----:B------:R-:W-:Y:S01]  /*23f0*/  IMAD R111, R21, 0x40, R202 ;  /* 0x00000040156f7824 */ /* 0x000fe200078e02ca */
[----:B------:R-:W-:Y:S02]  /*2400*/  LOP3.LUT R5, R12, 0xfffffff8, RZ, 0xc0, !PT ;  /* 0xfffffff80c057812 */ /* 0x000fe400078ec0ff */
[----:B------:R-:W-:Y:S01]  /*2410*/  IADD3 R103, R99, R101, RZ ;  /* 0x0000006563677210 */ /* 0x000fe20007ffe0ff */
[----:B------:R-:W-:Y:S01]  /*2420*/  IMAD.IADD R101, R101, 0x1, R97 ;  /* 0x0000000165657824 */ /* 0x000fe200078e0261 */
[----:B------:R-:W-:Y:S02]  /*2430*/  IADD3 R124, R27, R26, RZ ;  /* 0x0000001a1b7c7210 */ /* 0x000fe40007ffe0ff */
[----:B------:R-:W-:-:S02]  /*2440*/  SHF.R.S32.HI R0, RZ, 0x1f, R30 ;  /* 0x0000001fff007819 */ /* 0x000fc4000001141e */
[----:B-1----:R-:W-:Y:S02]  /*2450*/  LEA.HI R137, R137, 0x8, RZ, 0x19 ;  /* 0x0000000889897811 */ /* 0x002fe400078fc8ff */
[----:B------:R-:W-:Y:S02]  /*2460*/  IADD3 R100, R11, R91, RZ ;  /* 0x0000005b0b647210 */ /* 0x000fe40007ffe0ff */
[----:B------:R-:W-:Y:S02]  /*2470*/  SHF.R.S32.HI R112, RZ, 0x3, R12 ;  /* 0x00000003ff707819 */ /* 0x000fe4000001140c */
[----:B------:R-:W-:Y:S02]  /*2480*/  SHF.R.S32.HI R110, RZ, 0x1f, R3 ;  /* 0x0000001fff6e7819 */ /* 0x000fe40000011403 */
[----:B------:R-:W-:Y:S02]  /*2490*/  SHF.R.S32.HI R109, RZ, 0x1f, R4 ;  /* 0x0000001fff6d7819 */ /* 0x000fe40000011404 */
[----:B------:R-:W-:-:S02]  /*24a0*/  SHF.R.S32.HI R108, RZ, 0x1f, R5 ;  /* 0x0000001fff6c7819 */ /* 0x000fc40000011405 */
[----:B--2---:R-:W-:-:S04]  /*24b0*/  LOP3.LUT R20, R20, 0xfffffffe, RZ, 0xc0, !PT ;  /* 0xfffffffe14147812 */ /* 0x004fc800078ec0ff */
[----:B------:R-:W-:-:S04]  /*24c0*/  @P3 LOP3.LUT R20, R20, 0x1, RZ, 0xfc, !PT ;  /* 0x0000000114143812 */ /* 0x000fc800078efcff */
[----:B------:R-:W-:-:S04]  /*24d0*/  LOP3.LUT R20, R20, 0xfffffffb, RZ, 0xc0, !PT ;  /* 0xfffffffb14147812 */ /* 0x000fc800078ec0ff */
[----:B------:R-:W-:Y:S02]  /*24e0*/  @P2 LOP3.LUT R20, R20, 0x4, RZ, 0xfc, !PT ;  /* 0x0000000414142812 */ /* 0x000fe400078efcff */
[----:B------:R-:W-:-:S03]  /*24f0*/  ISETP.GE.AND P2, PT, R192, UR4, PT ;  /* 0x00000004c0007c0c */ /* 0x000fc6000bf46270 */
[----:B------:R0:W-:Y:S01]  /*2500*/  STL [R1], R20 ;  /* 0x0000001401007387 */ /* 0x0001e20000100800 */
[----:B------:R-:W-:-:S04]  /*2510*/  SEL R6, RZ, 0x20, P2 ;  /* 0x00000020ff067807 */ /* 0x000fc80001000000 */
[C---:B0-----:R-:W-:Y:S02]  /*2520*/  LOP3.LUT R20, R7.reuse, R6, RZ, 0xfc, !PT ;  /* 0x0000000607147212 */ /* 0x041fe400078efcff */
[----:B------:R-:W-:Y:S02]  /*2530*/  LOP3.LUT R6, R7, 0x1, RZ, 0xc0, !PT ;  /* 0x0000000107067812 */ /* 0x000fe400078ec0ff */
[C---:B------:R-:W-:Y:S02]  /*2540*/  LOP3.LUT R7, R20.reuse, 0x2, RZ, 0xc0, !PT ;  /* 0x0000000214077812 */ /* 0x040fe400078ec0ff */
[C---:B------:R-:W-:Y:S02]  /*2550*/  LOP3.LUT R8, R20.reuse, 0x4, RZ, 0xc0, !PT ;  /* 0x0000000414087812 */ /* 0x040fe400078ec0ff */
[C---:B------:R-:W-:Y:S02]  /*2560*/  LOP3.LUT R9, R20.reuse, 0x8, RZ, 0xc0, !PT ;  /* 0x0000000814097812 */ /* 0x040fe400078ec0ff */
[----:B------:R-:W-:-:S02]  /*2570*/  LOP3.LUT R10, R20, 0x10, RZ, 0xc0, !PT ;  /* 0x00000010140a7812 */ /* 0x000fc400078ec0ff */
[----:B------:R-:W-:Y:S02]  /*2580*/  SHF.R.S32.HI R123, RZ, 0x1f, R25 ;  /* 0x0000001fff7b7819 */ /* 0x000fe40000011419 */
[----:B------:R-:W-:-:S07]  /*2590*/  LOP3.LUT R20, R20, 0x20, RZ, 0xc0, !PT ;  /* 0x0000002014147812 */ /* 0x000fce00078ec0ff */
.L_x_562:
[----:B--2---:R-:W2:Y:S01]  /*25a0*/  LDL.LU R33, [R1] ;  /* 0x0000000001217983 */ /* 0x004ea20000300800 */
[----:B------:R-:W0:Y:S01]  /*25b0*/  LDC R31, c[0x0][0x430] ;  /* 0x00010c00ff1f7b82 */ /* 0x000e220000000800 */
[----:B------:R-:W-:Y:S02]  /*25c0*/  VIADD R2, R2, 0xffffffff ;  /* 0xffffffff02027836 */ /* 0x000fe40000000000 */
[----:B------:R-:W-:Y:S02]  /*25d0*/  IMAD.MOV.U32 R21, RZ, RZ, RZ ;  /* 0x000000ffff157224 */ /* 0x000fe400078e00ff */
[----:B------:R-:W-:-:S03]  /*25e0*/  IMAD R13, R2, 0x60, R111 ;  /* 0x00000060020d7824 */ /* 0x000fc600078e026f */
[----:B------:R-:W1:Y:S01]  /*25f0*/  LDC R120, c[0x0][0x3f4] ;  /* 0x0000fd00ff787b82 */ /* 0x000e620000000800 */
[----:B------:R-:W-:Y:S01]  /*2600*/  IMAD.IADD R32, R124, 0x1, R13 ;  /* 0x000000017c207824 */ /* 0x000fe200078e020d */
[----:B------:R-:W-:-:S04]  /*2610*/  ISETP.GE.AND P2, PT, R13, R24, PT ;  /* 0x000000180d00720c */ /* 0x000fc80003f46270 */
[----:B------:R-:W-:Y:S02]  /*2620*/  ISETP.GT.OR P2, PT, R111, 0x5f, P2 ;  /* 0x0000005f6f00780c */ /* 0x000fe40001744670 */
[----:B------:R-:W-:Y:S02]  /*2630*/  MOV R26, R32 ;  /* 0x00000020001a7202 */ /* 0x000fe40000000f00 */
[----:B0-----:R-:W-:-:S09]  /*2640*/  ISETP.NE.AND P3, PT, R31, 0x1, PT ;  /* 0x000000011f00780c */ /* 0x001fd20003f65270 */
[----:B------:R-:W0:Y:S08]  /*2650*/  @!P2 LDC.64 R14, c[0x0][0x428] ;  /* 0x00010a00ff0eab82 */ /* 0x000e300000000a00 */
[----:B------:R-:W3:Y:S08]  /*2660*/  @!P2 LDC.64 R12, c[0x0][0x418] ;  /* 0x00010600ff0cab82 */ /* 0x000ef00000000a00 */
[----:B------:R-:W4:Y:S08]  /*2670*/  @P3 LDC R11, c[0x0][0x434] ;  /* 0x00010d00ff0b3b82 */ /* 0x000f300000000800 */
[----:B------:R-:W1:Y:S01]  /*2680*/  @P3 LDC R28, c[0x0][0x438] ;  /* 0x00010e00ff1c3b82 */ /* 0x000e620000000800 */
[----:B----4-:R-:W-:-:S05]  /*2690*/  @P3 IMAD.HI.U32 R11, R32, R11, RZ ;  /* 0x0000000b200b3227 */ /* 0x010fca00078e00ff */
[----:B-1----:R-:W-:Y:S01]  /*26a0*/  @P3 SHF.R.U32.HI R26, RZ, R28, R11 ;  /* 0x0000001cff1a3219 */ /* 0x002fe2000001160b */
[----:B0-----:R-:W-:-:S03]  /*26b0*/  @!P2 IMAD R28, R123, R14, RZ ;  /* 0x0000000e7b1ca224 */ /* 0x001fc600078e02ff */
[----:B------:R-:W-:Y:S01]  /*26c0*/  @!P2 SHF.R.S32.HI R27, RZ, 0x1f, R26 ;  /* 0x0000001fff1ba819 */ /* 0x000fe2000001141a */
[C---:B------:R-:W-:Y:S02]  /*26d0*/  @!P2 IMAD R11, R25.reuse, R15, R28 ;  /* 0x0000000f190ba224 */ /* 0x040fe400078e021c */
[----:B------:R-:W-:-:S04]  /*26e0*/  @!P2 IMAD.WIDE.U32 R14, R25, R14, R26 ;  /* 0x0000000e190ea225 */ /* 0x000fc800078e001a */
[----:B------:R-:W-:Y:S01]  /*26f0*/  @!P2 IMAD.IADD R11, R15, 0x1, R11 ;  /* 0x000000010f0ba824 */ /* 0x000fe200078e020b */
[----:B---3--:R-:W-:-:S04]  /*2700*/  @!P2 LEA R12, P3, R14, R12, 0x2 ;  /* 0x0000000c0e0ca211 */ /* 0x008fc800078610ff */
[----:B------:R-:W-:-:S05]  /*2710*/  @!P2 LEA.HI.X R13, R14, R13, R11, 0x2, P3 ;  /* 0x0000000d0e0da211 */ /* 0x000fca00018f140b */
[----:B------:R0:W5:Y:S01]  /*2720*/  @!P2 LDG.E R21, desc[UR56][R12.64] ;  /* 0x000000380c15a981 */ /* 0x000162000c1e1900 */
[----:B------:R-:W-:Y:S01]  /*2730*/  ISETP.GT.AND P2, PT, R2, R122, PT ;  /* 0x0000007a0200720c */ /* 0x000fe20003f44270 */
[----:B------:R-:W-:Y:S01]  /*2740*/  IMAD R14, R19, 0x4800, R127 ;  /* 0x00004800130e7824 */ /* 0x000fe200078e027f */
[----:B------:R-:W-:Y:S01]  /*2750*/  LOP3.LUT P4, RZ, R223, 0x4, RZ, 0xc0, !PT ;  /* 0x00000004dfff7812 */ /* 0x000fe2000788c0ff */
[----:B------:R-:W-:Y:S05]  /*2760*/  YIELD ;  /* 0x0000000000007946 */ /* 0x000fea0003800000 */
[----:B------:R-:W-:Y:S01]  /*2770*/  IADD3 R26, -R26, RZ, RZ ;  /* 0x000000ff1a1a7210 */ /* 0x000fe20007ffe1ff */
[C---:B------:R-:W-:Y:S01]  /*2780*/  VIADD R28, R14.reuse, 0x20 ;  /* 0x000000200e1c7836 */ /* 0x040fe20000000000 */
[----:B------:R-:W-:Y:S01]  /*2790*/  BSSY B0, `(.L_x_457) ;  /* 0x0000784000007945 */ /* 0x000fe20003800000 */
[----:B------:R-:W-:-:S02]  /*27a0*/  LEA R27, R14, R115, 0x1 ;  /* 0x000000730e1b7211 */ /* 0x000fc400078e08ff */
[----:B------:R-:W-:Y:S02]  /*27b0*/  IMAD R26, R31, R26, R32 ;  /* 0x0000001a1f1a7224 */ /* 0x000fe400078e0220 */
[----:B------:R-:W-:-:S04]  /*27c0*/  @P4 VIADD R28, R14, 0xffffffe0 ;  /* 0xffffffe00e1c4836 */ /* 0x000fc80000000000 */
[----:B------:R-:W-:Y:S01]  /*27d0*/  IMAD R28, R28, 0x2, R115 ;  /* 0x000000021c1c7824 */ /* 0x000fe200078e0273 */
[----:B--2---:R-:W-:-:S04]  /*27e0*/  LOP3.LUT R33, R33, 0xfffffffd, RZ, 0xc0, !PT ;  /* 0xfffffffd21217812 */ /* 0x004fc800078ec0ff */
[----:B------:R-:W-:Y:S02]  /*27f0*/  @P2 LOP3.LUT R33, R33, 0x2, RZ, 0xfc, !PT ;  /* 0x0000000221212812 */ /* 0x000fe400078efcff */
[----:B------:R-:W-:-:S03]  /*2800*/  ISETP.GE.AND P2, PT, R120, 0x1, PT ;  /* 0x000000017800780c */ /* 0x000fc60003f46270 */
[----:B------:R0:W-:Y:S10]  /*2810*/  STL [R1], R33 ;  /* 0x0000002101007387 */ /* 0x0001f40000100800 */
[----:B0-----:R-:W-:Y:S05]  /*2820*/  @!P2 BRA `(.L_x_458) ;  /* 0x000000700014a947 */ /* 0x001fea0003800000 */
[----:B------:R-:W-:Y:S01]  /*2830*/  SHF.R.S32.HI R31, RZ, 0x1f, R26 ;  /* 0x0000001fff1f7819 */ /* 0x000fe2000001141a */
[----:B------:R-:W-:Y:S01]  /*2840*/  ULDC.64 UR4, c[0x0][0x300] ;  /* 0x0000c00000047ab9 */ /* 0x000fe20000000a00 */
[----:B-----5:R-:W-:Y:S01]  /*2850*/  SHF.R.S32.HI R84, RZ, 0x1f, R21 ;  /* 0x0000001fff547819 */ /* 0x020fe20000011415 */
[----:B------:R-:W-:Y:S01]  /*2860*/  IMAD.WIDE.U32 R12, R26, UR4, RZ ;  /* 0x000000041a0c7c25 */ /* 0x000fe2000f8e00ff */
[----:B------:R-:W-:Y:S02]  /*2870*/  ULDC.U8 UR6, c[0x0][0x410] ;  /* 0x0001040000067ab9 */ /* 0x000fe40000000000 */
[----:B------:R-:W-:Y:S01]  /*2880*/  ISETP.NE.AND P2, PT, RZ, UR6, PT ;  /* 0x00000006ff007c0c */ /* 0x000fe2000bf45270 */
[----:B------:R-:W-:Y:S02]  /*2890*/  IMAD R11, R31, UR4, RZ ;  /* 0x000000041f0b7c24 */ /* 0x000fe4000f8e02ff */
[----:B------:R-:W-:Y:S02]  /*28a0*/  IMAD R32, R126, R2, RZ ;  /* 0x000000027e207224 */ /* 0x000fe400078e02ff */
[----:B------:R-:W-:Y:S01]  /*28b0*/  IMAD R11, R26, UR5, R11 ;  /* 0x000000051a0b7c24 */ /* 0x000fe2000f8e020b */
[----:B------:R-:W-:Y:S01]  /*28c0*/  ULDC.64 UR4, c[0x0][0x310] ;  /* 0x0000c40000047ab9 */ /* 0x000fe20000000a00 */
[----:B------:R-:W-:-:S02]  /*28d0*/  IMAD R85, R2, -0x60, R24 ;  /* 0xffffffa002557824 */ /* 0x000fc400078e0218 */
[----:B------:R-:W-:Y:S02]  /*28e0*/  IMAD R14, R84, UR4, RZ ;  /* 0x00000004540e7c24 */ /* 0x000fe4000f8e02ff */
[----:B------:R-:W-:Y:S01]  /*28f0*/  IMAD.IADD R13, R13, 0x1, R11 ;  /* 0x000000010d0d7824 */ /* 0x000fe200078e020b */
[----:B------:R-:W-:Y:S01]  /*2900*/  SHF.R.S32.HI R11, RZ, 0x1f, R2 ;  /* 0x0000001fff0b7819 */ /* 0x000fe20000011402 */
[----:B------:R-:W-:Y:S01]  /*2910*/  IMAD R15, R21, UR5, R14 ;  /* 0x00000005150f7c24 */ /* 0x000fe2000f8e020e */
[----:B------:R-:W-:Y:S01]  /*2920*/  VIMNMX R85, R85, 0x60, PT ;  /* 0x0000006055557848 */ /* 0x000fe20003fe0100 */
[----:B------:R-:W-:Y:S01]  /*2930*/  IMAD.WIDE.U32 R12, R21, UR4, R12 ;  /* 0x00000004150c7c25 */ /* 0x000fe2000f8e000c */
[----:B------:R-:W-:-:S03]  /*2940*/  ULDC.64 UR4, c[0x0][0x308] ;  /* 0x0000c20000047ab9 */ /* 0x000fc60000000a00 */
[----:B------:R-:W-:Y:S01]  /*2950*/  IMAD R14, R125, R2, RZ ;  /* 0x000000027d0e7224 */ /* 0x000fe200078e02ff */
[----:B------:R-:W-:Y:S01]  /*2960*/  IADD3 R13, R13, R15, RZ ;  /* 0x0000000f0d0d7210 */ /* 0x000fe20007ffe0ff */
[----:B------:R-:W-:Y:S02]  /*2970*/  IMAD R15, R0, UR4, RZ ;  /* 0x00000004000f7c24 */ /* 0x000fe4000f8e02ff */
[C---:B------:R-:W-:Y:S02]  /*2980*/  IMAD R33, R11.reuse, R94, R14 ;  /* 0x0000005e0b217224 */ /* 0x040fe400078e020e */
[----:B------:R-:W-:Y:S02]  /*2990*/  IMAD R35, R11, R88, R32 ;  /* 0x000000580b237224 */ /* 0x000fe400078e0220 */
[C---:B------:R-:W-:Y:S02]  /*29a0*/  IMAD R11, R30.reuse, UR5, R15 ;  /* 0x000000051e0b7c24 */ /* 0x040fe4000f8e020f */
[----:B------:R-:W-:Y:S01]  /*29b0*/  IMAD.WIDE.U32 R118, R30, UR4, R12 ;  /* 0x000000041e767c25 */ /* 0x000fe2000f8e000c */
[----:B------:R-:W-:-:S03]  /*29c0*/  ULDC.64 UR4, c[0x0][0x2e8] ;  /* 0x0000ba0000047ab9 */ /* 0x000fc60000000a00 */
[----:B------:R-:W-:Y:S01]  /*29d0*/  IMAD.IADD R11, R119, 0x1, R11 ;  /* 0x00000001770b7824 */ /* 0x000fe200078e020b */
[----:B------:R-:W-:Y:S01]  /*29e0*/  LEA R119, P3, R118, UR4, 0x1 ;  /* 0x0000000476777c11 */ /* 0x000fe2000f8608ff */
[----:B------:R-:W-:-:S03]  /*29f0*/  IMAD.WIDE.U32 R12, R88, R2, RZ ;  /* 0x00000002580c7225 */ /* 0x000fc600078e00ff */
[----:B------:R-:W-:Y:S01]  /*2a00*/  LEA.HI.X R118, R118, UR5, R11, 0x1, P3 ;  /* 0x0000000576767c11 */ /* 0x000fe200098f0c0b */
[----:B------:R-:W-:Y:S01]  /*2a10*/  IMAD.WIDE.U32 R14, R94, R2, RZ ;  /* 0x000000025e0e7225 */ /* 0x000fe200078e00ff */
[----:B------:R-:W-:-:S03]  /*2a20*/  IADD3 R80, R13, R35, RZ ;  /* 0x000000230d507210 */ /* 0x000fc60007ffe0ff */
[----:B------:R-:W-:Y:S01]  /*2a30*/  IMAD.IADD R11, R15, 0x1, R33 ;  /* 0x000000010f0b7824 */ /* 0x000fe200078e0221 */
[----:B------:R-:W-:Y:S06]  /*2a40*/  @!P2 BRA `(.L_x_459) ;  /* 0x00000034004ca947 */ /* 0x000fec0003800000 */
[----:B------:R-:W-:Y:S01]  /*2a50*/  ISETP.GE.AND P3, PT, R202, R85, PT ;  /* 0x00000055ca00720c */ /* 0x000fe20003f66270 */
[----:B------:R-:W-:Y:S01]  /*2a60*/  BSSY B1, `(.L_x_460) ;  /* 0x0000037000017945 */ /* 0x000fe20003800000 */
        /* <DEDUP_REMOVED lines=12> */
[----:B------:R-:W-:Y:S01]  /*2b30*/  CS2R R78, SRZ ;  /* 0x00000000004e7805 */ /* 0x000fe2000001ff00 */
[----:B------:R-:W-:Y:S06]  /*2b40*/  @P3 BRA `(.L_x_461) ;  /* 0x0000000000a03947 */ /* 0x000fec0003800000 */
[----:B------:R-:W-:Y:S01]  /*2b50*/  IADD3 R35, P2, R98, R14, RZ ;  /* 0x0000000e62237210 */ /* 0x000fe20007f5e0ff */
[----:B------:R-:W-:Y:S01]  /*2b60*/  ULDC.64 UR4, c[0x0][0x3e8] ;  /* 0x0000fa0000047ab9 */ /* 0x000fe20000000a00 */
[----:B------:R-:W-:Y:S02]  /*2b70*/  CS2R R76, SRZ ;  /* 0x00000000004c7805 */ /* 0x000fe4000001ff00 */
[----:B------:R-:W-:Y:S01]  /*2b80*/  CS2R R78, SRZ ;  /* 0x00000000004e7805 */ /* 0x000fe2000001ff00 */
[----:B------:R-:W-:Y:S01]  /*2b90*/  IMAD.X R36, R11, 0x1, R103, P2 ;  /* 0x000000010b247824 */ /* 0x000fe200010e0667 */
[----:B------:R-:W-:-:S04]  /*2ba0*/  LEA R34, P2, R35, UR4, 0x1 ;  /* 0x0000000423227c11 */ /* 0x000fc8000f8408ff */
[----:B------:R-:W-:Y:S01]  /*2bb0*/  LEA.HI.X R35, R35, UR5, R36, 0x1, P2 ;  /* 0x0000000523237c11 */ /* 0x000fe200090f0c24 */
[----:B------:R-:W-:Y:S01]  /*2bc0*/  ULDC.64 UR4, c[0x0][0x400] ;  /* 0x0001000000047ab9 */ /* 0x000fe20000000a00 */
[----:B------:R-:W-:-:S05]  /*2bd0*/  IADD3 R37, P2, R92, R12, RZ ;  /* 0x0000000c5c257210 */ /* 0x000fca0007f5e0ff */
[----:B------:R-:W-:Y:S01]  /*2be0*/  IMAD.X R38, R80, 0x1, R102, P2 ;  /* 0x0000000150267824 */ /* 0x000fe200010e0666 */
[----:B------:R-:W-:-:S04]  /*2bf0*/  LEA R36, P2, R37, UR4, 0x1 ;  /* 0x0000000425247c11 */ /* 0x000fc8000f8408ff */
[----:B------:R-:W-:Y:S02]  /*2c00*/  LEA.HI.X R37, R37, UR5, R38, 0x1, P2 ;  /* 0x0000000525257c11 */ /* 0x000fe400090f0c26 */
[----:B------:R-:W-:Y:S02]  /*2c10*/  ISETP.GE.AND P2, PT, R196, R120, PT ;  /* 0x00000078c400720c */ /* 0x000fe40003f46270 */
[----:B------:R-:W-:Y:S02]  /*2c20*/  CS2R R72, SRZ ;  /* 0x0000000000487805 */ /* 0x000fe4000001ff00 */
[----:B------:R-:W-:-:S09]  /*2c30*/  CS2R R74, SRZ ;  /* 0x00000000004a7805 */ /* 0x000fd2000001ff00 */
[----:B------:R0:W5:Y:S04]  /*2c40*/  @!P2 LDG.E.64 R76, desc[UR56][R34.64] ;  /* 0x00000038224ca981 */ /* 0x000168000c1e1b00 */
[----:B------:R0:W5:Y:S01]  /*2c50*/  @!P2 LDG.E.64 R78, desc[UR56][R36.64] ;  /* 0x00000038244ea981 */ /* 0x000162000c1e1b00 */
        /* <DEDUP_REMOVED lines=20> */
[----:B------:R-:W-:-:S13]  /*2da0*/  ISETP.GE.AND P2, PT, R209, R120, PT ;  /* 0x00000078d100720c */ /* 0x000fda0003f46270 */
[----:B------:R0:W5:Y:S04]  /*2db0*/  @!P2 LDG.E.64 R56, desc[UR56][R34.64+0xa0] ;  /* 0x0000a0382238a981 */ /* 0x000168000c1e1b00 */
[----:B------:R0:W5:Y:S02]  /*2dc0*/  @!P2 LDG.E.64 R58, desc[UR56][R36.64+0xa0] ;  /* 0x0000a038243aa981 */ /* 0x000164000c1e1b00 */
.L_x_461:
[----:B------:R-:W-:Y:S05]  /*2dd0*/  BSYNC B1 ;  /* 0x0000000000017941 */ /* 0x000fea0003800000 */
.L_x_460:
[----:B0-----:R-:W-:Y:S01]  /*2de0*/  IADD3 R34, R202, 0x40, RZ ;  /* 0x00000040ca227810 */ /* 0x001fe20007ffe0ff */
[----:B------:R-:W-:Y:S01]  /*2df0*/  BSSY B1, `(.L_x_462) ;  /* 0x0000038000017945 */ /* 0x000fe20003800000 */
[----:B------:R-:W-:Y:S02]  /*2e00*/  CS2R R36, SRZ ;  /* 0x0000000000247805 */ /* 0x000fe4000001ff00 */
[----:B------:R-:W-:Y:S02]  /*2e10*/  CS2R R40, SRZ ;  /* 0x0000000000287805 */ /* 0x000fe4000001ff00 */
[----:B------:R-:W-:Y:S02]  /*2e20*/  ISETP.GE.AND P4, PT, R34, R85, PT ;  /* 0x000000552200720c */ /* 0x000fe40003f86270 */
        /* <DEDUP_REMOVED lines=8> */
[----:B-----5:R-:W-:Y:S01]  /*2eb0*/  IMAD.MOV.U32 R81, RZ, RZ, R56 ;  /* 0x000000ffff517224 */ /* 0x020fe200078e0038 */
[----:B------:R-:W-:Y:S01]  /*2ec0*/  CS2R R54, SRZ ;  /* 0x0000000000367805 */ /* 0x000fe2000001ff00 */
[----:B------:R-:W-:Y:S01]  /*2ed0*/  IMAD.MOV.U32 R82, RZ, RZ, R57 ;  /* 0x000000ffff527224 */ /* 0x000fe200078e0039 */
[----:B------:R-:W-:Y:S06]  /*2ee0*/  @P4 BRA `(.L_x_463) ;  /* 0x0000000000a04947 */ /* 0x000fec0003800000 */
[----:B------:R-:W-:Y:S01]  /*2ef0*/  IADD3 R14, P2, P5, R98, R14, R105 ;  /* 0x0000000e620e7210 */ /* 0x000fe20007d5e069 */
[----:B------:R-:W-:Y:S01]  /*2f00*/  ULDC.64 UR4, c[0x0][0x3e8] ;  /* 0x0000fa0000047ab9 */ /* 0x000fe20000000a00 */
[----:B------:R-:W-:Y:S02]  /*2f10*/  CS2R R52, SRZ ;  /* 0x0000000000347805 */ /* 0x000fe4000001ff00 */
[----:B------:R-:W-:Y:S02]  /*2f20*/  CS2R R54, SRZ ;  /* 0x0000000000367805 */ /* 0x000fe4000001ff00 */
[----:B------:R-:W-:Y:S02]  /*2f30*/  IADD3.X R13, R103, R11, R104, P2, P5 ;  /* 0x0000000b670d7210 */ /* 0x000fe400017ea468 */
[----:B------:R-:W-:-:S04]  /*2f40*/  IADD3 R11, P2, P5, R92, R12, R107 ;  /* 0x0000000c5c0b7210 */ /* 0x000fc80007d5e06b */
[----:B------:R-:W-:Y:S02]  /*2f50*/  IADD3.X R80, R102, R80, R106, P2, P5 ;  /* 0x0000005066507210 */ /* 0x000fe400017ea46a */
[----:B------:R-:W-:-:S04]  /*2f60*/  LEA R12, P2, R14, UR4, 0x1 ;  /* 0x000000040e0c7c11 */ /* 0x000fc8000f8408ff */
[----:B------:R-:W-:Y:S01]  /*2f70*/  LEA.HI.X R13, R14, UR5, R13, 0x1, P2 ;  /* 0x000000050e0d7c11 */ /* 0x000fe200090f0c0d */
[----:B------:R-:W-:Y:S02]  /*2f80*/  ULDC.64 UR4, c[0x0][0x400] ;  /* 0x0001000000047ab9 */ /* 0x000fe40000000a00 */
        /* <DEDUP_REMOVED lines=30> */
.L_x_463:
[----:B------:R-:W-:Y:S05]  /*3170*/  BSYNC B1 ;  /* 0x0000000000017941 */ /* 0x000fea0003800000 */
.L_x_462:
[----:B0-----:R-:W-:Y:S01]  /*3180*/  IMAD.MOV.U32 R12, RZ, RZ, R61 ;  /* 0x000000ffff0c7224 */ /* 0x001fe200078e003d */
[----:B------:R-:W-:Y:S01]  /*3190*/  MOV R11, R60 ;  /* 0x0000003c000b7202 */ /* 0x000fe20000000f00 */
[----:B------:R-:W-:Y:S01]  /*31a0*/  IMAD.MOV.U32 R13, RZ, RZ, R68 ;  /* 0x000000ffff0d7224 */ /* 0x000fe200078e0044 */
[----:B------:R-:W-:Y:S01]  /*31b0*/  UISETP.NE.AND UP0, UPT, UR59, 0x3, UPT ;  /* 0x000000033b00788c */ /* 0x000fe2000bf05270 */
[----:B------:R-:W-:Y:S01]  /*31c0*/  IMAD.MOV.U32 R14, RZ, RZ, R69 ;  /* 0x000000ffff0e7224 */ /* 0x000fe200078e0045 */
[----:B------:R-:W-:Y:S01]  /*31d0*/  PRMT R154, R12, 0x5410, R11 ;  /* 0x000054100c9a7816 */ /* 0x000fe2000000000b */
[----:B------:R-:W-:Y:S01]  /*31e0*/  IMAD.MOV.U32 R11, RZ, RZ, R64 ;  /* 0x000000ffff0b7224 */ /* 0x000fe200078e0040 */
[----:B------:R-:W-:Y:S02]  /*31f0*/  MOV R12, R65 ;  /* 0x00000041000c7202 */ /* 0x000fe40000000f00 */
[----:B------:R-:W-:Y:S01]  /*3200*/  PRMT R158, R13, 0x5410, R14 ;  /* 0x000054100d9e7816 */ /* 0x000fe2000000000e */
[----:B------:R-:W-:Y:S01]  /*3210*/  IMAD.MOV.U32 R13, RZ, RZ, R76 ;  /* 0x000000ffff0d7224 */ /* 0x000fe200078e004c */
[----:B------:R-:W-:Y:S01]  /*3220*/  PRMT R156, R12, 0x7610, R156 ;  /* 0x000076100c9c7816 */ /* 0x000fe2000000009c */
[----:B------:R-:W-:Y:S01]  /*3230*/  IMAD.MOV.U32 R12, RZ, RZ, R73 ;  /* 0x000000ffff0c7224 */ /* 0x000fe200078e0049 */
[----:B------:R-:W-:-:S02]  /*3240*/  PRMT R157, R157, 0x5410, R11 ;  /* 0x000054109d9d7816 */ /* 0x000fc4000000000b */
[----:B------:R-:W-:Y:S02]  /*3250*/  MOV R11, R72 ;  /* 0x00000048000b7202 */ /* 0x000fe40000000f00 */
[----:B------:R-:W-:Y:S02]  /*3260*/  MOV R14, R77 ;  /* 0x0000004d000e7202 */ /* 0x000fe40000000f00 */
[----:B------:R-:W-:Y:S01]  /*3270*/  PRMT R159, R11, 0x5410, R12 ;  /* 0x000054100b9f7816 */ /* 0x000fe2000000000c */
[----:B------:R-:W-:Y:S01]  /*3280*/  IMAD.MOV.U32 R11, RZ, RZ, R58 ;  /* 0x000000ffff0b7224 */ /* 0x000fe200078e003a */
[----:B------:R-:W-:Y:S01]  /*3290*/  PRMT R160, R14, 0x7610, R160 ;  /* 0x000076100ea07816 */ /* 0x000fe200000000a0 */
[----:B------:R-:W-:Y:S01]  /*32a0*/  IMAD.MOV.U32 R12, RZ, RZ, R59 ;  /* 0x000000ffff0c7224 */ /* 0x000fe200078e003b */
[----:B------:R-:W-:Y:S01]  /*32b0*/  PRMT R147, R13, 0x7610, R147 ;  /* 0x000076100d937816 */ /* 0x000fe20000000093 */
[----:B------:R-:W-:Y:S01]  /*32c0*/  IMAD.MOV.U32 R14, RZ, RZ, R63 ;  /* 0x000000ffff0e7224 */ /* 0x000fe200078e003f */
[----:B------:R-:W-:-:S02]  /*32d0*/  MOV R13, R62 ;  /* 0x0000003e000d7202 */ /* 0x000fc40000000f00 */
[----:B------:R-:W-:Y:S01]  /*32e0*/  PRMT R153, R11, 0x5410, R12 ;  /* 0x000054100b997816 */ /* 0x000fe2000000000c */
[----:B------:R-:W-:Y:S01]  /*32f0*/  IMAD.MOV.U32 R11, RZ, RZ, R66 ;  /* 0x000000ffff0b7224 */ /* 0x000fe200078e0042 */
[----:B------:R-:W-:Y:S01]  /*3300*/  PRMT R155, R13, 0x5410, R14 ;  /* 0x000054100d9b7816 */ /* 0x000fe2000000000e */
[----:B------:R-:W-:Y:S01]  /*3310*/  IMAD.MOV.U32 R13, RZ, RZ, R70 ;  /* 0x000000ffff0d7224 */ /* 0x000fe200078e0046 */
[----:B------:R-:W-:Y:S01]  /*3320*/  MOV R12, R67 ;  /* 0x00000043000c7202 */ /* 0x000fe20000000f00 */
[----:B------:R-:W-:Y:S01]  /*3330*/  IMAD.MOV.U32 R14, RZ, RZ, R71 ;  /* 0x000000ffff0e7224 */ /* 0x000fe200078e0047 */
[----:B------:R-:W-:Y:S02]  /*3340*/  PRMT R157, R11, 0x7610, R157 ;  /* 0x000076100b9d7816 */ /* 0x000fe4000000009d */
        /* <DEDUP_REMOVED lines=8> */
[----:B-----5:R-:W-:Y:S01]  /*33d0*/  IMAD.MOV.U32 R11, RZ, RZ, R32 ;  /* 0x000000ffff0b7224 */ /* 0x020fe200078e0020 */
        /* <DEDUP_REMOVED lines=11> */
[----:B------:R-:W-:Y:S02]  /*3490*/  PLOP3.LUT P2, PT, PT, PT, UP0, 0x80, 0x0 ;  /* 0x000000000000781c */ /* 0x000fe40003f4f008 */
[----:B------:R-:W-:Y:S01]  /*34a0*/  PRMT R134, R14, 0x5410, R13 ;  /* 0x000054100e867816 */ /* 0x000fe2000000000d */
[----:B------:R-:W-:Y:S01]  /*34b0*/  IMAD.MOV.U32 R13, RZ, RZ, R49 ;  /* 0x000000ffff0d7224 */ /* 0x000fe200078e0031 */
[----:B------:R-:W-:Y:S01]  /*34c0*/  PRMT R139, R12, 0x5410, R11 ;  /* 0x000054100c8b7816 */ /* 0x000fe2000000000b */
[----:B------:R-:W-:Y:S01]  /*34d0*/  IMAD.MOV.U32 R12, RZ, RZ, R52 ;  /* 0x000000ffff0c7224 */ /* 0x000fe200078e0034 */
[----:B------:R-:W-:-:S02]  /*34e0*/  MOV R14, R48 ;  /* 0x00000030000e7202 */ /* 0x000fc40000000f00 */
[----:B------:R-:W-:Y:S02]  /*34f0*/  MOV R11, R53 ;  /* 0x00000035000b7202 */ /* 0x000fe40000000f00 */
        /* <DEDUP_REMOVED lines=11> */
[----:B------:R-:W-:Y:S01]  /*35b0*/  MOV R13, R43 ;  /* 0x0000002b000d7202 */ /* 0x000fe20000000f00 */
[----:B------:R-:W-:-:S03]  /*35c0*/  IMAD.MOV.U32 R11, RZ, RZ, R47 ;  /* 0x000000ffff0b7224 */ /* 0x000fc600078e002f */
[----:B------:R-:W-:Y:S01]  /*35d0*/  PRMT R138, R14, 0x5410, R13 ;  /* 0x000054100e8a7816 */ /* 0x000fe2000000000d */
[----:B------:R-:W-:Y:S01]  /*35e0*/  IMAD.MOV.U32 R13, RZ, RZ, R51 ;  /* 0x000000ffff0d7224 */ /* 0x000fe200078e0033 */
[----:B------:R-:W-:Y:S01]  /*35f0*/  PRMT R143, R12, 0x5410, R11 ;  /* 0x000054100c8f7816 */ /* 0x000fe2000000000b */
[----:B------:R-:W-:Y:S01]  /*3600*/  IMAD.MOV.U32 R12, RZ, RZ, R54 ;  /* 0x000000ffff0c7224 */ /* 0x000fe200078e0036 */
[----:B------:R-:W-:Y:S02]  /*3610*/  MOV R14, R50 ;  /* 0x00000032000e7202 */ /* 0x000fe40000000f00 */
[----:B------:R-:W-:Y:S02]  /*3620*/  MOV R11, R55 ;  /* 0x00000037000b7202 */ /* 0x000fe40000000f00 */
[----:B------:R-:W-:Y:S02]  /*3630*/  PRMT R149, R14, 0x5410, R13 ;  /* 0x000054100e957816 */ /* 0x000fe4000000000d */
[----:B------:R-:W-:Y:S01]  /*3640*/  PRMT R151, R12, 0x5410, R11 ;  /* 0x000054100c977816 */ /* 0x000fe2000000000b */
[----:B------:R-:W-:Y:S06]  /*3650*/  @!P2 BRA `(.L_x_464) ;  /* 0x000000000004a947 */ /* 0x000fec0003800000 */
[----:B------:R-:W-:Y:S01]  /*3660*/  BPT.TRAP 0x1 ;  /* 0x000000040000795c */ /* 0x000fe20000300000 */
.L_x_464:
[----:B------:R-:W-:Y:S01]  /*3670*/  IMAD R86, R19, 0x8, R18 ;  /* 0x0000000813567824 */ /* 0x000fe200078e0212 */
[----:B------:R-:W-:Y:S01]  /*3680*/  SHF.L.U32 R87, R203, 0x1f, RZ ;  /* 0x0000001fcb577819 */ /* 0x000fe200000006ff */
[----:B------:R-:W-:Y:S03]  /*3690*/  BSSY B1, `(.L_x_465) ;  /* 0x0000003000017945 */ /* 0x000fe60003800000 */
[----:B------:R-:W0:Y:S02]  /*36a0*/  SYNCS.PHASECHK.TRANS64.TRYWAIT P5, [R86+URZ+0x30890], R87 ;  /* 0x03089057560075a7 */ /* 0x000e2400080a017f */
[----:B0-----:R-:W-:Y:S05]  /*36b0*/  @!P5 BRA `(.L_x_466) ;  /* 0x000001c00060d947 */ /* 0x001fea0003800000 */
.L_x_788:
[----:B------:R-:W-:Y:S05]  /*36c0*/  BSYNC B1 ;  /* 0x0000000000017941 */ /* 0x000fea0003800000 */
.L_x_465:
[----:B------:R-:W-:-:S03]  /*36d0*/  UMOV UR4, 0xffffffff ;  /* 0xffffffff00047882 */ /* 0x000fc60000000000 */
[----:B------:R-:W-:Y:S05]  /*36e0*/  BRA.DIV UR4, `(.L_x_467) ;  /* 0x000001c204687947 */ /* 0x000fea000b800000 */
[----:B------:R1:W2:Y:S04]  /*36f0*/  SHFL.IDX PT, R82, R118, RZ, 0x1c1f ;  /* 0x001c1fff76527589 */ /* 0x0002a800000e0000 */
[----:B------:R1:W3:Y:S02]  /*3700*/  SHFL.IDX PT, R11, R119, RZ, 0x1c1f ;  /* 0x001c1fff770b7589 */ /* 0x0002e400000e0000 */
.L_x_792:
[----:B------:R-:W-:Y:S04]  /*3710*/  BSSY B1, `(.L_x_468) ;  /* 0x0000146000017945 */ /* 0x000fe80003800000 */
[----:B------:R-:W-:Y:S05]  /*3720*/  @P3 BRA `(.L_x_469) ;  /* 0x0000001400103947 */ /* 0x000fea0003800000 */
[----:B------:R-:W-:Y:S01]  /*3730*/  ISETP.NE.AND P3, PT, R6, RZ, PT ;  /* 0x000000ff0600720c */ /* 0x000fe20003f65270 */
[----:B------:R-:W-:-:S12]  /*3740*/  BSSY B2, `(.L_x_470) ;  /* 0x0000036000027945 */ /* 0x000fd80003800000 */
[----:B------:R-:W-:Y:S05]  /*3750*/  @!P3 BRA `(.L_x_471) ;  /* 0x0000000000d0b947 */ /* 0x000fea0003800000 */
[----:B------:R4:W0:Y:S01]  /*3760*/  LDS.128 R12, [R27+0x1e000] ;  /* 0x01e000001b0c7984 */ /* 0x0008220000000c00 */
[C---:B---3--:R-:W-:Y:S01]  /*3770*/  LEA R80, P3, R16.reuse, R11, 0x1 ;  /* 0x0000000b10507211 */ /* 0x048fe200078608ff */
[----:B------:R-:W-:Y:S03]  /*3780*/  BSSY B3, `(.L_x_472) ;  /* 0x0000030000037945 */ /* 0x000fe60003800000 */
[----:B--2---:R-:W-:Y:S02]  /*3790*/  LEA.HI.X R81, R16, R82, R17, 0x1, P3 ;  /* 0x0000005210517211 */ /* 0x004fe400018f0c11 */
[----:B------:R-:W-:-:S13]  /*37a0*/  ISETP.GE.AND P3, PT, R196, R120, PT ;  /* 0x00000078c400720c */ /* 0x000fda0003f66270 */
[----:B----4-:R-:W-:Y:S05]  /*37b0*/  @P3 BRA `(.L_x_473) ;  /* 0x0000000000b03947 */ /* 0x010fea0003800000 */
[----:B------:R-:W-:Y:S01]  /*37c0*/  SHF.R.U64 R144, R78, 0x10, R79 ;  /* 0x000000104e907819 */ /* 0x000fe2000000124f */
[----:B0-----:R-:W-:Y:S01]  /*37d0*/  IMAD.MOV.U32 R78, RZ, RZ, R13 ;  /* 0x000000ffff4e7224 */ /* 0x001fe200078e000d */
[----:B------:R-:W-:Y:S02]  /*37e0*/  SHF.R.U64 R76, R76, 0x10, R77 ;  /* 0x000000104c4c7819 */ /* 0x000fe4000000124d */
[----:B------:R-:W-:Y:S01]  /*37f0*/  SHF.R.U32.HI R79, RZ, 0x10, R79 ;  /* 0x00000010ff4f7819 */ /* 0x000fe2000001164f */
[----:B------:R-:W-:Y:S02]  /*3800*/  HADD2.F32 R144, -RZ, R144.H0_H0 ;  /* 0x20000090ff907230 */ /* 0x000fe40000004100 */
[--C-:B------:R-:W-:Y:S02]  /*3810*/  HADD2.F32 R13, -RZ, R78.reuse.H1_H1 ;  /* 0x3000004eff0d7230 */ /* 0x100fe40000004100 */
[----:B------:R-:W-:Y:S02]  /*3820*/  HADD2.F32 R145, -RZ, R78.H0_H0 ;  /* 0x2000004eff917230 */ /* 0x000fe40000004100 */
[----:B------:R-:W-:-:S02]  /*3830*/  HADD2.F32 R76, -RZ, R76.H0_H0 ;  /* 0x2000004cff4c7230 */ /* 0x000fc40000004100 */
[-C--:B------:R-:W-:Y:S01]  /*3840*/  FMUL.FTZ R78, R13, R144.reuse ;  /* 0x000000900d4e7220 */ /* 0x080fe20000410000 */
[----:B------:R-:W-:-:S03]  /*3850*/  FMUL.FTZ R144, R145, R144 ;  /* 0x0000009091907220 */ /* 0x000fc60000410000 */
[-C--:B------:R-:W-:Y:S01]  /*3860*/  FFMA.FTZ R78, R145, R76.reuse, -R78 ;  /* 0x0000004c914e7223 */ /* 0x080fe2000001084e */
[----:B------:R-:W-:Y:S02]  /*3870*/  HADD2.F32 R145, -RZ, R147.H1_H1 ;  /* 0x30000093ff917230 */ /* 0x000fe40000004100 */
[----:B------:R-:W-:Y:S01]  /*3880*/  FFMA.FTZ R13, R13, R76, R144 ;  /* 0x0000004c0d0d7223 */ /* 0x000fe20000010090 */
[----:B------:R-:W-:Y:S01]  /*3890*/  IMAD.MOV.U32 R144, RZ, RZ, R15 ;  /* 0x000000ffff907224 */ /* 0x000fe200078e000f */
[----:B------:R-:W-:Y:S02]  /*38a0*/  SHF.R.U32.HI R76, RZ, 0x10, R77 ;  /* 0x00000010ff4c7819 */ /* 0x000fe4000001164d */
[----:B------:R-:W-:Y:S01]  /*38b0*/  MOV R77, R12 ;  /* 0x0000000c004d7202 */ /* 0x000fe20000000f00 */
[----:B------:R-:W-:Y:S01]  /*38c0*/  HADD2.F32 R12, -RZ, R79.H0_H0 ;  /* 0x2000004fff0c7230 */ /* 0x000fe20000004100 */
[----:B------:R-:W-:Y:S01]  /*38d0*/  F2FP.F16.F32.PACK_AB R13, R13, R78 ;  /* 0x0000004e0d0d723e */ /* 0x000fe200000000ff */
[----:B------:R-:W-:-:S02]  /*38e0*/  HADD2.F32 R15, -RZ, R144.H1_H1 ;  /* 0x30000090ff0f7230 */ /* 0x000fc40000004100 */
[----:B------:R-:W-:Y:S02]  /*38f0*/  HADD2.F32 R79, -RZ, R144.H0_H0 ;  /* 0x20000090ff4f7230 */ /* 0x000fe40000004100 */
[----:B------:R-:W-:Y:S02]  /*3900*/  HADD2.F32 R76, -RZ, R76.H0_H0 ;  /* 0x2000004cff4c7230 */ /* 0x000fe40000004100 */
[-C--:B------:R-:W-:Y:S01]  /*3910*/  FMUL.FTZ R144, R15, R12.reuse ;  /* 0x0000000c0f907220 */ /* 0x080fe20000410000 */
[----:B------:R-:W-:-:S03]  /*3920*/  FMUL.FTZ R148, R79, R12 ;  /* 0x0000000c4f947220 */ /* 0x000fc60000410000 */
[-C--:B------:R-:W-:Y:S01]  /*3930*/  FFMA.FTZ R12, R79, R76.reuse, -R144 ;  /* 0x0000004c4f0c7223 */ /* 0x080fe20000010890 */
[--C-:B------:R-:W-:Y:S02]  /*3940*/  HADD2.F32 R144, -RZ, R77.reuse.H0_H0 ;  /* 0x2000004dff907230 */ /* 0x100fe40000004100 */
[----:B------:R-:W-:Y:S01]  /*3950*/  FFMA.FTZ R15, R15, R76, R148 ;  /* 0x0000004c0f0f7223 */ /* 0x000fe20000010094 */
[----:B------:R-:W-:Y:S02]  /*3960*/  IMAD.MOV.U32 R76, RZ, RZ, R14 ;  /* 0x000000ffff4c7224 */ /* 0x000fe400078e000e */
[----:B------:R-:W-:Y:S02]  /*3970*/  HADD2.F32 R14, -RZ, R77.H1_H1 ;  /* 0x3000004dff0e7230 */ /* 0x000fe40000004100 */
[----:B------:R-:W-:Y:S01]  /*3980*/  HADD2.F32 R79, -RZ, R147.H0_H0 ;  /* 0x20000093ff4f7230 */ /* 0x000fe20000004100 */
[----:B------:R-:W-:Y:S01]  /*3990*/  F2FP.F16.F32.PACK_AB R15, R15, R12 ;  /* 0x0000000c0f0f723e */ /* 0x000fe200000000ff */
[----:B------:R-:W-:-:S02]  /*39a0*/  HADD2.F32 R147, -RZ, R162.H1_H1 ;  /* 0x300000a2ff937230 */ /* 0x000fc40000004100 */
[-C--:B------:R-:W-:Y:S01]  /*39b0*/  FMUL.FTZ R77, R14, R145.reuse ;  /* 0x000000910e4d7220 */ /* 0x080fe20000410000 */
[----:B------:R-:W-:-:S03]  /*39c0*/  FMUL.FTZ R145, R144, R145 ;  /* 0x0000009190917220 */ /* 0x000fc60000410000 */
[-C--:B------:R-:W-:Y:S01]  /*39d0*/  FFMA.FTZ R77, R144, R79.reuse, -R77 ;  /* 0x0000004f904d7223 */ /* 0x080fe2000001084d */
[--C-:B------:R-:W-:Y:S02]  /*39e0*/  HADD2.F32 R144, -RZ, R76.reuse.H0_H0 ;  /* 0x2000004cff907230 */ /* 0x100fe40000004100 */
[----:B------:R-:W-:Y:S01]  /*39f0*/  FFMA.FTZ R14, R14, R79, R145 ;  /* 0x0000004f0e0e7223 */ /* 0x000fe20000010091 */
[----:B------:R-:W-:Y:S02]  /*3a00*/  HADD2.F32 R76, -RZ, R76.H1_H1 ;  /* 0x3000004cff4c7230 */ /* 0x000fe40000004100 */
[----:B------:R-:W-:Y:S02]  /*3a10*/  HADD2.F32 R79, -RZ, R160.H0_H0 ;  /* 0x200000a0ff4f7230 */ /* 0x000fe40000004100 */
[----:B------:R-:W-:Y:S01]  /*3a20*/  F2FP.F16.F32.PACK_AB R12, R14, R77 ;  /* 0x0000004d0e0c723e */ /* 0x000fe200000000ff */
[-C--:B------:R-:W-:Y:S01]  /*3a30*/  FMUL.FTZ R145, R76, R147.reuse ;  /* 0x000000934c917220 */ /* 0x080fe20000410000 */
[----:B------:R-:W-:-:S03]  /*3a40*/  FMUL.FTZ R147, R144, R147 ;  /* 0x0000009390937220 */ /* 0x000fc60000410000 */
[-C--:B------:R-:W-:Y:S01]  /*3a50*/  FFMA.FTZ R145, R144, R79.reuse, -R145 ;  /* 0x0000004f90917223 */ /* 0x080fe20000010891 */
[----:B------:R-:W-:-:S05]  /*3a60*/  FFMA.FTZ R76, R76, R79, R147 ;  /* 0x0000004f4c4c7223 */ /* 0x000fca0000010093 */
[----:B------:R-:W-:-:S07]  /*3a70*/  F2FP.F16.F32.PACK_AB R14, R76, R145 ;  /* 0x000000914c0e723e */ /* 0x000fce00000000ff */
.L_x_473:
[----:B------:R-:W-:Y:S05]  /*3a80*/  BSYNC B3 ;  /* 0x0000000000037941 */ /* 0x000fea0003800000 */
.L_x_472:
[----:B0-----:R4:W-:Y:S02]  /*3a90*/  ST.E.128 desc[UR56][R80.64], R12 ;  /* 0x0000000c50007985 */ /* 0x0019e4000c101d38 */
.L_x_471:
[----:B------:R-:W-:Y:S05]  /*3aa0*/  BSYNC B2 ;  /* 0x0000000000027941 */ /* 0x000fea0003800000 */
.L_x_470:
[----:B------:R-:W-:Y:S01]  /*3ab0*/  ISETP.NE.AND P3, PT, R7, RZ, PT ;  /* 0x000000ff0700720c */ /* 0x000fe20003f65270 */
[----:B------:R-:W-:-:S12]  /*3ac0*/  BSSY B2, `(.L_x_474) ;  /* 0x0000035000027945 */ /* 0x000fd80003800000 */
[----:B------:R-:W-:Y:S05]  /*3ad0*/  @!P3 BRA `(.L_x_475) ;  /* 0x0000000000ccb947 */ /* 0x000fea0003800000 */
[----:B----4-:R4:W0:Y:S01]  /*3ae0*/  LDS.128 R12, [R28+0x1e000] ;  /* 0x01e000001c0c7984 */ /* 0x0108220000000c00 */
[----:B------:R-:W-:Y:S01]  /*3af0*/  ISETP.GE.AND P3, PT, R207, R120, PT ;  /* 0x00000078cf00720c */ /* 0x000fe20003f66270 */
[----:B---3--:R-:W-:Y:S01]  /*3b00*/  IMAD.MOV.U32 R76, RZ, RZ, R11 ;  /* 0x000000ffff4c7224 */ /* 0x008fe200078e000b */
[----:B------:R-:W-:Y:S01]  /*3b10*/  SHF.L.U32 R79, R195, 0x3, RZ ;  /* 0x00000003c34f7819 */ /* 0x000fe200000006ff */
[----:B--2---:R-:W-:Y:S01]  /*3b20*/  IMAD.MOV.U32 R77, RZ, RZ, R82 ;  /* 0x000000ffff4d7224 */ /* 0x004fe200078e0052 */
[----:B------:R-:W-:Y:S03]  /*3b30*/  BSSY B3, `(.L_x_476) ;  /* 0x000002c000037945 */ /* 0x000fe60003800000 */
[----:B------:R-:W-:-:S06]  /*3b40*/  IMAD.WIDE R76, R79, 0x2, R76 ;  /* 0x000000024f4c7825 */ /* 0x000fcc00078e024c */
[----:B----4-:R-:W-:Y:S05]  /*3b50*/  @P3 BRA `(.L_x_477) ;  /* 0x0000000000a43947 */ /* 0x010fea0003800000 */
[----:B------:R-:W-:Y:S01]  /*3b60*/  SHF.R.U64 R78, R74, 0x10, R75 ;  /* 0x000000104a4e7819 */ /* 0x000fe2000000124b */
[----:B------:R-:W-:Y:S01]  /*3b70*/  HADD2.F32 R80, -RZ, R161.H1_H1 ;  /* 0x300000a1ff507230 */ /* 0x000fe20000004100 */
[----:B0-----:R-:W-:Y:S01]  /*3b80*/  MOV R74, R13 ;  /* 0x0000000d004a7202 */ /* 0x001fe20000000f00 */
[----:B------:R-:W-:Y:S01]  /*3b90*/  HADD2.F32 R81, -RZ, R14.H0_H0 ;  /* 0x2000000eff517230 */ /* 0x000fe20000004100 */
[----:B------:R-:W-:Y:S01]  /*3ba0*/  SHF.R.U64 R72, R72, 0x10, R73 ;  /* 0x0000001048487819 */ /* 0x000fe20000001249 */
        /* <DEDUP_REMOVED lines=9> */
[----:B------:R-:W-:Y:S01]  /*3c40*/  SHF.R.U32.HI R72, RZ, 0x10, R75 ;  /* 0x00000010ff487819 */ /* 0x000fe2000001164b */
[----:B------:R-:W-:Y:S01]  /*3c50*/  HADD2.F32 R78, -RZ, R15.H0_H0 ;  /* 0x2000000fff4e7230 */ /* 0x000fe20000004100 */
[----:B------:R-:W-:Y:S01]  /*3c60*/  SHF.R.U32.HI R75, RZ, 0x10, R73 ;  /* 0x00000010ff4b7819 */ /* 0x000fe20000011649 */
[----:B------:R-:W-:Y:S01]  /*3c70*/  HADD2.F32 R14, -RZ, R159.H1_H1 ;  /* 0x3000009fff0e7230 */ /* 0x000fe20000004100 */
[----:B------:R-:W-:Y:S01]  /*3c80*/  F2FP.F16.F32.PACK_AB R13, R13, R74 ;  /* 0x0000004a0d0d723e */ /* 0x000fe200000000ff */
[----:B------:R-:W-:Y:S02]  /*3c90*/  HADD2.F32 R73, -RZ, R72.H0_H0 ;  /* 0x20000048ff497230 */ /* 0x000fe40000004100 */
[----:B------:R-:W-:-:S02]  /*3ca0*/  HADD2.F32 R72, -RZ, R15.H1_H1 ;  /* 0x3000000fff487230 */ /* 0x000fc40000004100 */
[----:B------:R-:W-:-:S03]  /*3cb0*/  HADD2.F32 R75, -RZ, R75.H0_H0 ;  /* 0x2000004bff4b7230 */ /* 0x000fc60000004100 */
[-C--:B------:R-:W-:Y:S01]  /*3cc0*/  FMUL.FTZ R15, R72, R73.reuse ;  /* 0x00000049480f7220 */ /* 0x080fe20000410000 */
[----:B------:R-:W-:-:S03]  /*3cd0*/  FMUL.FTZ R73, R78, R73 ;  /* 0x000000494e497220 */ /* 0x000fc60000410000 */
[-C--:B------:R-:W-:Y:S01]  /*3ce0*/  FFMA.FTZ R15, R78, R75.reuse, -R15 ;  /* 0x0000004b4e0f7223 */ /* 0x080fe2000001080f */
[----:B------:R-:W-:Y:S01]  /*3cf0*/  FFMA.FTZ R72, R72, R75, R73 ;  /* 0x0000004b48487223 */ /* 0x000fe20000010049 */
[--C-:B------:R-:W-:Y:S02]  /*3d00*/  HADD2.F32 R73, -RZ, R12.reuse.H1_H1 ;  /* 0x3000000cff497230 */ /* 0x100fe40000004100 */
[----:B------:R-:W-:Y:S02]  /*3d10*/  HADD2.F32 R75, -RZ, R12.H0_H0 ;  /* 0x2000000cff4b7230 */ /* 0x000fe40000004100 */
[----:B------:R-:W-:Y:S02]  /*3d20*/  HADD2.F32 R78, -RZ, R159.H0_H0 ;  /* 0x2000009fff4e7230 */ /* 0x000fe40000004100 */
[-C--:B------:R-:W-:Y:S01]  /*3d30*/  FMUL.FTZ R12, R73, R80.reuse ;  /* 0x00000050490c7220 */ /* 0x080fe20000410000 */
[----:B------:R-:W-:Y:S01]  /*3d40*/  F2FP.F16.F32.PACK_AB R15, R72, R15 ;  /* 0x0000000f480f723e */ /* 0x000fe200000000ff */
[----:B------:R-:W-:-:S02]  /*3d50*/  FMUL.FTZ R80, R75, R80 ;  /* 0x000000504b507220 */ /* 0x000fc40000410000 */
[-C--:B------:R-:W-:Y:S01]  /*3d60*/  FFMA.FTZ R75, R75, R78.reuse, -R12 ;  /* 0x0000004e4b4b7223 */ /* 0x080fe2000001080c */
[----:B------:R-:W-:Y:S02]  /*3d70*/  HADD2.F32 R12, -RZ, R162.H0_H0 ;  /* 0x200000a2ff0c7230 */ /* 0x000fe40000004100 */
[----:B------:R-:W-:-:S03]  /*3d80*/  FFMA.FTZ R80, R73, R78, R80 ;  /* 0x0000004e49507223 */ /* 0x000fc60000010050 */
[-C--:B------:R-:W-:Y:S01]  /*3d90*/  FMUL.FTZ R78, R79, R12.reuse ;  /* 0x0000000c4f4e7220 */ /* 0x080fe20000410000 */
[----:B------:R-:W-:-:S03]  /*3da0*/  FMUL.FTZ R12, R81, R12 ;  /* 0x0000000c510c7220 */ /* 0x000fc60000410000 */
[-C--:B------:R-:W-:Y:S01]  /*3db0*/  FFMA.FTZ R78, R81, R14.reuse, -R78 ;  /* 0x0000000e514e7223 */ /* 0x080fe2000001084e */
[----:B------:R-:W-:Y:S01]  /*3dc0*/  FFMA.FTZ R79, R79, R14, R12 ;  /* 0x0000000e4f4f7223 */ /* 0x000fe2000001000c */
[----:B------:R-:W-:-:S04]  /*3dd0*/  F2FP.F16.F32.PACK_AB R12, R80, R75 ;  /* 0x0000004b500c723e */ /* 0x000fc800000000ff */
[----:B------:R-:W-:-:S07]  /*3de0*/  F2FP.F16.F32.PACK_AB R14, R79, R78 ;  /* 0x0000004e4f0e723e */ /* 0x000fce00000000ff */
.L_x_477:
[----:B------:R-:W-:Y:S05]  /*3df0*/  BSYNC B3 ;  /* 0x0000000000037941 */ /* 0x000fea0003800000 */
.L_x_476:
[----:B0-----:R0:W-:Y:S02]  /*3e00*/  ST.E.128 desc[UR56][R76.64], R12 ;  /* 0x0000000c4c007985 */ /* 0x0011e4000c101d38 */
.L_x_475:
[----:B------:R-:W-:Y:S05]  /*3e10*/  BSYNC B2 ;  /* 0x0000000000027941 */ /* 0x000fea0003800000 */
.L_x_474:
[----:B------:R-:W-:Y:S01]  /*3e20*/  ISETP.NE.AND P3, PT, R8, RZ, PT ;  /* 0x000000ff0800720c */ /* 0x000fe20003f65270 */
[----:B------:R-:W-:-:S12]  /*3e30*/  BSSY B2, `(.L_x_478) ;  /* 0x0000035000027945 */ /* 0x000fd80003800000 */
[----:B------:R-:W-:Y:S05]  /*3e40*/  @!P3 BRA `(.L_x_479) ;  /* 0x0000000000ccb947 */ /* 0x000fea0003800000 */
[----:B0---4-:R0:W4:Y:S01]  /*3e50*/  LDS.128 R12, [R27+0x21000] ;  /* 0x021000001b0c7984 */ /* 0x0111220000000c00 */
[----:B------:R-:W-:Y:S01]  /*3e60*/  ISETP.GE.AND P3, PT, R205, R120, PT ;  /* 0x00000078cd00720c */ /* 0x000fe20003f66270 */
[----:B------:R-:W-:Y:S01]  /*3e70*/  IMAD.SHL.U32 R75, R198, 0x8, RZ ;  /* 0x00000008c64b7824 */ /* 0x000fe200078e00ff */
[----:B--2---:R-:W-:Y:S01]  /*3e80*/  MOV R73, R82 ;  /* 0x0000005200497202 */ /* 0x004fe20000000f00 */
[----:B---3--:R-:W-:Y:S01]  /*3e90*/  IMAD.MOV.U32 R72, RZ, RZ, R11 ;  /* 0x000000ffff487224 */ /* 0x008fe200078e000b */
[----:B------:R-:W-:Y:S03]  /*3ea0*/  BSSY B3, `(.L_x_480) ;  /* 0x000002c000037945 */ /* 0x000fe60003800000 */
[----:B------:R-:W-:-:S06]  /*3eb0*/  IMAD.WIDE R72, R75, 0x2, R72 ;  /* 0x000000024b487825 */ /* 0x000fcc00078e0248 */
[----:B0-----:R-:W-:Y:S05]  /*3ec0*/  @P3 BRA `(.L_x_481) ;  /* 0x0000000000a43947 */ /* 0x001fea0003800000 */
[----:B------:R-:W-:Y:S01]  /*3ed0*/  SHF.R.U64 R74, R68, 0x10, R69 ;  /* 0x00000010444a7819 */ /* 0x000fe20000001245 */
[----:B----4-:R-:W-:Y:S01]  /*3ee0*/  HADD2.F32 R76, -RZ, R15.H0_H0 ;  /* 0x2000000fff4c7230 */ /* 0x010fe20000004100 */
[----:B------:R-:W-:Y:S01]  /*3ef0*/  SHF.R.U32.HI R75, RZ, 0x10, R71 ;  /* 0x00000010ff4b7819 */ /* 0x000fe20000011647 */
[----:B------:R-:W-:Y:S01]  /*3f00*/  HADD2.F32 R79, -RZ, R158.H1_H1 ;  /* 0x3000009eff4f7230 */ /* 0x000fe20000004100 */
[----:B------:R-:W-:Y:S01]  /*3f10*/  SHF.R.U32.HI R68, RZ, 0x10, R69 ;  /* 0x00000010ff447819 */ /* 0x000fe20000011645 */
[----:B------:R-:W-:Y:S01]  /*3f20*/  HADD2.F32 R74, -RZ, R74.H0_H0 ;  /* 0x2000004aff4a7230 */ /* 0x000fe20000004100 */
[----:B------:R-:W-:Y:S01]  /*3f30*/  SHF.R.U64 R69, R70, 0x10, R71 ;  /* 0x0000001046457819 */ /* 0x000fe20000001247 */
[----:B------:R-:W-:Y:S02]  /*3f40*/  HADD2.F32 R75, -RZ, R75.H0_H0 ;  /* 0x2000004bff4b7230 */ /* 0x000fe40000004100 */
[----:B------:R-:W-:Y:S02]  /*3f50*/  HADD2.F32 R70, -RZ, R15.H1_H1 ;  /* 0x3000000fff467230 */ /* 0x000fe40000004100 */
[----:B------:R-:W-:-:S02]  /*3f60*/  HADD2.F32 R78, -RZ, R69.H0_H0 ;  /* 0x20000045ff4e7230 */ /* 0x000fc40000004100 */
[--C-:B------:R-:W-:Y:S02]  /*3f70*/  HADD2.F32 R69, -RZ, R13.reuse.H1_H1 ;  /* 0x3000000dff457230 */ /* 0x100fe40000004100 */
[-C--:B------:R-:W-:Y:S01]  /*3f80*/  FMUL.FTZ R15, R70, R75.reuse ;  /* 0x0000004b460f7220 */ /* 0x080fe20000410000 */
[----:B------:R-:W-:Y:S02]  /*3f90*/  HADD2.F32 R13, -RZ, R13.H0_H0 ;  /* 0x2000000dff0d7230 */ /* 0x000fe40000004100 */
[C---:B------:R-:W-:Y:S01]  /*3fa0*/  FMUL.FTZ R75, R76.reuse, R75 ;  /* 0x0000004b4c4b7220 */ /* 0x040fe20000410000 */
[----:B------:R-:W-:Y:S02]  /*3fb0*/  HADD2.F32 R71, -RZ, R68.H0_H0 ;  /* 0x20000044ff477230 */ /* 0x000fe40000004100 */
[-C--:B------:R-:W-:Y:S01]  /*3fc0*/  FMUL.FTZ R68, R69, R78.reuse ;  /* 0x0000004e45447220 */ /* 0x080fe20000410000 */
[----:B------:R-:W-:Y:S02]  /*3fd0*/  FMUL.FTZ R78, R13, R78 ;  /* 0x0000004e0d4e7220 */ /* 0x000fe40000410000 */
[-C--:B------:R-:W-:Y:S01]  /*3fe0*/  FFMA.FTZ R15, R76, R71.reuse, -R15 ;  /* 0x000000474c0f7223 */ /* 0x080fe2000001080f */
[----:B------:R-:W-:Y:S01]  /*3ff0*/  FFMA.FTZ R70, R70, R71, R75 ;  /* 0x0000004746467223 */ /* 0x000fe2000001004b */
[----:B------:R-:W-:-:S02]  /*4000*/  HADD2.F32 R71, -RZ, R160.H1_H1 ;  /* 0x300000a0ff477230 */ /* 0x000fc40000004100 */
[-C--:B------:R-:W-:Y:S01]  /*4010*/  FFMA.FTZ R13, R13, R74.reuse, -R68 ;  /* 0x0000004a0d0d7223 */ /* 0x080fe20000010844 */
[--C-:B------:R-:W-:Y:S02]  /*4020*/  HADD2.F32 R75, -RZ, R12.reuse.H1_H1 ;  /* 0x3000000cff4b7230 */ /* 0x100fe40000004100 */
[----:B------:R-:W-:Y:S01]  /*4030*/  FFMA.FTZ R68, R69, R74, R78 ;  /* 0x0000004a45447223 */ /* 0x000fe2000001004e */
[----:B------:R-:W-:Y:S01]  /*4040*/  HADD2.F32 R76, -RZ, R12.H0_H0 ;  /* 0x2000000cff4c7230 */ /* 0x000fe20000004100 */
[----:B------:R-:W-:Y:S01]  /*4050*/  F2FP.F16.F32.PACK_AB R15, R70, R15 ;  /* 0x0000000f460f723e */ /* 0x000fe200000000ff */
[----:B------:R-:W-:Y:S02]  /*4060*/  HADD2.F32 R69, -RZ, R161.H0_H0 ;  /* 0x200000a1ff457230 */ /* 0x000fe40000004100 */
[-C--:B------:R-:W-:Y:S01]  /*4070*/  FMUL.FTZ R77, R75, R71.reuse ;  /* 0x000000474b4d7220 */ /* 0x080fe20000410000 */
[----:B------:R-:W-:Y:S02]  /*4080*/  HADD2.F32 R12, -RZ, R14.H1_H1 ;  /* 0x3000000eff0c7230 */ /* 0x000fe40000004100 */
[----:B------:R-:W-:Y:S01]  /*4090*/  FMUL.FTZ R78, R76, R71 ;  /* 0x000000474c4e7220 */ /* 0x000fe20000410000 */
[----:B------:R-:W-:Y:S01]  /*40a0*/  HADD2.F32 R74, -RZ, R158.H0_H0 ;  /* 0x2000009eff4a7230 */ /* 0x000fe20000004100 */
[----:B------:R-:W-:Y:S01]  /*40b0*/  F2FP.F16.F32.PACK_AB R13, R68, R13 ;  /* 0x0000000d440d723e */ /* 0x000fe200000000ff */
[----:B------:R-:W-:-:S02]  /*40c0*/  HADD2.F32 R14, -RZ, R14.H0_H0 ;  /* 0x2000000eff0e7230 */ /* 0x000fc40000004100 */
[-C--:B------:R-:W-:Y:S01]  /*40d0*/  FMUL.FTZ R71, R12, R69.reuse ;  /* 0x000000450c477220 */ /* 0x080fe20000410000 */
[-C--:B------:R-:W-:Y:S01]  /*40e0*/  FFMA.FTZ R77, R76, R74.reuse, -R77 ;  /* 0x0000004a4c4d7223 */ /* 0x080fe2000001084d */
[----:B------:R-:W-:Y:S01]  /*40f0*/  FFMA.FTZ R78, R75, R74, R78 ;  /* 0x0000004a4b4e7223 */ /* 0x000fe2000001004e */
[C---:B------:R-:W-:Y:S01]  /*4100*/  FMUL.FTZ R69, R14.reuse, R69 ;  /* 0x000000450e457220 */ /* 0x040fe20000410000 */
[----:B------:R-:W-:-:S03]  /*4110*/  FFMA.FTZ R71, R14, R79, -R71 ;  /* 0x0000004f0e477223 */ /* 0x000fc60000010847 */
[----:B------:R-:W-:Y:S01]  /*4120*/  FFMA.FTZ R12, R12, R79, R69 ;  /* 0x0000004f0c0c7223 */ /* 0x000fe20000010045 */
[----:B------:R-:W-:-:S04]  /*4130*/  F2FP.F16.F32.PACK_AB R78, R78, R77 ;  /* 0x0000004d4e4e723e */ /* 0x000fc800000000ff */
[----:B------:R-:W-:Y:S01]  /*4140*/  F2FP.F16.F32.PACK_AB R14, R12, R71 ;  /* 0x000000470c0e723e */ /* 0x000fe200000000ff */
[----:B------:R-:W-:-:S07]  /*4150*/  IMAD.MOV.U32 R12, RZ, RZ, R78 ;  /* 0x000000ffff0c7224 */ /* 0x000fce00078e004e */
.L_x_481:
[----:B------:R-:W-:Y:S05]  /*4160*/  BSYNC B3 ;  /* 0x0000000000037941 */ /* 0x000fea0003800000 */
.L_x_480:
[----:B----4-:R0:W-:Y:S02]  /*4170*/  ST.E.128 desc[UR56][R72.64], R12 ;  /* 0x0000000c48007985 */ /* 0x0101e4000c101d38 */
.L_x_479:
[----:B------:R-:W-:Y:S05]  /*4180*/  BSYNC B2 ;  /* 0x0000000000027941 */ /* 0x000fea0003800000 */
.L_x_478:
[----:B------:R-:W-:Y:S01]  /*4190*/  ISETP.NE.AND P3, PT, R9, RZ, PT ;  /* 0x000000ff0900720c */ /* 0x000fe20003f65270 */
[----:B------:R-:W-:-:S12]  /*41a0*/  BSSY B2, `(.L_x_482) ;  /* 0x0000033000027945 */ /* 0x000fd80003800000 */
[----:B------:R-:W-:Y:S05]  /*41b0*/  @!P3 BRA `(.L_x_483) ;  /* 0x0000000000c4b947 */ /* 0x000fea0003800000 */
[----:B0---4-:R0:W4:Y:S01]  /*41c0*/  LDS.128 R12, [R28+0x21000] ;  /* 0x021000001c0c7984 */ /* 0x0111220000000c00 */
[C---:B---3--:R-:W-:Y:S01]  /*41d0*/  LEA R68, P3, R23.reuse, R11, 0x1 ;  /* 0x0000000b17447211 */ /* 0x048fe200078608ff */
[----:B------:R-:W-:Y:S03]  /*41e0*/  BSSY B3, `(.L_x_484) ;  /* 0x000002d000037945 */ /* 0x000fe60003800000 */
[----:B--2---:R-:W-:Y:S02]  /*41f0*/  LEA.HI.X R69, R23, R82, R201, 0x1, P3 ;  /* 0x0000005217457211 */ /* 0x004fe400018f0cc9 */
[----:B------:R-:W-:-:S13]  /*4200*/  ISETP.GE.AND P3, PT, R206, R120, PT ;  /* 0x00000078ce00720c */ /* 0x000fda0003f66270 */
[----:B0-----:R-:W-:Y:S05]  /*4210*/  @P3 BRA `(.L_x_485) ;  /* 0x0000000000a43947 */ /* 0x001fea0003800000 */
[----:B------:R-:W-:Y:S01]  /*4220*/  SHF.R.U64 R70, R64, 0x10, R65 ;  /* 0x0000001040467819 */ /* 0x000fe20000001241 */
[----:B----4-:R-:W-:Y:S01]  /*4230*/  HADD2.F32 R72, -RZ, R15.H0_H0 ;  /* 0x2000000fff487230 */ /* 0x010fe20000004100 */
[----:B------:R-:W-:Y:S01]  /*4240*/  SHF.R.U32.HI R71, RZ, 0x10, R67 ;  /* 0x00000010ff477819 */ /* 0x000fe20000011643 */
[----:B------:R-:W-:Y:S01]  /*4250*/  HADD2.F32 R75, -RZ, R156.H0_H0 ;  /* 0x2000009cff4b7230 */ /* 0x000fe20000004100 */
        /* <DEDUP_REMOVED lines=15> */
[----:B------:R-:W-:-:S02]  /*4350*/  HADD2.F32 R67, -RZ, R157.H0_H0 ;  /* 0x2000009dff437230 */ /* 0x000fc40000004100 */
[-C--:B------:R-:W-:Y:S01]  /*4360*/  FFMA.FTZ R13, R13, R70.reuse, -R64 ;  /* 0x000000460d0d7223 */ /* 0x080fe20000010840 */
[--C-:B------:R-:W-:Y:S02]  /*4370*/  HADD2.F32 R71, -RZ, R12.reuse.H1_H1 ;  /* 0x3000000cff477230 */ /* 0x100fe40000004100 */
[----:B------:R-:W-:Y:S01]  /*4380*/  FFMA.FTZ R64, R65, R70, R74 ;  /* 0x0000004641407223 */ /* 0x000fe2000001004a */
[----:B------:R-:W-:Y:S01]  /*4390*/  HADD2.F32 R72, -RZ, R12.H0_H0 ;  /* 0x2000000cff487230 */ /* 0x000fe20000004100 */
[----:B------:R-:W-:Y:S01]  /*43a0*/  F2FP.F16.F32.PACK_AB R15, R66, R15 ;  /* 0x0000000f420f723e */ /* 0x000fe200000000ff */
[----:B------:R-:W-:Y:S02]  /*43b0*/  HADD2.F32 R65, -RZ, R156.H1_H1 ;  /* 0x3000009cff417230 */ /* 0x000fe40000004100 */
[-C--:B------:R-:W-:Y:S01]  /*43c0*/  FMUL.FTZ R73, R71, R67.reuse ;  /* 0x0000004347497220 */ /* 0x080fe20000410000 */
[--C-:B------:R-:W-:Y:S02]  /*43d0*/  HADD2.F32 R12, -RZ, R14.reuse.H1_H1 ;  /* 0x3000000eff0c7230 */ /* 0x100fe40000004100 */
[----:B------:R-:W-:Y:S01]  /*43e0*/  FMUL.FTZ R74, R72, R67 ;  /* 0x00000043484a7220 */ /* 0x000fe20000410000 */
[----:B------:R-:W-:Y:S01]  /*43f0*/  HADD2.F32 R70, -RZ, R157.H1_H1 ;  /* 0x3000009dff467230 */ /* 0x000fe20000004100 */
        /* <DEDUP_REMOVED lines=11> */
.L_x_485:
[----:B------:R-:W-:Y:S05]  /*44b0*/  BSYNC B3 ;  /* 0x0000000000037941 */ /* 0x000fea0003800000 */
.L_x_484:
[----:B----4-:R0:W-:Y:S02]  /*44c0*/  ST.E.128 desc[UR56][R68.64], R12 ;  /* 0x0000000c44007985 */ /* 0x0101e4000c101d38 */
.L_x_483:
[----:B------:R-:W-:Y:S05]  /*44d0*/  BSYNC B2 ;  /* 0x0000000000027941 */ /* 0x000fea0003800000 */
.L_x_482:
        /* <DEDUP_REMOVED lines=9> */
[--C-:B------:R-:W-:Y:S01]  /*4570*/  SHF.R.U64 R62, R62, 0x10, R63.reuse ;  /* 0x000000103e3e7819 */ /* 0x100fe2000000123f */
[----:B----4-:R-:W-:Y:S01]  /*4580*/  HADD2.F32 R67, -RZ, R13.H1_H1 ;  /* 0x3000000dff437230 */ /* 0x010fe20000004100 */
[----:B------:R-:W-:Y:S01]  /*4590*/  SHF.R.U32.HI R63, RZ, 0x10, R63 ;  /* 0x00000010ff3f7819 */ /* 0x000fe2000001163f */
[----:B------:R-:W-:Y:S01]  /*45a0*/  HADD2.F32 R66, -RZ, R15.H1_H1 ;  /* 0x3000000fff427230 */ /* 0x000fe20000004100 */
[--C-:B------:R-:W-:Y:S01]  /*45b0*/  SHF.R.U64 R60, R60, 0x10, R61.reuse ;  /* 0x000000103c3c7819 */ /* 0x100fe2000000123d */
[----:B------:R-:W-:Y:S01]  /*45c0*/  HADD2.F32 R62, -RZ, R62.H0_H0 ;  /* 0x2000003eff3e7230 */ /* 0x000fe20000004100 */
[----:B------:R-:W-:Y:S01]  /*45d0*/  SHF.R.U32.HI R61, RZ, 0x10, R61 ;  /* 0x00000010ff3d7819 */ /* 0x000fe2000001163d */
[----:B------:R-:W-:Y:S02]  /*45e0*/  HADD2.F32 R63, -RZ, R63.H0_H0 ;  /* 0x2000003fff3f7230 */ /* 0x000fe40000004100 */
[----:B------:R-:W-:Y:S02]  /*45f0*/  HADD2.F32 R13, -RZ, R13.H0_H0 ;  /* 0x2000000dff0d7230 */ /* 0x000fe40000004100 */
[----:B------:R-:W-:Y:S01]  /*4600*/  FMUL.FTZ R70, R67, R62 ;  /* 0x0000003e43467220 */ /* 0x000fe20000410000 */
[----:B------:R-:W-:-:S02]  /*4610*/  HADD2.F32 R68, -RZ, R15.H0_H0 ;  /* 0x2000000fff447230 */ /* 0x000fc40000004100 */
[-C--:B------:R-:W-:Y:S01]  /*4620*/  FMUL.FTZ R15, R66, R63.reuse ;  /* 0x0000003f420f7220 */ /* 0x080fe20000410000 */
[----:B------:R-:W-:Y:S02]  /*4630*/  HADD2.F32 R60, -RZ, R60.H0_H0 ;  /* 0x2000003cff3c7230 */ /* 0x000fe40000004100 */
[C---:B------:R-:W-:Y:S01]  /*4640*/  FMUL.FTZ R62, R13.reuse, R62 ;  /* 0x0000003e0d3e7220 */ /* 0x040fe20000410000 */
[----:B------:R-:W-:Y:S02]  /*4650*/  HADD2.F32 R61, -RZ, R61.H0_H0 ;  /* 0x2000003dff3d7230 */ /* 0x000fe40000004100 */
[----:B------:R-:W-:Y:S01]  /*4660*/  FMUL.FTZ R63, R68, R63 ;  /* 0x0000003f443f7220 */ /* 0x000fe20000410000 */
[-C--:B------:R-:W-:Y:S01]  /*4670*/  FFMA.FTZ R70, R13, R60.reuse, -R70 ;  /* 0x0000003c0d467223 */ /* 0x080fe20000010846 */
[----:B------:R-:W-:Y:S02]  /*4680*/  FFMA.FTZ R67, R67, R60, R62 ;  /* 0x0000003c43437223 */ /* 0x000fe4000001003e */
[----:B------:R-:W-:Y:S01]  /*4690*/  FFMA.FTZ R66, R66, R61, R63 ;  /* 0x0000003d42427223 */ /* 0x000fe2000001003f */
[----:B------:R-:W-:-:S02]  /*46a0*/  HADD2.F32 R63, -RZ, R155.H0_H0 ;  /* 0x2000009bff3f7230 */ /* 0x000fc40000004100 */
[----:B------:R-:W-:Y:S01]  /*46b0*/  FFMA.FTZ R15, R68, R61, -R15 ;  /* 0x0000003d440f7223 */ /* 0x000fe2000001080f */
[--C-:B------:R-:W-:Y:S02]  /*46c0*/  HADD2.F32 R60, -RZ, R12.reuse.H1_H1 ;  /* 0x3000000cff3c7230 */ /* 0x100fe40000004100 */
[----:B------:R-:W-:Y:S02]  /*46d0*/  HADD2.F32 R62, -RZ, R12.H0_H0 ;  /* 0x2000000cff3e7230 */ /* 0x000fe40000004100 */
[----:B------:R-:W-:Y:S02]  /*46e0*/  HADD2.F32 R155, -RZ, R155.H1_H1 ;  /* 0x3000009bff9b7230 */ /* 0x000fe40000004100 */
[-C--:B------:R-:W-:Y:S01]  /*46f0*/  FMUL.FTZ R69, R60, R63.reuse ;  /* 0x0000003f3c457220 */ /* 0x080fe20000410000 */
[--C-:B------:R-:W-:Y:S02]  /*4700*/  HADD2.F32 R12, -RZ, R14.reuse.H1_H1 ;  /* 0x3000000eff0c7230 */ /* 0x100fe40000004100 */
[----:B------:R-:W-:Y:S01]  /*4710*/  FMUL.FTZ R63, R62, R63 ;  /* 0x0000003f3e3f7220 */ /* 0x000fe20000410000 */
[----:B------:R-:W-:Y:S01]  /*4720*/  HADD2.F32 R14, -RZ, R14.H0_H0 ;  /* 0x2000000eff0e7230 */ /* 0x000fe20000004100 */
[----:B------:R-:W-:Y:S01]  /*4730*/  F2FP.F16.F32.PACK_AB R15, R66, R15 ;  /* 0x0000000f420f723e */ /* 0x000fe200000000ff */
[----:B------:R-:W-:-:S02]  /*4740*/  HADD2.F32 R13, -RZ, R154.H1_H1 ;  /* 0x3000009aff0d7230 */ /* 0x000fc40000004100 */
[-C--:B------:R-:W-:Y:S01]  /*4750*/  FMUL.FTZ R71, R12, R155.reuse ;  /* 0x0000009b0c477220 */ /* 0x080fe20000410000 */
[----:B------:R-:W-:Y:S02]  /*4760*/  HADD2.F32 R61, -RZ, R154.H0_H0 ;  /* 0x2000009aff3d7230 */ /* 0x000fe40000004100 */
[----:B------:R-:W-:Y:S01]  /*4770*/  FMUL.FTZ R155, R14, R155 ;  /* 0x0000009b0e9b7220 */ /* 0x000fe20000410000 */
[-C--:B------:R-:W-:Y:S01]  /*4780*/  FFMA.FTZ R62, R62, R13.reuse, -R69 ;  /* 0x0000000d3e3e7223 */ /* 0x080fe20000010845 */
[----:B------:R-:W-:Y:S01]  /*4790*/  FFMA.FTZ R63, R60, R13, R63 ;  /* 0x0000000d3c3f7223 */ /* 0x000fe2000001003f */
[-C--:B------:R-:W-:Y:S01]  /*47a0*/  FFMA.FTZ R71, R14, R61.reuse, -R71 ;  /* 0x0000003d0e477223 */ /* 0x080fe20000010847 */
[----:B------:R-:W-:Y:S01]  /*47b0*/  FFMA.FTZ R12, R12, R61, R155 ;  /* 0x0000003d0c0c7223 */ /* 0x000fe2000001009b */
[----:B------:R-:W-:Y:S02]  /*47c0*/  F2FP.F16.F32.PACK_AB R13, R67, R70 ;  /* 0x00000046430d723e */ /* 0x000fe400000000ff */
[----:B------:R-:W-:-:S02]  /*47d0*/  F2FP.F16.F32.PACK_AB R62, R63, R62 ;  /* 0x0000003e3f3e723e */ /* 0x000fc400000000ff */
[----:B------:R-:W-:Y:S02]  /*47e0*/  F2FP.F16.F32.PACK_AB R14, R12, R71 ;  /* 0x000000470c0e723e */ /* 0x000fe400000000ff */
[----:B------:R-:W-:-:S07]  /*47f0*/  MOV R12, R62 ;  /* 0x0000003e000c7202 */ /* 0x000fce0000000f00 */
.L_x_489:
[----:B------:R-:W-:Y:S05]  /*4800*/  BSYNC B3 ;  /* 0x0000000000037941 */ /* 0x000fea0003800000 */
.L_x_488:
[----:B----4-:R0:W-:Y:S02]  /*4810*/  ST.E.128 desc[UR56][R64.64], R12 ;  /* 0x0000000c40007985 */ /* 0x0101e4000c101d38 */
.L_x_487:
[----:B------:R-:W-:Y:S05]  /*4820*/  BSYNC B2 ;  /* 0x0000000000027941 */ /* 0x000fea0003800000 */
.L_x_486:
[----:B------:R-:W-:-:S13]  /*4830*/  ISETP.NE.AND P3, PT, R20, RZ, PT ;  /* 0x000000ff1400720c */ /* 0x000fda0003f65270 */
[----:B------:R-:W-:Y:S05]  /*4840*/  @!P3 BRA `(.L_x_469) ;  /* 0x0000000000c8b947 */ /* 0x000fea0003800000 */
[----:B0---4-:R0:W4:Y:S01]  /*4850*/  LDS.128 R12, [R28+0x24000] ;  /* 0x024000001c0c7984 */ /* 0x0111220000000c00 */
[C---:B---3--:R-:W-:Y:S01]  /*4860*/  LEA R60, P3, R192.reuse, R11, 0x1 ;  /* 0x0000000bc03c7211 */ /* 0x048fe200078608ff */
[----:B------:R-:W-:Y:S03]  /*4870*/  BSSY B2, `(.L_x_490) ;  /* 0x000002e000027945 */ /* 0x000fe60003800000 */
[----:B--2---:R-:W-:Y:S02]  /*4880*/  LEA.HI.X R61, R192, R82, R199, 0x1, P3 ;  /* 0x00000052c03d7211 */ /* 0x004fe400018f0cc7 */
[----:B------:R-:W-:-:S13]  /*4890*/  ISETP.GE.AND P3, PT, R209, R120, PT ;  /* 0x00000078d100720c */ /* 0x000fda0003f66270 */
[----:B0-----:R-:W-:Y:S05]  /*48a0*/  @P3 BRA `(.L_x_491) ;  /* 0x0000000000a83947 */ /* 0x001fea0003800000 */
[--C-:B------:R-:W-:Y:S02]  /*48b0*/  SHF.R.U64 R11, R58, 0x10, R59.reuse ;  /* 0x000000103a0b7819 */ /* 0x100fe4000000123b */
[----:B------:R-:W-:Y:S02]  /*48c0*/  SHF.R.U32.HI R64, RZ, 0x10, R59 ;  /* 0x00000010ff407819 */ /* 0x000fe4000001163b */
[--C-:B------:R-:W-:Y:S01]  /*48d0*/  SHF.R.U64 R63, R56, 0x10, R57.reuse ;  /* 0x00000010383f7819 */ /* 0x100fe20000001239 */
[----:B----4-:R-:W-:Y:S01]  /*48e0*/  IMAD.MOV.U32 R56, RZ, RZ, R12 ;  /* 0x000000ffff387224 */ /* 0x010fe200078e000c */
[----:B------:R-:W-:Y:S01]  /*48f0*/  SHF.R.U32.HI R62, RZ, 0x10, R57 ;  /* 0x00000010ff3e7819 */ /* 0x000fe20000011639 */
[----:B------:R-:W-:Y:S02]  /*4900*/  HADD2.F32 R59, -RZ, R11.H0_H0 ;  /* 0x2000000bff3b7230 */ /* 0x000fe40000004100 */
[----:B------:R-:W-:Y:S02]  /*4910*/  HADD2.F32 R64, -RZ, R64.H0_H0 ;  /* 0x20000040ff407230 */ /* 0x000fe40000004100 */
[----:B------:R-:W-:-:S02]  /*4920*/  HADD2.F32 R12, -RZ, R13.H1_H1 ;  /* 0x3000000dff0c7230 */ /* 0x000fc40000004100 */
[----:B------:R-:W-:Y:S02]  /*4930*/  HADD2.F32 R11, -RZ, R13.H0_H0 ;  /* 0x2000000dff0b7230 */ /* 0x000fe40000004100 */
[--C-:B------:R-:W-:Y:S02]  /*4940*/  HADD2.F32 R57, -RZ, R15.reuse.H1_H1 ;  /* 0x3000000fff397230 */ /* 0x100fe40000004100 */
[-C--:B------:R-:W-:Y:S01]  /*4950*/  FMUL.FTZ R66, R12, R59.reuse ;  /* 0x0000003b0c427220 */ /* 0x080fe20000410000 */
[----:B------:R-:W-:Y:S02]  /*4960*/  HADD2.F32 R13, -RZ, R15.H0_H0 ;  /* 0x2000000fff0d7230 */ /* 0x000fe40000004100 */
[----:B------:R-:W-:Y:S01]  /*4970*/  FMUL.FTZ R59, R11, R59 ;  /* 0x0000003b0b3b7220 */ /* 0x000fe20000410000 */
[----:B------:R-:W-:Y:S02]  /*4980*/  HADD2.F32 R58, -RZ, R63.H0_H0 ;  /* 0x2000003fff3a7230 */ /* 0x000fe40000004100 */
[----:B------:R-:W-:Y:S01]  /*4990*/  FMUL.FTZ R68, R57, R64 ;  /* 0x0000004039447220 */ /* 0x000fe20000410000 */
[----:B------:R-:W-:-:S02]  /*49a0*/  HADD2.F32 R62, -RZ, R62.H0_H0 ;  /* 0x2000003eff3e7230 */ /* 0x000fc40000004100 */
[----:B------:R-:W-:Y:S01]  /*49b0*/  FMUL.FTZ R64, R13, R64 ;  /* 0x000000400d407220 */ /* 0x000fe20000410000 */
[--C-:B------:R-:W-:Y:S02]  /*49c0*/  HADD2.F32 R15, -RZ, R56.reuse.H1_H1 ;  /* 0x30000038ff0f7230 */ /* 0x100fe40000004100 */
[-C--:B------:R-:W-:Y:S01]  /*49d0*/  FFMA.FTZ R11, R11, R58.reuse, -R66 ;  /* 0x0000003a0b0b7223 */ /* 0x080fe20000010842 */
[----:B------:R-:W-:Y:S01]  /*49e0*/  FFMA.FTZ R12, R12, R58, R59 ;  /* 0x0000003a0c0c7223 */ /* 0x000fe2000001003b */
[-C--:B------:R-:W-:Y:S01]  /*49f0*/  FFMA.FTZ R66, R57, R62.reuse, R64 ;  /* 0x0000003e39427223 */ /* 0x080fe20000010040 */
[----:B------:R-:W-:Y:S02]  /*4a00*/  HADD2.F32 R59, -RZ, R153.H0_H0 ;  /* 0x20000099ff3b7230 */ /* 0x000fe40000004100 */
[----:B------:R-:W-:Y:S01]  /*4a10*/  FFMA.FTZ R13, R13, R62, -R68 ;  /* 0x0000003e0d0d7223 */ /* 0x000fe20000010844 */
[----:B------:R-:W-:Y:S01]  /*4a20*/  HADD2.F32 R56, -RZ, R56.H0_H0 ;  /* 0x20000038ff387230 */ /* 0x000fe20000004100 */
[----:B------:R-:W-:Y:S01]  /*4a30*/  F2FP.F16.F32.PACK_AB R11, R12, R11 ;  /* 0x0000000b0c0b723e */ /* 0x000fe200000000ff */
[----:B------:R-:W-:-:S02]  /*4a40*/  HADD2.F32 R57, -RZ, R14.H1_H1 ;  /* 0x3000000eff397230 */ /* 0x000fc40000004100 */
[-C--:B------:R-:W-:Y:S01]  /*4a50*/  FMUL.FTZ R63, R15, R59.reuse ;  /* 0x0000003b0f3f7220 */ /* 0x080fe20000410000 */
[----:B------:R-:W-:Y:S02]  /*4a60*/  HADD2.F32 R153, -RZ, R153.H1_H1 ;  /* 0x30000099ff997230 */ /* 0x000fe40000004100 */
[----:B------:R-:W-:Y:S01]  /*4a70*/  FMUL.FTZ R62, R56, R59 ;  /* 0x0000003b383e7220 */ /* 0x000fe20000410000 */
[----:B------:R-:W-:Y:S02]  /*4a80*/  HADD2.F32 R14, -RZ, R14.H0_H0 ;  /* 0x2000000eff0e7230 */ /* 0x000fe40000004100 */
[--C-:B------:R-:W-:Y:S02]  /*4a90*/  HADD2.F32 R58, -RZ, R152.reuse.H0_H0 ;  /* 0x20000098ff3a7230 */ /* 0x100fe40000004100 */
[-C--:B------:R-:W-:Y:S01]  /*4aa0*/  FMUL.FTZ R59, R57, R153.reuse ;  /* 0x00000099393b7220 */ /* 0x080fe20000410000 */
[----:B------:R-:W-:Y:S02]  /*4ab0*/  HADD2.F32 R152, -RZ, R152.H1_H1 ;  /* 0x30000098ff987230 */ /* 0x000fe40000004100 */
[----:B------:R-:W-:Y:S01]  /*4ac0*/  FMUL.FTZ R64, R14, R153 ;  /* 0x000000990e407220 */ /* 0x000fe20000410000 */
[-C--:B------:R-:W-:Y:S01]  /*4ad0*/  FFMA.FTZ R63, R56, R58.reuse, -R63 ;  /* 0x0000003a383f7223 */ /* 0x080fe2000001083f */
[----:B------:R-:W-:Y:S01]  /*4ae0*/  FFMA.FTZ R62, R15, R58, R62 ;  /* 0x0000003a0f3e7223 */ /* 0x000fe2000001003e */
[-C--:B------:R-:W-:Y:S01]  /*4af0*/  FFMA.FTZ R59, R14, R152.reuse, -R59 ;  /* 0x000000980e3b7223 */ /* 0x080fe2000001083b */
[----:B------:R-:W-:Y:S01]  /*4b00*/  FFMA.FTZ R64, R57, R152, R64 ;  /* 0x0000009839407223 */ /* 0x000fe20000010040 */
[----:B------:R-:W-:Y:S01]  /*4b10*/  F2FP.F16.F32.PACK_AB R15, R66, R13 ;  /* 0x0000000d420f723e */ /* 0x000fe200000000ff */
[----:B------:R-:W-:Y:S01]  /*4b20*/  IMAD.MOV.U32 R13, RZ, RZ, R11 ;  /* 0x000000ffff0d7224 */ /* 0x000fe200078e000b */
[----:B------:R-:W-:-:S02]  /*4b30*/  F2FP.F16.F32.PACK_AB R12, R62, R63 ;  /* 0x0000003f3e0c723e */ /* 0x000fc400000000ff */
[----:B------:R-:W-:-:S07]  /*4b40*/  F2FP.F16.F32.PACK_AB R14, R64, R59 ;  /* 0x0000003b400e723e */ /* 0x000fce00000000ff */
.L_x_491:
[----:B------:R-:W-:Y:S05]  /*4b50*/  BSYNC B2 ;  /* 0x0000000000027941 */ /* 0x000fea0003800000 */
.L_x_490:
[----:B----4-:R0:W-:Y:S02]  /*4b60*/  ST.E.128 desc[UR56][R60.64], R12 ;  /* 0x0000000c3c007985 */ /* 0x0101e4000c101d38 */
.L_x_469:
[----:B------:R-:W-:Y:S05]  /*4b70*/  BSYNC B1 ;  /* 0x0000000000017941 */ /* 0x000fea0003800000 */
.L_x_468:
[----:B------:R-:W-:-:S03]  /*4b80*/  UMOV UR4, 0xffffffff ;  /* 0xffffffff00047882 */ /* 0x000fc60000000000 */
[----:B------:R-:W-:Y:S05]  /*4b90*/  BRA.DIV UR4, `(.L_x_492) ;  /* 0x000001ae04887947 */ /* 0x000fea000b800000 */
[----:B------:R0:W0:Y:S04]  /*4ba0*/  SHFL.IDX PT, R59, R118, 0x1, 0x1c1f ;  /* 0x003c1f00763b7f89 */ /* 0x00002800000e0000 */
[----:B------:R0:W0:Y:S02]  /*4bb0*/  SHFL.IDX PT, R58, R119, 0x1, 0x1c1f ;  /* 0x003c1f00773a7f89 */ /* 0x00002400000e0000 */
.L_x_796:
[----:B------:R-:W-:Y:S05]  /*4bc0*/  @P4 BRA `(.L_x_493) ;  /* 0x0000005400004947 */ /* 0x000fea0003800000 */
[----:B------:R-:W-:Y:S01]  /*4bd0*/  ISETP.NE.AND P3, PT, R6, RZ, PT ;  /* 0x000000ff0600720c */ /* 0x000fe20003f65270 */
[----:B------:R-:W-:-:S12]  /*4be0*/  BSSY B1, `(.L_x_494) ;  /* 0x0000032000017945 */ /* 0x000fd80003800000 */
[----:B------:R-:W-:Y:S05]  /*4bf0*/  @!P3 BRA `(.L_x_495) ;  /* 0x0000000000c0b947 */ /* 0x000fea0003800000 */
[----:B0---4-:R0:W4:Y:S01]  /*4c00*/  LDS.128 R12, [R27+0x20000] ;  /* 0x020000001b0c7984 */ /* 0x0111220000000c00 */
[C---:B------:R-:W-:Y:S01]  /*4c10*/  LEA R56, P3, R16.reuse, R58, 0x1 ;  /* 0x0000003a10387211 */ /* 0x040fe200078608ff */
[----:B------:R-:W-:Y:S03]  /*4c20*/  BSSY B2, `(.L_x_496) ;  /* 0x000002c000027945 */ /* 0x000fe60003800000 */
[----:B------:R-:W-:Y:S02]  /*4c30*/  LEA.HI.X R57, R16, R59, R17, 0x1, P3 ;  /* 0x0000003b10397211 */ /* 0x000fe400018f0c11 */
[----:B------:R-:W-:-:S13]  /*4c40*/  ISETP.GE.AND P3, PT, R196, R120, PT ;  /* 0x00000078c400720c */ /* 0x000fda0003f66270 */
[----:B0-----:R-:W-:Y:S05]  /*4c50*/  @P3 BRA `(.L_x_497) ;  /* 0x0000000000a03947 */ /* 0x001fea0003800000 */
[----:B---3--:R-:W-:Y:S01]  /*4c60*/  SHF.R.U64 R11, R52, 0x10, R53 ;  /* 0x00000010340b7819 */ /* 0x008fe20000001235 */
[--C-:B----4-:R-:W-:Y:S01]  /*4c70*/  HADD2.F32 R52, -RZ, R15.reuse.H1_H1 ;  /* 0x3000000fff347230 */ /* 0x110fe20000004100 */
[--C-:B------:R-:W-:Y:S01]  /*4c80*/  SHF.R.U64 R60, R54, 0x10, R55.reuse ;  /* 0x00000010363c7819 */ /* 0x100fe20000001237 */
[----:B------:R-:W-:Y:S01]  /*4c90*/  HADD2.F32 R15, -RZ, R15.H0_H0 ;  /* 0x2000000fff0f7230 */ /* 0x000fe20000004100 */
[----:B------:R-:W-:Y:S01]  /*4ca0*/  SHF.R.U32.HI R55, RZ, 0x10, R55 ;  /* 0x00000010ff377819 */ /* 0x000fe20000011637 */
[----:B------:R-:W-:Y:S01]  /*4cb0*/  HADD2.F32 R54, -RZ, R11.H0_H0 ;  /* 0x2000000bff367230 */ /* 0x000fe20000004100 */
[----:B------:R-:W-:Y:S01]  /*4cc0*/  SHF.R.U32.HI R53, RZ, 0x10, R53 ;  /* 0x00000010ff357819 */ /* 0x000fe20000011635 */
[----:B------:R-:W-:Y:S02]  /*4cd0*/  HADD2.F32 R60, -RZ, R60.H0_H0 ;  /* 0x2000003cff3c7230 */ /* 0x000fe40000004100 */
[----:B------:R-:W-:Y:S02]  /*4ce0*/  HADD2.F32 R11, -RZ, R13.H1_H1 ;  /* 0x3000000dff0b7230 */ /* 0x000fe40000004100 */
[----:B------:R-:W-:-:S02]  /*4cf0*/  HADD2.F32 R55, -RZ, R55.H0_H0 ;  /* 0x20000037ff377230 */ /* 0x000fc40000004100 */
[----:B------:R-:W-:Y:S02]  /*4d00*/  HADD2.F32 R13, -RZ, R13.H0_H0 ;  /* 0x2000000dff0d7230 */ /* 0x000fe40000004100 */
[-C--:B------:R-:W-:Y:S01]  /*4d10*/  FMUL.FTZ R62, R11, R60.reuse ;  /* 0x0000003c0b3e7220 */ /* 0x080fe20000410000 */
[----:B------:R-:W-:Y:S02]  /*4d20*/  HADD2.F32 R53, -RZ, R53.H0_H0 ;  /* 0x20000035ff357230 */ /* 0x000fe40000004100 */
[-C--:B------:R-:W-:Y:S01]  /*4d30*/  FMUL.FTZ R61, R15, R55.reuse ;  /* 0x000000370f3d7220 */ /* 0x080fe20000410000 */
[C---:B------:R-:W-:Y:S01]  /*4d40*/  FMUL.FTZ R64, R52.reuse, R55 ;  /* 0x0000003734407220 */ /* 0x040fe20000410000 */
[C---:B------:R-:W-:Y:S01]  /*4d50*/  FMUL.FTZ R60, R13.reuse, R60 ;  /* 0x0000003c0d3c7220 */ /* 0x040fe20000410000 */
[----:B------:R-:W-:Y:S01]  /*4d60*/  FFMA.FTZ R62, R13, R54, -R62 ;  /* 0x000000360d3e7223 */ /* 0x000fe2000001083e */
[----:B------:R-:W-:Y:S01]  /*4d70*/  FFMA.FTZ R63, R52, R53, R61 ;  /* 0x00000035343f7223 */ /* 0x000fe2000001003d */
[----:B------:R-:W-:-:S02]  /*4d80*/  HADD2.F32 R52, -RZ, R151.H0_H0 ;  /* 0x20000097ff347230 */ /* 0x000fc40000004100 */
[----:B------:R-:W-:Y:S01]  /*4d90*/  FFMA.FTZ R55, R11, R54, R60 ;  /* 0x000000360b377223 */ /* 0x000fe2000001003c */
[----:B------:R-:W-:Y:S02]  /*4da0*/  HADD2.F32 R11, -RZ, R12.H1_H1 ;  /* 0x3000000cff0b7230 */ /* 0x000fe40000004100 */
[----:B------:R-:W-:Y:S01]  /*4db0*/  FFMA.FTZ R64, R15, R53, -R64 ;  /* 0x000000350f407223 */ /* 0x000fe20000010840 */
[----:B------:R-:W-:Y:S02]  /*4dc0*/  HADD2.F32 R13, -RZ, R14.H1_H1 ;  /* 0x3000000eff0d7230 */ /* 0x000fe40000004100 */
[----:B------:R-:W-:Y:S02]  /*4dd0*/  HADD2.F32 R151, -RZ, R151.H1_H1 ;  /* 0x30000097ff977230 */ /* 0x000fe40000004100 */
[----:B------:R-:W-:Y:S01]  /*4de0*/  FMUL.FTZ R53, R11, R52 ;  /* 0x000000340b357220 */ /* 0x000fe20000410000 */
[----:B------:R-:W-:Y:S02]  /*4df0*/  HADD2.F32 R12, -RZ, R12.H0_H0 ;  /* 0x2000000cff0c7230 */ /* 0x000fe40000004100 */
[----:B------:R-:W-:-:S02]  /*4e00*/  HADD2.F32 R14, -RZ, R14.H0_H0 ;  /* 0x2000000eff0e7230 */ /* 0x000fc40000004100 */
[-C--:B------:R-:W-:Y:S01]  /*4e10*/  FMUL.FTZ R61, R13, R151.reuse ;  /* 0x000000970d3d7220 */ /* 0x080fe20000410000 */
[--C-:B------:R-:W-:Y:S02]  /*4e20*/  HADD2.F32 R15, -RZ, R150.reuse.H0_H0 ;  /* 0x20000096ff0f7230 */ /* 0x100fe40000004100 */
[----:B------:R-:W-:Y:S01]  /*4e30*/  FMUL.FTZ R52, R12, R52 ;  /* 0x000000340c347220 */ /* 0x000fe20000410000 */
[----:B------:R-:W-:Y:S02]  /*4e40*/  HADD2.F32 R150, -RZ, R150.H1_H1 ;  /* 0x30000096ff967230 */ /* 0x000fe40000004100 */
[----:B------:R-:W-:Y:S01]  /*4e50*/  FMUL.FTZ R54, R14, R151 ;  /* 0x000000970e367220 */ /* 0x000fe20000410000 */
[-C--:B------:R-:W-:Y:S01]  /*4e60*/  FFMA.FTZ R53, R12, R15.reuse, -R53 ;  /* 0x0000000f0c357223 */ /* 0x080fe20000010835 */
[----:B------:R-:W-:Y:S01]  /*4e70*/  FFMA.FTZ R52, R11, R15, R52 ;  /* 0x0000000f0b347223 */ /* 0x000fe20000010034 */
[-C--:B------:R-:W-:Y:S01]  /*4e80*/  FFMA.FTZ R61, R14, R150.reuse, -R61 ;  /* 0x000000960e3d7223 */ /* 0x080fe2000001083d */
[----:B------:R-:W-:Y:S01]  /*4e90*/  FFMA.FTZ R54, R13, R150, R54 ;  /* 0x000000960d367223 */ /* 0x000fe20000010036 */
[----:B------:R-:W-:-:S02]  /*4ea0*/  F2FP.F16.F32.PACK_AB R13, R55, R62 ;  /* 0x0000003e370d723e */ /* 0x000fc400000000ff */
[----:B------:R-:W-:Y:S02]  /*4eb0*/  F2FP.F16.F32.PACK_AB R15, R63, R64 ;  /* 0x000000403f0f723e */ /* 0x000fe400000000ff */
[----:B------:R-:W-:Y:S02]  /*4ec0*/  F2FP.F16.F32.PACK_AB R12, R52, R53 ;  /* 0x00000035340c723e */ /* 0x000fe400000000ff */
[----:B------:R-:W-:-:S07]  /*4ed0*/  F2FP.F16.F32.PACK_AB R14, R54, R61 ;  /* 0x0000003d360e723e */ /* 0x000fce00000000ff */
.L_x_497:
[----:B------:R-:W-:Y:S05]  /*4ee0*/  BSYNC B2 ;  /* 0x0000000000027941 */ /* 0x000fea0003800000 */
.L_x_496:
[----:B----4-:R0:W-:Y:S02]  /*4ef0*/  ST.E.128 desc[UR56][R56.64], R12 ;  /* 0x0000000c38007985 */ /* 0x0101e4000c101d38 */
.L_x_495:
[----:B------:R-:W-:Y:S05]  /*4f00*/  BSYNC B1 ;  /* 0x0000000000017941 */ /* 0x000fea0003800000 */
.L_x_494:
[----:B------:R-:W-:Y:S01]  /*4f10*/  ISETP.NE.AND P3, PT, R7, RZ, PT ;  /* 0x000000ff0700720c */ /* 0x000fe20003f65270 */
[----:B------:R-:W-:-:S12]  /*4f20*/  BSSY B1, `(.L_x_498) ;  /* 0x0000034000017945 */ /* 0x000fd80003800000 */
[----:B------:R-:W-:Y:S05]  /*4f30*/  @!P3 BRA `(.L_x_499) ;  /* 0x0000000000c8b947 */ /* 0x000fea0003800000 */
[----:B0---4-:R0:W4:Y:S01]  /*4f40*/  LDS.128 R12, [R28+0x20000] ;  /* 0x020000001c0c7984 */ /* 0x0111220000000c00 */
[----:B------:R-:W-:Y:S01]  /*4f50*/  ISETP.GE.AND P3, PT, R207, R120, PT ;  /* 0x00000078cf00720c */ /* 0x000fe20003f66270 */
[----:B------:R-:W-:Y:S01]  /*4f60*/  IMAD.MOV.U32 R52, RZ, RZ, R58 ;  /* 0x000000ffff347224 */ /* 0x000fe200078e003a */
[----:B---3--:R-:W-:Y:S01]  /*4f70*/  SHF.L.U32 R11, R195, 0x3, RZ ;  /* 0x00000003c30b7819 */ /* 0x008fe200000006ff */
[----:B------:R-:W-:Y:S01]  /*4f80*/  IMAD.MOV.U32 R53, RZ, RZ, R59 ;  /* 0x000000ffff357224 */ /* 0x000fe200078e003b */
[----:B------:R-:W-:Y:S03]  /*4f90*/  BSSY B2, `(.L_x_500) ;  /* 0x000002b000027945 */ /* 0x000fe60003800000 */
[----:B------:R-:W-:-:S06]  /*4fa0*/  IMAD.WIDE R52, R11, 0x2, R52 ;  /* 0x000000020b347825 */ /* 0x000fcc00078e0234 */
[----:B0-----:R-:W-:Y:S05]  /*4fb0*/  @P3 BRA `(.L_x_501) ;  /* 0x0000000000a03947 */ /* 0x001fea0003800000 */
[----:B------:R-:W-:Y:S01]  /*4fc0*/  SHF.R.U64 R11, R48, 0x10, R49 ;  /* 0x00000010300b7819 */ /* 0x000fe20000001231 */
        /* <DEDUP_REMOVED lines=39> */
.L_x_501:
[----:B------:R-:W-:Y:S05]  /*5240*/  BSYNC B2 ;  /* 0x0000000000027941 */ /* 0x000fea0003800000 */
.L_x_500:
[----:B----4-:R0:W-:Y:S02]  /*5250*/  ST.E.128 desc[UR56][R52.64], R12 ;  /* 0x0000000c34007985 */ /* 0x0101e4000c101d38 */
.L_x_499:
[----:B------:R-:W-:Y:S05]  /*5260*/  BSYNC B1 ;  /* 0x0000000000017941 */ /* 0x000fea0003800000 */
.L_x_498:
        /* <DEDUP_REMOVED lines=51> */
.L_x_505:
[----:B------:R-:W-:Y:S05]  /*55a0*/  BSYNC B2 ;  /* 0x0000000000027941 */ /* 0x000fea0003800000 */
.L_x_504:
[----:B----4-:R0:W-:Y:S02]  /*55b0*/  ST.E.128 desc[UR56][R48.64], R12 ;  /* 0x0000000c30007985 */ /* 0x0101e4000c101d38 */
.L_x_503:
[----:B------:R-:W-:Y:S05]  /*55c0*/  BSYNC B1 ;  /* 0x0000000000017941 */ /* 0x000fea0003800000 */
.L_x_502:
        /* <DEDUP_REMOVED lines=17> */
[----:B------:R-:W-:Y:S02]  /*56e0*/  HADD2.F32 R43, -RZ, R43.H0_H0 ;  /* 0x2000002bff2b7230 */ /* 0x000fe40000004100 */
[----:B------:R-:W-:-:S02]  /*56f0*/  HADD2.F32 R11, -RZ, R13.H1_H1 ;  /* 0x3000000dff0b7230 */ /* 0x000fc40000004100 */
[----:B------:R-:W-:Y:S02]  /*5700*/  HADD2.F32 R13, -RZ, R13.H0_H0 ;  /* 0x2000000dff0d7230 */ /* 0x000fe40000004100 */
[-C--:B------:R-:W-:Y:S01]  /*5710*/  FMUL.FTZ R47, R15, R43.reuse ;  /* 0x0000002b0f2f7220 */ /* 0x080fe20000410000 */
[----:B------:R-:W-:Y:S02]  /*5720*/  HADD2.F32 R41, -RZ, R41.H0_H0 ;  /* 0x20000029ff297230 */ /* 0x000fe40000004100 */
[-C--:B------:R-:W-:Y:S01]  /*5730*/  FMUL.FTZ R48, R11, R46.reuse ;  /* 0x0000002e0b307220 */ /* 0x080fe20000410000 */
[C---:B------:R-:W-:Y:S01]  /*5740*/  FMUL.FTZ R50, R40.reuse, R43 ;  /* 0x0000002b28327220 */ /* 0x040fe20000410000 */
[C---:B------:R-:W-:Y:S01]  /*5750*/  FMUL.FTZ R46, R13.reuse, R46 ;  /* 0x0000002e0d2e7220 */ /* 0x040fe20000410000 */
[----:B------:R-:W-:Y:S01]  /*5760*/  FFMA.FTZ R49, R40, R41, R47 ;  /* 0x0000002928317223 */ /* 0x000fe2000001002f */
[-C--:B------:R-:W-:Y:S02]  /*5770*/  FFMA.FTZ R48, R13, R42.reuse, -R48 ;  /* 0x0000002a0d307223 */ /* 0x080fe40000010830 */
[----:B------:R-:W-:Y:S01]  /*5780*/  FFMA.FTZ R43, R11, R42, R46 ;  /* 0x0000002a0b2b7223 */ /* 0x000fe2000001002e */
[----:B------:R-:W-:-:S02]  /*5790*/  HADD2.F32 R40, -RZ, R138.H0_H0 ;  /* 0x2000008aff287230 */ /* 0x000fc40000004100 */
[----:B------:R-:W-:Y:S01]  /*57a0*/  FFMA.FTZ R50, R15, R41, -R50 ;  /* 0x000000290f327223 */ /* 0x000fe20000010832 */
[----:B------:R-:W-:Y:S02]  /*57b0*/  HADD2.F32 R138, -RZ, R138.H1_H1 ;  /* 0x3000008aff8a7230 */ /* 0x000fe40000004100 */
[----:B------:R-:W-:Y:S02]  /*57c0*/  HADD2.F32 R11, -RZ, R12.H1_H1 ;  /* 0x3000000cff0b7230 */ /* 0x000fe40000004100 */
[----:B------:R-:W-:Y:S02]  /*57d0*/  HADD2.F32 R13, -RZ, R14.H1_H1 ;  /* 0x3000000eff0d7230 */ /* 0x000fe40000004100 */
[----:B------:R-:W-:Y:S02]  /*57e0*/  HADD2.F32 R12, -RZ, R12.H0_H0 ;  /* 0x2000000cff0c7230 */ /* 0x000fe40000004100 */
[----:B------:R-:W-:Y:S01]  /*57f0*/  FMUL.FTZ R41, R11, R40 ;  /* 0x000000280b297220 */ /* 0x000fe20000410000 */
[----:B------:R-:W-:-:S02]  /*5800*/  HADD2.F32 R14, -RZ, R14.H0_H0 ;  /* 0x2000000eff0e7230 */ /* 0x000fc40000004100 */
[----:B------:R-:W-:Y:S01]  /*5810*/  FMUL.FTZ R47, R13, R138 ;  /* 0x0000008a0d2f7220 */ /* 0x000fe20000410000 */
        /* <DEDUP_REMOVED lines=12> */
.L_x_509:
[----:B------:R-:W-:Y:S05]  /*58e0*/  BSYNC B2 ;  /* 0x0000000000027941 */ /* 0x000fea0003800000 */
.L_x_508:
[----:B----4-:R0:W-:Y:S02]  /*58f0*/  ST.E.128 desc[UR56][R44.64], R12 ;  /* 0x0000000c2c007985 */ /* 0x0101e4000c101d38 */
.L_x_507:
[----:B------:R-:W-:Y:S05]  /*5900*/  BSYNC B1 ;  /* 0x0000000000017941 */ /* 0x000fea0003800000 */
.L_x_506:
        /* <DEDUP_REMOVED lines=49> */
.L_x_513:
[----:B------:R-:W-:Y:S05]  /*5c20*/  BSYNC B2 ;  /* 0x0000000000027941 */ /* 0x000fea0003800000 */
.L_x_512:
[----:B----4-:R0:W-:Y:S02]  /*5c30*/  ST.E.128 desc[UR56][R40.64], R12 ;  /* 0x0000000c28007985 */ /* 0x0101e4000c101d38 */
.L_x_511:
[----:B------:R-:W-:Y:S05]  /*5c40*/  BSYNC B1 ;  /* 0x0000000000017941 */ /* 0x000fea0003800000 */
.L_x_510:
[----:B------:R-:W-:-:S13]  /*5c50*/  ISETP.NE.AND P3, PT, R20, RZ, PT ;  /* 0x000000ff1400720c */ /* 0x000fda0003f65270 */
        /* <DEDUP_REMOVED lines=47> */
.L_x_515:
[----:B------:R-:W-:Y:S05]  /*5f50*/  BSYNC B1 ;  /* 0x0000000000017941 */ /* 0x000fea0003800000 */
.L_x_514:
[----:B----4-:R0:W-:Y:S01]  /*5f60*/  ST.E.128 desc[UR56][R36.64], R12 ;  /* 0x0000000c24007985 */ /* 0x0101e2000c101d38 */
[----:B------:R-:W-:Y:S05]  /*5f70*/  BRA `(.L_x_493) ;  /* 0x0000004000147947 */ /* 0x000fea0003800000 */
.L_x_459:
        /* <DEDUP_REMOVED lines=19> */
[----:B------:R-:W-:Y:S02]  /*60b0*/  CS2R R40, SRZ ;  /* 0x0000000000287805 */ /* 0x000fe4000001ff00 */
[----:B------:R-:W-:Y:S02]  /*60c0*/  IADD3.X R33, R11, R101, RZ, P2, !PT ;  /* 0x000000650b217210 */ /* 0x000fe400017fe4ff */
[----:B------:R-:W-:Y:S02]  /*60d0*/  CS2R R54, SRZ ;  /* 0x0000000000367805 */ /* 0x000fe4000001ff00 */
[----:B------:R-:W-:-:S02]  /*60e0*/  LEA R56, P2, R32, UR4, 0x1 ;  /* 0x0000000420387c11 */ /* 0x000fc4000f8408ff */
[----:B------:R-:W-:Y:S02]  /*60f0*/  CS2R R52, SRZ ;  /* 0x0000000000347805 */ /* 0x000fe4000001ff00 */
        /* <DEDUP_REMOVED lines=8> */
[----:B------:R-:W-:Y:S02]  /*6180*/  CS2R R36, SRZ ;  /* 0x0000000000247805 */ /* 0x000fe4000001ff00 */
[----:B------:R-:W-:Y:S02]  /*6190*/  CS2R R50, SRZ ;  /* 0x0000000000327805 */ /* 0x000fe4000001ff00 */
[----:B------:R-:W-:-:S05]  /*61a0*/  CS2R R48, SRZ ;  /* 0x0000000000307805 */ /* 0x000fca000001ff00 */
[----:B------:R0:W5:Y:S04]  /*61b0*/  @!P2 LDG.E.128 R40, desc[UR56][R56.64] ;  /* 0x000000383828a981 */ /* 0x000168000c1e1d00 */
[----:B------:R0:W5:Y:S01]  /*61c0*/  @!P2 LDG.E.128 R52, desc[UR56][R60.64] ;  /* 0x000000383c34a981 */ /* 0x000162000c1e1d00 */
[----:B------:R-:W-:Y:S02]  /*61d0*/  ISETP.GE.AND P2, PT, R194, R120, PT ;  /* 0x00000078c200720c */ /* 0x000fe40003f46270 */
[----:B------:R-:W-:Y:S02]  /*61e0*/  CS2R R34, SRZ ;  /* 0x0000000000227805 */ /* 0x000fe4000001ff00 */
[----:B------:R-:W-:Y:S02]  /*61f0*/  CS2R R32, SRZ ;  /* 0x0000000000207805 */ /* 0x000fe4000001ff00 */
[----:B------:R-:W-:-:S02]  /*6200*/  CS2R R46, SRZ ;  /* 0x00000000002e7805 */ /* 0x000fc4000001ff00 */
[----:B------:R-:W-:-:S05]  /*6210*/  CS2R R44, SRZ ;  /* 0x00000000002c7805 */ /* 0x000fca000001ff00 */
[----:B------:R0:W5:Y:S04]  /*6220*/  @!P2 LDG.E.128 R36, desc[UR56][R56.64+0x40] ;  /* 0x000040383824a981 */ /* 0x000168000c1e1d00 */
[----:B------:R0:W5:Y:S01]  /*6230*/  @!P2 LDG.E.128 R48, desc[UR56][R60.64+0x40] ;  /* 0x000040383c30a981 */ /* 0x000162000c1e1d00 */
[----:B------:R-:W-:-:S13]  /*6240*/  ISETP.GE.AND P2, PT, R193, R120, PT ;  /* 0x00000078c100720c */ /* 0x000fda0003f46270 */
[----:B------:R0:W5:Y:S04]  /*6250*/  @!P2 LDG.E.128 R32, desc[UR56][R56.64+0x80] ;  /* 0x000080383820a981 */ /* 0x000168000c1e1d00 */
[----:B------:R0:W5:Y:S02]  /*6260*/  @!P2 LDG.E.128 R44, desc[UR56][R60.64+0x80] ;  /* 0x000080383c2ca981 */ /* 0x000164000c1e1d00 */
.L_x_517:
[----:B------:R-:W-:Y:S05]  /*6270*/  BSYNC B1 ;  /* 0x0000000000017941 */ /* 0x000fea0003800000 */
.L_x_516:
[----:B0-----:R-:W-:Y:S01]  /*6280*/  VIADD R56, R202, 0x40 ;  /* 0x00000040ca387836 */ /* 0x001fe20000000000 */
[----:B------:R-:W-:Y:S01]  /*6290*/  BSSY B1, `(.L_x_518) ;  /* 0x000002f000017945 */ /* 0x000fe20003800000 */
[----:B------:R-:W-:Y:S02]  /*62a0*/  CS2R R62, SRZ ;  /* 0x00000000003e7805 */ /* 0x000fe4000001ff00 */
[----:B------:R-:W-:Y:S02]  /*62b0*/  CS2R R60, SRZ ;  /* 0x00000000003c7805 */ /* 0x000fe4000001ff00 */
[----:B------:R-:W-:Y:S02]  /*62c0*/  CS2R R66, SRZ ;  /* 0x0000000000427805 */ /* 0x000fe4000001ff00 */
[----:B------:R-:W-:Y:S02]  /*62d0*/  ISETP.GE.AND P4, PT, R56, R85, PT ;  /* 0x000000553800720c */ /* 0x000fe40003f86270 */
[----:B------:R-:W-:-:S02]  /*62e0*/  CS2R R56, SRZ ;  /* 0x0000000000387805 */ /* 0x000fc4000001ff00 */
[----:B------:R-:W-:Y:S02]  /*62f0*/  CS2R R64, SRZ ;  /* 0x0000000000407805 */ /* 0x000fe4000001ff00 */
[----:B------:R-:W-:Y:S02]  /*6300*/  CS2R R70, SRZ ;  /* 0x0000000000467805 */ /* 0x000fe4000001ff00 */
[----:B------:R-:W-:Y:S02]  /*6310*/  CS2R R68, SRZ ;  /* 0x0000000000447805 */ /* 0x000fe4000001ff00 */
[----:B------:R-:W-:Y:S02]  /*6320*/  CS2R R74, SRZ ;  /* 0x00000000004a7805 */ /* 0x000fe4000001ff00 */
[----:B------:R-:W-:Y:S02]  /*6330*/  CS2R R72, SRZ ;  /* 0x0000000000487805 */ /* 0x000fe4000001ff00 */
[----:B------:R-:W-:-:S02]  /*6340*/  CS2R R78, SRZ ;  /* 0x00000000004e7805 */ /* 0x000fc4000001ff00 */
[----:B-----5:R-:W-:Y:S01]  /*6350*/  MOV R81, R34 ;  /* 0x0000002200517202 */ /* 0x020fe20000000f00 */
[----:B------:R-:W-:Y:S01]  /*6360*/  IMAD.MOV.U32 R82, RZ, RZ, R35 ;  /* 0x000000ffff527224 */ /* 0x000fe200078e0023 */
[----:B------:R-:W-:Y:S01]  /*6370*/  CS2R R76, SRZ ;  /* 0x00000000004c7805 */ /* 0x000fe2000001ff00 */
[----:B------:R-:W-:Y:S06]  /*6380*/  @P4 BRA `(.L_x_519) ;  /* 0x00000000007c4947 */ /* 0x000fec0003800000 */
[----:B------:R-:W-:Y:S01]  /*6390*/  IADD3 R14, P2, P5, R96, R14, R105 ;  /* 0x0000000e600e7210 */ /* 0x000fe20007d5e069 */
[----:B------:R-:W-:Y:S01]  /*63a0*/  ULDC.64 UR4, c[0x0][0x3e8] ;  /* 0x0000fa0000047ab9 */ /* 0x000fe20000000a00 */
[----:B------:R-:W-:Y:S02]  /*63b0*/  CS2R R66, SRZ ;  /* 0x0000000000427805 */ /* 0x000fe4000001ff00 */
[----:B------:R-:W-:Y:S02]  /*63c0*/  CS2R R64, SRZ ;  /* 0x0000000000407805 */ /* 0x000fe4000001ff00 */
[----:B------:R-:W-:Y:S02]  /*63d0*/  IADD3.X R13, R101, R11, R104, P2, P5 ;  /* 0x0000000b650d7210 */ /* 0x000fe400017ea468 */
[----:B------:R-:W-:Y:S02]  /*63e0*/  CS2R R78, SRZ ;  /* 0x00000000004e7805 */ /* 0x000fe4000001ff00 */
[----:B------:R-:W-:-:S02]  /*63f0*/  IADD3 R11, P2, P5, R90, R12, R107 ;  /* 0x0000000c5a0b7210 */ /* 0x000fc40007d5e06b */
[----:B------:R-:W-:Y:S02]  /*6400*/  CS2R R76, SRZ ;  /* 0x00000000004c7805 */ /* 0x000fe4000001ff00 */
        /* <DEDUP_REMOVED lines=23> */
.L_x_519:
[----:B------:R-:W-:Y:S05]  /*6580*/  BSYNC B1 ;  /* 0x0000000000017941 */ /* 0x000fea0003800000 */
.L_x_518:
[----:B------:R-:W-:Y:S01]  /*6590*/  IMAD.MOV.U32 R11, RZ, RZ, R32 ;  /* 0x000000ffff0b7224 */ /* 0x000fe200078e0020 */
[----:B0-----:R-:W-:Y:S01]  /*65a0*/  MOV R12, R33 ;  /* 0x00000021000c7202 */ /* 0x001fe20000000f00 */
[----:B------:R-:W-:Y:S01]  /*65b0*/  IMAD.MOV.U32 R14, RZ, RZ, R37 ;  /* 0x000000ffff0e7224 */ /* 0x000fe200078e0025 */
[----:B------:R-:W-:Y:S01]  /*65c0*/  MOV R13, R36 ;  /* 0x00000024000d7202 */ /* 0x000fe20000000f00 */
[----:B------:R-:W-:Y:S01]  /*65d0*/  UISETP.NE.AND UP0, UPT, UR59, 0x3, UPT ;  /* 0x000000033b00788c */ /* 0x000fe2000bf05270 */
[----:B------:R-:W-:Y:S01]  /*65e0*/  PRMT R160, R11, 0x5410, R12 ;  /* 0x000054100ba07816 */ /* 0x000fe2000000000c */
[----:B------:R-:W-:Y:S01]  /*65f0*/  IMAD.MOV.U32 R11, RZ, RZ, R38 ;  /* 0x000000ffff0b7224 */ /* 0x000fe200078e0026 */
        /* <DEDUP_REMOVED lines=13> */
[----:B------:R-:W-:Y:S02]  /*66d0*/  PRMT R153, R14, 0x7610, R153 ;  /* 0x000076100e997816 */ /* 0x000fe40000000099 */
[----:B------:R-:W-:Y:S02]  /*66e0*/  MOV R11, R46 ;  /* 0x0000002e000b7202 */ /* 0x000fe40000000f00 */
[----:B------:R-:W-:Y:S02]  /*66f0*/  MOV R14, R45 ;  /* 0x0000002d000e7202 */ /* 0x000fe40000000f00 */
[----:B------:R-:W-:Y:S01]  /*6700*/  PRMT R161, R11, 0x5410, R12 ;  /* 0x000054100ba17816 */ /* 0x000fe2000000000c */
[----:B------:R-:W-:Y:S01]  /*6710*/  IMAD.MOV.U32 R11, RZ, RZ, R50 ;  /* 0x000000ffff0b7224 */ /* 0x000fe200078e0032 */
[----:B------:R-:W-:Y:S01]  /*6720*/  PRMT R162, R13, 0x5410, R14 ;  /* 0x000054100da27816 */ /* 0x000fe2000000000e */
[----:B------:R-:W-:Y:S01]  /*6730*/  IMAD.MOV.U32 R12, RZ, RZ, R51 ;  /* 0x000000ffff0c7224 */ /* 0x000fe200078e0033 */
[----:B------:R-:W-:Y:S01]  /*6740*/  MOV R13, R48 ;  /* 0x00000030000d7202 */ /* 0x000fe20000000f00 */
[----:B------:R-:W-:Y:S01]  /*6750*/  IMAD.MOV.U32 R14, RZ, RZ, R49 ;  /* 0x000000ffff0e7224 */ /* 0x000fe200078e0031 */
[----:B------:R-:W-:Y:S01]  /*6760*/  PRMT R163, R163, 0x5410, R11 ;  /* 0x00005410a3a37816 */ /* 0x000fe2000000000b */
[----:B------:R-:W-:Y:S01]  /*6770*/  IMAD.MOV.U32 R11, RZ, RZ, R54 ;  /* 0x000000ffff0b7224 */ /* 0x000fe200078e0036 */
[----:B------:R-:W-:Y:S01]  /*6780*/  PRMT R164, R164, 0x5410, R13 ;  /* 0x00005410a4a47816 */ /* 0x000fe2000000000d */
[----:B------:R-:W-:Y:S01]  /*6790*/  IMAD.MOV.U32 R13, RZ, RZ, R52 ;  /* 0x000000ffff0d7224 */ /* 0x000fe200078e0034 */
[----:B------:R-:W-:-:S02]  /*67a0*/  PRMT R167, R167, 0x5410, R12 ;  /* 0x00005410a7a77816 */ /* 0x000fc4000000000c */
[----:B------:R-:W-:Y:S01]  /*67b0*/  PRMT R168, R14, 0x7610, R168 ;  /* 0x000076100ea87816 */ /* 0x000fe200000000a8 */
[----:B------:R-:W-:Y:S01]  /*67c0*/  IMAD.MOV.U32 R14, RZ, RZ, R53 ;  /* 0x000000ffff0e7224 */ /* 0x000fe200078e0035 */
[----:B------:R-:W-:Y:S02]  /*67d0*/  MOV R12, R55 ;  /* 0x00000037000c7202 */ /* 0x000fe40000000f00 */
[----:B------:R-:W-:Y:S02]  /*67e0*/  PRMT R168, R168, 0x5410, R11 ;  /* 0x00005410a8a87816 */ /* 0x000fe4000000000b */
[----:B------:R-:W-:Y:S01]  /*67f0*/  PRMT R169, R12, 0x5410, R13 ;  /* 0x000054100ca97816 */ /* 0x000fe2000000000d */
[----:B-----5:R-:W-:Y:S01]  /*6800*/  IMAD.MOV.U32 R12, RZ, RZ, R59 ;  /* 0x000000ffff0c7224 */ /* 0x020fe200078e003b */
        /* <DEDUP_REMOVED lines=33> */
[----:B------:R-:W-:Y:S01]  /*6a20*/  MOV R13, R79 ;  /* 0x0000004f000d7202 */ /* 0x000fe20000000f00 */
[----:B------:R-:W-:-:S03]  /*6a30*/  IMAD.MOV.U32 R11, RZ, RZ, R77 ;  /* 0x000000ffff0b7224 */ /* 0x000fc600078e004d */
[----:B------:R-:W-:Y:S02]  /*6a40*/  PRMT R157, R14, 0x5410, R13 ;  /* 0x000054100e9d7816 */ /* 0x000fe4000000000d */
[----:B------:R-:W-:Y:S01]  /*6a50*/  PRMT R158, R12, 0x5410, R11 ;  /* 0x000054100c9e7816 */ /* 0x000fe2000000000b */
[----:B------:R-:W-:Y:S06]  /*6a60*/  @!P2 BRA `(.L_x_520) ;  /* 0x000000000004a947 */ /* 0x000fec0003800000 */
[----:B------:R-:W-:Y:S01]  /*6a70*/  BPT.TRAP 0x1 ;  /* 0x000000040000795c */ /* 0x000fe20000300000 */
.L_x_520:
[----:B------:R-:W-:Y:S01]  /*6a80*/  LEA R86, R19, R18, 0x3 ;  /* 0x0000001213567211 */ /* 0x000fe200078e18ff */
[----:B------:R-:W0:Y:S01]  /*6a90*/  LDC R130, c[0x0][0x2f4] ;  /* 0x0000bd00ff827b82 */ /* 0x000e220000000800 */
[----:B------:R-:W-:Y:S01]  /*6aa0*/  SHF.L.U32 R87, R203, 0x1f, RZ ;  /* 0x0000001fcb577819 */ /* 0x000fe200000006ff */
[----:B------:R-:W-:Y:S03]  /*6ab0*/  BSSY B1, `(.L_x_521) ;  /* 0x0000003000017945 */ /* 0x000fe60003800000 */
[----:B------:R-:W1:Y:S02]  /*6ac0*/  SYNCS.PHASECHK.TRANS64.TRYWAIT P5, [R86+URZ+0x30890], R87 ;  /* 0x03089057560075a7 */ /* 0x000e6400080a017f */
[----:B-1----:R-:W-:Y:S05]  /*6ad0*/  @!P5 BRA `(.L_x_522) ;  /* 0x000001900004d947 */ /* 0x002fea0003800000 */
.L_x_797:
[----:B------:R-:W-:Y:S05]  /*6ae0*/  BSYNC B1 ;  /* 0x0000000000017941 */ /* 0x000fea0003800000 */
.L_x_521:
[----:B------:R-:W-:Y:S01]  /*6af0*/  UMOV UR4, 0xffffffff ;  /* 0xffffffff00047882 */ /* 0x000fe20000000000 */
[----:B0-----:R-:W-:Y:S02]  /*6b00*/  IMAD.IADD R134, R130, 0x1, -R121 ;  /* 0x0000000182867824 */ /* 0x001fe400078e0a79 */
[----:B------:R-:W-:Y:S05]  /*6b10*/  BRA.DIV UR4, `(.L_x_523) ;  /* 0x0000019204087947 */ /* 0x000fea000b800000 */
[----:B------:R0:W2:Y:S04]  /*6b20*/  SHFL.IDX PT, R117, R118, RZ, 0x1c1f ;  /* 0x001c1fff76757589 */ /* 0x0000a800000e0000 */
[----:B------:R0:W3:Y:S02]  /*6b30*/  SHFL.IDX PT, R11, R119, RZ, 0x1c1f ;  /* 0x001c1fff770b7589 */ /* 0x0000e400000e0000 */
.L_x_801:
[----:B------:R-:W-:Y:S04]  /*6b40*/  BSSY B1, `(.L_x_524) ;  /* 0x0000167000017945 */ /* 0x000fe80003800000 */
[----:B------:R-:W-:Y:S05]  /*6b50*/  @P3 BRA `(.L_x_525) ;  /* 0x0000001400943947 */ /* 0x000fea0003800000 */
[----:B------:R-:W-:Y:S01]  /*6b60*/  ISETP.NE.AND P3, PT, R6, RZ, PT ;  /* 0x000000ff0600720c */ /* 0x000fe20003f65270 */
[----:B------:R-:W-:Y:S01]  /*6b70*/  BSSY B2, `(.L_x_526) ;  /* 0x0000078000027945 */ /* 0x000fe20003800000 */
[----:B---3--:R-:W-:-:S11]  /*6b80*/  IMAD.MOV.U32 R116, RZ, RZ, R11 ;  /* 0x000000ffff747224 */ /* 0x008fd600078e000b */
[----:B------:R-:W-:Y:S05]  /*6b90*/  @!P3 BRA `(.L_x_527) ;  /* 0x0000000400d4b947 */ /* 0x000fea0003800000 */
[----:B------:R-:W-:Y:S01]  /*6ba0*/  SEL R12, R121, R134, !P0 ;  /* 0x00000086790c7207 */ /* 0x000fe20004000000 */
[----:B------:R-:W-:Y:S01]  /*6bb0*/  BSSY B3, `(.L_x_528) ;  /* 0x000006d000037945 */ /* 0x000fe20003800000 */
[----:B------:R-:W-:Y:S02]  /*6bc0*/  ISETP.GE.AND P3, PT, R16, R120, PT ;  /* 0x000000781000720c */ /* 0x000fe40003f66270 */
[----:B------:R-:W-:-:S04]  /*6bd0*/  SHF.R.S32.HI R13, RZ, 0x1f, R12 ;  /* 0x0000001fff0d7819 */ /* 0x000fc8000001140c */
[----:B------:R-:W-:-:S04]  /*6be0*/  LEA.HI R13, R13, R12, RZ, 0x4 ;  /* 0x0000000c0d0d7211 */ /* 0x000fc800078f20ff */
[----:B------:R-:W-:-:S04]  /*6bf0*/  LEA.HI.SX32 R149, R13, R114, 0x1c ;  /* 0x000000720d957211 */ /* 0x000fc800078fe2ff */
[----:B------:R-:W-:-:S04]  /*6c00*/  SHF.R.S32.HI R13, RZ, 0x1f, R149 ;  /* 0x0000001fff0d7819 */ /* 0x000fc80000011495 */
[----:B------:R-:W-:Y:S02]  /*6c10*/  LEA.HI R13, R13, R149, RZ, 0x3 ;  /* 0x000000950d0d7211 */ /* 0x000fe400078f18ff */
[----:B------:R-:W-:Y:S02]  /*6c20*/  SHF.L.U32 R149, R149, 0x3, RZ ;  /* 0x0000000395957819 */ /* 0x000fe400000006ff */
[----:B------:R-:W-:Y:S02]  /*6c30*/  SHF.R.S32.HI R13, RZ, 0x3, R13 ;  /* 0x00000003ff0d7819 */ /* 0x000fe4000001140d */
[----:B------:R-:W-:-:S03]  /*6c40*/  LOP3.LUT R12, R215, 0x38, R149, 0xf8, !PT ;  /* 0x00000038d70c7812 */ /* 0x000fc600078ef895 */
[----:B------:R-:W-:Y:S01]  /*6c50*/  IMAD R13, R13, 0x1800, R217 ;  /* 0x000018000d0d7824 */ /* 0x000fe200078e02d9 */
[----:B------:R-:W-:-:S05]  /*6c60*/  LOP3.LUT R12, R12, R216, RZ, 0x3c, !PT ;  /* 0x000000d80c0c7212 */ /* 0x000fca00078e3cff */
[----:B------:R-:W-:-:S04]  /*6c70*/  IMAD.IADD R12, R13, 0x1, R12 ;  /* 0x000000010d0c7824 */ /* 0x000fc800078e020c */
[C---:B------:R-:W-:Y:S02]  /*6c80*/  IMAD R80, R19.reuse, 0x4800, R12 ;  /* 0x0000480013507824 */ /* 0x040fe400078e020c */
[----:B------:R-:W-:-:S03]  /*6c90*/  IMAD R12, R19, 0x4800, R135 ;  /* 0x00004800130c7824 */ /* 0x000fc600078e0287 */
[----:B------:R-:W-:Y:S01]  /*6ca0*/  LEA R80, R80, R18, 0x1 ;  /* 0x0000001250507211 */ /* 0x000fe200078e08ff */
[----:B------:R-:W-:-:S05]  /*6cb0*/  IMAD R12, R12, 0x2, R18 ;  /* 0x000000020c0c7824 */ /* 0x000fca00078e0212 */
[----:B------:R-:W3:Y:S04]  /*6cc0*/  LDS.128 R80, [R80+0x1e400] ;  /* 0x01e4000050507984 */ /* 0x000ee80000000c00 */
[----:B------:R-:W4:Y:S01]  /*6cd0*/  LDS.128 R12, [R12+0x1e400] ;  /* 0x01e400000c0c7984 */ /* 0x000f220000000c00 */
[----:B------:R-:W-:Y:S05]  /*6ce0*/  @P3 BRA `(.L_x_529) ;  /* 0x0000000400643947 */ /* 0x000fea0003800000 */
[----:B---3--:R-:W-:Y:S01]  /*6cf0*/  IMAD.MOV.U32 R151, RZ, RZ, R81 ;  /* 0x000000ffff977224 */ /* 0x008fe200078e0051 */
[----:B------:R-:W-:Y:S01]  /*6d00*/  SHF.R.U64 R40, R40, 0x10, R41 ;  /* 0x0000001028287819 */ /* 0x000fe20000001229 */
[----:B----4-:R-:W-:Y:S01]  /*6d10*/  IMAD.MOV.U32 R150, RZ, RZ, R13 ;  /* 0x000000ffff967224 */ /* 0x010fe200078e000d */
[----:B------:R-:W-:Y:S01]  /*6d20*/  SHF.R.U32.HI R41, RZ, 0x10, R41 ;  /* 0x00000010ff297819 */ /* 0x000fe20000011629 */
[----:B------:R-:W-:Y:S01]  /*6d30*/  HADD2.F32 R152, -RZ, R152.H0_H0 ;  /* 0x20000098ff987230 */ /* 0x000fe20000004100 */
[----:B------:R-:W-:Y:S01]  /*6d40*/  SHF.R.U64 R42, R42, 0x10, R43 ;  /* 0x000000102a2a7819 */ /* 0x000fe2000000122b */
[----:B------:R-:W-:Y:S02]  /*6d50*/  HADD2.F32 R13, -RZ, R151.H0_H0 ;  /* 0x20000097ff0d7230 */ /* 0x000fe40000004100 */
[----:B------:R-:W-:Y:S02]  /*6d60*/  HADD2.F32 R154, -RZ, R150.H0_H0 ;  /* 0x20000096ff9a7230 */ /* 0x000fe40000004100 */
[----:B------:R-:W-:-:S02]  /*6d70*/  HADD2.F32 R153, -RZ, R153.H0_H0 ;  /* 0x20000099ff997230 */ /* 0x000fc40000004100 */
[CC--:B------:R-:W-:Y:S01]  /*6d80*/  FMUL.FTZ R81, R13.reuse, R152.reuse ;  /* 0x000000980d517220 */ /* 0x0c0fe20000410000 */
[----:B------:R-:W-:Y:S02]  /*6d90*/  HADD2.F32 R151, -RZ, R151.H1_H1 ;  /* 0x30000097ff977230 */ /* 0x000fe40000004100 */
[C---:B------:R-:W-:Y:S01]  /*6da0*/  FMUL.FTZ R152, R154.reuse, R152 ;  /* 0x000000989a987220 */ /* 0x040fe20000410000 */
[----:B------:R-:W-:Y:S02]  /*6db0*/  HADD2.F32 R41, -RZ, R41.H0_H0 ;  /* 0x20000029ff297230 */ /* 0x000fe40000004100 */
[-C--:B------:R-:W-:Y:S01]  /*6dc0*/  FFMA.FTZ R81, R154, R153.reuse, -R81 ;  /* 0x000000999a517223 */ /* 0x080fe20000010851 */
[----:B------:R-:W-:Y:S02]  /*6dd0*/  HADD2.F32 R40, -RZ, R40.H0_H0 ;  /* 0x20000028ff287230 */ /* 0x000fe40000004100 */
[----:B------:R-:W-:Y:S01]  /*6de0*/  FFMA.FTZ R13, R13, R153, R152 ;  /* 0x000000990d0d7223 */ /* 0x000fe20000010098 */
[--C-:B------:R-:W-:Y:S01]  /*6df0*/  SHF.R.U32.HI R152, RZ, 0x10, R53.reuse ;  /* 0x00000010ff987819 */ /* 0x100fe20000011635 */
[----:B------:R-:W-:Y:S01]  /*6e00*/  HADD2.F32 R153, -RZ, R169.H0_H0 ;  /* 0x200000a9ff997230 */ /* 0x000fe20000004100 */
[----:B------:R-:W-:Y:S01]  /*6e10*/  SHF.R.U64 R53, R52, 0x10, R53 ;  /* 0x0000001034357819 */ /* 0x000fe20000001235 */
[----:B------:R-:W-:-:S02]  /*6e20*/  HADD2.F32 R52, -RZ, R150.H1_H1 ;  /* 0x30000096ff347230 */ /* 0x000fc40000004100 */
[----:B------:R-:W-:Y:S02]  /*6e30*/  HADD2.F32 R152, -RZ, R152.H0_H0 ;  /* 0x20000098ff987230 */ /* 0x000fe40000004100 */
[----:B------:R-:W-:Y:S02]  /*6e40*/  HADD2.F32 R53, -RZ, R53.H0_H0 ;  /* 0x20000035ff357230 */ /* 0x000fe40000004100 */
[----:B------:R-:W-:Y:S02]  /*6e50*/  HADD2.F32 R42, -RZ, R42.H0_H0 ;  /* 0x2000002aff2a7230 */ /* 0x000fe40000004100 */
[-C--:B------:R-:W-:Y:S01]  /*6e60*/  FMUL.FTZ R150, R151, R152.reuse ;  /* 0x0000009897967220 */ /* 0x080fe20000410000 */
[----:B------:R-:W-:-:S03]  /*6e70*/  FMUL.FTZ R152, R52, R152 ;  /* 0x0000009834987220 */ /* 0x000fc60000410000 */
[-C--:B------:R-:W-:Y:S01]  /*6e80*/  FFMA.FTZ R52, R52, R41.reuse, -R150 ;  /* 0x0000002934347223 */ /* 0x080fe20000010896 */
[----:B------:R-:W-:Y:S02]  /*6e90*/  HADD2.F32 R150, -RZ, R83.H0_H0 ;  /* 0x20000053ff967230 */ /* 0x000fe40000004100 */
[----:B------:R-:W-:Y:S01]  /*6ea0*/  FFMA.FTZ R41, R151, R41, R152 ;  /* 0x0000002997297223 */ /* 0x000fe20000010098 */
[----:B------:R-:W-:Y:S02]  /*6eb0*/  HADD2.F32 R151, -RZ, R166.H1_H1 ;  /* 0x300000a6ff977230 */ /* 0x000fe40000004100 */
[--C-:B------:R-:W-:Y:S02]  /*6ec0*/  HADD2.F32 R152, -RZ, R15.reuse.H0_H0 ;  /* 0x2000000fff987230 */ /* 0x100fe40000004100 */
[----:B------:R-:W-:Y:S01]  /*6ed0*/  FMUL.FTZ R154, R150, R153 ;  /* 0x00000099969a7220 */ /* 0x000fe20000410000 */
[----:B------:R-:W-:Y:S01]  /*6ee0*/  HADD2.F32 R15, -RZ, R15.H1_H1 ;  /* 0x3000000fff0f7230 */ /* 0x000fe20000004100 */
[----:B------:R-:W-:-:S02]  /*6ef0*/  F2FP.F16.F32.PACK_AB R41, R41, R13 ;  /* 0x0000000d2929723e */ /* 0x000fc400000000ff */
[C---:B------:R-:W-:Y:S01]  /*6f00*/  FFMA.FTZ R154, R152.reuse, R151, -R154 ;  /* 0x00000097989a7223 */ /* 0x040fe2000001089a */
[----:B------:R-:W-:Y:S01]  /*6f10*/  FMUL.FTZ R152, R152, R153 ;  /* 0x0000009998987220 */ /* 0x000fe20000410000 */
[----:B------:R-:W-:Y:S01]  /*6f20*/  HADD2.F32 R153, -RZ, R169.H1_H1 ;  /* 0x300000a9ff997230 */ /* 0x000fe20000004100 */
[----:B------:R-:W-:Y:S01]  /*6f30*/  F2FP.F16.F32.PACK_AB R52, R52, R81 ;  /* 0x000000513434723e */ /* 0x000fe200000000ff */
[----:B------:R-:W-:Y:S02]  /*6f40*/  IMAD.MOV.U32 R81, RZ, RZ, R41 ;  /* 0x000000ffff517224 */ /* 0x000fe400078e0029 */
[----:B------:R-:W-:Y:S01]  /*6f50*/  FFMA.FTZ R152, R150, R151, R152 ;  /* 0x0000009796987223 */ /* 0x000fe20000010098 */
[----:B------:R-:W-:Y:S02]  /*6f60*/  SHF.R.U32.HI R150, RZ, 0x10, R43 ;  /* 0x00000010ff967819 */ /* 0x000fe4000001162b */
[--C-:B------:R-:W-:Y:S01]  /*6f70*/  SHF.R.U64 R43, R54, 0x10, R55.reuse ;  /* 0x00000010362b7819 */ /* 0x100fe20000001237 */
[----:B------:R-:W-:Y:S01]  /*6f80*/  HADD2.F32 R54, -RZ, R83.H1_H1 ;  /* 0x30000053ff367230 */ /* 0x000fe20000004100 */
[----:B------:R-:W-:Y:S01]  /*6f90*/  SHF.R.U32.HI R55, RZ, 0x10, R55 ;  /* 0x00000010ff377819 */ /* 0x000fe20000011637 */
[----:B------:R-:W-:Y:S01]  /*6fa0*/  HADD2.F32 R150, -RZ, R150.H0_H0 ;  /* 0x20000096ff967230 */ /* 0x000fe20000004100 */
[----:B------:R-:W-:Y:S01]  /*6fb0*/  MOV R13, R52 ;  /* 0x00000034000d7202 */ /* 0x000fe20000000f00 */
[----:B------:R-:W-:-:S02]  /*6fc0*/  HADD2.F32 R43, -RZ, R43.H0_H0 ;  /* 0x2000002bff2b7230 */ /* 0x000fc40000004100 */
[----:B------:R-:W-:-:S05]  /*6fd0*/  HADD2.F32 R55, -RZ, R55.H0_H0 ;  /* 0x20000037ff377230 */ /* 0x000fca0000004100 */
[----:B------:R-:W-:-:S04]  /*6fe0*/  FMUL.FTZ R83, R54, R55 ;  /* 0x0000003736537220 */ /* 0x000fc80000410000 */
[C---:B------:R-:W-:Y:S01]  /*6ff0*/  FFMA.FTZ R83, R15.reuse, R150, -R83 ;  /* 0x000000960f537223 */ /* 0x040fe20000010853 */
[----:B------:R-:W-:Y:S01]  /*7000*/  FMUL.FTZ R15, R15, R55 ;  /* 0x000000370f0f7220 */ /* 0x000fe20000410000 */
[----:B------:R-:W-:-:S03]  /*7010*/  HADD2.F32 R55, -RZ, R167.H0_H0 ;  /* 0x200000a7ff377230 */ /* 0x000fc60000004100 */
[----:B------:R-:W-:Y:S01]  /*7020*/  FFMA.FTZ R15, R54, R150, R15 ;  /* 0x00000096360f7223 */ /* 0x000fe2000001000f */
[----:B------:R-:W-:Y:S01]  /*7030*/  HADD2.F32 R54, -RZ, R80.H0_H0 ;  /* 0x20000050ff367230 */ /* 0x000fe20000004100 */
[----:B------:R-:W-:Y:S01]  /*7040*/  F2FP.F16.F32.PACK_AB R83, R83, R154 ;  /* 0x0000009a5353723e */ /* 0x000fe200000000ff */
[----:B------:R-:W-:Y:S02]  /*7050*/  HADD2.F32 R150, -RZ, R12.H0_H0 ;  /* 0x2000000cff967230 */ /* 0x000fe40000004100 */
[----:B------:R-:W-:Y:S02]  /*7060*/  HADD2.F32 R80, -RZ, R80.H1_H1 ;  /* 0x30000050ff507230 */ /* 0x000fe40000004100 */
[-C--:B------:R-:W-:Y:S01]  /*7070*/  FMUL.FTZ R151, R54, R153.reuse ;  /* 0x0000009936977220 */ /* 0x080fe20000410000 */
[----:B------:R-:W-:Y:S02]  /*7080*/  HADD2.F32 R12, -RZ, R12.H1_H1 ;  /* 0x3000000cff0c7230 */ /* 0x000fe40000004100 */
[C---:B------:R-:W-:Y:S01]  /*7090*/  FMUL.FTZ R153, R150.reuse, R153 ;  /* 0x0000009996997220 */ /* 0x040fe20000410000 */
[----:B------:R-:W-:Y:S01]  /*70a0*/  F2FP.F16.F32.PACK_AB R152, R15, R152 ;  /* 0x000000980f98723e */ /* 0x000fe200000000ff */
[----:B------:R-:W-:Y:S01]  /*70b0*/  FFMA.FTZ R151, R150, R55, -R151 ;  /* 0x0000003796977223 */ /* 0x000fe20000010897 */
[----:B------:R-:W-:-:S02]  /*70c0*/  HADD2.F32 R150, -RZ, R168.H1_H1 ;  /* 0x300000a8ff967230 */ /* 0x000fc40000004100 */
[----:B------:R-:W-:Y:S01]  /*70d0*/  FFMA.FTZ R153, R54, R55, R153 ;  /* 0x0000003736997223 */ /* 0x000fe20000010099 */
[-C--:B------:R-:W-:Y:S01]  /*70e0*/  FMUL.FTZ R54, R80, R53.reuse ;  /* 0x0000003550367220 */ /* 0x080fe20000410000 */
[C---:B------:R-:W-:Y:S01]  /*70f0*/  FMUL.FTZ R53, R12.reuse, R53 ;  /* 0x000000350c357220 */ /* 0x040fe20000410000 */
[----:B------:R-:W-:Y:S02]  /*7100*/  HADD2.F32 R55, -RZ, R14.H0_H0 ;  /* 0x2000000eff377230 */ /* 0x000fe40000004100 */
[-C--:B------:R-:W-:Y:S01]  /*7110*/  FFMA.FTZ R12, R12, R40.reuse, -R54 ;  /* 0x000000280c0c7223 */ /* 0x080fe20000010836 */
[----:B------:R-:W-:Y:S01]  /*7120*/  FFMA.FTZ R40, R80, R40, R53 ;  /* 0x0000002850287223 */ /* 0x000fe20000010035 */
[----:B------:R-:W-:Y:S02]  /*7130*/  HADD2.F32 R53, -RZ, R82.H0_H0 ;  /* 0x20000052ff357230 */ /* 0x000fe40000004100 */
[----:B------:R-:W-:Y:S01]  /*7140*/  HADD2.F32 R54, -RZ, R166.H0_H0 ;  /* 0x200000a6ff367230 */ /* 0x000fe20000004100 */
[----:B------:R-:W-:Y:S01]  /*7150*/  F2FP.F16.F32.PACK_AB R12, R12, R151 ;  /* 0x000000970c0c723e */ /* 0x000fe200000000ff */
[----:B------:R-:W-:-:S02]  /*7160*/  HADD2.F32 R82, -RZ, R82.H1_H1 ;  /* 0x30000052ff527230 */ /* 0x000fc40000004100 */
[-C--:B------:R-:W-:Y:S01]  /*7170*/  FMUL.FTZ R80, R53, R150.reuse ;  /* 0x0000009635507220 */ /* 0x080fe20000410000 */
[C---:B------:R-:W-:Y:S01]  /*7180*/  FMUL.FTZ R150, R55.reuse, R150 ;  /* 0x0000009637967220 */ /* 0x040fe20000410000 */
[----:B------:R-:W-:Y:S01]  /*7190*/  HADD2.F32 R14, -RZ, R14.H1_H1 ;  /* 0x3000000eff0e7230 */ /* 0x000fe20000004100 */
[----:B------:R-:W-:Y:S01]  /*71a0*/  F2FP.F16.F32.PACK_AB R40, R40, R153 ;  /* 0x000000992828723e */ /* 0x000fe200000000ff */
[-C--:B------:R-:W-:Y:S01]  /*71b0*/  FFMA.FTZ R80, R55, R54.reuse, -R80 ;  /* 0x0000003637507223 */ /* 0x080fe20000010850 */
[----:B------:R-:W-:Y:S01]  /*71c0*/  FFMA.FTZ R150, R53, R54, R150 ;  /* 0x0000003635967223 */ /* 0x000fe20000010096 */
[-C--:B------:R-:W-:Y:S01]  /*71d0*/  FMUL.FTZ R53, R82, R43.reuse ;  /* 0x0000002b52357220 */ /* 0x080fe20000410000 */
[C---:B------:R-:W-:Y:S01]  /*71e0*/  FMUL.FTZ R43, R14.reuse, R43 ;  /* 0x0000002b0e2b7220 */ /* 0x040fe20000410000 */
[----:B------:R-:W-:Y:S01]  /*71f0*/  IMAD.MOV.U32 R15, RZ, RZ, R83 ;  /* 0x000000ffff0f7224 */ /* 0x000fe200078e0053 */
[----:B------:R-:W-:Y:S01]  /*7200*/  MOV R83, R152 ;  /* 0x0000009800537202 */ /* 0x000fe20000000f00 */
[-C--:B------:R-:W-:Y:S01]  /*7210*/  FFMA.FTZ R53, R14, R42.reuse, -R53 ;  /* 0x0000002a0e357223 */ /* 0x080fe20000010835 */
[----:B------:R-:W-:-:S04]  /*7220*/  FFMA.FTZ R43, R82, R42, R43 ;  /* 0x0000002a522b7223 */ /* 0x000fc8000001002b */
[----:B------:R-:W-:Y:S01]  /*7230*/  F2FP.F16.F32.PACK_AB R53, R53, R80 ;  /* 0x000000503535723e */ /* 0x000fe200000000ff */
[----:B------:R-:W-:Y:S01]  /*7240*/  IMAD.MOV.U32 R80, RZ, RZ, R40 ;  /* 0x000000ffff507224 */ /* 0x000fe200078e0028 */
[----:B------:R-:W-:Y:S02]  /*7250*/  F2FP.F16.F32.PACK_AB R43, R43, R150 ;  /* 0x000000962b2b723e */ /* 0x000fe400000000ff */
[----:B------:R-:W-:-:S03]  /*7260*/  MOV R14, R53 ;  /* 0x00000035000e7202 */ /* 0x000fc60000000f00 */
[----:B------:R-:W-:-:S07]  /*7270*/  IMAD.MOV.U32 R82, RZ, RZ, R43 ;  /* 0x000000ffff527224 */ /* 0x000fce00078e002b */
.L_x_529:
[----:B------:R-:W-:Y:S05]  /*7280*/  BSYNC B3 ;  /* 0x0000000000037941 */ /* 0x000fea0003800000 */
.L_x_528:
[----:B------:R-:W-:-:S04]  /*7290*/  LEA R40, P3, R3, R11, 0x1 ;  /* 0x0000000b03287211 */ /* 0x000fc800078608ff */
[----:B--2---:R-:W-:Y:S02]  /*72a0*/  LEA.HI.X R41, R3, R117, R110, 0x1, P3 ;  /* 0x0000007503297211 */ /* 0x004fe400018f0c6e */
[----:B------:R-:W-:-:S03]  /*72b0*/  ISETP.GE.AND P3, PT, R149, R130, PT ;  /* 0x000000829500720c */ /* 0x000fc60003f66270 */
[----:B----4-:R2:W-:Y:S10]  /*72c0*/  ST.E.128 desc[UR56][R40.64], R12 ;  /* 0x0000000c28007985 */ /* 0x0105f4000c101d38 */
[----:B--2---:R-:W-:-:S05]  /*72d0*/  @!P3 IMAD.WIDE R12, R149, 0x2, R116 ;  /* 0x00000002950cb825 */ /* 0x004fca00078e0274 */
[----:B---3--:R3:W-:Y:S02]  /*72e0*/  @!P3 ST.E.128 desc[UR56][R12.64], R80 ;  /* 0x000000500c00b985 */ /* 0x0087e4000c101d38 */
.L_x_527:
[----:B------:R-:W-:Y:S05]  /*72f0*/  BSYNC B2 ;  /* 0x0000000000027941 */ /* 0x000fea0003800000 */
.L_x_526:
[----:B------:R-:W-:Y:S01]  /*7300*/  ISETP.NE.AND P3, PT, R7, RZ, PT ;  /* 0x000000ff0700720c */ /* 0x000fe20003f65270 */
[----:B------:R-:W-:-:S12]  /*7310*/  BSSY B2, `(.L_x_530) ;  /* 0x0000078000027945 */ /* 0x000fd80003800000 */
[----:B------:R-:W-:Y:S05]  /*7320*/  @!P3 BRA `(.L_x_531) ;  /* 0x0000000400d8b947 */ /* 0x000fea0003800000 */
[----:B---3--:R-:W-:Y:S01]  /*7330*/  SEL R12, R121, R134, !P1 ;  /* 0x00000086790c7207 */ /* 0x008fe20004800000 */
[----:B------:R-:W-:Y:S01]  /*7340*/  BSSY B3, `(.L_x_532) ;  /* 0x0000070000037945 */ /* 0x000fe20003800000 */
[C---:B------:R-:W-:Y:S02]  /*7350*/  LEA R52, P3, R4.reuse, R11, 0x1 ;  /* 0x0000000b04347211 */ /* 0x040fe400078608ff */
[----:B------:R-:W-:Y:S02]  /*7360*/  SHF.R.S32.HI R13, RZ, 0x1f, R12 ;  /* 0x0000001fff0d7819 */ /* 0x000fe4000001140c */
[----:B--2---:R-:W-:Y:S02]  /*7370*/  LEA.HI.X R53, R4, R117, R109, 0x1, P3 ;  /* 0x0000007504357211 */ /* 0x004fe400018f0c6d */
[----:B------:R-:W-:Y:S02]  /*7380*/  LEA.HI R13, R13, R12, RZ, 0x4 ;  /* 0x0000000c0d0d7211 */ /* 0x000fe400078f20ff */
[----:B------:R-:W-:-:S02]  /*7390*/  ISETP.GE.AND P3, PT, R194, R120, PT ;  /* 0x00000078c200720c */ /* 0x000fc40003f66270 */
[----:B------:R-:W-:-:S04]  /*73a0*/  LEA.HI.SX32 R54, R13, R113, 0x1c ;  /* 0x000000710d367211 */ /* 0x000fc800078fe2ff */
[----:B------:R-:W-:-:S04]  /*73b0*/  SHF.R.S32.HI R13, RZ, 0x1f, R54 ;  /* 0x0000001fff0d7819 */ /* 0x000fc80000011436 */
[----:B------:R-:W-:Y:S01]  /*73c0*/  LEA.HI R13, R13, R54, RZ, 0x3 ;  /* 0x000000360d0d7211 */ /* 0x000fe200078f18ff */
[----:B------:R-:W-:-:S03]  /*73d0*/  IMAD.SHL.U32 R54, R54, 0x8, RZ ;  /* 0x0000000836367824 */ /* 0x000fc600078e00ff */
[----:B------:R-:W-:Y:S02]  /*73e0*/  SHF.R.S32.HI R13, RZ, 0x3, R13 ;  /* 0x00000003ff0d7819 */ /* 0x000fe4000001140d */
[----:B------:R-:W-:-:S03]  /*73f0*/  LOP3.LUT R12, R215, 0x38, R54, 0xf8, !PT ;  /* 0x00000038d70c7812 */ /* 0x000fc600078ef836 */
[----:B------:R-:W-:Y:S01]  /*7400*/  IMAD R13, R13, 0x1800, R217 ;  /* 0x000018000d0d7824 */ /* 0x000fe200078e02d9 */
[----:B------:R-:W-:-:S05]  /*7410*/  LOP3.LUT R12, R12, R216, RZ, 0x3c, !PT ;  /* 0x000000d80c0c7212 */ /* 0x000fca00078e3cff */
[----:B------:R-:W-:Y:S02]  /*7420*/  IMAD.IADD R13, R13, 0x1, R12 ;  /* 0x000000010d0d7824 */ /* 0x000fe400078e020c */
[C---:B------:R-:W-:Y:S02]  /*7430*/  IMAD R12, R19.reuse, 0x4800, R133 ;  /* 0x00004800130c7824 */ /* 0x040fe400078e0285 */
[----:B------:R-:W-:-:S03]  /*7440*/  IMAD R40, R19, 0x4800, R13 ;  /* 0x0000480013287824 */ /* 0x000fc600078e020d */
[----:B------:R-:W-:Y:S01]  /*7450*/  LEA R12, R12, R18, 0x1 ;  /* 0x000000120c0c7211 */ /* 0x000fe200078e08ff */
[----:B------:R-:W-:-:S05]  /*7460*/  IMAD R40, R40, 0x2, R18 ;  /* 0x0000000228287824 */ /* 0x000fca00078e0212 */
[----:B------:R-:W2:Y:S04]  /*7470*/  LDS.128 R12, [R12+0x1e400] ;  /* 0x01e400000c0c7984 */ /* 0x000ea80000000c00 */
[----:B------:R-:W3:Y:S01]  /*7480*/  LDS.128 R40, [R40+0x1e400] ;  /* 0x01e4000028287984 */ /* 0x000ee20000000c00 */
[----:B------:R-:W-:Y:S05]  /*7490*/  @P3 BRA `(.L_x_533) ;  /* 0x0000000400683947 */ /* 0x000fea0003800000 */
[----:B---3--:R-:W-:Y:S01]  /*74a0*/  IMAD.MOV.U32 R81, RZ, RZ, R41 ;  /* 0x000000ffff517224 */ /* 0x008fe200078e0029 */
[----:B--2---:R-:W-:Y:S01]  /*74b0*/  MOV R41, R13 ;  /* 0x0000000d00297202 */ /* 0x004fe20000000f00 */
[----:B------:R-:W-:Y:S01]  /*74c0*/  HADD2.F32 R82, -RZ, R168.H0_H0 ;  /* 0x200000a8ff527230 */ /* 0x000fe20000004100 */
[----:B------:R-:W-:Y:S01]  /*74d0*/  SHF.R.U64 R48, R48, 0x10, R49 ;  /* 0x0000001030307819 */ /* 0x000fe20000001231 */
[----:B------:R-:W-:Y:S01]  /*74e0*/  HADD2.F32 R13, -RZ, R165.H1_H1 ;  /* 0x300000a5ff0d7230 */ /* 0x000fe20000004100 */
[----:B------:R-:W-:Y:S01]  /*74f0*/  SHF.R.U64 R36, R36, 0x10, R37 ;  /* 0x0000001024247819 */ /* 0x000fe20000001225 */
[----:B------:R-:W-:Y:S01]  /*7500*/  HADD2.F32 R55, -RZ, R81.H0_H0 ;  /* 0x20000051ff377230 */ /* 0x000fe20000004100 */
[----:B------:R-:W-:Y:S01]  /*7510*/  SHF.R.U64 R50, R50, 0x10, R51 ;  /* 0x0000001032327819 */ /* 0x000fe20000001233 */
[--C-:B------:R-:W-:Y:S01]  /*7520*/  HADD2.F32 R80, -RZ, R41.reuse.H0_H0 ;  /* 0x20000029ff507230 */ /* 0x100fe20000004100 */
[----:B------:R-:W-:Y:S01]  /*7530*/  SHF.R.U64 R38, R38, 0x10, R39 ;  /* 0x0000001026267819 */ /* 0x000fe20000001227 */
[----:B------:R-:W-:-:S02]  /*7540*/  HADD2.F32 R41, -RZ, R41.H1_H1 ;  /* 0x30000029ff297230 */ /* 0x000fc40000004100 */
[CC--:B------:R-:W-:Y:S01]  /*7550*/  FMUL.FTZ R83, R55.reuse, R82.reuse ;  /* 0x0000005237537220 */ /* 0x0c0fe20000410000 */
[----:B------:R-:W-:Y:S02]  /*7560*/  HADD2.F32 R149, -RZ, R167.H1_H1 ;  /* 0x300000a7ff957230 */ /* 0x000fe40000004100 */
[C---:B------:R-:W-:Y:S01]  /*7570*/  FMUL.FTZ R82, R80.reuse, R82 ;  /* 0x0000005250527220 */ /* 0x040fe20000410000 */
[----:B------:R-:W-:Y:S02]  /*7580*/  HADD2.F32 R151, -RZ, R164.H1_H1 ;  /* 0x300000a4ff977230 */ /* 0x000fe40000004100 */
[-C--:B------:R-:W-:Y:S01]  /*7590*/  FFMA.FTZ R80, R80, R13.reuse, -R83 ;  /* 0x0000000d50507223 */ /* 0x080fe20000010853 */
[----:B------:R-:W-:Y:S02]  /*75a0*/  HADD2.F32 R48, -RZ, R48.H0_H0 ;  /* 0x20000030ff307230 */ /* 0x000fe40000004100 */
[----:B------:R-:W-:Y:S01]  /*75b0*/  FFMA.FTZ R55, R55, R13, R82 ;  /* 0x0000000d37377223 */ /* 0x000fe20000010052 */
[----:B------:R-:W-:Y:S01]  /*75c0*/  SHF.R.U32.HI R82, RZ, 0x10, R49 ;  /* 0x00000010ff527819 */ /* 0x000fe20000011631 */
[----:B------:R-:W-:Y:S01]  /*75d0*/  HADD2.F32 R13, -RZ, R81.H1_H1 ;  /* 0x30000051ff0d7230 */ /* 0x000fe20000004100 */
[----:B------:R-:W-:Y:S01]  /*75e0*/  SHF.R.U32.HI R81, RZ, 0x10, R37 ;  /* 0x00000010ff517819 */ /* 0x000fe20000011625 */
[----:B------:R-:W-:-:S02]  /*75f0*/  HADD2.F32 R49, -RZ, R164.H0_H0 ;  /* 0x200000a4ff317230 */ /* 0x000fc40000004100 */
[----:B------:R-:W-:Y:S02]  /*7600*/  HADD2.F32 R82, -RZ, R82.H0_H0 ;  /* 0x20000052ff527230 */ /* 0x000fe40000004100 */
[----:B------:R-:W-:Y:S02]  /*7610*/  HADD2.F32 R81, -RZ, R81.H0_H0 ;  /* 0x20000051ff517230 */ /* 0x000fe40000004100 */
[----:B------:R-:W-:Y:S02]  /*7620*/  HADD2.F32 R36, -RZ, R36.H0_H0 ;  /* 0x20000024ff247230 */ /* 0x000fe40000004100 */
[-C--:B------:R-:W-:Y:S01]  /*7630*/  FMUL.FTZ R83, R13, R82.reuse ;  /* 0x000000520d537220 */ /* 0x080fe20000410000 */
[C---:B------:R-:W-:Y:S01]  /*7640*/  FMUL.FTZ R82, R41.reuse, R82 ;  /* 0x0000005229527220 */ /* 0x040fe20000410000 */
[----:B------:R-:W-:Y:S02]  /*7650*/  HADD2.F32 R37, -RZ, R14.H0_H0 ;  /* 0x2000000eff257230 */ /* 0x000fe40000004100 */
[-C--:B------:R-:W-:Y:S01]  /*7660*/  FFMA.FTZ R41, R41, R81.reuse, -R83 ;  /* 0x0000005129297223 */ /* 0x080fe20000010853 */
[----:B------:R-:W-:Y:S01]  /*7670*/  FFMA.FTZ R13, R13, R81, R82 ;  /* 0x000000510d0d7223 */ /* 0x000fe20000010052 */
[----:B------:R-:W-:-:S02]  /*7680*/  IMAD.MOV.U32 R81, RZ, RZ, R43 ;  /* 0x000000ffff517224 */ /* 0x000fc400078e002b */
[----:B------:R-:W-:Y:S01]  /*7690*/  HADD2.F32 R43, -RZ, R15.H0_H0 ;  /* 0x2000000fff2b7230 */ /* 0x000fe20000004100 */
[----:B------:R-:W-:Y:S01]  /*76a0*/  F2FP.F16.F32.PACK_AB R41, R41, R80 ;  /* 0x000000502929723e */ /* 0x000fe200000000ff */
[----:B------:R-:W-:Y:S01]  /*76b0*/  HADD2.F32 R83, -RZ, R165.H0_H0 ;  /* 0x200000a5ff537230 */ /* 0x000fe20000004100 */
[----:B------:R-:W-:Y:S01]  /*76c0*/  F2FP.F16.F32.PACK_AB R55, R13, R55 ;  /* 0x000000370d37723e */ /* 0x000fe200000000ff */
[--C-:B------:R-:W-:Y:S01]  /*76d0*/  HADD2.F32 R82, -RZ, R81.reuse.H0_H0 ;  /* 0x20000051ff527230 */ /* 0x100fe20000004100 */
[----:B------:R-:W-:Y:S01]  /*76e0*/  MOV R13, R41 ;  /* 0x00000029000d7202 */ /* 0x000fe20000000f00 */
[----:B------:R-:W-:Y:S02]  /*76f0*/  HADD2.F32 R81, -RZ, R81.H1_H1 ;  /* 0x30000051ff517230 */ /* 0x000fe40000004100 */
[----:B------:R-:W-:Y:S02]  /*7700*/  HADD2.F32 R15, -RZ, R15.H1_H1 ;  /* 0x3000000fff0f7230 */ /* 0x000fe40000004100 */
[-C--:B------:R-:W-:Y:S01]  /*7710*/  FMUL.FTZ R150, R82, R149.reuse ;  /* 0x0000009552967220 */ /* 0x080fe20000410000 */
[----:B------:R-:W-:Y:S01]  /*7720*/  FMUL.FTZ R149, R43, R149 ;  /* 0x000000952b957220 */ /* 0x000fe20000410000 */
[----:B------:R-:W-:-:S02]  /*7730*/  HADD2.F32 R50, -RZ, R50.H0_H0 ;  /* 0x20000032ff327230 */ /* 0x000fc40000004100 */
[-C--:B------:R-:W-:Y:S01]  /*7740*/  FFMA.FTZ R43, R43, R83.reuse, -R150 ;  /* 0x000000532b2b7223 */ /* 0x080fe20000010896 */
[----:B------:R-:W-:Y:S01]  /*7750*/  FFMA.FTZ R149, R82, R83, R149 ;  /* 0x0000005352957223 */ /* 0x000fe20000010095 */
[----:B------:R-:W-:Y:S01]  /*7760*/  SHF.R.U32.HI R82, RZ, 0x10, R51 ;  /* 0x00000010ff527819 */ /* 0x000fe20000011633 */
[----:B------:R-:W-:Y:S01]  /*7770*/  HADD2.F32 R14, -RZ, R14.H1_H1 ;  /* 0x3000000eff0e7230 */ /* 0x000fe20000004100 */
[----:B------:R-:W-:Y:S01]  /*7780*/  SHF.R.U32.HI R83, RZ, 0x10, R39 ;  /* 0x00000010ff537819 */ /* 0x000fe20000011627 */
[----:B------:R-:W-:Y:S02]  /*7790*/  HADD2.F32 R38, -RZ, R38.H0_H0 ;  /* 0x20000026ff267230 */ /* 0x000fe40000004100 */
[----:B------:R-:W-:Y:S02]  /*77a0*/  HADD2.F32 R82, -RZ, R82.H0_H0 ;  /* 0x20000052ff527230 */ /* 0x000fe40000004100 */
[----:B------:R-:W-:Y:S02]  /*77b0*/  HADD2.F32 R83, -RZ, R83.H0_H0 ;  /* 0x20000053ff537230 */ /* 0x000fe40000004100 */
[----:B------:R-:W-:-:S02]  /*77c0*/  IMAD.MOV.U32 R41, RZ, RZ, R55 ;  /* 0x000000ffff297224 */ /* 0x000fc400078e0037 */
[-C--:B------:R-:W-:Y:S01]  /*77d0*/  FMUL.FTZ R150, R81, R82.reuse ;  /* 0x0000005251967220 */ /* 0x080fe20000410000 */
[----:B------:R-:W-:-:S03]  /*77e0*/  FMUL.FTZ R82, R15, R82 ;  /* 0x000000520f527220 */ /* 0x000fc60000410000 */
[-C--:B------:R-:W-:Y:S01]  /*77f0*/  FFMA.FTZ R150, R15, R83.reuse, -R150 ;  /* 0x000000530f967223 */ /* 0x080fe20000010896 */
[----:B------:R-:W-:Y:S01]  /*7800*/  FFMA.FTZ R82, R81, R83, R82 ;  /* 0x0000005351527223 */ /* 0x000fe20000010052 */
[----:B------:R-:W-:Y:S02]  /*7810*/  HADD2.F32 R15, -RZ, R40.H0_H0 ;  /* 0x20000028ff0f7230 */ /* 0x000fe40000004100 */
[----:B------:R-:W-:Y:S01]  /*7820*/  HADD2.F32 R81, -RZ, R12.H0_H0 ;  /* 0x2000000cff517230 */ /* 0x000fe20000004100 */
[----:B------:R-:W-:Y:S01]  /*7830*/  F2FP.F16.F32.PACK_AB R43, R150, R43 ;  /* 0x0000002b962b723e */ /* 0x000fe200000000ff */
[----:B------:R-:W-:Y:S02]  /*7840*/  HADD2.F32 R40, -RZ, R40.H1_H1 ;  /* 0x30000028ff287230 */ /* 0x000fe40000004100 */
[-C--:B------:R-:W-:Y:S01]  /*7850*/  FMUL.FTZ R83, R15, R151.reuse ;  /* 0x000000970f537220 */ /* 0x080fe20000410000 */
[----:B------:R-:W-:Y:S02]  /*7860*/  HADD2.F32 R12, -RZ, R12.H1_H1 ;  /* 0x3000000cff0c7230 */ /* 0x000fe40000004100 */
[C---:B------:R-:W-:Y:S01]  /*7870*/  FMUL.FTZ R151, R81.reuse, R151 ;  /* 0x0000009751977220 */ /* 0x040fe20000410000 */
[----:B------:R-:W-:Y:S01]  /*7880*/  F2FP.F16.F32.PACK_AB R82, R82, R149 ;  /* 0x000000955252723e */ /* 0x000fe200000000ff */
[----:B------:R-:W-:-:S02]  /*7890*/  FFMA.FTZ R83, R81, R49, -R83 ;  /* 0x0000003151537223 */ /* 0x000fc40000010853 */
[----:B------:R-:W-:Y:S01]  /*78a0*/  FFMA.FTZ R151, R15, R49, R151 ;  /* 0x000000310f977223 */ /* 0x000fe20000010097 */
[-C--:B------:R-:W-:Y:S01]  /*78b0*/  FMUL.FTZ R15, R40, R48.reuse ;  /* 0x00000030280f7220 */ /* 0x080fe20000410000 */
[C---:B------:R-:W-:Y:S01]  /*78c0*/  FMUL.FTZ R48, R12.reuse, R48 ;  /* 0x000000300c307220 */ /* 0x040fe20000410000 */
[--C-:B------:R-:W-:Y:S02]  /*78d0*/  HADD2.F32 R49, -RZ, R163.reuse.H1_H1 ;  /* 0x300000a3ff317230 */ /* 0x100fe40000004100 */
[-C--:B------:R-:W-:Y:S01]  /*78e0*/  FFMA.FTZ R15, R12, R36.reuse, -R15 ;  /* 0x000000240c0f7223 */ /* 0x080fe2000001080f */
[--C-:B------:R-:W-:Y:S02]  /*78f0*/  HADD2.F32 R12, -RZ, R42.reuse.H0_H0 ;  /* 0x2000002aff0c7230 */ /* 0x100fe40000004100 */
[----:B------:R-:W-:Y:S01]  /*7900*/  FFMA.FTZ R48, R40, R36, R48 ;  /* 0x0000002428307223 */ /* 0x000fe20000010030 */
[----:B------:R-:W-:Y:S02]  /*7910*/  HADD2.F32 R36, -RZ, R163.H0_H0 ;  /* 0x200000a3ff247230 */ /* 0x000fe40000004100 */
[----:B------:R-:W-:-:S02]  /*7920*/  HADD2.F32 R42, -RZ, R42.H1_H1 ;  /* 0x3000002aff2a7230 */ /* 0x000fc40000004100 */
[CC--:B------:R-:W-:Y:S01]  /*7930*/  FMUL.FTZ R40, R12.reuse, R49.reuse ;  /* 0x000000310c287220 */ /* 0x0c0fe20000410000 */
[----:B------:R-:W-:Y:S01]  /*7940*/  FMUL.FTZ R49, R37, R49 ;  /* 0x0000003125317220 */ /* 0x000fe20000410000 */
[----:B------:R-:W-:Y:S02]  /*7950*/  F2FP.F16.F32.PACK_AB R15, R15, R83 ;  /* 0x000000530f0f723e */ /* 0x000fe400000000ff */
[-C--:B------:R-:W-:Y:S01]  /*7960*/  FFMA.FTZ R40, R37, R36.reuse, -R40 ;  /* 0x0000002425287223 */ /* 0x080fe20000010828 */
[----:B------:R-:W-:Y:S01]  /*7970*/  FFMA.FTZ R49, R12, R36, R49 ;  /* 0x000000240c317223 */ /* 0x000fe20000010031 */
[-C--:B------:R-:W-:Y:S01]  /*7980*/  FMUL.FTZ R12, R42, R50.reuse ;  /* 0x000000322a0c7220 */ /* 0x080fe20000410000 */
[----:B------:R-:W-:Y:S01]  /*7990*/  FMUL.FTZ R50, R14, R50 ;  /* 0x000000320e327220 */ /* 0x000fe20000410000 */
[----:B------:R-:W-:Y:S02]  /*79a0*/  F2FP.F16.F32.PACK_AB R48, R48, R151 ;  /* 0x000000973030723e */ /* 0x000fe400000000ff */
[-C--:B------:R-:W-:Y:S01]  /*79b0*/  FFMA.FTZ R12, R14, R38.reuse, -R12 ;  /* 0x000000260e0c7223 */ /* 0x080fe2000001080c */
[----:B------:R-:W-:-:S04]  /*79c0*/  FFMA.FTZ R50, R42, R38, R50 ;  /* 0x000000262a327223 */ /* 0x000fc80000010032 */
[----:B------:R-:W-:Y:S01]  /*79d0*/  F2FP.F16.F32.PACK_AB R14, R12, R40 ;  /* 0x000000280c0e723e */ /* 0x000fe200000000ff */
[----:B------:R-:W-:Y:S01]  /*79e0*/  IMAD.MOV.U32 R12, RZ, RZ, R15 ;  /* 0x000000ffff0c7224 */ /* 0x000fe200078e000f */
[----:B------:R-:W-:Y:S01]  /*79f0*/  F2FP.F16.F32.PACK_AB R49, R50, R49 ;  /* 0x000000313231723e */ /* 0x000fe200000000ff */
[----:B------:R-:W-:Y:S01]  /*7a00*/  IMAD.MOV.U32 R40, RZ, RZ, R48 ;  /* 0x000000ffff287224 */ /* 0x000fe200078e0030 */
[----:B------:R-:W-:Y:S01]  /*7a10*/  MOV R15, R43 ;  /* 0x0000002b000f7202 */ /* 0x000fe20000000f00 */
[----:B------:R-:W-:Y:S02]  /*7a20*/  IMAD.MOV.U32 R43, RZ, RZ, R82 ;  /* 0x000000ffff2b7224 */ /* 0x000fe400078e0052 */
[----:B------:R-:W-:-:S07]  /*7a30*/  IMAD.MOV.U32 R42, RZ, RZ, R49 ;  /* 0x000000ffff2a7224 */ /* 0x000fce00078e0031 */
.L_x_533:
[----:B------:R-:W-:Y:S05]  /*7a40*/  BSYNC B3 ;  /* 0x0000000000037941 */ /* 0x000fea0003800000 */
.L_x_532:
[----:B------:R-:W-:Y:S01]  /*7a50*/  ISETP.GE.AND P3, PT, R54, R130, PT ;  /* 0x000000823600720c */ /* 0x000fe20003f66270 */
[----:B--2---:R4:W-:-:S12]  /*7a60*/  ST.E.128 desc[UR56][R52.64], R12 ;  /* 0x0000000c34007985 */ /* 0x0049d8000c101d38 */
[----:B------:R-:W-:-:S05]  /*7a70*/  @!P3 IMAD.WIDE R36, R54, 0x2, R116 ;  /* 0x000000023624b825 */ /* 0x000fca00078e0274 */
[----:B---3--:R4:W-:Y:S02]  /*7a80*/  @!P3 ST.E.128 desc[UR56][R36.64], R40 ;  /* 0x000000282400b985 */ /* 0x0089e4000c101d38 */
.L_x_531:
[----:B------:R-:W-:Y:S05]  /*7a90*/  BSYNC B2 ;  /* 0x0000000000027941 */ /* 0x000fea0003800000 */
.L_x_530:
[----:B------:R-:W-:-:S13]  /*7aa0*/  ISETP.NE.AND P3, PT, R8, RZ, PT ;  /* 0x000000ff0800720c */ /* 0x000fda0003f65270 */
[----:B------:R-:W-:Y:S05]  /*7ab0*/  @!P3 BRA `(.L_x_525) ;  /* 0x0000000400bcb947 */ /* 0x000fea0003800000 */
[----:B---34-:R-:W3:Y:S01]  /*7ac0*/  LDL R12, [R1] ;  /* 0x00000000010c7983 */ /* 0x018ee20000100800 */
[C---:B------:R-:W-:Y:S01]  /*7ad0*/  LEA R40, P3, R5.reuse, R11, 0x1 ;  /* 0x0000000b05287211 */ /* 0x040fe200078608ff */
[----:B------:R-:W-:Y:S03]  /*7ae0*/  BSSY B2, `(.L_x_534) ;  /* 0x0000068000027945 */ /* 0x000fe60003800000 */
[----:B--2---:R-:W-:Y:S02]  /*7af0*/  LEA.HI.X R41, R5, R117, R108, 0x1, P3 ;  /* 0x0000007505297211 */ /* 0x004fe400018f0c6c */
[----:B------:R-:W-:Y:S02]  /*7b00*/  ISETP.GE.AND P3, PT, R193, R120, PT ;  /* 0x00000078c100720c */ /* 0x000fe40003f66270 */
[----:B---3--:R-:W-:-:S04]  /*7b10*/  LOP3.LUT P5, RZ, R12, 0x1, RZ, 0xc0, !PT ;  /* 0x000000010cff7812 */ /* 0x008fc800078ac0ff */
[----:B------:R-:W-:-:S04]  /*7b20*/  SEL R11, R121, R134, !P5 ;  /* 0x00000086790b7207 */ /* 0x000fc80006800000 */
        /* <DEDUP_REMOVED lines=10> */
[----:B------:R-:W-:Y:S02]  /*7bd0*/  IMAD.IADD R12, R12, 0x1, R13 ;  /* 0x000000010c0c7824 */ /* 0x000fe400078e020d */
[C---:B------:R-:W-:Y:S02]  /*7be0*/  IMAD R13, R19.reuse, 0x4800, R131 ;  /* 0x00004800130d7824 */ /* 0x040fe400078e0283 */
[----:B------:R-:W-:Y:S02]  /*7bf0*/  IMAD R15, R19, 0x4800, R12 ;  /* 0x00004800130f7824 */ /* 0x000fe400078e020c */
[----:B------:R-:W-:-:S03]  /*7c00*/  IMAD R13, R13, 0x2, R18 ;  /* 0x000000020d0d7824 */ /* 0x000fc600078e0212 */
[----:B------:R-:W-:-:S03]  /*7c10*/  LEA R36, R15, R18, 0x1 ;  /* 0x000000120f247211 */ /* 0x000fc600078e08ff */
[----:B------:R-:W2:Y:S04]  /*7c20*/  LDS.128 R12, [R13+0x1e400] ;  /* 0x01e400000d0c7984 */ /* 0x000ea80000000c00 */
[----:B------:R-:W3:Y:S01]  /*7c30*/  LDS.128 R36, [R36+0x1e400] ;  /* 0x01e4000024247984 */ /* 0x000ee20000000c00 */
[----:B------:R-:W-:Y:S05]  /*7c40*/  @P3 BRA `(.L_x_535) ;  /* 0x0000000400443947 */ /* 0x000fea0003800000 */
[--C-:B------:R-:W-:Y:S01]  /*7c50*/  SHF.R.U64 R32, R32, 0x10, R33.reuse ;  /* 0x0000001020207819 */ /* 0x100fe20000001221 */
[--C-:B---3--:R-:W-:Y:S01]  /*7c60*/  HADD2.F32 R48, -RZ, R37.reuse.H0_H0 ;  /* 0x20000025ff307230 */ /* 0x108fe20000004100 */
[----:B------:R-:W-:Y:S01]  /*7c70*/  SHF.R.U32.HI R42, RZ, 0x10, R33 ;  /* 0x00000010ff2a7819 */ /* 0x000fe20000011621 */
[----:B------:R-:W-:Y:S01]  /*7c80*/  HADD2.F32 R49, -RZ, R37.H1_H1 ;  /* 0x30000025ff317230 */ /* 0x000fe20000004100 */
[----:B------:R-:W-:Y:S01]  /*7c90*/  SHF.R.U64 R33, R44, 0x10, R45 ;  /* 0x000000102c217819 */ /* 0x000fe2000000122d */
[--C-:B--2---:R-:W-:Y:S01]  /*7ca0*/  HADD2.F32 R37, -RZ, R13.reuse.H0_H0 ;  /* 0x2000000dff257230 */ /* 0x104fe20000004100 */
[----:B------:R-:W-:Y:S01]  /*7cb0*/  SHF.R.U64 R43, R46, 0x10, R47 ;  /* 0x000000102e2b7819 */ /* 0x000fe2000000122f */
[----:B------:R-:W-:Y:S01]  /*7cc0*/  HADD2.F32 R50, -RZ, R42.H0_H0 ;  /* 0x2000002aff327230 */ /* 0x000fe20000004100 */
[----:B------:R-:W-:Y:S01]  /*7cd0*/  SHF.R.U32.HI R44, RZ, 0x10, R45 ;  /* 0x00000010ff2c7819 */ /* 0x000fe2000001162d */
[----:B------:R-:W-:Y:S01]  /*7ce0*/  HADD2.F32 R45, -RZ, R160.H1_H1 ;  /* 0x300000a0ff2d7230 */ /* 0x000fe20000004100 */
[----:B------:R-:W-:Y:S01]  /*7cf0*/  SHF.R.U32.HI R46, RZ, 0x10, R47 ;  /* 0x00000010ff2e7819 */ /* 0x000fe2000001162f */
[----:B------:R-:W-:Y:S01]  /*7d00*/  HADD2.F32 R47, -RZ, R162.H1_H1 ;  /* 0x300000a2ff2f7230 */ /* 0x000fe20000004100 */
[--C-:B------:R-:W-:Y:S01]  /*7d10*/  SHF.R.U64 R34, R34, 0x10, R35.reuse ;  /* 0x0000001022227819 */ /* 0x100fe20000001223 */
[----:B------:R-:W-:Y:S01]  /*7d20*/  HADD2.F32 R44, -RZ, R44.H0_H0 ;  /* 0x2000002cff2c7230 */ /* 0x000fe20000004100 */
[----:B------:R-:W-:Y:S01]  /*7d30*/  SHF.R.U32.HI R35, RZ, 0x10, R35 ;  /* 0x00000010ff237819 */ /* 0x000fe20000011623 */
[----:B------:R-:W-:-:S02]  /*7d40*/  HADD2.F32 R13, -RZ, R13.H1_H1 ;  /* 0x3000000dff0d7230 */ /* 0x000fc40000004100 */
[CC--:B------:R-:W-:Y:S01]  /*7d50*/  FMUL.FTZ R42, R48.reuse, R47.reuse ;  /* 0x0000002f302a7220 */ /* 0x0c0fe20000410000 */
[----:B------:R-:W-:Y:S01]  /*7d60*/  FMUL.FTZ R51, R37, R47 ;  /* 0x0000002f25337220 */ /* 0x000fe20000410000 */
[-C--:B------:R-:W-:Y:S01]  /*7d70*/  FMUL.FTZ R47, R49, R44.reuse ;  /* 0x0000002c312f7220 */ /* 0x080fe20000410000 */
[----:B------:R-:W-:Y:S02]  /*7d80*/  HADD2.F32 R46, -RZ, R46.H0_H0 ;  /* 0x2000002eff2e7230 */ /* 0x000fe40000004100 */
[-C--:B------:R-:W-:Y:S01]  /*7d90*/  FFMA.FTZ R42, R37, R45.reuse, -R42 ;  /* 0x0000002d252a7223 */ /* 0x080fe2000001082a */
[----:B------:R-:W-:Y:S01]  /*7da0*/  FFMA.FTZ R51, R48, R45, R51 ;  /* 0x0000002d30337223 */ /* 0x000fe20000010033 */
[C---:B------:R-:W-:Y:S01]  /*7db0*/  FMUL.FTZ R44, R13.reuse, R44 ;  /* 0x0000002c0d2c7220 */ /* 0x040fe20000410000 */
[--C-:B------:R-:W-:Y:S02]  /*7dc0*/  HADD2.F32 R45, -RZ, R39.reuse.H0_H0 ;  /* 0x20000027ff2d7230 */ /* 0x100fe40000004100 */
[----:B------:R-:W-:Y:S01]  /*7dd0*/  FFMA.FTZ R47, R13, R50, -R47 ;  /* 0x000000320d2f7223 */ /* 0x000fe2000001082f */
[----:B------:R-:W-:-:S02]  /*7de0*/  HADD2.F32 R48, -RZ, R39.H1_H1 ;  /* 0x30000027ff307230 */ /* 0x000fc40000004100 */
[----:B------:R-:W-:Y:S01]  /*7df0*/  FFMA.FTZ R44, R49, R50, R44 ;  /* 0x00000032312c7223 */ /* 0x000fe2000001002c */
[----:B------:R-:W-:Y:S02]  /*7e00*/  HADD2.F32 R37, -RZ, R161.H1_H1 ;  /* 0x300000a1ff257230 */ /* 0x000fe40000004100 */
[----:B------:R-:W-:Y:S01]  /*7e10*/  HADD2.F32 R39, -RZ, R15.H0_H0 ;  /* 0x2000000fff277230 */ /* 0x000fe20000004100 */
[----:B------:R-:W-:Y:S01]  /*7e20*/  F2FP.F16.F32.PACK_AB R42, R47, R42 ;  /* 0x0000002a2f2a723e */ /* 0x000fe200000000ff */
[----:B------:R-:W-:Y:S02]  /*7e30*/  HADD2.F32 R49, -RZ, R35.H0_H0 ;  /* 0x20000023ff317230 */ /* 0x000fe40000004100 */
[-C--:B------:R-:W-:Y:S01]  /*7e40*/  FMUL.FTZ R35, R45, R37.reuse ;  /* 0x000000252d237220 */ /* 0x080fe20000410000 */
[----:B------:R-:W-:Y:S02]  /*7e50*/  HADD2.F32 R15, -RZ, R15.H1_H1 ;  /* 0x3000000fff0f7230 */ /* 0x000fe40000004100 */
[----:B------:R-:W-:Y:S01]  /*7e60*/  FMUL.FTZ R50, R39, R37 ;  /* 0x0000002527327220 */ /* 0x000fe20000410000 */
[----:B------:R-:W-:-:S02]  /*7e70*/  HADD2.F32 R13, -RZ, R159.H1_H1 ;  /* 0x3000009fff0d7230 */ /* 0x000fc40000004100 */
[CC--:B------:R-:W-:Y:S01]  /*7e80*/  FMUL.FTZ R37, R48.reuse, R46.reuse ;  /* 0x0000002e30257220 */ /* 0x0c0fe20000410000 */
[----:B------:R-:W-:Y:S02]  /*7e90*/  HADD2.F32 R33, -RZ, R33.H0_H0 ;  /* 0x20000021ff217230 */ /* 0x000fe40000004100 */
[C---:B------:R-:W-:Y:S01]  /*7ea0*/  FMUL.FTZ R46, R15.reuse, R46 ;  /* 0x0000002e0f2e7220 */ /* 0x040fe20000410000 */
[----:B------:R-:W-:Y:S02]  /*7eb0*/  HADD2.F32 R162, -RZ, R162.H0_H0 ;  /* 0x200000a2ffa27230 */ /* 0x000fe40000004100 */
[----:B------:R-:W-:Y:S01]  /*7ec0*/  FFMA.FTZ R37, R15, R49, -R37 ;  /* 0x000000310f257223 */ /* 0x000fe20000010825 */
[-C--:B------:R-:W-:Y:S01]  /*7ed0*/  FFMA.FTZ R35, R39, R13.reuse, -R35 ;  /* 0x0000000d27237223 */ /* 0x080fe20000010823 */
[----:B------:R-:W-:Y:S01]  /*7ee0*/  FFMA.FTZ R50, R45, R13, R50 ;  /* 0x0000000d2d327223 */ /* 0x000fe20000010032 */
[----:B------:R-:W-:Y:S02]  /*7ef0*/  HADD2.F32 R15, -RZ, R36.H0_H0 ;  /* 0x20000024ff0f7230 */ /* 0x000fe40000004100 */
[----:B------:R-:W-:Y:S01]  /*7f00*/  FFMA.FTZ R46, R48, R49, R46 ;  /* 0x00000031302e7223 */ /* 0x000fe2000001002e */
[----:B------:R-:W-:-:S02]  /*7f10*/  HADD2.F32 R13, -RZ, R12.H0_H0 ;  /* 0x2000000cff0d7230 */ /* 0x000fc40000004100 */
[----:B------:R-:W-:Y:S02]  /*7f20*/  HADD2.F32 R36, -RZ, R36.H1_H1 ;  /* 0x30000024ff247230 */ /* 0x000fe40000004100 */
[----:B------:R-:W-:Y:S02]  /*7f30*/  HADD2.F32 R12, -RZ, R12.H1_H1 ;  /* 0x3000000cff0c7230 */ /* 0x000fe40000004100 */
[----:B------:R-:W-:Y:S02]  /*7f40*/  HADD2.F32 R39, -RZ, R32.H0_H0 ;  /* 0x20000020ff277230 */ /* 0x000fe40000004100 */
[-C--:B------:R-:W-:Y:S01]  /*7f50*/  FMUL.FTZ R45, R36, R33.reuse ;  /* 0x00000021242d7220 */ /* 0x080fe20000410000 */
[----:B------:R-:W-:Y:S02]  /*7f60*/  HADD2.F32 R160, -RZ, R160.H0_H0 ;  /* 0x200000a0ffa07230 */ /* 0x000fe40000004100 */
[C---:B------:R-:W-:Y:S01]  /*7f70*/  FMUL.FTZ R33, R12.reuse, R33 ;  /* 0x000000210c217220 */ /* 0x040fe20000410000 */
[-C--:B------:R-:W-:Y:S01]  /*7f80*/  FMUL.FTZ R32, R15, R162.reuse ;  /* 0x000000a20f207220 */ /* 0x080fe20000410000 */
[----:B------:R-:W-:Y:S01]  /*7f90*/  FMUL.FTZ R162, R13, R162 ;  /* 0x000000a20da27220 */ /* 0x000fe20000410000 */
[-C--:B------:R-:W-:Y:S01]  /*7fa0*/  FFMA.FTZ R45, R12, R39.reuse, -R45 ;  /* 0x000000270c2d7223 */ /* 0x080fe2000001082d */
[----:B------:R-:W-:Y:S01]  /*7fb0*/  FFMA.FTZ R33, R36, R39, R33 ;  /* 0x0000002724217223 */ /* 0x000fe20000010021 */
[----:B------:R-:W-:-:S02]  /*7fc0*/  HADD2.F32 R36, -RZ, R38.H0_H0 ;  /* 0x20000026ff247230 */ /* 0x000fc40000004100 */
[-C--:B------:R-:W-:Y:S01]  /*7fd0*/  FFMA.FTZ R162, R15, R160.reuse, R162 ;  /* 0x000000a00fa27223 */ /* 0x080fe200000100a2 */
[----:B------:R-:W-:Y:S02]  /*7fe0*/  HADD2.F32 R161, -RZ, R161.H0_H0 ;  /* 0x200000a1ffa17230 */ /* 0x000fe40000004100 */
[----:B------:R-:W-:Y:S01]  /*7ff0*/  FFMA.FTZ R32, R13, R160, -R32 ;  /* 0x000000a00d207223 */ /* 0x000fe20000010820 */
[----:B------:R-:W-:Y:S02]  /*8000*/  HADD2.F32 R43, -RZ, R43.H0_H0 ;  /* 0x2000002bff2b7230 */ /* 0x000fe40000004100 */
[----:B------:R-:W-:Y:S02]  /*8010*/  HADD2.F32 R12, -RZ, R14.H0_H0 ;  /* 0x2000000eff0c7230 */ /* 0x000fe40000004100 */
[----:B------:R-:W-:Y:S01]  /*8020*/  FMUL.FTZ R13, R36, R161 ;  /* 0x000000a1240d7220 */ /* 0x000fe20000410000 */
[----:B------:R-:W-:Y:S02]  /*8030*/  HADD2.F32 R38, -RZ, R38.H1_H1 ;  /* 0x30000026ff267230 */ /* 0x000fe40000004100 */
[----:B------:R-:W-:-:S02]  /*8040*/  HADD2.F32 R14, -RZ, R14.H1_H1 ;  /* 0x3000000eff0e7230 */ /* 0x000fc40000004100 */
[----:B------:R-:W-:Y:S01]  /*8050*/  FMUL.FTZ R161, R12, R161 ;  /* 0x000000a10ca17220 */ /* 0x000fe20000410000 */
[----:B------:R-:W-:Y:S02]  /*8060*/  HADD2.F32 R159, -RZ, R159.H0_H0 ;  /* 0x2000009fff9f7230 */ /* 0x000fe40000004100 */
[-C--:B------:R-:W-:Y:S01]  /*8070*/  FMUL.FTZ R39, R38, R43.reuse ;  /* 0x0000002b26277220 */ /* 0x080fe20000410000 */
[----:B------:R-:W-:Y:S02]  /*8080*/  HADD2.F32 R15, -RZ, R34.H0_H0 ;  /* 0x20000022ff0f7230 */ /* 0x000fe40000004100 */
[----:B------:R-:W-:Y:S01]  /*8090*/  FMUL.FTZ R43, R14, R43 ;  /* 0x0000002b0e2b7220 */ /* 0x000fe20000410000 */
[-C--:B------:R-:W-:Y:S01]  /*80a0*/  FFMA.FTZ R13, R12, R159.reuse, -R13 ;  /* 0x0000009f0c0d7223 */ /* 0x080fe2000001080d */
[----:B------:R-:W-:Y:S01]  /*80b0*/  FFMA.FTZ R161, R36, R159, R161 ;  /* 0x0000009f24a17223 */ /* 0x000fe200000100a1 */
[-C--:B------:R-:W-:Y:S01]  /*80c0*/  FFMA.FTZ R14, R14, R15.reuse, -R39 ;  /* 0x0000000f0e0e7223 */ /* 0x080fe20000010827 */
[----:B------:R-:W-:Y:S01]  /*80d0*/  FFMA.FTZ R38, R38, R15, R43 ;  /* 0x0000000f26267223 */ /* 0x000fe2000001002b */
[----:B------:R-:W-:-:S02]  /*80e0*/  F2FP.F16.F32.PACK_AB R15, R37, R35 ;  /* 0x00000023250f723e */ /* 0x000fc400000000ff */
[----:B------:R-:W-:Y:S02]  /*80f0*/  F2FP.F16.F32.PACK_AB R37, R44, R51 ;  /* 0x000000332c25723e */ /* 0x000fe400000000ff */
[----:B------:R-:W-:Y:S01]  /*8100*/  F2FP.F16.F32.PACK_AB R14, R14, R13 ;  /* 0x0000000d0e0e723e */ /* 0x000fe200000000ff */
[----:B------:R-:W-:Y:S01]  /*8110*/  IMAD.MOV.U32 R13, RZ, RZ, R42 ;  /* 0x000000ffff0d7224 */ /* 0x000fe200078e002a */
[----:B------:R-:W-:Y:S02]  /*8120*/  F2FP.F16.F32.PACK_AB R39, R46, R50 ;  /* 0x000000322e27723e */ /* 0x000fe400000000ff */
[----:B------:R-:W-:Y:S02]  /*8130*/  F2FP.F16.F32.PACK_AB R12, R45, R32 ;  /* 0x000000202d0c723e */ /* 0x000fe400000000ff */
[----:B------:R-:W-:Y:S02]  /*8140*/  F2FP.F16.F32.PACK_AB R36, R33, R162 ;  /* 0x000000a22124723e */ /* 0x000fe400000000ff */
[----:B------:R-:W-:-:S07]  /*8150*/  F2FP.F16.F32.PACK_AB R38, R38, R161 ;  /* 0x000000a12626723e */ /* 0x000fce00000000ff */
.L_x_535:
[----:B------:R-:W-:Y:S05]  /*8160*/  BSYNC B2 ;  /* 0x0000000000027941 */ /* 0x000fea0003800000 */
.L_x_534:
[----:B------:R-:W-:Y:S01]  /*8170*/  ISETP.GE.AND P3, PT, R11, R130, PT ;  /* 0x000000820b00720c */ /* 0x000fe20003f66270 */
[----:B--2---:R2:W-:-:S12]  /*8180*/  ST.E.128 desc[UR56][R40.64], R12 ;  /* 0x0000000c28007985 */ /* 0x0045d8000c101d38 */
[----:B------:R-:W-:-:S05]  /*8190*/  @!P3 IMAD.WIDE R116, R11, 0x2, R116 ;  /* 0x000000020b74b825 */ /* 0x000fca00078e0274 */
[----:B---3--:R2:W-:Y:S02]  /*81a0*/  @!P3 ST.E.128 desc[UR56][R116.64], R36 ;  /* 0x000000247400b985 */ /* 0x0085e4000c101d38 */
.L_x_525:
[----:B------:R-:W-:Y:S05]  /*81b0*/  BSYNC B1 ;  /* 0x0000000000017941 */ /* 0x000fea0003800000 */
.L_x_524:
[----:B------:R-:W-:-:S03]  /*81c0*/  UMOV UR4, 0xffffffff ;  /* 0xffffffff00047882 */ /* 0x000fc60000000000 */
[----:B------:R-:W-:Y:S05]  /*81d0*/  BRA.DIV UR4, `(.L_x_536) ;  /* 0x0000017a04a47947 */ /* 0x000fea000b800000 */
[----:B0-----:R-:W0:Y:S04]  /*81e0*/  SHFL.IDX PT, R118, R118, 0x1, 0x1c1f ;  /* 0x003c1f0076767f89 */ /* 0x001e2800000e0000 */
[----:B--2-4-:R2:W4:Y:S02]  /*81f0*/  SHFL.IDX PT, R36, R119, 0x1, 0x1c1f ;  /* 0x003c1f0077247f89 */ /* 0x01452400000e0000 */
.L_x_805:
[----:B------:R-:W-:Y:S05]  /*8200*/  @P4 BRA `(.L_x_493) ;  /* 0x0000001c00704947 */ /* 0x000fea0003800000 */
[----:B------:R-:W-:Y:S01]  /*8210*/  ISETP.NE.AND P3, PT, R6, RZ, PT ;  /* 0x000000ff0600720c */ /* 0x000fe20003f65270 */
[----:B------:R-:W-:Y:S01]  /*8220*/  BSSY B1, `(.L_x_537) ;  /* 0x0000076000017945 */ /* 0x000fe20003800000 */
[----:B0-----:R-:W-:-:S11]  /*8230*/  IMAD.MOV.U32 R37, RZ, RZ, R118 ;  /* 0x000000ffff257224 */ /* 0x001fd600078e0076 */
[----:B------:R-:W-:Y:S05]  /*8240*/  @!P3 BRA `(.L_x_538) ;  /* 0x0000000400ccb947 */ /* 0x000fea0003800000 */
[----:B---3--:R-:W-:Y:S01]  /*8250*/  SEL R11, R121, R134, !P0 ;  /* 0x00000086790b7207 */ /* 0x008fe20004000000 */
[----:B------:R-:W-:Y:S01]  /*8260*/  BSSY B2, `(.L_x_539) ;  /* 0x000006f000027945 */ /* 0x000fe20003800000 */
[----:B------:R-:W-:Y:S02]  /*8270*/  SHF.R.U32.HI R14, RZ, 0x3, R204 ;  /* 0x00000003ff0e7819 */ /* 0x000fe400000116cc */
[----:B------:R-:W-:Y:S02]  /*8280*/  SHF.R.S32.HI R12, RZ, 0x1f, R11 ;  /* 0x0000001fff0c7819 */ /* 0x000fe4000001140b */
[----:B----4-:R-:W-:Y:S02]  /*8290*/  LEA R38, P3, R3, R36, 0x1 ;  /* 0x0000002403267211 */ /* 0x010fe400078608ff */
[----:B------:R-:W-:Y:S02]  /*82a0*/  LEA.HI R11, R12, R11, RZ, 0x4 ;  /* 0x0000000b0c0b7211 */ /* 0x000fe400078f20ff */
[----:B------:R-:W-:-:S02]  /*82b0*/  ISETP.GE.AND P4, PT, R16, R120, PT ;  /* 0x000000781000720c */ /* 0x000fc40003f86270 */
[----:B------:R-:W-:Y:S02]  /*82c0*/  LEA.HI.SX32 R11, R11, R114, 0x1c ;  /* 0x000000720b0b7211 */ /* 0x000fe400078fe2ff */
[----:B------:R-:W-:Y:S02]  /*82d0*/  LEA.HI.X R39, R3, R118, R110, 0x1, P3 ;  /* 0x0000007603277211 */ /* 0x000fe400018f0c6e */
[----:B------:R-:W-:Y:S02]  /*82e0*/  SHF.R.S32.HI R12, RZ, 0x1f, R11 ;  /* 0x0000001fff0c7819 */ /* 0x000fe4000001140b */
[----:B------:R-:W-:Y:S02]  /*82f0*/  SHF.L.U32 R41, R11, 0x3, RZ ;  /* 0x000000030b297819 */ /* 0x000fe400000006ff */
[----:B------:R-:W-:Y:S02]  /*8300*/  LEA.HI R12, R12, R11, RZ, 0x3 ;  /* 0x0000000b0c0c7211 */ /* 0x000fe400078f18ff */
[----:B------:R-:W-:-:S02]  /*8310*/  LOP3.LUT R11, R204, 0x38, R41, 0xf8, !PT ;  /* 0x00000038cc0b7812 */ /* 0x000fc400078ef829 */
[----:B------:R-:W-:Y:S02]  /*8320*/  SHF.R.S32.HI R13, RZ, 0x3, R12 ;  /* 0x00000003ff0d7819 */ /* 0x000fe4000001140c */
[----:B------:R-:W-:Y:S02]  /*8330*/  LOP3.LUT R11, R11, R14, RZ, 0x3c, !PT ;  /* 0x0000000e0b0b7212 */ /* 0x000fe400078e3cff */
[----:B------:R-:W-:Y:S01]  /*8340*/  ISETP.GE.AND P3, PT, R41, R130, PT ;  /* 0x000000822900720c */ /* 0x000fe20003f66270 */
[----:B------:R-:W-:-:S04]  /*8350*/  IMAD R12, R13, 0x1800, R218 ;  /* 0x000018000d0c7824 */ /* 0x000fc800078e02da */
[----:B------:R-:W-:Y:S02]  /*8360*/  IMAD.IADD R12, R12, 0x1, R11 ;  /* 0x000000010c0c7824 */ /* 0x000fe400078e020b */
[C---:B------:R-:W-:Y:S02]  /*8370*/  IMAD R11, R19.reuse, 0x4800, R132 ;  /* 0x00004800130b7824 */ /* 0x040fe400078e0284 */
[----:B------:R-:W-:Y:S02]  /*8380*/  IMAD R13, R19, 0x4800, R12 ;  /* 0x00004800130d7824 */ /* 0x000fe400078e020c */
[----:B------:R-:W-:Y:S02]  /*8390*/  IMAD R11, R11, 0x2, R18 ;  /* 0x000000020b0b7824 */ /* 0x000fe400078e0212 */
[----:B------:R-:W-:Y:S01]  /*83a0*/  @!P3 IMAD.WIDE R40, R41, 0x2, R36 ;  /* 0x000000022928b825 */ /* 0x000fe200078e0224 */
[----:B------:R-:W-:Y:S02]  /*83b0*/  LEA R32, R13, R18, 0x1 ;  /* 0x000000120d207211 */ /* 0x000fe400078e08ff */
[----:B------:R0:W3:Y:S04]  /*83c0*/  LDS.128 R12, [R11+0x1e400] ;  /* 0x01e400000b0c7984 */ /* 0x0000e80000000c00 */
[----:B------:R-:W4:Y:S01]  /*83d0*/  LDS.128 R32, [R32+0x1e400] ;  /* 0x01e4000020207984 */ /* 0x000f220000000c00 */
[----:B------:R-:W-:Y:S05]  /*83e0*/  @P4 BRA `(.L_x_540) ;  /* 0x0000000400584947 */ /* 0x000fea0003800000 */
[----:B------:R-:W-:Y:S01]  /*83f0*/  SHF.R.U64 R42, R76, 0x10, R77 ;  /* 0x000000104c2a7819 */ /* 0x000fe2000000124d */
[----:B----4-:R-:W-:Y:S01]  /*8400*/  IMAD.MOV.U32 R45, RZ, RZ, R33 ;  /* 0x000000ffff2d7224 */ /* 0x010fe200078e0021 */
[----:B------:R-:W-:Y:S01]  /*8410*/  SHF.R.U32.HI R76, RZ, 0x10, R77 ;  /* 0x00000010ff4c7819 */ /* 0x000fe2000001164d */
[----:B---3--:R-:W-:Y:S01]  /*8420*/  IMAD.MOV.U32 R33, RZ, RZ, R15 ;  /* 0x000000ffff217224 */ /* 0x008fe200078e000f */
[--C-:B0-----:R-:W-:Y:S01]  /*8430*/  SHF.R.U64 R11, R64, 0x10, R65.reuse ;  /* 0x00000010400b7819 */ /* 0x101fe20000001241 */
[----:B------:R-:W-:Y:S01]  /*8440*/  HADD2.F32 R49, -RZ, R158.H1_H1 ;  /* 0x3000009eff317230 */ /* 0x000fe20000004100 */
[----:B------:R-:W-:Y:S01]  /*8450*/  SHF.R.U32.HI R64, RZ, 0x10, R65 ;  /* 0x00000010ff407819 */ /* 0x000fe20000011641 */
[----:B------:R-:W-:Y:S01]  /*8460*/  HADD2.F32 R46, -RZ, R45.H0_H0 ;  /* 0x2000002dff2e7230 */ /* 0x000fe20000004100 */
[--C-:B------:R-:W-:Y:S01]  /*8470*/  SHF.R.U64 R44, R78, 0x10, R79.reuse ;  /* 0x000000104e2c7819 */ /* 0x100fe2000000124f */
[----:B------:R-:W-:Y:S01]  /*8480*/  HADD2.F32 R15, -RZ, R13.H0_H0 ;  /* 0x2000000dff0f7230 */ /* 0x000fe20000004100 */
[----:B------:R-:W-:Y:S01]  /*8490*/  SHF.R.U32.HI R78, RZ, 0x10, R79 ;  /* 0x00000010ff4e7819 */ /* 0x000fe2000001164f */
[----:B------:R-:W-:-:S02]  /*84a0*/  HADD2.F32 R45, -RZ, R45.H1_H1 ;  /* 0x3000002dff2d7230 */ /* 0x000fc40000004100 */
[-C--:B------:R-:W-:Y:S01]  /*84b0*/  FMUL.FTZ R50, R46, R49.reuse ;  /* 0x000000312e327220 */ /* 0x080fe20000410000 */
[----:B------:R-:W-:Y:S01]  /*84c0*/  HADD2.F32 R76, -RZ, R76.H0_H0 ;  /* 0x2000004cff4c7230 */ /* 0x000fe20000004100 */
[--C-:B------:R-:W-:Y:S01]  /*84d0*/  SHF.R.U64 R43, R66, 0x10, R67.reuse ;  /* 0x00000010422b7819 */ /* 0x100fe20000001243 */
[----:B------:R-:W-:Y:S02]  /*84e0*/  HADD2.F32 R48, -RZ, R13.H1_H1 ;  /* 0x3000000dff307230 */ /* 0x000fe40000004100 */
[----:B------:R-:W-:Y:S01]  /*84f0*/  FMUL.FTZ R13, R15, R49 ;  /* 0x000000310f0d7220 */ /* 0x000fe20000410000 */
[----:B------:R-:W-:Y:S02]  /*8500*/  HADD2.F32 R47, -RZ, R156.H1_H1 ;  /* 0x3000009cff2f7230 */ /* 0x000fe40000004100 */
[-C--:B------:R-:W-:Y:S01]  /*8510*/  FMUL.FTZ R49, R45, R76.reuse ;  /* 0x0000004c2d317220 */ /* 0x080fe20000410000 */
[----:B------:R-:W-:Y:S02]  /*8520*/  HADD2.F32 R64, -RZ, R64.H0_H0 ;  /* 0x20000040ff407230 */ /* 0x000fe40000004100 */
[----:B------:R-:W-:Y:S01]  /*8530*/  FMUL.FTZ R76, R48, R76 ;  /* 0x0000004c304c7220 */ /* 0x000fe20000410000 */
[----:B------:R-:W-:Y:S01]  /*8540*/  SHF.R.U32.HI R66, RZ, 0x10, R67 ;  /* 0x00000010ff427819 */ /* 0x000fe20000011643 */
[-C--:B------:R-:W-:Y:S01]  /*8550*/  FFMA.FTZ R13, R46, R47.reuse, R13 ;  /* 0x0000002f2e0d7223 */ /* 0x080fe2000001000d */
[----:B------:R-:W-:Y:S01]  /*8560*/  FFMA.FTZ R15, R15, R47, -R50 ;  /* 0x0000002f0f0f7223 */ /* 0x000fe20000010832 */
[-C--:B------:R-:W-:Y:S01]  /*8570*/  FFMA.FTZ R48, R48, R64.reuse, -R49 ;  /* 0x0000004030307223 */ /* 0x080fe20000010831 */
[----:B------:R-:W-:Y:S01]  /*8580*/  FFMA.FTZ R46, R45, R64, R76 ;  /* 0x000000402d2e7223 */ /* 0x000fe2000001004c */
[----:B------:R-:W-:-:S02]  /*8590*/  HADD2.F32 R64, -RZ, R157.H1_H1 ;  /* 0x3000009dff407230 */ /* 0x000fc40000004100 */
[--C-:B------:R-:W-:Y:S01]  /*85a0*/  HADD2.F32 R45, -RZ, R35.reuse.H0_H0 ;  /* 0x20000023ff2d7230 */ /* 0x100fe20000004100 */
[----:B------:R-:W-:Y:S01]  /*85b0*/  F2FP.F16.F32.PACK_AB R15, R48, R15 ;  /* 0x0000000f300f723e */ /* 0x000fe200000000ff */
[----:B------:R-:W-:Y:S02]  /*85c0*/  HADD2.F32 R52, -RZ, R35.H1_H1 ;  /* 0x30000023ff347230 */ /* 0x000fe40000004100 */
[----:B------:R-:W-:Y:S02]  /*85d0*/  HADD2.F32 R49, -RZ, R78.H0_H0 ;  /* 0x2000004eff317230 */ /* 0x000fe40000004100 */
[--C-:B------:R-:W-:Y:S02]  /*85e0*/  HADD2.F32 R35, -RZ, R33.reuse.H0_H0 ;  /* 0x20000021ff237230 */ /* 0x100fe40000004100 */
[----:B------:R-:W-:Y:S02]  /*85f0*/  HADD2.F32 R50, -RZ, R33.H1_H1 ;  /* 0x30000021ff327230 */ /* 0x000fe40000004100 */
[----:B------:R-:W-:Y:S01]  /*8600*/  FMUL.FTZ R51, R52, R49 ;  /* 0x0000003134337220 */ /* 0x000fe20000410000 */
[----:B------:R-:W-:-:S02]  /*8610*/  HADD2.F32 R54, -RZ, R155.H1_H1 ;  /* 0x3000009bff367230 */ /* 0x000fc40000004100 */
[----:B------:R-:W-:Y:S02]  /*8620*/  HADD2.F32 R47, -RZ, R66.H0_H0 ;  /* 0x20000042ff2f7230 */ /* 0x000fe40000004100 */
[-C--:B------:R-:W-:Y:S01]  /*8630*/  FMUL.FTZ R66, R45, R64.reuse ;  /* 0x000000402d427220 */ /* 0x080fe20000410000 */
[C---:B------:R-:W-:Y:S01]  /*8640*/  FMUL.FTZ R64, R35.reuse, R64 ;  /* 0x0000004023407220 */ /* 0x040fe20000410000 */
[C---:B------:R-:W-:Y:S01]  /*8650*/  FMUL.FTZ R49, R50.reuse, R49 ;  /* 0x0000003132317220 */ /* 0x040fe20000410000 */
[----:B------:R-:W-:Y:S02]  /*8660*/  HADD2.F32 R158, -RZ, R158.H0_H0 ;  /* 0x2000009eff9e7230 */ /* 0x000fe40000004100 */
[-C--:B------:R-:W-:Y:S01]  /*8670*/  FFMA.FTZ R33, R35, R54.reuse, -R66 ;  /* 0x0000003623217223 */ /* 0x080fe20000010842 */
[-C--:B------:R-:W-:Y:S01]  /*8680*/  FFMA.FTZ R50, R50, R47.reuse, -R51 ;  /* 0x0000002f32327223 */ /* 0x080fe20000010833 */
[----:B------:R-:W-:Y:S01]  /*8690*/  FFMA.FTZ R35, R45, R54, R64 ;  /* 0x000000362d237223 */ /* 0x000fe20000010040 */
[----:B------:R-:W-:Y:S01]  /*86a0*/  FFMA.FTZ R52, R52, R47, R49 ;  /* 0x0000002f34347223 */ /* 0x000fe20000010031 */
[----:B------:R-:W-:-:S02]  /*86b0*/  HADD2.F32 R51, -RZ, R42.H0_H0 ;  /* 0x2000002aff337230 */ /* 0x000fc40000004100 */
[----:B------:R-:W-:Y:S01]  /*86c0*/  HADD2.F32 R45, -RZ, R32.H0_H0 ;  /* 0x20000020ff2d7230 */ /* 0x000fe20000004100 */
[----:B------:R-:W-:Y:S01]  /*86d0*/  F2FP.F16.F32.PACK_AB R50, R50, R33 ;  /* 0x000000213232723e */ /* 0x000fe200000000ff */
[----:B------:R-:W-:Y:S01]  /*86e0*/  HADD2.F32 R42, -RZ, R12.H0_H0 ;  /* 0x2000000cff2a7230 */ /* 0x000fe20000004100 */
[----:B------:R-:W-:Y:S01]  /*86f0*/  F2FP.F16.F32.PACK_AB R33, R46, R13 ;  /* 0x0000000d2e21723e */ /* 0x000fe200000000ff */
[----:B------:R-:W-:Y:S01]  /*8700*/  HADD2.F32 R47, -RZ, R32.H1_H1 ;  /* 0x30000020ff2f7230 */ /* 0x000fe20000004100 */
[----:B------:R-:W-:Y:S01]  /*8710*/  F2FP.F16.F32.PACK_AB R35, R52, R35 ;  /* 0x000000233423723e */ /* 0x000fe200000000ff */
[----:B------:R-:W-:Y:S02]  /*8720*/  HADD2.F32 R32, -RZ, R12.H1_H1 ;  /* 0x3000000cff207230 */ /* 0x000fe40000004100 */
[----:B------:R-:W-:Y:S01]  /*8730*/  FMUL.FTZ R12, R42, R158 ;  /* 0x0000009e2a0c7220 */ /* 0x000fe20000410000 */
[----:B------:R-:W-:Y:S02]  /*8740*/  HADD2.F32 R156, -RZ, R156.H0_H0 ;  /* 0x2000009cff9c7230 */ /* 0x000fe40000004100 */
[----:B------:R-:W-:Y:S01]  /*8750*/  FMUL.FTZ R53, R47, R51 ;  /* 0x000000332f357220 */ /* 0x000fe20000410000 */
[----:B------:R-:W-:-:S02]  /*8760*/  HADD2.F32 R49, -RZ, R11.H0_H0 ;  /* 0x2000000bff317230 */ /* 0x000fc40000004100 */
[----:B------:R-:W-:Y:S01]  /*8770*/  FMUL.FTZ R54, R32, R51 ;  /* 0x0000003320367220 */ /* 0x000fe20000410000 */
[C---:B------:R-:W-:Y:S01]  /*8780*/  FMUL.FTZ R11, R45.reuse, R158 ;  /* 0x0000009e2d0b7220 */ /* 0x040fe20000410000 */
[-C--:B------:R-:W-:Y:S01]  /*8790*/  FFMA.FTZ R12, R45, R156.reuse, R12 ;  /* 0x0000009c2d0c7223 */ /* 0x080fe2000001000c */
[----:B------:R-:W-:Y:S02]  /*87a0*/  HADD2.F32 R157, -RZ, R157.H0_H0 ;  /* 0x2000009dff9d7230 */ /* 0x000fe40000004100 */
[-C--:B------:R-:W-:Y:S01]  /*87b0*/  FFMA.FTZ R45, R47, R49.reuse, R54 ;  /* 0x000000312f2d7223 */ /* 0x080fe20000010036 */
[----:B------:R-:W-:Y:S02]  /*87c0*/  HADD2.F32 R47, -RZ, R44.H0_H0 ;  /* 0x2000002cff2f7230 */ /* 0x000fe40000004100 */
[----:B------:R-:W-:Y:S01]  /*87d0*/  FFMA.FTZ R11, R42, R156, -R11 ;  /* 0x0000009c2a0b7223 */ /* 0x000fe2000001080b */
[----:B------:R-:W-:Y:S02]  /*87e0*/  HADD2.F32 R44, -RZ, R34.H0_H0 ;  /* 0x20000022ff2c7230 */ /* 0x000fe40000004100 */
[----:B------:R-:W-:Y:S01]  /*87f0*/  FFMA.FTZ R32, R32, R49, -R53 ;  /* 0x0000003120207223 */ /* 0x000fe20000010835 */
[----:B------:R-:W-:-:S02]  /*8800*/  HADD2.F32 R42, -RZ, R14.H0_H0 ;  /* 0x2000000eff2a7230 */ /* 0x000fc40000004100 */
[----:B------:R-:W-:Y:S02]  /*8810*/  HADD2.F32 R34, -RZ, R34.H1_H1 ;  /* 0x30000022ff227230 */ /* 0x000fe40000004100 */
[-C--:B------:R-:W-:Y:S01]  /*8820*/  FMUL.FTZ R49, R44, R157.reuse ;  /* 0x0000009d2c317220 */ /* 0x080fe20000410000 */
[----:B------:R-:W-:Y:S02]  /*8830*/  HADD2.F32 R14, -RZ, R14.H1_H1 ;  /* 0x3000000eff0e7230 */ /* 0x000fe40000004100 */
[----:B------:R-:W-:Y:S01]  /*8840*/  FMUL.FTZ R157, R42, R157 ;  /* 0x0000009d2a9d7220 */ /* 0x000fe20000410000 */
[----:B------:R-:W-:Y:S02]  /*8850*/  HADD2.F32 R155, -RZ, R155.H0_H0 ;  /* 0x2000009bff9b7230 */ /* 0x000fe40000004100 */
[-C--:B------:R-:W-:Y:S01]  /*8860*/  FMUL.FTZ R51, R34, R47.reuse ;  /* 0x0000002f22337220 */ /* 0x080fe20000410000 */
[----:B------:R-:W-:Y:S02]  /*8870*/  HADD2.F32 R43, -RZ, R43.H0_H0 ;  /* 0x2000002bff2b7230 */ /* 0x000fe40000004100 */
[----:B------:R-:W-:Y:S01]  /*8880*/  FMUL.FTZ R47, R14, R47 ;  /* 0x0000002f0e2f7220 */ /* 0x000fe20000410000 */
[----:B------:R-:W-:Y:S01]  /*8890*/  F2FP.F16.F32.PACK_AB R32, R32, R11 ;  /* 0x0000000b2020723e */ /* 0x000fe200000000ff */
[-C--:B------:R-:W-:Y:S01]  /*88a0*/  FFMA.FTZ R49, R42, R155.reuse, -R49 ;  /* 0x0000009b2a317223 */ /* 0x080fe20000010831 */
[----:B------:R-:W-:Y:S01]  /*88b0*/  FFMA.FTZ R157, R44, R155, R157 ;  /* 0x0000009b2c9d7223 */ /* 0x000fe2000001009d */
[-C--:B------:R-:W-:Y:S01]  /*88c0*/  FFMA.FTZ R14, R14, R43.reuse, -R51 ;  /* 0x0000002b0e0e7223 */ /* 0x080fe20000010833 */
[----:B------:R-:W-:Y:S01]  /*88d0*/  FFMA.FTZ R34, R34, R43, R47 ;  /* 0x0000002b22227223 */ /* 0x000fe2000001002f */
[----:B------:R-:W-:Y:S01]  /*88e0*/  F2FP.F16.F32.PACK_AB R42, R45, R12 ;  /* 0x0000000c2d2a723e */ /* 0x000fe200000000ff */
[----:B------:R-:W-:Y:S01]  /*88f0*/  IMAD.MOV.U32 R13, RZ, RZ, R15 ;  /* 0x000000ffff0d7224 */ /* 0x000fe200078e000f */
[----:B------:R-:W-:-:S02]  /*8900*/  MOV R12, R32 ;  /* 0x00000020000c7202 */ /* 0x000fc40000000f00 */
[----:B------:R-:W-:Y:S01]  /*8910*/  F2FP.F16.F32.PACK_AB R14, R14, R49 ;  /* 0x000000310e0e723e */ /* 0x000fe200000000ff */
[----:B------:R-:W-:Y:S01]  /*8920*/  IMAD.MOV.U32 R32, RZ, RZ, R42 ;  /* 0x000000ffff207224 */ /* 0x000fe200078e002a */
[----:B------:R-:W-:Y:S02]  /*8930*/  F2FP.F16.F32.PACK_AB R34, R34, R157 ;  /* 0x0000009d2222723e */ /* 0x000fe400000000ff */
[----:B------:R-:W-:-:S07]  /*8940*/  MOV R15, R50 ;  /* 0x00000032000f7202 */ /* 0x000fce0000000f00 */
.L_x_540:
[----:B------:R-:W-:Y:S05]  /*8950*/  BSYNC B2 ;  /* 0x0000000000027941 */ /* 0x000fea0003800000 */
.L_x_539:
[----:B---3--:R3:W-:Y:S04]  /*8960*/  ST.E.128 desc[UR56][R38.64], R12 ;  /* 0x0000000c26007985 */ /* 0x0087e8000c101d38 */
[----:B----4-:R3:W-:Y:S02]  /*8970*/  @!P3 ST.E.128 desc[UR56][R40.64], R32 ;  /* 0x000000202800b985 */ /* 0x0107e4000c101d38 */
.L_x_538:
[----:B------:R-:W-:Y:S05]  /*8980*/  BSYNC B1 ;  /* 0x0000000000017941 */ /* 0x000fea0003800000 */
.L_x_537:
[----:B------:R-:W-:Y:S01]  /*8990*/  ISETP.NE.AND P3, PT, R7, RZ, PT ;  /* 0x000000ff0700720c */ /* 0x000fe20003f65270 */
[----:B------:R-:W-:-:S12]  /*89a0*/  BSSY B1, `(.L_x_541) ;  /* 0x0000074000017945 */ /* 0x000fd80003800000 */
[----:B------:R-:W-:Y:S05]  /*89b0*/  @!P3 BRA `(.L_x_542) ;  /* 0x0000000400c8b947 */ /* 0x000fea0003800000 */
[----:B0--3--:R-:W-:Y:S01]  /*89c0*/  SEL R11, R121, R134, !P1 ;  /* 0x00000086790b7207 */ /* 0x009fe20004800000 */
        /* <DEDUP_REMOVED lines=8> */
[----:B------:R-:W-:Y:S01]  /*8a50*/  SHF.R.S32.HI R11, RZ, 0x1f, R12 ;  /* 0x0000001fff0b7819 */ /* 0x000fe2000001140c */
[----:B------:R-:W-:-:S03]  /*8a60*/  IMAD.SHL.U32 R41, R12, 0x8, RZ ;  /* 0x000000080c297824 */ /* 0x000fc600078e00ff */
[----:B------:R-:W-:Y:S02]  /*8a70*/  LEA.HI R11, R11, R12, RZ, 0x3 ;  /* 0x0000000c0b0b7211 */ /* 0x000fe400078f18ff */
[----:B------:R-:W-:Y:S02]  /*8a80*/  ISETP.GE.AND P3, PT, R41, R130, PT ;  /* 0x000000822900720c */ /* 0x000fe40003f66270 */
[----:B------:R-:W-:Y:S02]  /*8a90*/  SHF.R.S32.HI R13, RZ, 0x3, R11 ;  /* 0x00000003ff0d7819 */ /* 0x000fe4000001140b */
[----:B------:R-:W-:-:S03]  /*8aa0*/  LOP3.LUT R11, R204, 0x38, R41, 0xf8, !PT ;  /* 0x00000038cc0b7812 */ /* 0x000fc600078ef829 */
[----:B------:R-:W-:Y:S01]  /*8ab0*/  IMAD R12, R13, 0x1800, R218 ;  /* 0x000018000d0c7824 */ /* 0x000fe200078e02da */
[----:B------:R-:W-:-:S05]  /*8ac0*/  LOP3.LUT R11, R11, R14, RZ, 0x3c, !PT ;  /* 0x0000000e0b0b7212 */ /* 0x000fca00078e3cff */
[----:B------:R-:W-:Y:S02]  /*8ad0*/  IMAD.IADD R12, R12, 0x1, R11 ;  /* 0x000000010c0c7824 */ /* 0x000fe400078e020b */
[C---:B------:R-:W-:Y:S02]  /*8ae0*/  IMAD R11, R19.reuse, 0x4800, R129 ;  /* 0x00004800130b7824 */ /* 0x040fe400078e0281 */
[----:B------:R-:W-:Y:S02]  /*8af0*/  IMAD R13, R19, 0x4800, R12 ;  /* 0x00004800130d7824 */ /* 0x000fe400078e020c */
[----:B------:R-:W-:Y:S01]  /*8b00*/  @!P3 IMAD.WIDE R40, R41, 0x2, R36 ;  /* 0x000000022928b825 */ /* 0x000fe200078e0224 */
[----:B------:R-:W-:-:S03]  /*8b10*/  LEA R11, R11, R18, 0x1 ;  /* 0x000000120b0b7211 */ /* 0x000fc600078e08ff */
[----:B------:R-:W-:Y:S02]  /*8b20*/  IMAD R32, R13, 0x2, R18 ;  /* 0x000000020d207824 */ /* 0x000fe400078e0212 */
[----:B------:R0:W3:Y:S04]  /*8b30*/  LDS.128 R12, [R11+0x1e400] ;  /* 0x01e400000b0c7984 */ /* 0x0000e80000000c00 */
[----:B------:R-:W4:Y:S01]  /*8b40*/  LDS.128 R32, [R32+0x1e400] ;  /* 0x01e4000020207984 */ /* 0x000f220000000c00 */
[----:B------:R-:W-:Y:S05]  /*8b50*/  @P4 BRA `(.L_x_544) ;  /* 0x0000000400544947 */ /* 0x000fea0003800000 */
[----:B----4-:R-:W-:Y:S01]  /*8b60*/  IMAD.MOV.U32 R45, RZ, RZ, R33 ;  /* 0x000000ffff2d7224 */ /* 0x010fe200078e0021 */
[----:B------:R-:W-:Y:S01]  /*8b70*/  SHF.R.U32.HI R51, RZ, 0x10, R73 ;  /* 0x00000010ff337819 */ /* 0x000fe20000011649 */
[----:B------:R-:W-:Y:S01]  /*8b80*/  IMAD.MOV.U32 R47, RZ, RZ, R35 ;  /* 0x000000ffff2f7224 */ /* 0x000fe200078e0023 */
[----:B---3--:R-:W-:Y:S01]  /*8b90*/  MOV R33, R15 ;  /* 0x0000000f00217202 */ /* 0x008fe20000000f00 */
[----:B------:R-:W-:Y:S01]  /*8ba0*/  HADD2.F32 R50, -RZ, R148.H1_H1 ;  /* 0x30000094ff327230 */ /* 0x000fe20000004100 */
[----:B------:R-:W-:Y:S01]  /*8bb0*/  SHF.R.U32.HI R49, RZ, 0x10, R61 ;  /* 0x00000010ff317819 */ /* 0x000fe2000001163d */
[----:B------:R-:W-:Y:S01]  /*8bc0*/  HADD2.F32 R35, -RZ, R45.H0_H0 ;  /* 0x2000002dff237230 */ /* 0x000fe20000004100 */
[--C-:B------:R-:W-:Y:S01]  /*8bd0*/  SHF.R.U64 R43, R74, 0x10, R75.reuse ;  /* 0x000000104a2b7819 */ /* 0x100fe2000000124b */
[----:B------:R-:W-:Y:S01]  /*8be0*/  HADD2.F32 R15, -RZ, R13.H0_H0 ;  /* 0x2000000dff0f7230 */ /* 0x000fe20000004100 */
[----:B------:R-:W-:Y:S01]  /*8bf0*/  SHF.R.U32.HI R74, RZ, 0x10, R75 ;  /* 0x00000010ff4a7819 */ /* 0x000fe2000001164b */
[----:B------:R-:W-:-:S02]  /*8c00*/  HADD2.F32 R51, -RZ, R51.H0_H0 ;  /* 0x20000033ff337230 */ /* 0x000fc40000004100 */
[-C--:B------:R-:W-:Y:S01]  /*8c10*/  FMUL.FTZ R52, R35, R50.reuse ;  /* 0x0000003223347220 */ /* 0x080fe20000410000 */
[----:B------:R-:W-:Y:S02]  /*8c20*/  HADD2.F32 R46, -RZ, R13.H1_H1 ;  /* 0x3000000dff2e7230 */ /* 0x000fe40000004100 */
[C---:B------:R-:W-:Y:S01]  /*8c30*/  FMUL.FTZ R50, R15.reuse, R50 ;  /* 0x000000320f327220 */ /* 0x040fe20000410000 */
[----:B------:R-:W-:Y:S01]  /*8c40*/  HADD2.F32 R48, -RZ, R146.H1_H1 ;  /* 0x30000092ff307230 */ /* 0x000fe20000004100 */
[--C-:B------:R-:W-:Y:S01]  /*8c50*/  SHF.R.U64 R42, R62, 0x10, R63.reuse ;  /* 0x000000103e2a7819 */ /* 0x100fe2000000123f */
[----:B------:R-:W-:Y:S02]  /*8c60*/  HADD2.F32 R45, -RZ, R45.H1_H1 ;  /* 0x3000002dff2d7230 */ /* 0x000fe40000004100 */
[-C--:B------:R-:W-:Y:S01]  /*8c70*/  FMUL.FTZ R54, R46, R51.reuse ;  /* 0x000000332e367220 */ /* 0x080fe20000410000 */
[----:B------:R-:W-:Y:S02]  /*8c80*/  HADD2.F32 R49, -RZ, R49.H0_H0 ;  /* 0x20000031ff317230 */ /* 0x000fe40000004100 */
[-C--:B------:R-:W-:Y:S01]  /*8c90*/  FFMA.FTZ R13, R15, R48.reuse, -R52 ;  /* 0x000000300f0d7223 */ /* 0x080fe20000010834 */
[----:B------:R-:W-:Y:S01]  /*8ca0*/  FFMA.FTZ R15, R35, R48, R50 ;  /* 0x00000030230f7223 */ /* 0x000fe20000010032 */
[C---:B------:R-:W-:Y:S01]  /*8cb0*/  FMUL.FTZ R53, R45.reuse, R51 ;  /* 0x000000332d357220 */ /* 0x040fe20000410000 */
[----:B------:R-:W-:Y:S01]  /*8cc0*/  SHF.R.U32.HI R62, RZ, 0x10, R63 ;  /* 0x00000010ff3e7819 */ /* 0x000fe2000001163f */
[----:B------:R-:W-:Y:S01]  /*8cd0*/  FFMA.FTZ R48, R45, R49, R54 ;  /* 0x000000312d307223 */ /* 0x000fe20000010036 */
[----:B------:R-:W-:-:S02]  /*8ce0*/  HADD2.F32 R54, -RZ, R147.H1_H1 ;  /* 0x30000093ff367230 */ /* 0x000fc40000004100 */
[----:B------:R-:W-:Y:S01]  /*8cf0*/  FFMA.FTZ R46, R46, R49, -R53 ;  /* 0x000000312e2e7223 */ /* 0x000fe20000010835 */
[----:B------:R-:W-:Y:S01]  /*8d00*/  HADD2.F32 R45, -RZ, R47.H0_H0 ;  /* 0x2000002fff2d7230 */ /* 0x000fe20000004100 */
[----:B0-----:R-:W-:Y:S01]  /*8d10*/  SHF.R.U64 R11, R60, 0x10, R61 ;  /* 0x000000103c0b7819 */ /* 0x001fe2000000123d */
[--C-:B------:R-:W-:Y:S01]  /*8d20*/  HADD2.F32 R35, -RZ, R33.reuse.H0_H0 ;  /* 0x20000021ff237230 */ /* 0x100fe20000004100 */
[----:B------:R-:W-:Y:S01]  /*8d30*/  SHF.R.U64 R44, R72, 0x10, R73 ;  /* 0x00000010482c7819 */ /* 0x000fe20000001249 */
[----:B------:R-:W-:Y:S02]  /*8d40*/  HADD2.F32 R49, -RZ, R74.H0_H0 ;  /* 0x2000004aff317230 */ /* 0x000fe40000004100 */
[-C--:B------:R-:W-:Y:S01]  /*8d50*/  FMUL.FTZ R60, R45, R54.reuse ;  /* 0x000000362d3c7220 */ /* 0x080fe20000410000 */
[----:B------:R-:W-:Y:S02]  /*8d60*/  HADD2.F32 R50, -RZ, R33.H1_H1 ;  /* 0x30000021ff327230 */ /* 0x000fe40000004100 */
[----:B------:R-:W-:Y:S01]  /*8d70*/  FMUL.FTZ R54, R35, R54 ;  /* 0x0000003623367220 */ /* 0x000fe20000410000 */
[----:B------:R-:W-:Y:S01]  /*8d80*/  HADD2.F32 R52, -RZ, R145.H1_H1 ;  /* 0x30000091ff347230 */ /* 0x000fe20000004100 */
[----:B------:R-:W-:Y:S01]  /*8d90*/  F2FP.F16.F32.PACK_AB R13, R46, R13 ;  /* 0x0000000d2e0d723e */ /* 0x000fe200000000ff */
[----:B------:R-:W-:-:S02]  /*8da0*/  HADD2.F32 R47, -RZ, R47.H1_H1 ;  /* 0x3000002fff2f7230 */ /* 0x000fc40000004100 */
[CC--:B------:R-:W-:Y:S01]  /*8db0*/  FMUL.FTZ R64, R50.reuse, R49.reuse ;  /* 0x0000003132407220 */ /* 0x0c0fe20000410000 */
[----:B------:R-:W-:Y:S02]  /*8dc0*/  HADD2.F32 R62, -RZ, R62.H0_H0 ;  /* 0x2000003eff3e7230 */ /* 0x000fe40000004100 */
[-C--:B------:R-:W-:Y:S01]  /*8dd0*/  FFMA.FTZ R33, R35, R52.reuse, -R60 ;  /* 0x0000003423217223 */ /* 0x080fe2000001083c */
[----:B------:R-:W-:Y:S01]  /*8de0*/  FFMA.FTZ R35, R45, R52, R54 ;  /* 0x000000342d237223 */ /* 0x000fe20000010036 */
[C---:B------:R-:W-:Y:S01]  /*8df0*/  FMUL.FTZ R51, R47.reuse, R49 ;  /* 0x000000312f337220 */ /* 0x040fe20000410000 */
[----:B------:R-:W-:Y:S02]  /*8e00*/  HADD2.F32 R148, -RZ, R148.H0_H0 ;  /* 0x20000094ff947230 */ /* 0x000fe40000004100 */
[-C--:B------:R-:W-:Y:S01]  /*8e10*/  FFMA.FTZ R52, R47, R62.reuse, R64 ;  /* 0x0000003e2f347223 */ /* 0x080fe20000010040 */
[----:B------:R-:W-:Y:S02]  /*8e20*/  HADD2.F32 R47, -RZ, R44.H0_H0 ;  /* 0x2000002cff2f7230 */ /* 0x000fe40000004100 */
[----:B------:R-:W-:Y:S01]  /*8e30*/  FFMA.FTZ R50, R50, R62, -R51 ;  /* 0x0000003e32327223 */ /* 0x000fe20000010833 */
[----:B------:R-:W-:-:S02]  /*8e40*/  HADD2.F32 R45, -RZ, R32.H0_H0 ;  /* 0x20000020ff2d7230 */ /* 0x000fc40000004100 */
[----:B------:R-:W-:Y:S01]  /*8e50*/  HADD2.F32 R44, -RZ, R12.H0_H0 ;  /* 0x2000000cff2c7230 */ /* 0x000fe20000004100 */
[----:B------:R-:W-:Y:S01]  /*8e60*/  F2FP.F16.F32.PACK_AB R35, R52, R35 ;  /* 0x000000233423723e */ /* 0x000fe200000000ff */
[----:B------:R-:W-:Y:S02]  /*8e70*/  HADD2.F32 R32, -RZ, R32.H1_H1 ;  /* 0x30000020ff207230 */ /* 0x000fe40000004100 */
[-C--:B------:R-:W-:Y:S01]  /*8e80*/  FMUL.FTZ R49, R45, R148.reuse ;  /* 0x000000942d317220 */ /* 0x080fe20000410000 */
[----:B------:R-:W-:Y:S02]  /*8e90*/  HADD2.F32 R12, -RZ, R12.H1_H1 ;  /* 0x3000000cff0c7230 */ /* 0x000fe40000004100 */
[----:B------:R-:W-:Y:S01]  /*8ea0*/  FMUL.FTZ R148, R44, R148 ;  /* 0x000000942c947220 */ /* 0x000fe20000410000 */
[----:B------:R-:W-:Y:S02]  /*8eb0*/  HADD2.F32 R146, -RZ, R146.H0_H0 ;  /* 0x20000092ff927230 */ /* 0x000fe40000004100 */
[----:B------:R-:W-:Y:S01]  /*8ec0*/  FMUL.FTZ R51, R32, R47 ;  /* 0x0000002f20337220 */ /* 0x000fe20000410000 */
[----:B------:R-:W-:-:S02]  /*8ed0*/  HADD2.F32 R11, -RZ, R11.H0_H0 ;  /* 0x2000000bff0b7230 */ /* 0x000fc40000004100 */
[----:B------:R-:W-:Y:S01]  /*8ee0*/  FMUL.FTZ R47, R12, R47 ;  /* 0x0000002f0c2f7220 */ /* 0x000fe20000410000 */
[----:B------:R-:W-:Y:S02]  /*8ef0*/  HADD2.F32 R147, -RZ, R147.H0_H0 ;  /* 0x20000093ff937230 */ /* 0x000fe40000004100 */
[-C--:B------:R-:W-:Y:S01]  /*8f00*/  FFMA.FTZ R49, R44, R146.reuse, -R49 ;  /* 0x000000922c317223 */ /* 0x080fe20000010831 */
[----:B------:R-:W-:Y:S01]  /*8f10*/  FFMA.FTZ R148, R45, R146, R148 ;  /* 0x000000922d947223 */ /* 0x000fe20000010094 */
[-C--:B------:R-:W-:Y:S01]  /*8f20*/  FFMA.FTZ R44, R12, R11.reuse, -R51 ;  /* 0x0000000b0c2c7223 */ /* 0x080fe20000010833 */
[----:B------:R-:W-:Y:S01]  /*8f30*/  FFMA.FTZ R47, R32, R11, R47 ;  /* 0x0000000b202f7223 */ /* 0x000fe2000001002f */
[----:B------:R-:W-:Y:S01]  /*8f40*/  HADD2.F32 R12, -RZ, R34.H0_H0 ;  /* 0x20000022ff0c7230 */ /* 0x000fe20000004100 */
[----:B------:R-:W-:Y:S01]  /*8f50*/  F2FP.F16.F32.PACK_AB R50, R50, R33 ;  /* 0x000000213232723e */ /* 0x000fe200000000ff */
[----:B------:R-:W-:Y:S01]  /*8f60*/  HADD2.F32 R45, -RZ, R43.H0_H0 ;  /* 0x2000002bff2d7230 */ /* 0x000fe20000004100 */
[----:B------:R-:W-:Y:S01]  /*8f70*/  F2FP.F16.F32.PACK_AB R33, R48, R15 ;  /* 0x0000000f3021723e */ /* 0x000fe200000000ff */
[----:B------:R-:W-:-:S02]  /*8f80*/  HADD2.F32 R11, -RZ, R14.H0_H0 ;  /* 0x2000000eff0b7230 */ /* 0x000fc40000004100 */
[-C--:B------:R-:W-:Y:S01]  /*8f90*/  FMUL.FTZ R32, R12, R147.reuse ;  /* 0x000000930c207220 */ /* 0x080fe20000410000 */
[----:B------:R-:W-:Y:S01]  /*8fa0*/  HADD2.F32 R34, -RZ, R34.H1_H1 ;  /* 0x30000022ff227230 */ /* 0x000fe20000004100 */
[----:B------:R-:W-:Y:S01]  /*8fb0*/  F2FP.F16.F32.PACK_AB R148, R47, R148 ;  /* 0x000000942f94723e */ /* 0x000fe200000000ff */
[----:B------:R-:W-:Y:S02]  /*8fc0*/  HADD2.F32 R14, -RZ, R14.H1_H1 ;  /* 0x3000000eff0e7230 */ /* 0x000fe40000004100 */
[C---:B------:R-:W-:Y:S01]  /*8fd0*/  FMUL.FTZ R147, R11.reuse, R147 ;  /* 0x000000930b937220 */ /* 0x040fe20000410000 */
[----:B------:R-:W-:Y:S02]  /*8fe0*/  HADD2.F32 R145, -RZ, R145.H0_H0 ;  /* 0x20000091ff917230 */ /* 0x000fe40000004100 */
[-C--:B------:R-:W-:Y:S01]  /*8ff0*/  FMUL.FTZ R51, R34, R45.reuse ;  /* 0x0000002d22337220 */ /* 0x080fe20000410000 */
[----:B------:R-:W-:Y:S02]  /*9000*/  HADD2.F32 R43, -RZ, R42.H0_H0 ;  /* 0x2000002aff2b7230 */ /* 0x000fe40000004100 */
[----:B------:R-:W-:Y:S01]  /*9010*/  FMUL.FTZ R45, R14, R45 ;  /* 0x0000002d0e2d7220 */ /* 0x000fe20000410000 */
[----:B------:R-:W-:Y:S01]  /*9020*/  MOV R15, R50 ;  /* 0x00000032000f7202 */ /* 0x000fe20000000f00 */
[-C--:B------:R-:W-:Y:S01]  /*9030*/  FFMA.FTZ R32, R11, R145.reuse, -R32 ;  /* 0x000000910b207223 */ /* 0x080fe20000010820 */
[----:B------:R-:W-:Y:S01]  /*9040*/  FFMA.FTZ R147, R12, R145, R147 ;  /* 0x000000910c937223 */ /* 0x000fe20000010093 */
[-C--:B------:R-:W-:Y:S01]  /*9050*/  FFMA.FTZ R51, R14, R43.reuse, -R51 ;  /* 0x0000002b0e337223 */ /* 0x080fe20000010833 */
[----:B------:R-:W-:Y:S01]  /*9060*/  FFMA.FTZ R34, R34, R43, R45 ;  /* 0x0000002b22227223 */ /* 0x000fe2000001002d */
[----:B------:R-:W-:-:S03]  /*9070*/  F2FP.F16.F32.PACK_AB R12, R44, R49 ;  /* 0x000000312c0c723e */ /* 0x000fc600000000ff */
[----:B------:R-:W-:Y:S01]  /*9080*/  F2FP.F16.F32.PACK_AB R14, R51, R32 ;  /* 0x00000020330e723e */ /* 0x000fe200000000ff */
[----:B------:R-:W-:Y:S01]  /*9090*/  IMAD.MOV.U32 R32, RZ, RZ, R148 ;  /* 0x000000ffff207224 */ /* 0x000fe200078e0094 */
[----:B------:R-:W-:-:S07]  /*90a0*/  F2FP.F16.F32.PACK_AB R34, R34, R147 ;  /* 0x000000932222723e */ /* 0x000fce00000000ff */
.L_x_544:
[----:B------:R-:W-:Y:S05]  /*90b0*/  BSYNC B2 ;  /* 0x0000000000027941 */ /* 0x000fea0003800000 */
.L_x_543:
[----:B---3--:R3:W-:Y:S04]  /*90c0*/  ST.E.128 desc[UR56][R38.64], R12 ;  /* 0x0000000c26007985 */ /* 0x0087e8000c101d38 */
[----:B----4-:R3:W-:Y:S02]  /*90d0*/  @!P3 ST.E.128 desc[UR56][R40.64], R32 ;  /* 0x000000202800b985 */ /* 0x0107e4000c101d38 */
.L_x_542:
[----:B------:R-:W-:Y:S05]  /*90e0*/  BSYNC B1 ;  /* 0x0000000000017941 */ /* 0x000fea0003800000 */
.L_x_541:
[----:B------:R-:W-:-:S13]  /*90f0*/  ISETP.NE.AND P3, PT, R8, RZ, PT ;  /* 0x000000ff0800720c */ /* 0x000fda0003f65270 */
[----:B------:R-:W-:Y:S05]  /*9100*/  @!P3 BRA `(.L_x_493) ;  /* 0x0000000c00b0b947 */ /* 0x000fea0003800000 */
[----:B0--3--:R-:W3:Y:S01]  /*9110*/  LDL R11, [R1] ;  /* 0x00000000010b7983 */ /* 0x009ee20000100800 */
[----:B------:R-:W-:Y:S01]  /*9120*/  SHF.R.U32.HI R14, RZ, 0x3, R204 ;  /* 0x00000003ff0e7819 */ /* 0x000fe200000116cc */
[----:B------:R-:W-:Y:S01]  /*9130*/  BSSY B1, `(.L_x_545) ;  /* 0x000006e000017945 */ /* 0x000fe20003800000 */
[----:B----4-:R-:W-:-:S04]  /*9140*/  LEA R38, P3, R5, R36, 0x1 ;  /* 0x0000002405267211 */ /* 0x010fc800078608ff */
[----:B------:R-:W-:Y:S02]  /*9150*/  LEA.HI.X R39, R5, R118, R108, 0x1, P3 ;  /* 0x0000007605277211 */ /* 0x000fe400018f0c6c */
[----:B------:R-:W-:Y:S02]  /*9160*/  ISETP.GE.AND P3, PT, R193, R120, PT ;  /* 0x00000078c100720c */ /* 0x000fe40003f66270 */
[----:B---3--:R-:W-:-:S04]  /*9170*/  LOP3.LUT P4, RZ, R11, 0x1, RZ, 0xc0, !PT ;  /* 0x000000010bff7812 */ /* 0x008fc8000788c0ff */
[----:B------:R-:W-:-:S04]  /*9180*/  SEL R134, R121, R134, !P4 ;  /* 0x0000008679867207 */ /* 0x000fc80006000000 */
[----:B------:R-:W-:-:S04]  /*9190*/  SHF.R.S32.HI R11, RZ, 0x1f, R134 ;  /* 0x0000001fff0b7819 */ /* 0x000fc80000011486 */
[----:B------:R-:W-:-:S04]  /*91a0*/  LEA.HI R11, R11, R134, RZ, 0x4 ;  /* 0x000000860b0b7211 */ /* 0x000fc800078f20ff */
        /* <DEDUP_REMOVED lines=13> */
[----:B------:R-:W0:Y:S04]  /*9280*/  LDS.128 R12, [R13+0x1e400] ;  /* 0x01e400000d0c7984 */ /* 0x000e280000000c00 */
[----:B------:R-:W3:Y:S01]  /*9290*/  LDS.128 R32, [R32+0x1e400] ;  /* 0x01e4000020207984 */ /* 0x000ee20000000c00 */
[----:B------:R-:W-:Y:S05]  /*92a0*/  @P3 BRA `(.L_x_546) ;  /* 0x0000000400583947 */ /* 0x000fea0003800000 */
[----:B------:R-:W-:Y:S01]  /*92b0*/  SHF.R.U32.HI R50, RZ, 0x10, R69 ;  /* 0x00000010ff327819 */ /* 0x000fe20000011645 */
[----:B---3--:R-:W-:Y:S01]  /*92c0*/  IMAD.MOV.U32 R45, RZ, RZ, R35 ;  /* 0x000000ffff2d7224 */ /* 0x008fe200078e0023 */
[----:B------:R-:W-:Y:S01]  /*92d0*/  MOV R44, R32 ;  /* 0x00000020002c7202 */ /* 0x000fe20000000f00 */
[--C-:B------:R-:W-:Y:S01]  /*92e0*/  HADD2.F32 R35, -RZ, R33.reuse.H0_H0 ;  /* 0x20000021ff237230 */ /* 0x100fe20000004100 */
[----:B------:R-:W-:Y:S01]  /*92f0*/  SHF.R.U32.HI R48, RZ, 0x10, R57 ;  /* 0x00000010ff307819 */ /* 0x000fe20000011639 */
[----:B0-----:R-:W-:Y:S01]  /*9300*/  IMAD.MOV.U32 R32, RZ, RZ, R15 ;  /* 0x000000ffff207224 */ /* 0x001fe200078e000f */
[--C-:B------:R-:W-:Y:S01]  /*9310*/  SHF.R.U64 R41, R70, 0x10, R71.reuse ;  /* 0x0000001046297819 */ /* 0x100fe20000001247 */
[----:B------:R-:W-:Y:S01]  /*9320*/  HADD2.F32 R33, -RZ, R33.H1_H1 ;  /* 0x30000021ff217230 */ /* 0x000fe20000004100 */
[----:B------:R-:W-:Y:S01]  /*9330*/  SHF.R.U32.HI R70, RZ, 0x10, R71 ;  /* 0x00000010ff467819 */ /* 0x000fe20000011647 */
[----:B------:R-:W-:Y:S01]  /*9340*/  HADD2.F32 R50, -RZ, R50.H0_H0 ;  /* 0x20000032ff327230 */ /* 0x000fe20000004100 */
[--C-:B------:R-:W-:Y:S01]  /*9350*/  SHF.R.U64 R40, R58, 0x10, R59.reuse ;  /* 0x000000103a287819 */ /* 0x100fe2000000123b */
[----:B------:R-:W-:Y:S01]  /*9360*/  HADD2.F32 R15, -RZ, R13.H1_H1 ;  /* 0x3000000dff0f7230 */ /* 0x000fe20000004100 */
[----:B------:R-:W-:Y:S01]  /*9370*/  SHF.R.U32.HI R58, RZ, 0x10, R59 ;  /* 0x00000010ff3a7819 */ /* 0x000fe2000001163b */
[----:B------:R-:W-:-:S02]  /*9380*/  IMAD.MOV.U32 R43, RZ, RZ, R12 ;  /* 0x000000ffff2b7224 */ /* 0x000fc400078e000c */
[-C--:B------:R-:W-:Y:S01]  /*9390*/  FMUL.FTZ R54, R33, R50.reuse ;  /* 0x0000003221367220 */ /* 0x080fe20000410000 */
[----:B------:R-:W-:Y:S02]  /*93a0*/  HADD2.F32 R47, -RZ, R144.H1_H1 ;  /* 0x30000090ff2f7230 */ /* 0x000fe40000004100 */
[----:B------:R-:W-:Y:S01]  /*93b0*/  FMUL.FTZ R50, R15, R50 ;  /* 0x000000320f327220 */ /* 0x000fe20000410000 */
[----:B------:R-:W-:Y:S01]  /*93c0*/  HADD2.F32 R12, -RZ, R13.H0_H0 ;  /* 0x2000000dff0c7230 */ /* 0x000fe20000004100 */
[----:B------:R-:W-:Y:S01]  /*93d0*/  SHF.R.U64 R53, R68, 0x10, R69 ;  /* 0x0000001044357819 */ /* 0x000fe20000001245 */
[----:B------:R-:W-:Y:S02]  /*93e0*/  HADD2.F32 R48, -RZ, R48.H0_H0 ;  /* 0x20000030ff307230 */ /* 0x000fe40000004100 */
[-C--:B------:R-:W-:Y:S01]  /*93f0*/  FMUL.FTZ R13, R35, R47.reuse ;  /* 0x0000002f230d7220 */ /* 0x080fe20000410000 */
[----:B------:R-:W-:Y:S02]  /*9400*/  HADD2.F32 R46, -RZ, R139.H1_H1 ;  /* 0x3000008bff2e7230 */ /* 0x000fe40000004100 */
[----:B------:R-:W-:Y:S01]  /*9410*/  FMUL.FTZ R52, R12, R47 ;  /* 0x0000002f0c347220 */ /* 0x000fe20000410000 */
[----:B------:R-:W-:-:S02]  /*9420*/  HADD2.F32 R47, -RZ, R70.H0_H0 ;  /* 0x20000046ff2f7230 */ /* 0x000fc40000004100 */
[-C--:B------:R-:W-:Y:S01]  /*9430*/  FFMA.FTZ R49, R15, R48.reuse, -R54 ;  /* 0x000000300f317223 */ /* 0x080fe20000010836 */
[----:B------:R-:W-:Y:S01]  /*9440*/  FFMA.FTZ R50, R33, R48, R50 ;  /* 0x0000003021327223 */ /* 0x000fe20000010032 */
[----:B------:R-:W-:Y:S02]  /*9450*/  HADD2.F32 R48, -RZ, R143.H1_H1 ;  /* 0x3000008fff307230 */ /* 0x000fe40000004100 */
[-C--:B------:R-:W-:Y:S01]  /*9460*/  FFMA.FTZ R12, R12, R46.reuse, -R13 ;  /* 0x0000002e0c0c7223 */ /* 0x080fe2000001080d */
[--C-:B------:R-:W-:Y:S02]  /*9470*/  HADD2.F32 R33, -RZ, R45.reuse.H0_H0 ;  /* 0x2000002dff217230 */ /* 0x100fe40000004100 */
[----:B------:R-:W-:Y:S01]  /*9480*/  FFMA.FTZ R13, R35, R46, R52 ;  /* 0x0000002e230d7223 */ /* 0x000fe20000010034 */
[----:B------:R-:W-:Y:S01]  /*9490*/  HADD2.F32 R45, -RZ, R45.H1_H1 ;  /* 0x3000002dff2d7230 */ /* 0x000fe20000004100 */
[----:B------:R-:W-:Y:S01]  /*94a0*/  SHF.R.U64 R42, R56, 0x10, R57 ;  /* 0x00000010382a7819 */ /* 0x000fe20000001239 */
[----:B------:R-:W-:-:S02]  /*94b0*/  HADD2.F32 R46, -RZ, R138.H1_H1 ;  /* 0x3000008aff2e7230 */ /* 0x000fc40000004100 */
[----:B------:R-:W-:Y:S01]  /*94c0*/  FMUL.FTZ R52, R33, R48 ;  /* 0x0000003021347220 */ /* 0x000fe20000410000 */
[--C-:B------:R-:W-:Y:S02]  /*94d0*/  HADD2.F32 R15, -RZ, R32.reuse.H0_H0 ;  /* 0x20000020ff0f7230 */ /* 0x100fe40000004100 */
[-C--:B------:R-:W-:Y:S01]  /*94e0*/  FMUL.FTZ R51, R45, R47.reuse ;  /* 0x0000002f2d337220 */ /* 0x080fe20000410000 */
[----:B------:R-:W-:Y:S01]  /*94f0*/  HADD2.F32 R32, -RZ, R32.H1_H1 ;  /* 0x30000020ff207230 */ /* 0x000fe20000004100 */
[----:B------:R-:W-:Y:S01]  /*9500*/  F2FP.F16.F32.PACK_AB R49, R49, R12 ;  /* 0x0000000c3131723e */ /* 0x000fe200000000ff */
[----:B------:R-:W-:Y:S02]  /*9510*/  HADD2.F32 R35, -RZ, R58.H0_H0 ;  /* 0x2000003aff237230 */ /* 0x000fe40000004100 */
[C---:B------:R-:W-:Y:S01]  /*9520*/  FMUL.FTZ R48, R15.reuse, R48 ;  /* 0x000000300f307220 */ /* 0x040fe20000410000 */
[----:B------:R-:W-:Y:S01]  /*9530*/  FFMA.FTZ R52, R15, R46, -R52 ;  /* 0x0000002e0f347223 */ /* 0x000fe20000010834 */
[----:B------:R-:W-:Y:S01]  /*9540*/  FMUL.FTZ R54, R32, R47 ;  /* 0x0000002f20367220 */ /* 0x000fe20000410000 */
[----:B------:R-:W-:-:S02]  /*9550*/  HADD2.F32 R144, -RZ, R144.H0_H0 ;  /* 0x20000090ff907230 */ /* 0x000fc40000004100 */
[-C--:B------:R-:W-:Y:S01]  /*9560*/  FFMA.FTZ R51, R32, R35.reuse, -R51 ;  /* 0x0000002320337223 */ /* 0x080fe20000010833 */
[----:B------:R-:W-:Y:S02]  /*9570*/  HADD2.F32 R15, -RZ, R43.H0_H0 ;  /* 0x2000002bff0f7230 */ /* 0x000fe40000004100 */
[----:B------:R-:W-:Y:S01]  /*9580*/  FFMA.FTZ R47, R33, R46, R48 ;  /* 0x0000002e212f7223 */ /* 0x000fe20000010030 */
[----:B------:R-:W-:Y:S02]  /*9590*/  HADD2.F32 R32, -RZ, R44.H0_H0 ;  /* 0x2000002cff207230 */ /* 0x000fe40000004100 */
[----:B------:R-:W-:Y:S01]  /*95a0*/  FFMA.FTZ R54, R45, R35, R54 ;  /* 0x000000232d367223 */ /* 0x000fe20000010036 */
[----:B------:R-:W-:Y:S02]  /*95b0*/  HADD2.F32 R139, -RZ, R139.H0_H0 ;  /* 0x2000008bff8b7230 */ /* 0x000fe40000004100 */
[----:B------:R-:W-:Y:S01]  /*95c0*/  FMUL.FTZ R35, R15, R144 ;  /* 0x000000900f237220 */ /* 0x000fe20000410000 */
[----:B------:R-:W-:-:S02]  /*95d0*/  HADD2.F32 R33, -RZ, R53.H0_H0 ;  /* 0x20000035ff217230 */ /* 0x000fc40000004100 */
[C---:B------:R-:W-:Y:S01]  /*95e0*/  FMUL.FTZ R46, R32.reuse, R144 ;  /* 0x00000090202e7220 */ /* 0x040fe20000410000 */
[----:B------:R-:W-:Y:S02]  /*95f0*/  HADD2.F32 R44, -RZ, R44.H1_H1 ;  /* 0x3000002cff2c7230 */ /* 0x000fe40000004100 */
[-C--:B------:R-:W-:Y:S01]  /*9600*/  FFMA.FTZ R35, R32, R139.reuse, R35 ;  /* 0x0000008b20237223 */ /* 0x080fe20000010023 */
[----:B------:R-:W-:Y:S02]  /*9610*/  HADD2.F32 R43, -RZ, R43.H1_H1 ;  /* 0x3000002bff2b7230 */ /* 0x000fe40000004100 */
[----:B------:R-:W-:Y:S01]  /*9620*/  FFMA.FTZ R46, R15, R139, -R46 ;  /* 0x0000008b0f2e7223 */ /* 0x000fe2000001082e */
[----:B------:R-:W-:Y:S02]  /*9630*/  HADD2.F32 R42, -RZ, R42.H0_H0 ;  /* 0x2000002aff2a7230 */ /* 0x000fe40000004100 */
[----:B------:R-:W-:Y:S01]  /*9640*/  FMUL.FTZ R48, R44, R33 ;  /* 0x000000212c307220 */ /* 0x000fe20000410000 */
[----:B------:R-:W-:-:S02]  /*9650*/  HADD2.F32 R32, -RZ, R34.H0_H0 ;  /* 0x20000022ff207230 */ /* 0x000fc40000004100 */
[C---:B------:R-:W-:Y:S01]  /*9660*/  FMUL.FTZ R33, R43.reuse, R33 ;  /* 0x000000212b217220 */ /* 0x040fe20000410000 */
[----:B------:R-:W-:Y:S02]  /*9670*/  HADD2.F32 R143, -RZ, R143.H0_H0 ;  /* 0x2000008fff8f7230 */ /* 0x000fe40000004100 */
[-C--:B------:R-:W-:Y:S01]  /*9680*/  FFMA.FTZ R43, R43, R42.reuse, -R48 ;  /* 0x0000002a2b2b7223 */ /* 0x080fe20000010830 */
[----:B------:R-:W-:Y:S02]  /*9690*/  HADD2.F32 R41, -RZ, R41.H0_H0 ;  /* 0x20000029ff297230 */ /* 0x000fe40000004100 */
[----:B------:R-:W-:Y:S01]  /*96a0*/  FFMA.FTZ R42, R44, R42, R33 ;  /* 0x0000002a2c2a7223 */ /* 0x000fe20000010021 */
[----:B------:R-:W-:Y:S01]  /*96b0*/  HADD2.F32 R15, -RZ, R14.H0_H0 ;  /* 0x2000000eff0f7230 */ /* 0x000fe20000004100 */
[----:B------:R-:W-:Y:S01]  /*96c0*/  F2FP.F16.F32.PACK_AB R47, R54, R47 ;  /* 0x0000002f362f723e */ /* 0x000fe200000000ff */
[----:B------:R-:W-:Y:S01]  /*96d0*/  HADD2.F32 R34, -RZ, R34.H1_H1 ;  /* 0x30000022ff227230 */ /* 0x000fe20000004100 */
[----:B------:R-:W-:Y:S01]  /*96e0*/  F2FP.F16.F32.PACK_AB R12, R43, R46 ;  /* 0x0000002e2b0c723e */ /* 0x000fe200000000ff */
[----:B------:R-:W-:-:S02]  /*96f0*/  HADD2.F32 R14, -RZ, R14.H1_H1 ;  /* 0x3000000eff0e7230 */ /* 0x000fc40000004100 */
[----:B------:R-:W-:Y:S02]  /*9700*/  HADD2.F32 R33, -RZ, R40.H0_H0 ;  /* 0x20000028ff217230 */ /* 0x000fe40000004100 */
[----:B------:R-:W-:Y:S01]  /*9710*/  FMUL.FTZ R40, R32, R143 ;  /* 0x0000008f20287220 */ /* 0x000fe20000410000 */
[----:B------:R-:W-:Y:S02]  /*9720*/  HADD2.F32 R138, -RZ, R138.H0_H0 ;  /* 0x2000008aff8a7230 */ /* 0x000fe40000004100 */
[----:B------:R-:W-:Y:S01]  /*9730*/  FMUL.FTZ R45, R34, R41 ;  /* 0x00000029222d7220 */ /* 0x000fe20000410000 */
[C---:B------:R-:W-:Y:S01]  /*9740*/  FMUL.FTZ R143, R15.reuse, R143 ;  /* 0x0000008f0f8f7220 */ /* 0x040fe20000410000 */
[----:B------:R-:W-:Y:S01]  /*9750*/  FMUL.FTZ R41, R14, R41 ;  /* 0x000000290e297220 */ /* 0x000fe20000410000 */
[-C--:B------:R-:W-:Y:S02]  /*9760*/  FFMA.FTZ R40, R15, R138.reuse, -R40 ;  /* 0x0000008a0f287223 */ /* 0x080fe40000010828 */
[----:B------:R-:W-:Y:S01]  /*9770*/  FFMA.FTZ R143, R32, R138, R143 ;  /* 0x0000008a208f7223 */ /* 0x000fe2000001008f */
[-C--:B------:R-:W-:Y:S01]  /*9780*/  FFMA.FTZ R45, R14, R33.reuse, -R45 ;  /* 0x000000210e2d7223 */ /* 0x080fe2000001082d */
[----:B------:R-:W-:Y:S01]  /*9790*/  FFMA.FTZ R34, R34, R33, R41 ;  /* 0x0000002122227223 */ /* 0x000fe20000010029 */
[----:B------:R-:W-:-:S02]  /*97a0*/  F2FP.F16.F32.PACK_AB R33, R50, R13 ;  /* 0x0000000d3221723e */ /* 0x000fc400000000ff */
[----:B------:R-:W-:Y:S01]  /*97b0*/  F2FP.F16.F32.PACK_AB R32, R42, R35 ;  /* 0x000000232a20723e */ /* 0x000fe200000000ff */
[----:B------:R-:W-:Y:S01]  /*97c0*/  IMAD.MOV.U32 R35, RZ, RZ, R47 ;  /* 0x000000ffff237224 */ /* 0x000fe200078e002f */
[----:B------:R-:W-:Y:S02]  /*97d0*/  F2FP.F16.F32.PACK_AB R15, R51, R52 ;  /* 0x00000034330f723e */ /* 0x000fe400000000ff */
[----:B------:R-:W-:Y:S02]  /*97e0*/  F2FP.F16.F32.PACK_AB R14, R45, R40 ;  /* 0x000000282d0e723e */ /* 0x000fe400000000ff */
[----:B------:R-:W-:Y:S02]  /*97f0*/  F2FP.F16.F32.PACK_AB R34, R34, R143 ;  /* 0x0000008f2222723e */ /* 0x000fe400000000ff */
[----:B------:R-:W-:-:S07]  /*9800*/  MOV R13, R49 ;  /* 0x00000031000d7202 */ /* 0x000fce0000000f00 */
.L_x_546:
[----:B------:R-:W-:Y:S05]  /*9810*/  BSYNC B1 ;  /* 0x0000000000017941 */ /* 0x000fea0003800000 */
.L_x_545:
[----:B0-----:R0:W-:Y:S01]  /*9820*/  ST.E.128 desc[UR56][R38.64], R12 ;  /* 0x0000000c26007985 */ /* 0x0011e2000c101d38 */
[----:B------:R-:W-:-:S13]  /*9830*/  ISETP.GE.AND P3, PT, R11, R130, PT ;  /* 0x000000820b00720c */ /* 0x000fda0003f66270 */
[----:B------:R-:W-:Y:S05]  /*9840*/  @P3 BRA `(.L_x_493) ;  /* 0x0000000400e03947 */ /* 0x000fea0003800000 */
[----:B------:R-:W-:-:S05]  /*9850*/  IMAD.WIDE R36, R11, 0x2, R36 ;  /* 0x000000020b247825 */ /* 0x000fca00078e0224 */
[----:B---3--:R3:W-:Y:S01]  /*9860*/  ST.E.128 desc[UR56][R36.64], R32 ;  /* 0x0000002024007985 */ /* 0x0087e2000c101d38 */
[----:B------:R-:W-:Y:S05]  /*9870*/  BRA `(.L_x_493) ;  /* 0x0000000400d47947 */ /* 0x000fea0003800000 */
.L_x_458:
[----:B------:R-:W-:-:S06]  /*9880*/  UISETP.NE.AND UP0, UPT, UR59, 0x3, UPT ;  /* 0x000000033b00788c */ /* 0x000fcc000bf05270 */
[----:B------:R-:W-:-:S13]  /*9890*/  PLOP3.LUT P2, PT, PT, PT, UP0, 0x80, 0x0 ;  /* 0x000000000000781c */ /* 0x000fda0003f4f008 */
[----:B------:R-:W-:Y:S05]  /*98a0*/  @!P2 BRA `(.L_x_547) ;  /* 0x000000000004a947 */ /* 0x000fea0003800000 */
[----:B------:R-:W-:Y:S01]  /*98b0*/  BPT.TRAP 0x1 ;  /* 0x000000040000795c */ /* 0x000fe20000300000 */
.L_x_547:
[----:B------:R-:W-:Y:S01]  /*98c0*/  IMAD R86, R19, 0x8, R18 ;  /* 0x0000000813567824 */ /* 0x000fe200078e0212 */
[----:B------:R-:W-:Y:S01]  /*98d0*/  SHF.L.U32 R87, R203, 0x1f, RZ ;  /* 0x0000001fcb577819 */ /* 0x000fe200000006ff */
[----:B------:R-:W-:Y:S01]  /*98e0*/  BSSY B1, `(.L_x_548) ;  /* 0x0000004000017945 */ /* 0x000fe20003800000 */
[----:B------:R-:W-:Y:S02]  /*98f0*/  SHF.R.S32.HI R31, RZ, 0x1f, R26 ;  /* 0x0000001fff1f7819 */ /* 0x000fe4000001141a */
[----:B------:R-:W0:Y:S02]  /*9900*/  SYNCS.PHASECHK.TRANS64.TRYWAIT P3, [R86+URZ+0x30890], R87 ;  /* 0x03089057560075a7 */ /* 0x000e24000806017f */
[----:B0-----:R-:W-:Y:S05]  /*9910*/  @!P3 BRA `(.L_x_549) ;  /* 0x000001640020b947 */ /* 0x001fea0003800000 */
.L_x_806:
[----:B------:R-:W-:Y:S05]  /*9920*/  BSYNC B1 ;  /* 0x0000000000017941 */ /* 0x000fea0003800000 */
.L_x_548:
[----:B------:R-:W-:Y:S01]  /*9930*/  ULDC.64 UR4, c[0x0][0x300] ;  /* 0x0000c00000047ab9 */ /* 0x000fe20000000a00 */
[----:B-----5:R-:W-:Y:S01]  /*9940*/  SHF.R.S32.HI R84, RZ, 0x1f, R21 ;  /* 0x0000001fff547819 */ /* 0x020fe20000011415 */
[----:B------:R-:W-:Y:S02]  /*9950*/  IMAD R11, R31, UR4, RZ ;  /* 0x000000041f0b7c24 */ /* 0x000fe4000f8e02ff */
[----:B------:R-:W-:-:S04]  /*9960*/  IMAD.WIDE.U32 R12, R26, UR4, RZ ;  /* 0x000000041a0c7c25 */ /* 0x000fc8000f8e00ff */
[----:B------:R-:W-:Y:S01]  /*9970*/  IMAD R11, R26, UR5, R11 ;  /* 0x000000051a0b7c24 */ /* 0x000fe2000f8e020b */
[----:B------:R-:W-:Y:S01]  /*9980*/  ULDC.64 UR4, c[0x0][0x310] ;  /* 0x0000c40000047ab9 */ /* 0x000fe20000000a00 */
[----:B------:R-:W-:Y:S02]  /*9990*/  IMAD R85, R2, -0x60, R24 ;  /* 0xffffffa002557824 */ /* 0x000fe400078e0218 */
[----:B------:R-:W-:Y:S01]  /*99a0*/  IMAD R14, R84, UR4, RZ ;  /* 0x00000004540e7c24 */ /* 0x000fe2000f8e02ff */
[----:B------:R-:W-:Y:S02]  /*99b0*/  IADD3 R13, R13, R11, RZ ;  /* 0x0000000b0d0d7210 */ /* 0x000fe40007ffe0ff */
[----:B------:R-:W-:Y:S01]  /*99c0*/  VIMNMX R85, R85, 0x60, PT ;  /* 0x0000006055557848 */ /* 0x000fe20003fe0100 */
[C---:B------:R-:W-:Y:S02]  /*99d0*/  IMAD R11, R21.reuse, UR5, R14 ;  /* 0x00000005150b7c24 */ /* 0x040fe4000f8e020e */
[----:B------:R-:W-:Y:S01]  /*99e0*/  IMAD.WIDE.U32 R12, R21, UR4, R12 ;  /* 0x00000004150c7c25 */ /* 0x000fe2000f8e000c */
[----:B------:R-:W-:Y:S01]  /*99f0*/  ULDC.64 UR4, c[0x0][0x308] ;  /* 0x0000c20000047ab9 */ /* 0x000fe20000000a00 */
[----:B------:R-:W-:-:S02]  /*9a00*/  IADD3 R42, -R202, R85, RZ ;  /* 0x00000055ca2a7210 */ /* 0x000fc40007ffe1ff */
[----:B------:R-:W-:Y:S02]  /*9a10*/  IMAD R15, R0, UR4, RZ ;  /* 0x00000004000f7c24 */ /* 0x000fe4000f8e02ff */
[----:B------:R-:W-:Y:S02]  /*9a20*/  IMAD.IADD R13, R13, 0x1, R11 ;  /* 0x000000010d0d7824 */ /* 0x000fe400078e020b */
[C---:B------:R-:W-:Y:S02]  /*9a30*/  IMAD R15, R30.reuse, UR5, R15 ;  /* 0x000000051e0f7c24 */ /* 0x040fe4000f8e020f */
[----:B------:R-:W-:Y:S01]  /*9a40*/  IMAD.WIDE.U32 R12, R30, UR4, R12 ;  /* 0x000000041e0c7c25 */ /* 0x000fe2000f8e000c */
[----:B------:R-:W-:-:S03]  /*9a50*/  ULDC.64 UR4, c[0x0][0x2e8] ;  /* 0x0000ba0000047ab9 */ /* 0x000fc60000000a00 */
[----:B------:R-:W-:Y:S01]  /*9a60*/  IMAD.IADD R15, R13, 0x1, R15 ;  /* 0x000000010d0f7824 */ /* 0x000fe200078e020f */
[----:B------:R-:W-:Y:S01]  /*9a70*/  LEA R40, P3, R12, UR4, 0x1 ;  /* 0x000000040c287c11 */ /* 0x000fe2000f8608ff */
[----:B------:R-:W-:-:S03]  /*9a80*/  UMOV UR4, 0xffffffff ;  /* 0xffffffff00047882 */ /* 0x000fc60000000000 */
[----:B------:R-:W-:Y:S02]  /*9a90*/  LEA.HI.X R41, R12, UR5, R15, 0x1, P3 ;  /* 0x000000050c297c11 */ /* 0x000fe400098f0c0f */
[----:B------:R-:W-:Y:S01]  /*9aa0*/  ISETP.GE.AND P3, PT, R42, 0x1, PT ;  /* 0x000000012a00780c */ /* 0x000fe20003f66270 */
[----:B------:R-:W-:-:S12]  /*9ab0*/  BRA.DIV UR4, `(.L_x_550) ;  /* 0x0000016204cc7947 */ /* 0x000fd8000b800000 */
[----:B------:R1:W2:Y:S04]  /*9ac0*/  SHFL.IDX PT, R39, R41, RZ, 0x1c1f ;  /* 0x001c1fff29277589 */ /* 0x0002a800000e0000 */
[----:B------:R1:W3:Y:S02]  /*9ad0*/  SHFL.IDX PT, R38, R40, RZ, 0x1c1f ;  /* 0x001c1fff28267589 */ /* 0x0002e400000e0000 */
.L_x_810:
[----:B------:R-:W-:Y:S04]  /*9ae0*/  BSSY B1, `(.L_x_551) ;  /* 0x0000025000017945 */ /* 0x000fe80003800000 */
[----:B------:R-:W-:Y:S05]  /*9af0*/  @!P3 BRA `(.L_x_552) ;  /* 0x00000000008cb947 */ /* 0x000fea0003800000 */
[----:B------:R-:W-:Y:S02]  /*9b00*/  ULDC UR4, c[0x0][0x2f4] ;  /* 0x0000bd0000047ab9 */ /* 0x000fe40000000800 */
[----:B------:R-:W-:Y:S02]  /*9b10*/  ISETP.GE.AND P5, PT, R16, UR4, PT ;  /* 0x0000000410007c0c */ /* 0x000fe4000bfa6270 */
[----:B------:R-:W-:-:S11]  /*9b20*/  ISETP.GE.AND P4, PT, R23, UR4, PT ;  /* 0x0000000417007c0c */ /* 0x000fd6000bf86270 */
[----:B------:R-:W4:Y:S01]  /*9b30*/  @!P5 LDS.128 R12, [R27+0x1e000] ;  /* 0x01e000001b0cd984 */ /* 0x000f220000000c00 */
[----:B---3--:R-:W-:-:S04]  /*9b40*/  @!P5 LEA R36, P3, R16, R38, 0x1 ;  /* 0x000000261024d211 */ /* 0x008fc800078608ff */
[----:B--2---:R-:W-:Y:S02]  /*9b50*/  @!P5 LEA.HI.X R37, R16, R39, R17, 0x1, P3 ;  /* 0x000000271025d211 */ /* 0x004fe400018f0c11 */
[----:B------:R-:W-:-:S04]  /*9b60*/  @!P4 LEA R34, P3, R23, R38, 0x1 ;  /* 0x000000261722c211 */ /* 0x000fc800078608ff */
[----:B------:R-:W-:Y:S02]  /*9b70*/  @!P4 LEA.HI.X R35, R23, R39, R201, 0x1, P3 ;  /* 0x000000271723c211 */ /* 0x000fe400018f0cc9 */
[----:B------:R-:W-:-:S13]  /*9b80*/  ISETP.GE.AND P3, PT, R22, UR4, PT ;  /* 0x0000000416007c0c */ /* 0x000fda000bf66270 */
[----:B------:R-:W-:-:S04]  /*9b90*/  @!P3 LEA R32, P6, R22, R38, 0x1 ;  /* 0x000000261620b211 */ /* 0x000fc800078c08ff */
[----:B------:R-:W-:Y:S01]  /*9ba0*/  @!P3 LEA.HI.X R33, R22, R39, R200, 0x1, P6 ;  /* 0x000000271621b211 */ /* 0x000fe200030f0cc8 */
[----:B----4-:R2:W-:Y:S01]  /*9bb0*/  @!P5 ST.E.128 desc[UR56][R36.64], R12 ;  /* 0x0000000c2400d985 */ /* 0x0105e2000c101d38 */
[----:B------:R-:W-:-:S13]  /*9bc0*/  ISETP.GE.AND P5, PT, R194, UR4, PT ;  /* 0x00000004c2007c0c */ /* 0x000fda000bfa6270 */
[----:B------:R-:W3:Y:S01]  /*9bd0*/  @!P5 LDS.128 R12, [R28+0x1e000] ;  /* 0x01e000001c0cd984 */ /* 0x000ee20000000c00 */
[----:B------:R-:W-:Y:S01]  /*9be0*/  @!P5 IMAD.SHL.U32 R11, R195, 0x8, RZ ;  /* 0x00000008c30bd824 */ /* 0x000fe200078e00ff */
[----:B--2---:R-:W-:Y:S01]  /*9bf0*/  @!P5 MOV R37, R39 ;  /* 0x000000270025d202 */ /* 0x004fe20000000f00 */
[----:B------:R-:W-:-:S04]  /*9c00*/  @!P5 IMAD.MOV.U32 R36, RZ, RZ, R38 ;  /* 0x000000ffff24d224 */ /* 0x000fc800078e0026 */
[----:B------:R-:W-:-:S05]  /*9c10*/  @!P5 IMAD.WIDE R36, R11, 0x2, R36 ;  /* 0x000000020b24d825 */ /* 0x000fca00078e0224 */
[----:B---3--:R2:W-:Y:S01]  /*9c20*/  @!P5 ST.E.128 desc[UR56][R36.64], R12 ;  /* 0x0000000c2400d985 */ /* 0x0085e2000c101d38 */
[----:B------:R-:W-:-:S13]  /*9c30*/  ISETP.GE.AND P5, PT, R193, UR4, PT ;  /* 0x00000004c1007c0c */ /* 0x000fda000bfa6270 */
[----:B------:R-:W3:Y:S01]  /*9c40*/  @!P5 LDS.128 R12, [R27+0x21000] ;  /* 0x021000001b0cd984 */ /* 0x000ee20000000c00 */
[----:B------:R-:W-:Y:S01]  /*9c50*/  @!P5 IMAD.SHL.U32 R11, R198, 0x8, RZ ;  /* 0x00000008c60bd824 */ /* 0x000fe200078e00ff */
[----:B--2---:R-:W-:Y:S01]  /*9c60*/  @!P5 MOV R37, R39 ;  /* 0x000000270025d202 */ /* 0x004fe20000000f00 */
[----:B------:R-:W-:-:S04]  /*9c70*/  @!P5 IMAD.MOV.U32 R36, RZ, RZ, R38 ;  /* 0x000000ffff24d224 */ /* 0x000fc800078e0026 */
[----:B------:R-:W-:-:S05]  /*9c80*/  @!P5 IMAD.WIDE R36, R11, 0x2, R36 ;  /* 0x000000020b24d825 */ /* 0x000fca00078e0224 */
[----:B---3--:R2:W-:Y:S01]  /*9c90*/  @!P5 ST.E.128 desc[UR56][R36.64], R12 ;  /* 0x0000000c2400d985 */ /* 0x0085e2000c101d38 */
[----:B------:R-:W-:-:S03]  /*9ca0*/  ISETP.GE.AND P5, PT, R192, UR4, PT ;  /* 0x00000004c0007c0c */ /* 0x000fc6000bfa6270 */
[----:B------:R-:W3:Y:S10]  /*9cb0*/  @!P4 LDS.128 R12, [R28+0x21000] ;  /* 0x021000001c0cc984 */ /* 0x000ef40000000c00 */
[----:B--2---:R-:W-:-:S04]  /*9cc0*/  @!P5 LEA R36, P6, R192, R38, 0x1 ;  /* 0x00000026c024d211 */ /* 0x004fc800078c08ff */
[----:B------:R-:W-:Y:S01]  /*9cd0*/  @!P5 LEA.HI.X R37, R192, R39, R199, 0x1, P6 ;  /* 0x00000027c025d211 */ /* 0x000fe200030f0cc7 */
[----:B---3--:R-:W-:Y:S04]  /*9ce0*/  @!P4 ST.E.128 desc[UR56][R34.64], R12 ;  /* 0x0000000c2200c985 */ /* 0x008fe8000c101d38 */
[----:B------:R-:W2:Y:S04]  /*9cf0*/  @!P3 LDS.128 R12, [R27+0x24000] ;  /* 0x024000001b0cb984 */ /* 0x000ea80000000c00 */
[----:B--2---:R-:W-:Y:S04]  /*9d00*/  @!P3 ST.E.128 desc[UR56][R32.64], R12 ;  /* 0x0000000c2000b985 */ /* 0x004fe8000c101d38 */
[----:B------:R-:W2:Y:S04]  /*9d10*/  @!P5 LDS.128 R12, [R28+0x24000] ;  /* 0x024000001c0cd984 */ /* 0x000ea80000000c00 */
[----:B--2---:R4:W-:Y:S02]  /*9d20*/  @!P5 ST.E.128 desc[UR56][R36.64], R12 ;  /* 0x0000000c2400d985 */ /* 0x0049e4000c101d38 */
.L_x_552:
[----:B------:R-:W-:Y:S05]  /*9d30*/  BSYNC B1 ;  /* 0x0000000000017941 */ /* 0x000fea0003800000 */
.L_x_551:
[----:B------:R-:W-:-:S03]  /*9d40*/  UMOV UR4, 0xffffffff ;  /* 0xffffffff00047882 */ /* 0x000fc60000000000 */
[----:B------:R-:W-:Y:S05]  /*9d50*/  BRA.DIV UR4, `(.L_x_553) ;  /* 0x0000016204707947 */ /* 0x000fea000b800000 */
[----:B--2---:R2:W0:Y:S04]  /*9d60*/  SHFL.IDX PT, R39, R41, 0x1, 0x1c1f ;  /* 0x003c1f0029277f89 */ /* 0x00442800000e0000 */
[----:B---3--:R2:W3:Y:S02]  /*9d70*/  SHFL.IDX PT, R38, R40, 0x1, 0x1c1f ;  /* 0x003c1f0028267f89 */ /* 0x0084e400000e0000 */
.L_x_814:
[----:B------:R-:W-:-:S13]  /*9d80*/  ISETP.GE.AND P3, PT, R42, 0x41, PT ;  /* 0x000000412a00780c */ /* 0x000fda0003f66270 */
[----:B------:R-:W-:Y:S05]  /*9d90*/  @!P3 BRA `(.L_x_493) ;  /* 0x00000000008cb947 */ /* 0x000fea0003800000 */
[----:B------:R-:W-:Y:S02]  /*9da0*/  ULDC UR4, c[0x0][0x2f4] ;  /* 0x0000bd0000047ab9 */ /* 0x000fe40000000800 */
[----:B------:R-:W-:Y:S02]  /*9db0*/  ISETP.GE.AND P5, PT, R16, UR4, PT ;  /* 0x0000000410007c0c */ /* 0x000fe4000bfa6270 */
[----:B------:R-:W-:-:S11]  /*9dc0*/  ISETP.GE.AND P4, PT, R23, UR4, PT ;  /* 0x0000000417007c0c */ /* 0x000fd6000bf86270 */
[----:B----4-:R-:W4:Y:S01]  /*9dd0*/  @!P5 LDS.128 R12, [R27+0x20000] ;  /* 0x020000001b0cd984 */ /* 0x010f220000000c00 */
[----:B---3--:R-:W-:-:S04]  /*9de0*/  @!P5 LEA R36, P3, R16, R38, 0x1 ;  /* 0x000000261024d211 */ /* 0x008fc800078608ff */
[----:B0-----:R-:W-:Y:S02]  /*9df0*/  @!P5 LEA.HI.X R37, R16, R39, R17, 0x1, P3 ;  /* 0x000000271025d211 */ /* 0x001fe400018f0c11 */
        /* <DEDUP_REMOVED lines=9> */
[----:B0-----:R-:W-:Y:S01]  /*9e90*/  @!P5 MOV R37, R39 ;  /* 0x000000270025d202 */ /* 0x001fe20000000f00 */
[----:B------:R-:W-:-:S04]  /*9ea0*/  @!P5 IMAD.MOV.U32 R36, RZ, RZ, R38 ;  /* 0x000000ffff24d224 */ /* 0x000fc800078e0026 */
[----:B------:R-:W-:-:S05]  /*9eb0*/  @!P5 IMAD.WIDE R36, R11, 0x2, R36 ;  /* 0x000000020b24d825 */ /* 0x000fca00078e0224 */
[----:B---3--:R0:W-:Y:S01]  /*9ec0*/  @!P5 ST.E.128 desc[UR56][R36.64], R12 ;  /* 0x0000000c2400d985 */ /* 0x0081e2000c101d38 */
[----:B------:R-:W-:-:S13]  /*9ed0*/  ISETP.GE.AND P5, PT, R193, UR4, PT ;  /* 0x00000004c1007c0c */ /* 0x000fda000bfa6270 */
[----:B------:R-:W3:Y:S01]  /*9ee0*/  @!P5 LDS.128 R12, [R27+0x23000] ;  /* 0x023000001b0cd984 */ /* 0x000ee20000000c00 */
[----:B------:R-:W-:Y:S01]  /*9ef0*/  @!P5 IMAD.SHL.U32 R11, R198, 0x8, RZ ;  /* 0x00000008c60bd824 */ /* 0x000fe200078e00ff */
[----:B0-----:R-:W-:Y:S01]  /*9f00*/  @!P5 MOV R37, R39 ;  /* 0x000000270025d202 */ /* 0x001fe20000000f00 */
[----:B------:R-:W-:-:S04]  /*9f10*/  @!P5 IMAD.MOV.U32 R36, RZ, RZ, R38 ;  /* 0x000000ffff24d224 */ /* 0x000fc800078e0026 */
[----:B------:R-:W-:-:S05]  /*9f20*/  @!P5 IMAD.WIDE R36, R11, 0x2, R36 ;  /* 0x000000020b24d825 */ /* 0x000fca00078e0224 */
[----:B---3--:R0:W-:Y:S01]  /*9f30*/  @!P5 ST.E.128 desc[UR56][R36.64], R12 ;  /* 0x0000000c2400d985 */ /* 0x0081e2000c101d38 */
[----:B------:R-:W-:-:S03]  /*9f40*/  ISETP.GE.AND P5, PT, R192, UR4, PT ;  /* 0x00000004c0007c0c */ /* 0x000fc6000bfa6270 */
[----:B------:R-:W3:Y:S10]  /*9f50*/  @!P4 LDS.128 R12, [R28+0x23000] ;  /* 0x023000001c0cc984 */ /* 0x000ef40000000c00 */
[----:B0-----:R-:W-:-:S04]  /*9f60*/  @!P5 LEA R36, P6, R192, R38, 0x1 ;  /* 0x00000026c024d211 */ /* 0x001fc800078c08ff */
[----:B------:R-:W-:Y:S01]  /*9f70*/  @!P5 LEA.HI.X R37, R192, R39, R199, 0x1, P6 ;  /* 0x00000027c025d211 */ /* 0x000fe200030f0cc7 */
[----:B---3--:R-:W-:Y:S04]  /*9f80*/  @!P4 ST.E.128 desc[UR56][R34.64], R12 ;  /* 0x0000000c2200c985 */ /* 0x008fe8000c101d38 */
[----:B------:R-:W0:Y:S04]  /*9f90*/  @!P3 LDS.128 R12, [R27+0x26000] ;  /* 0x026000001b0cb984 */ /* 0x000e280000000c00 */
[----:B0-----:R-:W-:Y:S04]  /*9fa0*/  @!P3 ST.E.128 desc[UR56][R32.64], R12 ;  /* 0x0000000c2000b985 */ /* 0x001fe8000c101d38 */
[----:B------:R-:W0:Y:S04]  /*9fb0*/  @!P5 LDS.128 R12, [R28+0x26000] ;  /* 0x026000001c0cd984 */ /* 0x000e280000000c00 */
[----:B0-----:R0:W-:Y:S02]  /*9fc0*/  @!P5 ST.E.128 desc[UR56][R36.64], R12 ;  /* 0x0000000c2400d985 */ /* 0x0011e4000c101d38 */
.L_x_493:
[----:B------:R-:W-:Y:S05]  /*9fd0*/  BSYNC B0 ;  /* 0x0000000000007941 */ /* 0x000fea0003800000 */
.L_x_457:
[----:B0--3--:R-:W0:Y:S01]  /*9fe0*/  S2R R11, SR_TID.X ;  /* 0x00000000000b7919 */ /* 0x009e220000002100 */
[----:B------:R-:W-:Y:S01]  /*9ff0*/  @!PT LDS RZ, [RZ] ;  /* 0x00000000fffff984 */ /* 0x000fe20000000800 */
[----:B------:R-:W-:Y:S01]  /*a000*/  @!PT LDS RZ, [RZ] ;  /* 0x00000000fffff984 */ /* 0x000fe20000000800 */
[----:B------:R-:W-:Y:S01]  /*a010*/  @!PT LDS RZ, [RZ] ;  /* 0x00000000fffff984 */ /* 0x000fe20000000800 */
[----:B------:R-:W-:Y:S01]  /*a020*/  @!PT LDS RZ, [RZ] ;  /* 0x00000000fffff984 */ /* 0x000fe20000000800 */
[----:B------:R3:W-:Y:S06]  /*a030*/  MEMBAR.ALL.CTA ;  /* 0x0000000000007992 */ /* 0x0007ec0000008000 */
[----:B---3--:R-:W3:Y:S01]  /*a040*/  FENCE.VIEW.ASYNC.S ;  /* 0x00000000000073c6 */ /* 0x008ee20000000000 */
[----:B------:R-:W-:Y:S05]  /*a050*/  WARPSYNC.ALL ;  /* 0x0000000000007948 */ /* 0x000fea0003800000 */
[----:B------:R-:W-:Y:S01]  /*a060*/  BSSY B0, `(.L_x_554) ;  /* 0x0000009000007945 */ /* 0x000fe20003800000 */
[----:B0-----:R-:W-:Y:S01]  /*a070*/  LOP3.LUT R11, R11, 0x7f, RZ, 0xc0, !PT ;  /* 0x0000007f0b0b7812 */ /* 0x001fe200078ec0ff */
[----:B---3--:R0:W-:Y:S03]  /*a080*/  BAR.SYNC.DEFER_BLOCKING R137, 0x80 ;  /* 0x000200890000751d */ /* 0x0081e60000010000 */
[----:B------:R-:W-:-:S13]  /*a090*/  ISETP.NE.AND P3, PT, R11, RZ, PT ;  /* 0x000000ff0b00720c */ /* 0x000fda0003f65270 */
[----:B------:R-:W-:-:S05]  /*a0a0*/  @!P3 VIADD R11, R86, 0x308a0 ;  /* 0x000308a0560bb836 */ /* 0x000fca0000000000 */
[----:B------:R-:W-:-:S04]  /*a0b0*/  @!P3 PRMT R11, RZ, 0x654, R11 ;  /* 0x00000654ff0bb816 */ /* 0x000fc8000000000b */
[----:B------:R0:W-:Y:S01]  /*a0c0*/  @!P3 SYNCS.ARRIVE.TRANS64.RED.A1T0 RZ, [R11+URZ], RZ ;  /* 0x000000ff0bffb9a7 */ /* 0x0001e2000810043f */
[----:B------:R-:W-:Y:S05]  /*a0d0*/  @!P2 BRA `(.L_x_555) ;  /* 0x000000000004a947 */ /* 0x000fea0003800000 */
[----:B------:R-:W-:Y:S01]  /*a0e0*/  BPT.TRAP 0x1 ;  /* 0x000000040000795c */ /* 0x000fe20000300000 */
.L_x_555:
[----:B------:R-:W-:Y:S05]  /*a0f0*/  BSYNC B0 ;  /* 0x0000000000007941 */ /* 0x000fea0003800000 */
.L_x_554:
[----:B------:R-:W3:Y:S01]  /*a100*/  SYNCS.PHASECHK.TRANS64.TRYWAIT P2, [R86+URZ+0x308b0], R87 ;  /* 0x0308b057560075a7 */ /* 0x000ee2000804017f */
[----:B------:R-:W-:Y:S01]  /*a110*/  ULDC UR58, c[0x0][0x2f4] ;  /* 0x0000bd00003a7ab9 */ /* 0x000fe20000000800 */
[----:B------:R-:W-:Y:S04]  /*a120*/  BSSY B0, `(.L_x_556) ;  /* 0x0000002000007945 */ /* 0x000fe80003800000 */
[----:B---3--:R-:W-:Y:S05]  /*a130*/  @!P2 BRA `(.L_x_557) ;  /* 0x0000015c00c4a947 */ /* 0x008fea0003800000 */
.L_x_815:
[----:B------:R-:W-:Y:S05]  /*a140*/  BSYNC B0 ;  /* 0x0000000000007941 */ /* 0x000fea0003800000 */
.L_x_556:
[----:B------:R-:W-:Y:S01]  /*a150*/  ULDC.64 UR4, c[0x0][0x328] ;  /* 0x0000ca0000047ab9 */ /* 0x000fe20000000a00 */
[----:B------:R-:W-:Y:S01]  /*a160*/  IMAD.IADD R85, R85, 0x1, -R202 ;  /* 0x0000000155557824 */ /* 0x000fe200078e0aca */
[----:B------:R-:W-:Y:S01]  /*a170*/  BSSY B0, `(.L_x_558) ;  /* 0x0000036000007945 */ /* 0x000fe20003800000 */
[----:B------:R-:W-:Y:S02]  /*a180*/  IMAD R31, R31, UR4, RZ ;  /* 0x000000041f1f7c24 */ /* 0x000fe4000f8e02ff */
[----:B----4-:R-:W-:-:S04]  /*a190*/  IMAD.WIDE.U32 R12, R26, UR4, RZ ;  /* 0x000000041a0c7c25 */ /* 0x010fc8000f8e00ff */
[----:B------:R-:W-:Y:S01]  /*a1a0*/  IMAD R31, R26, UR5, R31 ;  /* 0x000000051a1f7c24 */ /* 0x000fe2000f8e021f */
[----:B------:R-:W-:Y:S02]  /*a1b0*/  ULDC.64 UR4, c[0x0][0x338] ;  /* 0x0000ce0000047ab9 */ /* 0x000fe40000000a00 */
[----:B------:R-:W-:Y:S02]  /*a1c0*/  IMAD R84, R84, UR4, RZ ;  /* 0x0000000454547c24 */ /* 0x000fe4000f8e02ff */
[----:B------:R-:W-:Y:S02]  /*a1d0*/  IMAD.IADD R13, R13, 0x1, R31 ;  /* 0x000000010d0d7824 */ /* 0x000fe400078e021f */
[C---:B0-----:R-:W-:Y:S02]  /*a1e0*/  IMAD R11, R21.reuse, UR5, R84 ;  /* 0x00000005150b7c24 */ /* 0x041fe4000f8e0254 */
[----:B------:R-:W-:Y:S01]  /*a1f0*/  IMAD.WIDE.U32 R12, R21, UR4, R12 ;  /* 0x00000004150c7c25 */ /* 0x000fe2000f8e000c */
[----:B------:R-:W-:-:S03]  /*a200*/  ULDC.64 UR4, c[0x0][0x330] ;  /* 0x0000cc0000047ab9 */ /* 0x000fc60000000a00 */
[----:B------:R-:W-:Y:S01]  /*a210*/  IMAD R15, R0, UR4, RZ ;  /* 0x00000004000f7c24 */ /* 0x000fe2000f8e02ff */
[----:B------:R-:W-:-:S03]  /*a220*/  IADD3 R13, R13, R11, RZ ;  /* 0x0000000b0d0d7210 */ /* 0x000fc60007ffe0ff */
[C---:B------:R-:W-:Y:S02]  /*a230*/  IMAD R11, R30.reuse, UR5, R15 ;  /* 0x000000051e0b7c24 */ /* 0x040fe4000f8e020f */
[----:B------:R-:W-:Y:S01]  /*a240*/  IMAD.WIDE.U32 R12, R30, UR4, R12 ;  /* 0x000000041e0c7c25 */ /* 0x000fe2000f8e000c */
[----:B------:R-:W-:-:S03]  /*a250*/  ULDC.64 UR4, c[0x0][0x318] ;  /* 0x0000c60000047ab9 */ /* 0x000fc60000000a00 */
[----:B------:R-:W-:Y:S01]  /*a260*/  IMAD.IADD R11, R13, 0x1, R11 ;  /* 0x000000010d0b7824 */ /* 0x000fe200078e020b */
[----:B------:R-:W-:-:S04]  /*a270*/  LEA R21, P2, R12, UR4, 0x1 ;  /* 0x000000040c157c11 */ /* 0x000fc8000f8408ff */
[----:B------:R-:W-:Y:S01]  /*a280*/  LEA.HI.X R11, R12, UR5, R11, 0x1, P2 ;  /* 0x000000050c0b7c11 */ /* 0x000fe200090f0c0b */
[----:B------:R0:W4:Y:S01]  /*a290*/  SHFL.IDX PT, R36, R21, RZ, 0x1c1f ;  /* 0x001c1fff15247589 */ /* 0x00012200000e0000 */
[----:B------:R-:W-:-:S03]  /*a2a0*/  ISETP.GE.AND P2, PT, R85, 0x1, PT ;  /* 0x000000015500780c */ /* 0x000fc60003f46270 */
[----:B------:R0:W0:Y:S10]  /*a2b0*/  SHFL.IDX PT, R37, R11, RZ, 0x1c1f ;  /* 0x001c1fff0b257589 */ /* 0x00003400000e0000 */
[----:B------:R-:W-:Y:S05]  /*a2c0*/  @!P2 BRA `(.L_x_559) ;  /* 0x000000000080a947 */ /* 0x000fea0003800000 */
[----:B------:R-:W-:Y:S02]  /*a2d0*/  ISETP.GE.AND P5, PT, R16, UR58, PT ;  /* 0x0000003a10007c0c */ /* 0x000fe4000bfa6270 */
[----:B------:R-:W-:-:S11]  /*a2e0*/  ISETP.GE.AND P4, PT, R23, UR58, PT ;  /* 0x0000003a17007c0c */ /* 0x000fd6000bf86270 */
[----:B------:R-:W5:Y:S01]  /*a2f0*/  @!P5 LDS.128 R12, [R27] ;  /* 0x000000001b0cd984 */ /* 0x000f620000000c00 */
[----:B----4-:R-:W-:-:S04]  /*a300*/  @!P5 LEA R38, P2, R16, R36, 0x1 ;  /* 0x000000241026d211 */ /* 0x010fc800078408ff */
[----:B0-----:R-:W-:Y:S02]  /*a310*/  @!P5 LEA.HI.X R39, R16, R37, R17, 0x1, P2 ;  /* 0x000000251027d211 */ /* 0x001fe400010f0c11 */
[----:B------:R-:W-:-:S04]  /*a320*/  @!P4 LEA R34, P2, R23, R36, 0x1 ;  /* 0x000000241722c211 */ /* 0x000fc800078408ff */
[----:B------:R-:W-:Y:S02]  /*a330*/  @!P4 LEA.HI.X R35, R23, R37, R201, 0x1, P2 ;  /* 0x000000251723c211 */ /* 0x000fe400010f0cc9 */
[----:B------:R-:W-:-:S13]  /*a340*/  ISETP.GE.AND P2, PT, R22, UR58, PT ;  /* 0x0000003a16007c0c */ /* 0x000fda000bf46270 */
[----:B------:R-:W-:-:S04]  /*a350*/  @!P2 LEA R32, P6, R22, R36, 0x1 ;  /* 0x000000241620a211 */ /* 0x000fc800078c08ff */
[----:B------:R-:W-:Y:S01]  /*a360*/  @!P2 LEA.HI.X R33, R22, R37, R200, 0x1, P6 ;  /* 0x000000251621a211 */ /* 0x000fe200030f0cc8 */
[----:B-----5:R0:W-:Y:S01]  /*a370*/  @!P5 ST.E.128 desc[UR56][R38.64], R12 ;  /* 0x0000000c2600d985 */ /* 0x0201e2000c101d38 */
[----:B------:R-:W-:-:S13]  /*a380*/  ISETP.GE.AND P5, PT, R194, UR58, PT ;  /* 0x0000003ac2007c0c */ /* 0x000fda000bfa6270 */
[----:B------:R-:W4:Y:S01]  /*a390*/  @!P5 LDS.128 R12, [R28] ;  /* 0x000000001c0cd984 */ /* 0x000f220000000c00 */
[----:B------:R-:W-:-:S05]  /*a3a0*/  @!P5 SHF.L.U32 R31, R195, 0x3, RZ ;  /* 0x00000003c31fd819 */ /* 0x000fca00000006ff */
[----:B0-----:R-:W-:-:S05]  /*a3b0*/  @!P5 IMAD.WIDE R38, R31, 0x2, R36 ;  /* 0x000000021f26d825 */ /* 0x001fca00078e0224 */
[----:B----4-:R0:W-:Y:S01]  /*a3c0*/  @!P5 ST.E.128 desc[UR56][R38.64], R12 ;  /* 0x0000000c2600d985 */ /* 0x0101e2000c101d38 */
[----:B------:R-:W-:-:S13]  /*a3d0*/  ISETP.GE.AND P5, PT, R193, UR58, PT ;  /* 0x0000003ac1007c0c */ /* 0x000fda000bfa6270 */
[----:B------:R-:W4:Y:S01]  /*a3e0*/  @!P5 LDS.128 R12, [R27+0x3000] ;  /* 0x003000001b0cd984 */ /* 0x000f220000000c00 */
[----:B------:R-:W-:Y:S01]  /*a3f0*/  @!P5 IMAD.SHL.U32 R31, R198, 0x8, RZ ;  /* 0x00000008c61fd824 */ /* 0x000fe200078e00ff */
[----:B0-----:R-:W-:Y:S01]  /*a400*/  @!P5 MOV R39, R37 ;  /* 0x000000250027d202 */ /* 0x001fe20000000f00 */
[----:B------:R-:W-:-:S04]  /*a410*/  @!P5 IMAD.MOV.U32 R38, RZ, RZ, R36 ;  /* 0x000000ffff26d224 */ /* 0x000fc800078e0024 */
[----:B------:R-:W-:-:S05]  /*a420*/  @!P5 IMAD.WIDE R38, R31, 0x2, R38 ;  /* 0x000000021f26d825 */ /* 0x000fca00078e0226 */
[----:B----4-:R-:W-:Y:S01]  /*a430*/  @!P5 ST.E.128 desc[UR56][R38.64], R12 ;  /* 0x0000000c2600d985 */ /* 0x010fe2000c101d38 */
[----:B------:R-:W-:-:S03]  /*a440*/  ISETP.GE.AND P5, PT, R192, UR58, PT ;  /* 0x0000003ac0007c0c */ /* 0x000fc6000bfa6270 */
[----:B------:R-:W0:Y:S10]  /*a450*/  @!P4 LDS.128 R12, [R28+0x3000] ;  /* 0x003000001c0cc984 */ /* 0x000e340000000c00 */
[----:B------:R-:W-:-:S04]  /*a460*/  @!P5 LEA R36, P6, R192, R36, 0x1 ;  /* 0x00000024c024d211 */ /* 0x000fc800078c08ff */
[----:B------:R-:W-:Y:S01]  /*a470*/  @!P5 LEA.HI.X R37, R192, R37, R199, 0x1, P6 ;  /* 0x00000025c025d211 */ /* 0x000fe200030f0cc7 */
[----:B0-----:R-:W-:Y:S04]  /*a480*/  @!P4 ST.E.128 desc[UR56][R34.64], R12 ;  /* 0x0000000c2200c985 */ /* 0x001fe8000c101d38 */
[----:B------:R-:W0:Y:S04]  /*a490*/  @!P2 LDS.128 R12, [R27+0x6000] ;  /* 0x006000001b0ca984 */ /* 0x000e280000000c00 */
[----:B0-----:R-:W-:Y:S04]  /*a4a0*/  @!P2 ST.E.128 desc[UR56][R32.64], R12 ;  /* 0x0000000c2000a985 */ /* 0x001fe8000c101d38 */
[----:B------:R-:W0:Y:S04]  /*a4b0*/  @!P5 LDS.128 R12, [R28+0x6000] ;  /* 0x006000001c0cd984 */ /* 0x000e280000000c00 */
[----:B0-----:R0:W-:Y:S02]  /*a4c0*/  @!P5 ST.E.128 desc[UR56][R36.64], R12 ;  /* 0x0000000c2400d985 */ /* 0x0011e4000c101d38 */
.L_x_559:
[----:B------:R-:W-:Y:S05]  /*a4d0*/  BSYNC B0 ;  /* 0x0000000000007941 */ /* 0x000fea0003800000 */
.L_x_558:
[----:B------:R-:W-:Y:S01]  /*a4e0*/  ISETP.GE.AND P2, PT, R85, 0x41, PT ;  /* 0x000000415500780c */ /* 0x000fe20003f46270 */
[----:B0-----:R0:W0:Y:S01]  /*a4f0*/  SHFL.IDX PT, R37, R11, 0x1, 0x1c1f ;  /* 0x003c1f000b257f89 */ /* 0x00102200000e0000 */
[----:B------:R-:W-:Y:S03]  /*a500*/  BSSY B0, `(.L_x_560) ;  /* 0x0000023000007945 */ /* 0x000fe60003800000 */
[----:B----4-:R4:W0:Y:S08]  /*a510*/  SHFL.IDX PT, R36, R21, 0x1, 0x1c1f ;  /* 0x003c1f0015247f89 */ /* 0x01083000000e0000 */
[----:B----4-:R-:W-:Y:S05]  /*a520*/  @!P2 BRA `(.L_x_561) ;  /* 0x000000000080a947 */ /* 0x010fea0003800000 */
[----:B------:R-:W-:Y:S02]  /*a530*/  ISETP.GE.AND P5, PT, R16, UR58, PT ;  /* 0x0000003a10007c0c */ /* 0x000fe4000bfa6270 */
[----:B------:R-:W-:-:S11]  /*a540*/  ISETP.GE.AND P4, PT, R23, UR58, PT ;  /* 0x0000003a17007c0c */ /* 0x000fd6000bf86270 */
[----:B------:R-:W4:Y:S01]  /*a550*/  @!P5 LDS.128 R12, [R27+0x2000] ;  /* 0x002000001b0cd984 */ /* 0x000f220000000c00 */
[----:B0-----:R-:W-:-:S04]  /*a560*/  @!P5 LEA R38, P2, R16, R36, 0x1 ;  /* 0x000000241026d211 */ /* 0x001fc800078408ff */
[----:B------:R-:W-:Y:S02]  /*a570*/  @!P5 LEA.HI.X R39, R16, R37, R17, 0x1, P2 ;  /* 0x000000251027d211 */ /* 0x000fe400010f0c11 */
[----:B------:R-:W-:-:S04]  /*a580*/  @!P4 LEA R34, P2, R23, R36, 0x1 ;  /* 0x000000241722c211 */ /* 0x000fc800078408ff */
[----:B------:R-:W-:Y:S02]  /*a590*/  @!P4 LEA.HI.X R35, R23, R37, R201, 0x1, P2 ;  /* 0x000000251723c211 */ /* 0x000fe400010f0cc9 */
[----:B------:R-:W-:-:S13]  /*a5a0*/  ISETP.GE.AND P2, PT, R22, UR58, PT ;  /* 0x0000003a16007c0c */ /* 0x000fda000bf46270 */
[----:B------:R-:W-:-:S04]  /*a5b0*/  @!P2 LEA R32, P6, R22, R36, 0x1 ;  /* 0x000000241620a211 */ /* 0x000fc800078c08ff */
[----:B------:R-:W-:Y:S01]  /*a5c0*/  @!P2 LEA.HI.X R33, R22, R37, R200, 0x1, P6 ;  /* 0x000000251621a211 */ /* 0x000fe200030f0cc8 */
[----:B----4-:R0:W-:Y:S01]  /*a5d0*/  @!P5 ST.E.128 desc[UR56][R38.64], R12 ;  /* 0x0000000c2600d985 */ /* 0x0101e2000c101d38 */
[----:B------:R-:W-:-:S13]  /*a5e0*/  ISETP.GE.AND P5, PT, R194, UR58, PT ;  /* 0x0000003ac2007c0c */ /* 0x000fda000bfa6270 */
[----:B------:R-:W4:Y:S01]  /*a5f0*/  @!P5 LDS.128 R12, [R28+0x2000] ;  /* 0x002000001c0cd984 */ /* 0x000f220000000c00 */
[----:B------:R-:W-:-:S04]  /*a600*/  @!P5 IMAD.SHL.U32 R11, R195, 0x8, RZ ;  /* 0x00000008c30bd824 */ /* 0x000fc800078e00ff */
        /* <DEDUP_REMOVED lines=18> */
.L_x_561:
[----:B------:R-:W-:Y:S05]  /*a730*/  BSYNC B0 ;  /* 0x0000000000007941 */ /* 0x000fea0003800000 */
.L_x_560:
[----:B0-----:R-:W5:Y:S01]  /*a740*/  LDL R11, [R1] ;  /* 0x00000000010b7983 */ /* 0x001f620000100800 */
[----:B-1-3--:R-:W-:Y:S01]  /*a750*/  @!P3 VIADD R86, R86, 0x308c0 ;  /* 0x000308c05656b836 */ /* 0x00afe20000000000 */
[----:B------:R-:W-:Y:S01]  /*a760*/  IADD3 R19, R19, 0x1, RZ ;  /* 0x0000000113137810 */ /* 0x000fe20007ffe0ff */
[----:B------:R-:W-:Y:S01]  /*a770*/  @!PT LDS RZ, [RZ] ;  /* 0x00000000fffff984 */ /* 0x000fe20000000800 */
[----:B------:R-:W-:Y:S01]  /*a780*/  @!PT LDS RZ, [RZ] ;  /* 0x00000000fffff984 */ /* 0x000fe20000000800 */
[----:B------:R-:W-:Y:S01]  /*a790*/  @!PT LDS RZ, [RZ] ;  /* 0x00000000fffff984 */ /* 0x000fe20000000800 */
[----:B------:R-:W-:Y:S01]  /*a7a0*/  @!PT LDS RZ, [RZ] ;  /* 0x00000000fffff984 */ /* 0x000fe20000000800 */
[----:B------:R0:W-:Y:S06]  /*a7b0*/  MEMBAR.ALL.CTA ;  /* 0x0000000000007992 */ /* 0x0001ec0000008000 */
[----:B0-----:R-:W0:Y:S02]  /*a7c0*/  FENCE.VIEW.ASYNC.S ;  /* 0x00000000000073c6 */ /* 0x001e240000000000 */
[----:B0-----:R0:W-:Y:S01]  /*a7d0*/  BAR.SYNC.DEFER_BLOCKING R137, 0x80 ;  /* 0x000200890000751d */ /* 0x0011e20000010000 */
[----:B------:R-:W-:-:S02]  /*a7e0*/  @!P3 PRMT R86, RZ, 0x654, R86 ;  /* 0x00000654ff56b816 */ /* 0x000fc40000000056 */
[----:B------:R-:W-:-:S03]  /*a7f0*/  PLOP3.LUT P2, PT, PT, PT, PT, 0x8, 0x0 ;  /* 0x000000000000781c */ /* 0x000fc60003f4e170 */
[----:B------:R0:W-:Y:S01]  /*a800*/  @!P3 SYNCS.ARRIVE.TRANS64.RED.A1T0 RZ, [R86+URZ], RZ ;  /* 0x000000ff56ffb9a7 */ /* 0x0001e2000810043f */
[----:B------:R-:W-:-:S04]  /*a810*/  ISETP.NE.AND P3, PT, R19, 0x2, PT ;  /* 0x000000021300780c */ /* 0x000fc80003f65270 */
[----:B----4-:R-:W-:Y:S02]  /*a820*/  SEL R12, RZ, 0x1, P3 ;  /* 0x00000001ff0c7807 */ /* 0x010fe40001800000 */
[----:B------:R-:W-:Y:S02]  /*a830*/  SEL R19, R19, RZ, P3 ;  /* 0x000000ff13137207 */ /* 0x000fe40001800000 */
[----:B------:R-:W-:Y:S02]  /*a840*/  LOP3.LUT R203, R203, R12, RZ, 0x3c, !PT ;  /* 0x0000000ccbcb7212 */ /* 0x000fe400078e3cff */
[----:B-----5:R-:W-:-:S13]  /*a850*/  LOP3.LUT P4, RZ, R11, 0x2, RZ, 0xc0, !PT ;  /* 0x000000020bff7812 */ /* 0x020fda000788c0ff */
[----:B0-----:R-:W-:Y:S05]  /*a860*/  @P4 BRA `(.L_x_562) ;  /* 0xffffff7c004c4947 */ /* 0x001fea000383ffff */
.L_x_452:
[----:B------:R-:W-:Y:S01]  /*a870*/  BSSY B0, `(.L_x_563) ;  /* 0x000003a000007945 */ /* 0x000fe20003800000 */
[----:B------:R-:W-:Y:S02]  /*a880*/  ISETP.GE.AND P1, PT, R141, 0x1, PT ;  /* 0x000000018d00780c */ /* 0x000fe40003f26270 */
[----:B------:R-:W-:Y:S02]  /*a890*/  CS2R R2, SRZ ;  /* 0x0000000000027805 */ /* 0x000fe4000001ff00 */
[----:B------:R-:W-:Y:S02]  /*a8a0*/  PLOP3.LUT P0, PT, PT, PT, PT, 0x80, 0x0 ;  /* 0x000000000000781c */ /* 0x000fe40003f0f070 */
[----:B--2---:R-:W-:Y:S02]  /*a8b0*/  CS2R R118, SRZ ;  /* 0x0000000000767805 */ /* 0x004fe4000001ff00 */
[----:B------:R-:W-:Y:S02]  /*a8c0*/  CS2R R116, SRZ ;  /* 0x0000000000747805 */ /* 0x000fe4000001ff00 */
[----:B------:R-:W-:-:S02]  /*a8d0*/  CS2R R114, SRZ ;  /* 0x0000000000727805 */ /* 0x000fc4000001ff00 */
[----:B------:R-:W-:Y:S02]  /*a8e0*/  CS2R R112, SRZ ;  /* 0x0000000000707805 */ /* 0x000fe4000001ff00 */
[----:B------:R-:W-:Y:S01]  /*a8f0*/  CS2R R106, SRZ ;  /* 0x00000000006a7805 */ /* 0x000fe2000001ff00 */
[----:B------:R-:W-:Y:S01]  /*a900*/  IMAD.MOV.U32 R110, RZ, RZ, RZ ;  /* 0x000000ffff6e7224 */ /* 0x000fe200078e00ff */
[----:B------:R-:W-:Y:S02]  /*a910*/  CS2R R108, SRZ ;  /* 0x00000000006c7805 */ /* 0x000fe4000001ff00 */
[----:B------:R-:W-:Y:S02]  /*a920*/  CS2R R54, SRZ ;  /* 0x0000000000367805 */ /* 0x000fe4000001ff00 */
[----:B------:R-:W-:Y:S01]  /*a930*/  CS2R R104, SRZ ;  /* 0x0000000000687805 */ /* 0x000fe2000001ff00 */
[----:B------:R-:W-:Y:S01]  /*a940*/  IMAD.MOV.U32 R103, RZ, RZ, RZ ;  /* 0x000000ffff677224 */ /* 0x000fe200078e00ff */
[----:B------:R-:W-:-:S02]  /*a950*/  CS2R R98, SRZ ;  /* 0x0000000000627805 */ /* 0x000fc4000001ff00 */
[----:B------:R-:W-:Y:S02]  /*a960*/  CS2R R100, SRZ ;  /* 0x0000000000647805 */ /* 0x000fe4000001ff00 */
[----:B------:R-:W-:Y:S02]  /*a970*/  CS2R R62, SRZ ;  /* 0x00000000003e7805 */ /* 0x000fe4000001ff00 */
[----:B------:R-:W-:Y:S02]  /*a980*/  CS2R R96, SRZ ;  /* 0x0000000000607805 */ /* 0x000fe4000001ff00 */
[----:B------:R-:W-:Y:S02]  /*a990*/  MOV R95, RZ ;  /* 0x000000ff005f7202 */ /* 0x000fe40000000f00 */
[----:B------:R-:W-:Y:S02]  /*a9a0*/  CS2R R90, SRZ ;  /* 0x00000000005a7805 */ /* 0x000fe4000001ff00 */
[----:B------:R-:W-:-:S02]  /*a9b0*/  CS2R R92, SRZ ;  /* 0x00000000005c7805 */ /* 0x000fc4000001ff00 */
[----:B------:R-:W-:Y:S01]  /*a9c0*/  CS2R R88, SRZ ;  /* 0x0000000000587805 */ /* 0x000fe2000001ff00 */
[----:B------:R-:W-:Y:S01]  /*a9d0*/  IMAD.MOV.U32 R87, RZ, RZ, RZ ;  /* 0x000000ffff577224 */ /* 0x000fe200078e00ff */
[----:B------:R-:W-:Y:S02]  /*a9e0*/  CS2R R82, SRZ ;  /* 0x0000000000527805 */ /* 0x000fe4000001ff00 */
        /* <DEDUP_REMOVED lines=25> */
[----:B------:R-:W-:Y:S02]  /*ab80*/  MOV R137, RZ ;  /* 0x000000ff00897202 */ /* 0x000fe40000000f00 */
[----:B------:R-:W-:Y:S02]  /*ab90*/  CS2R R124, SRZ ;  /* 0x00000000007c7805 */ /* 0x000fe4000001ff00 */
[----:B------:R-:W-:Y:S02]  /*aba0*/  CS2R R32, SRZ ;  /* 0x0000000000207805 */ /* 0x000fe4000001ff00 */
[----:B------:R-:W-:Y:S01]  /*abb0*/  CS2R R138, SRZ ;  /* 0x00000000008a7805 */ /* 0x000fe2000001ff00 */
[----:B------:R-:W-:-:S02]  /*abc0*/  IMAD.MOV.U32 R4, RZ, RZ, RZ ;  /* 0x000000ffff047224 */ /* 0x000fc400078e00ff */
[----:B------:R-:W-:Y:S01]  /*abd0*/  IMAD.MOV.U32 R0, RZ, RZ, RZ ;  /* 0x000000ffff007224 */ /* 0x000fe200078e00ff */
[----:B------:R-:W-:Y:S06]  /*abe0*/  @P2 BRA `(.L_x_564) ;  /* 0x0000000000082947 */ /* 0x000fec0003800000 */
[----:B------:R-:W0:Y:S02]  /*abf0*/  FENCE.VIEW.ASYNC.G ;  /* 0x00000000000073c6 */ /* 0x000e240000000100 */
[----:B0-----:R-:W-:Y:S06]  /*ac00*/  BAR.ARV 0xc, 0x180 ;  /* 0x0306000000007b1d */ /* 0x001fec0000002000 */
.L_x_564:
[----:B------:R-:W-:Y:S05]  /*ac10*/  BSYNC B0 ;  /* 0x0000000000007941 */ /* 0x000fea0003800000 */
.L_x_563:
[----:B------:R-:W-:Y:S01]  /*ac20*/  CS2R R24, SRZ ;  /* 0x0000000000187805 */ /* 0x000fe2000001ff00 */
[----:B------:R-:W-:Y:S06]  /*ac30*/  @!P1 BRA `(.L_x_565) ;  /* 0x000000b800609947 */ /* 0x000fec0003800000 */
[----:B------:R-:W0:Y:S01]  /*ac40*/  S2R R6, SR_TID.X ;  /* 0x0000000000067919 */ /* 0x000e220000002100 */
[----:B------:R-:W-:-:S06]  /*ac50*/  ULOP3.LUT UP0, URZ, UR60, 0x1bf, URZ, 0xc0, !UPT ;  /* 0x000001bf3c3f7892 */ /* 0x000fcc000f80c03f */
[----:B------:R-:W-:Y:S02]  /*ac60*/  PLOP3.LUT P0, PT, PT, PT, UP0, 0x80, 0x0 ;  /* 0x000000000000781c */ /* 0x000fe40003f0f008 */
[----:B0-----:R-:W-:-:S04]  /*ac70*/  IADD3 R6, R6, -0x80, RZ ;  /* 0xffffff8006067810 */ /* 0x001fc80007ffe0ff */
[----:B------:R-:W-:-:S04]  /*ac80*/  SHF.R.S32.HI R5, RZ, 0x1f, R6 ;  /* 0x0000001fff057819 */ /* 0x000fc80000011406 */
[----:B------:R-:W-:-:S04]  /*ac90*/  LEA.HI R5, R5, R6, RZ, 0x7 ;  /* 0x0000000605057211 */ /* 0x000fc800078f38ff */
[----:B------:R-:W-:-:S05]  /*aca0*/  SHF.R.S32.HI R5, RZ, 0x7, R5 ;  /* 0x00000007ff057819 */ /* 0x000fca0000011405 */
[----:B------:R-:W0:Y:S02]  /*acb0*/  SHFL.IDX PT, R0, R5, RZ, 0x1f ;  /* 0x00001fff05007589 */ /* 0x000e2400000e0000 */
[----:B0-----:R-:W-:-:S04]  /*acc0*/  LEA.HI R2, R0, R0, RZ, 0x1 ;  /* 0x0000000000027211 */ /* 0x001fc800078f08ff */
[----:B------:R-:W-:-:S05]  /*acd0*/  LOP3.LUT R3, R2, 0x1e, RZ, 0xc0, !PT ;  /* 0x0000001e02037812 */ /* 0x000fca00078ec0ff */
[----:B------:R-:W-:-:S05]  /*ace0*/  IMAD.IADD R3, R0, 0x1, -R3 ;  /* 0x0000000100037824 */ /* 0x000fca00078e0a03 */
[----:B------:R-:W-:-:S04]  /*acf0*/  LEA R3, R3, UR60, 0xd ;  /* 0x0000003c03037c11 */ /* 0x000fc8000f8e68ff */
[----:B------:R-:W-:-:S04]  /*ad00*/  SHF.R.U32.HI R2, RZ, 0x4, R3 ;  /* 0x00000004ff027819 */ /* 0x000fc80000011603 */
[----:B------:R-:W-:Y:S01]  /*ad10*/  LOP3.LUT R2, R2, 0x3fff, RZ, 0xc0, !PT ;  /* 0x00003fff02027812 */ /* 0x000fe200078ec0ff */
[----:B------:R-:W-:Y:S06]  /*ad20*/  @!P0 BRA `(.L_x_566) ;  /* 0x0000000000408947 */ /* 0x000fec0003800000 */
        /* <DEDUP_REMOVED lines=16> */
.L_x_566:
[----:B------:R-:W-:Y:S02]  /*ae30*/  ULDC UR4, c[0x0][0x3f4] ;  /* 0x0000fd0000047ab9 */ /* 0x000fe40000000800 */
[----:B------:R-:W-:-:S13]  /*ae40*/  ISETP.LT.AND P0, PT, RZ, UR4, PT ;  /* 0x00000004ff007c0c */ /* 0x000fda000bf01270 */
[----:B------:R-:W-:Y:S05]  /*ae50*/  @P0 BRA `(.L_x_567) ;  /* 0x0000000000400947 */ /* 0x000fea0003800000 */
[----:B------:R-:W2:Y:S02]  /*ae60*/  LDL R20, [R1+0x4] ;  /* 0x0000040001147983 */ /* 0x000ea40000100800 */
[----:B--2---:R-:W-:-:S04]  /*ae70*/  LEA.HI R0, R20, R20, RZ, 0x1 ;  /* 0x0000001414007211 */ /* 0x004fc800078f08ff */
[----:B------:R-:W-:-:S05]  /*ae80*/  LOP3.LUT R0, R0, 0xfffffffe, RZ, 0xc0, !PT ;  /* 0xfffffffe00007812 */ /* 0x000fca00078ec0ff */
[----:B------:R-:W-:-:S05]  /*ae90*/  IMAD.IADD R0, R20, 0x1, -R0 ;  /* 0x0000000114007824 */ /* 0x000fca00078e0a00 */
[----:B------:R-:W-:-:S04]  /*aea0*/  SHF.L.U32 R3, R0, 0x1f, RZ ;  /* 0x0000001f00037819 */ /* 0x000fc800000006ff */
[----:B------:R0:W1:Y:S03]  /*aeb0*/  SYNCS.PHASECHK.TRANS64.TRYWAIT P0, [R18+URZ+0x30800], R3 ;  /* 0x03080003120075a7 */ /* 0x000066000800017f */
[----:B-1----:R-:W-:Y:S05]  /*aec0*/  @!P0 NANOSLEEP.SYNCS 0x989680 ;  /* 0x009896800000895d */ /* 0x002fea0003900000 */
[----:B------:R-:W1:Y:S01]  /*aed0*/  @!P0 SYNCS.PHASECHK.TRANS64 P0, [R18+URZ+0x30800], R3 ;  /* 0x03080003120085a7 */ /* 0x000e62000800007f */
[----:B------:R-:W-:Y:S04]  /*aee0*/  BSSY B0, `(.L_x_568) ;  /* 0x0000006000007945 */ /* 0x000fe80003800000 */
[----:B-1----:R-:W-:Y:S05]  /*aef0*/  @P0 BRA `(.L_x_569) ;  /* 0x0000000000100947 */ /* 0x002fea0003800000 */
.L_x_570:
[----:B-1----:R1:W2:Y:S02]  /*af00*/  SYNCS.PHASECHK.TRANS64.TRYWAIT P0, [R18+URZ+0x30800], R3 ;  /* 0x03080003120075a7 */ /* 0x0022a4000800017f */
[----:B--2---:R-:W-:Y:S05]  /*af10*/  @!P0 NANOSLEEP.SYNCS 0x989680 ;  /* 0x009896800000895d */ /* 0x004fea0003900000 */
[----:B------:R-:W2:Y:S02]  /*af20*/  @!P0 SYNCS.PHASECHK.TRANS64 P0, [R18+URZ+0x30800], R3 ;  /* 0x03080003120085a7 */ /* 0x000ea4000800007f */
[----:B--2---:R-:W-:Y:S05]  /*af30*/  @!P0 BRA `(.L_x_570) ;  /* 0xfffffffc00f08947 */ /* 0x004fea000383ffff */
.L_x_569:
[----:B------:R-:W-:Y:S05]  /*af40*/  BSYNC B0 ;  /* 0x0000000000007941 */ /* 0x000fea0003800000 */
.L_x_568:
[----:B------:R-:W-:Y:S05]  /*af50*/  BRA `(.L_x_571) ;  /* 0x0000005800ac7947 */ /* 0x000fea0003800000 */
.L_x_567:
[----:B-----5:R-:W-:Y:S01]  /*af60*/  SHF.R.S32.HI R0, RZ, 0x1f, R136 ;  /* 0x0000001fff007819 */ /* 0x020fe20000011488 */
[----:B------:R-:W-:Y:S01]  /*af70*/  ULOP3.LUT UP0, URZ, UR60, 0x3ff, URZ, 0xc0, !UPT ;  /* 0x000003ff3c3f7892 */ /* 0x000fe2000f80c03f */
[----:B------:R-:W-:Y:S01]  /*af80*/  ULDC.64 UR4, c[0x0][0x3f8] ;  /* 0x0000fe0000047ab9 */ /* 0x000fe20000000a00 */
[----:B------:R-:W-:Y:S02]  /*af90*/  ULDC.64 UR6, c[0x0][0x408] ;  /* 0x0001020000067ab9 */ /* 0x000fe40000000a00 */
[C---:B------:R-:W-:Y:S02]  /*afa0*/  IMAD R3, R0.reuse, UR4, RZ ;  /* 0x0000000400037c24 */ /* 0x040fe4000f8e02ff */
[----:B------:R-:W-:Y:S01]  /*afb0*/  IMAD R7, R0, UR6, RZ ;  /* 0x0000000600077c24 */ /* 0x000fe2000f8e02ff */
[----:B------:R-:W-:Y:S01]  /*afc0*/  PLOP3.LUT P2, PT, PT, PT, UP0, 0x80, 0x0 ;  /* 0x000000000000781c */ /* 0x000fe20003f4f008 */
[----:B------:R-:W-:-:S04]  /*afd0*/  IMAD.WIDE.U32 R4, R136, UR4, RZ ;  /* 0x0000000488047c25 */ /* 0x000fc8000f8e00ff */
[C---:B------:R-:W-:Y:S01]  /*afe0*/  IMAD R3, R136.reuse, UR5, R3 ;  /* 0x0000000588037c24 */ /* 0x040fe2000f8e0203 */
[----:B------:R-:W-:Y:S01]  /*aff0*/  ULDC.64 UR4, c[0x0][0x3e8] ;  /* 0x0000fa0000047ab9 */ /* 0x000fe20000000a00 */
[----:B------:R-:W-:Y:S01]  /*b000*/  IMAD R7, R136, UR7, R7 ;  /* 0x0000000788077c24 */ /* 0x000fe2000f8e0207 */
[----:B------:R-:W-:Y:S01]  /*b010*/  LEA R24, P0, R4, UR4, 0x1 ;  /* 0x0000000404187c11 */ /* 0x000fe2000f8008ff */
[----:B------:R-:W-:Y:S01]  /*b020*/  IMAD.WIDE.U32 R136, R136, UR6, RZ ;  /* 0x0000000688887c25 */ /* 0x000fe2000f8e00ff */
[----:B------:R-:W-:Y:S01]  /*b030*/  ULDC.64 UR6, c[0x0][0x400] ;  /* 0x0001000000067ab9 */ /* 0x000fe20000000a00 */
[----:B------:R-:W-:Y:S02]  /*b040*/  IADD3 R25, R3, R5, RZ ;  /* 0x0000000503197210 */ /* 0x000fe40007ffe0ff */
[----:B------:R-:W-:Y:S01]  /*b050*/  IMAD.IADD R27, R7, 0x1, R137 ;  /* 0x00000001071b7824 */ /* 0x000fe200078e0289 */
[----:B------:R-:W-:Y:S02]  /*b060*/  LEA R26, P1, R136, UR6, 0x1 ;  /* 0x00000006881a7c11 */ /* 0x000fe4000f8208ff */
[----:B------:R-:W-:-:S02]  /*b070*/  LEA.HI.X R25, R4, UR5, R25, 0x1, P0 ;  /* 0x0000000504197c11 */ /* 0x000fc400080f0c19 */
[----:B------:R-:W-:Y:S01]  /*b080*/  LEA.HI.X R27, R136, UR7, R27, 0x1, P1 ;  /* 0x00000007881b7c11 */ /* 0x000fe200088f0c1b */
[----:B------:R-:W-:Y:S08]  /*b090*/  @!P2 BRA `(.L_x_572) ;  /* 0x000000000040a947 */ /* 0x000ff00003800000 */
        /* <DEDUP_REMOVED lines=15> */
[----:B-1----:R-:W-:Y:S05]  /*b190*/  CALL.ABS.NOINC R14 ;  /* 0x000000000e007343 */ /* 0x002fea0003c00000 */
.L_x_572:
[----:B------:R-:W-:Y:S01]  /*b1a0*/  ULDC.U8 UR4, c[0x0][0x410] ;  /* 0x0001040000047ab9 */ /* 0x000fe20000000000 */
[----:B------:R-:W-:Y:S01]  /*b1b0*/  BSSY B0, `(.L_x_573) ;  /* 0x000057d000007945 */ /* 0x000fe20003800000 */
[----:B------:R-:W-:Y:S01]  /*b1c0*/  ISETP.NE.AND P0, PT, RZ, UR4, PT ;  /* 0x00000004ff007c0c */ /* 0x000fe2000bf05270 */
[----:B------:R-:W-:-:S12]  /*b1d0*/  IMAD R6, R29, 0x80, R202 ;  /* 0x000000801d067824 */ /* 0x000fd800078e02ca */
[----:B------:R-:W-:Y:S05]  /*b1e0*/  @!P0 BRA `(.L_x_574) ;  /* 0x0000002800cc8947 */ /* 0x000fea0003800000 */
[----:B------:R-:W-:-:S03]  /*b1f0*/  UMOV UR4, 0xffffffff ;  /* 0xffffffff00047882 */ /* 0x000fc60000000000 */
[----:B------:R-:W-:Y:S05]  /*b200*/  BRA.DIV UR4, `(.L_x_575) ;  /* 0x0000014e04a47947 */ /* 0x000fea000b800000 */
[----:B------:R0:W1:Y:S04]  /*b210*/  SHFL.IDX PT, R3, R25, RZ, 0x1c1f ;  /* 0x001c1fff19037589 */ /* 0x00006800000e0000 */
[----:B------:R0:W2:Y:S04]  /*b220*/  SHFL.IDX PT, R0, R24, RZ, 0x1c1f ;  /* 0x001c1fff18007589 */ /* 0x0000a800000e0000 */
[----:B------:R0:W3:Y:S04]  /*b230*/  SHFL.IDX PT, R5, R27, RZ, 0x1c1f ;  /* 0x001c1fff1b057589 */ /* 0x0000e800000e0000 */
[----:B------:R0:W4:Y:S02]  /*b240*/  SHFL.IDX PT, R14, R26, RZ, 0x1c1f ;  /* 0x001c1fff1a0e7589 */ /* 0x00012400000e0000 */
.L_x_821:
[----:B------:R-:W-:Y:S01]  /*b250*/  ULDC UR4, c[0x0][0x448] ;  /* 0x0001120000047ab9 */ /* 0x000fe20000000800 */
[----:B------:R-:W-:Y:S01]  /*b260*/  LOP3.LUT R9, R215, 0x18, R16, 0xf8, !PT ;  /* 0x00000018d7097812 */ /* 0x000fe200078ef810 */
[----:B------:R-:W-:Y:S01]  /*b270*/  IMAD R4, R140, UR4, RZ ;  /* 0x000000048c047c24 */ /* 0x000fe2000f8e02ff */
[----:B------:R-:W-:Y:S01]  /*b280*/  BSSY B1, `(.L_x_576) ;  /* 0x0000058000017945 */ /* 0x000fe20003800000 */
[----:B------:R-:W-:Y:S02]  /*b290*/  LOP3.LUT P0, RZ, R223, 0x4, RZ, 0xc0, !PT ;  /* 0x00000004dfff7812 */ /* 0x000fe4000780c0ff */
[----:B------:R-:W-:Y:S02]  /*b2a0*/  CS2R R10, SRZ ;  /* 0x00000000000a7805 */ /* 0x000fe4000001ff00 */
[----:B------:R-:W-:Y:S02]  /*b2b0*/  LOP3.LUT R8, R9, R216, RZ, 0x3c, !PT ;  /* 0x000000d809087212 */ /* 0x000fe400078e3cff */
[----:B------:R-:W-:-:S02]  /*b2c0*/  CS2R R12, SRZ ;  /* 0x00000000000c7805 */ /* 0x000fc4000001ff00 */
[----:B------:R-:W-:Y:S01]  /*b2d0*/  ISETP.GE.AND P1, PT, R6, R4, PT ;  /* 0x000000040600720c */ /* 0x000fe20003f26270 */
[----:B------:R-:W-:Y:S01]  /*b2e0*/  IMAD R4, R29, -0x80, R4 ;  /* 0xffffff801d047824 */ /* 0x000fe200078e0204 */
[----:B------:R-:W-:Y:S02]  /*b2f0*/  IADD3 R9, R217, R8, RZ ;  /* 0x00000008d9097210 */ /* 0x000fe40007ffe0ff */
[----:B------:R-:W-:Y:S02]  /*b300*/  CS2R R28, SRZ ;  /* 0x00000000001c7805 */ /* 0x000fe4000001ff00 */
[----:B------:R-:W-:Y:S02]  /*b310*/  CS2R R6, SRZ ;  /* 0x0000000000067805 */ /* 0x000fe4000001ff00 */
[----:B0-----:R-:W-:Y:S02]  /*b320*/  CS2R R26, SRZ ;  /* 0x00000000001a7805 */ /* 0x001fe4000001ff00 */
[----:B------:R-:W-:Y:S01]  /*b330*/  CS2R R24, SRZ ;  /* 0x0000000000187805 */ /* 0x000fe2000001ff00 */
[----:B------:R-:W-:Y:S01]  /*b340*/  IMAD R9, R9, 0x2, R18 ;  /* 0x0000000209097824 */ /* 0x000fe200078e0212 */
[----:B------:R-:W-:-:S02]  /*b350*/  CS2R R38, SRZ ;  /* 0x0000000000267805 */ /* 0x000fc4000001ff00 */
[----:B------:R-:W-:Y:S02]  /*b360*/  CS2R R20, SRZ ;  /* 0x0000000000147805 */ /* 0x000fe4000001ff00 */
[----:B------:R-:W-:Y:S02]  /*b370*/  CS2R R30, SRZ ;  /* 0x00000000001e7805 */ /* 0x000fe4000001ff00 */
[----:B------:R-:W-:Y:S02]  /*b380*/  CS2R R34, SRZ ;  /* 0x0000000000227805 */ /* 0x000fe4000001ff00 */
[----:B------:R-:W-:Y:S01]  /*b390*/  CS2R R32, SRZ ;  /* 0x0000000000207805 */ /* 0x000fe2000001ff00 */
[C---:B------:R-:W-:Y:S01]  /*b3a0*/  VIADD R50, R9.reuse, 0x12400 ;  /* 0x0001240009327836 */ /* 0x040fe20000000000 */
[----:B------:R-:W-:Y:S02]  /*b3b0*/  IADD3 R8, R9, 0x12440, RZ ;  /* 0x0001244009087810 */ /* 0x000fe40007ffe0ff */
[----:B------:R-:W-:Y:S01]  /*b3c0*/  CS2R R36, SRZ ;  /* 0x0000000000247805 */ /* 0x000fe2000001ff00 */
[----:B------:R-:W-:Y:S06]  /*b3d0*/  @P1 BRA `(.L_x_577) ;  /* 0x0000000400081947 */ /* 0x000fec0003800000 */
[----:B------:R-:W1:Y:S01]  /*b3e0*/  LDL R41, [R1+0x48] ;  /* 0x0000480001297983 */ /* 0x000e620000100800 */
[----:B------:R-:W-:-:S03]  /*b3f0*/  ULDC UR4, c[0x0][0x3f4] ;  /* 0x0000fd0000047ab9 */ /* 0x000fc60000000800 */
[----:B------:R-:W3:Y:S04]  /*b400*/  LDL R40, [R1+0x4c] ;  /* 0x00004c0001287983 */ /* 0x000ee80000100800 */
[----:B------:R-:W3:Y:S01]  /*b410*/  LDL R15, [R1+0x50] ;  /* 0x00005000010f7983 */ /* 0x000ee20000100800 */
[C---:B------:R-:W-:Y:S01]  /*b420*/  ISETP.GE.AND P4, PT, R207.reuse, UR4, PT ;  /* 0x00000004cf007c0c */ /* 0x040fe2000bf86270 */
[----:B------:R-:W-:Y:S01]  /*b430*/  IMAD.SHL.U32 R25, R207, 0x2, RZ ;  /* 0x00000002cf197824 */ /* 0x000fe200078e00ff */
[C---:B------:R-:W-:Y:S01]  /*b440*/  ISETP.GE.AND P2, PT, R205.reuse, UR4, PT ;  /* 0x00000004cd007c0c */ /* 0x040fe2000bf46270 */
[----:B------:R-:W3:Y:S01]  /*b450*/  LDL R52, [R1+0x54] ;  /* 0x0000540001347983 */ /* 0x000ee20000100800 */
[----:B------:R-:W-:Y:S02]  /*b460*/  CS2R R20, SRZ ;  /* 0x0000000000147805 */ /* 0x000fe4000001ff00 */
[----:B------:R-:W-:Y:S01]  /*b470*/  CS2R R6, SRZ ;  /* 0x0000000000067805 */ /* 0x000fe2000001ff00 */
[----:B------:R-:W-:Y:S01]  /*b480*/  IMAD.SHL.U32 R29, R205, 0x2, RZ ;  /* 0x00000002cd1d7824 */ /* 0x000fe200078e00ff */
[----:B------:R-:W3:Y:S05]  /*b490*/  LDL R51, [R1+0x58] ;  /* 0x0000580001337983 */ /* 0x000eea0000100800 */
[----:B--2---:R-:W-:-:S02]  /*b4a0*/  @!P4 IADD3 R12, P1, R0, R25, RZ ;  /* 0x00000019000cc210 */ /* 0x004fc40007f3e0ff */
[----:B----4-:R-:W-:Y:S02]  /*b4b0*/  @!P4 IADD3 R24, P3, R14, R25, RZ ;  /* 0x000000190e18c210 */ /* 0x010fe40007f7e0ff */
[----:B------:R-:W-:Y:S02]  /*b4c0*/  CS2R R30, SRZ ;  /* 0x00000000001e7805 */ /* 0x000fe4000001ff00 */
[----:B------:R-:W-:Y:S02]  /*b4d0*/  CS2R R10, SRZ ;  /* 0x00000000000a7805 */ /* 0x000fe4000001ff00 */
[----:B------:R-:W-:Y:S01]  /*b4e0*/  CS2R R34, SRZ ;  /* 0x0000000000227805 */ /* 0x000fe2000001ff00 */
[----:B------:R-:W-:Y:S01]  /*b4f0*/  IMAD.SHL.U32 R47, R208, 0x2, RZ ;  /* 0x00000002d02f7824 */ /* 0x000fe200078e00ff */
[----:B------:R-:W-:Y:S02]  /*b500*/  CS2R R32, SRZ ;  /* 0x0000000000207805 */ /* 0x000fe4000001ff00 */
[----:B------:R-:W-:-:S02]  /*b510*/  CS2R R38, SRZ ;  /* 0x0000000000267805 */ /* 0x000fc4000001ff00 */
[----:B-1----:R-:W-:Y:S01]  /*b520*/  @!P4 IADD3.X R13, R3, R41, RZ, P1, !PT ;  /* 0x00000029030dc210 */ /* 0x002fe20000ffe4ff */
[----:B---3--:R-:W-:Y:S01]  /*b530*/  @!P4 IMAD.X R25, R5, 0x1, R41, P3 ;  /* 0x000000010519c824 */ /* 0x008fe200018e0629 */
[----:B------:R-:W-:Y:S02]  /*b540*/  ISETP.GE.AND P1, PT, R206, UR4, PT ;  /* 0x00000004ce007c0c */ /* 0x000fe4000bf26270 */
[----:B------:R-:W-:Y:S01]  /*b550*/  @!P2 IADD3 R26, P3, R0, R29, RZ ;  /* 0x0000001d001aa210 */ /* 0x000fe20007f7e0ff */
[----:B------:R0:W5:Y:S01]  /*b560*/  @!P4 LD.E.64 R20, desc[UR56][R12.64] ;  /* 0x000000380c14c980 */ /* 0x000162000c101b00 */
[----:B------:R-:W-:-:S03]  /*b570*/  SHF.L.U32 R41, R206, 0x1, RZ ;  /* 0x00000001ce297819 */ /* 0x000fc600000006ff */
[----:B------:R-:W5:Y:S01]  /*b580*/  @!P4 LD.E.64 R6, desc[UR56][R24.64] ;  /* 0x000000381806c980 */ /* 0x000f62000c101b00 */
[----:B------:R-:W-:Y:S01]  /*b590*/  @!P2 IADD3 R28, P4, R14, R29, RZ ;  /* 0x0000001d0e1ca210 */ /* 0x000fe20007f9e0ff */
[----:B------:R-:W-:-:S04]  /*b5a0*/  @!P2 IMAD.X R27, R3, 0x1, R40, P3 ;  /* 0x00000001031ba824 */ /* 0x000fc800018e0628 */
[----:B------:R-:W-:Y:S01]  /*b5b0*/  @!P2 IMAD.X R29, R5, 0x1, R40, P4 ;  /* 0x00000001051da824 */ /* 0x000fe200020e0628 */
[-C--:B------:R-:W-:Y:S02]  /*b5c0*/  @!P1 IADD3 R36, P3, R0, R41.reuse, RZ ;  /* 0x0000002900249210 */ /* 0x080fe40007f7e0ff */
[----:B0-----:R-:W-:Y:S02]  /*b5d0*/  CS2R R12, SRZ ;  /* 0x00000000000c7805 */ /* 0x001fe4000001ff00 */
[----:B------:R-:W-:Y:S01]  /*b5e0*/  @!P1 IADD3 R40, P4, R14, R41, RZ ;  /* 0x000000290e289210 */ /* 0x000fe20007f9e0ff */
[----:B------:R0:W5:Y:S01]  /*b5f0*/  @!P2 LD.E.64 R30, desc[UR56][R26.64] ;  /* 0x000000381a1ea980 */ /* 0x000162000c101b00 */
[----:B------:R-:W-:Y:S02]  /*b600*/  @!P1 IMAD.X R37, R3, 0x1, R15, P3 ;  /* 0x0000000103259824 */ /* 0x000fe400018e060f */
[----:B------:R-:W-:Y:S01]  /*b610*/  @!P1 IADD3.X R41, R5, R15, RZ, P4, !PT ;  /* 0x0000000f05299210 */ /* 0x000fe200027fe4ff */
[----:B------:R-:W5:Y:S01]  /*b620*/  @!P2 LD.E.64 R10, desc[UR56][R28.64] ;  /* 0x000000381c0aa980 */ /* 0x000f62000c101b00 */
[----:B------:R-:W-:-:S02]  /*b630*/  ISETP.GE.AND P2, PT, R208, UR4, PT ;  /* 0x00000004d0007c0c */ /* 0x000fc4000bf46270 */
[----:B------:R-:W-:Y:S01]  /*b640*/  ISETP.GE.AND P3, PT, R196, UR4, PT ;  /* 0x00000004c4007c0c */ /* 0x000fe2000bf66270 */
[----:B------:R-:W5:Y:S04]  /*b650*/  @!P1 LD.E.64 R34, desc[UR56][R36.64] ;  /* 0x0000003824229980 */ /* 0x000f68000c101b00 */
[----:B------:R1:W5:Y:S01]  /*b660*/  @!P1 LD.E.64 R12, desc[UR56][R40.64] ;  /* 0x00000038280c9980 */ /* 0x000362000c101b00 */
[C---:B------:R-:W-:Y:S01]  /*b670*/  ISETP.GE.AND P1, PT, R209.reuse, UR4, PT ;  /* 0x00000004d1007c0c */ /* 0x040fe2000bf26270 */
[----:B0-----:R-:W-:-:S04]  /*b680*/  IMAD.SHL.U32 R27, R209, 0x2, RZ ;  /* 0x00000002d11b7824 */ /* 0x001fc800078e00ff */
[-C--:B------:R-:W-:Y:S02]  /*b690*/  @!P2 IADD3 R44, P5, R0, R47.reuse, RZ ;  /* 0x0000002f002ca210 */ /* 0x080fe40007fbe0ff */
[----:B------:R-:W-:Y:S01]  /*b6a0*/  @!P3 IMAD.MOV.U32 R15, RZ, RZ, R5 ;  /* 0x000000ffff0fb224 */ /* 0x000fe200078e0005 */
[----:B------:R-:W-:Y:S01]  /*b6b0*/  @!P3 MOV R24, R0 ;  /* 0x000000000018b202 */ /* 0x000fe20000000f00 */
[----:B------:R-:W-:Y:S01]  /*b6c0*/  @!P3 IMAD.MOV.U32 R25, RZ, RZ, R3 ;  /* 0x000000ffff19b224 */ /* 0x000fe200078e0003 */
[----:B------:R-:W-:Y:S01]  /*b6d0*/  @!P2 IADD3.X R45, R3, R52, RZ, P5, !PT ;  /* 0x00000034032da210 */ /* 0x000fe20002ffe4ff */
[----:B------:R-:W-:Y:S01]  /*b6e0*/  @!P3 IMAD.WIDE R42, R196, 0x2, R14 ;  /* 0x00000002c42ab825 */ /* 0x000fe200078e020e */
[----:B------:R-:W-:Y:S02]  /*b6f0*/  @!P2 IADD3 R46, P4, R14, R47, RZ ;  /* 0x0000002f0e2ea210 */ /* 0x000fe40007f9e0ff */
[-C--:B------:R-:W-:Y:S01]  /*b700*/  @!P1 IADD3 R48, P5, R0, R27.reuse, RZ ;  /* 0x0000001b00309210 */ /* 0x080fe20007fbe0ff */
[----:B-1----:R-:W-:Y:S01]  /*b710*/  @!P3 IMAD.WIDE R40, R196, 0x2, R24 ;  /* 0x00000002c428b825 */ /* 0x002fe200078e0218 */
[----:B------:R-:W-:-:S02]  /*b720*/  @!P1 IADD3 R14, P6, R14, R27, RZ ;  /* 0x0000001b0e0e9210 */ /* 0x000fc40007fde0ff */
[----:B------:R-:W-:Y:S02]  /*b730*/  CS2R R28, SRZ ;  /* 0x00000000001c7805 */ /* 0x000fe4000001ff00 */
[----:B------:R-:W-:Y:S02]  /*b740*/  CS2R R26, SRZ ;  /* 0x00000000001a7805 */ /* 0x000fe4000001ff00 */
[----:B------:R-:W-:Y:S02]  /*b750*/  CS2R R36, SRZ ;  /* 0x0000000000247805 */ /* 0x000fe4000001ff00 */
[----:B------:R-:W-:Y:S01]  /*b760*/  CS2R R24, SRZ ;  /* 0x0000000000187805 */ /* 0x000fe2000001ff00 */
[C---:B------:R-:W-:Y:S01]  /*b770*/  @!P2 IMAD.X R47, R5.reuse, 0x1, R52, P4 ;  /* 0x00000001052fa824 */ /* 0x040fe200020e0634 */
[----:B------:R-:W-:Y:S01]  /*b780*/  @!P1 IADD3.X R15, R5, R51, RZ, P6, !PT ;  /* 0x00000033050f9210 */ /* 0x000fe200037fe4ff */
[----:B------:R-:W-:Y:S01]  /*b790*/  @!P1 IMAD.X R49, R3, 0x1, R51, P5 ;  /* 0x0000000103319824 */ /* 0x000fe200028e0633 */
[----:B------:R0:W5:Y:S04]  /*b7a0*/  @!P3 LD.E.64 R38, desc[UR56][R40.64] ;  /* 0x000000382826b980 */ /* 0x000168000c101b00 */
[----:B------:R0:W5:Y:S04]  /*b7b0*/  @!P3 LD.E.64 R28, desc[UR56][R42.64] ;  /* 0x000000382a1cb980 */ /* 0x000168000c101b00 */
[----:B------:R0:W5:Y:S04]  /*b7c0*/  @!P2 LD.E.64 R32, desc[UR56][R44.64] ;  /* 0x000000382c20a980 */ /* 0x000168000c101b00 */
[----:B------:R0:W5:Y:S04]  /*b7d0*/  @!P2 LD.E.64 R26, desc[UR56][R46.64] ;  /* 0x000000382e1aa980 */ /* 0x000168000c101b00 */
[----:B------:R0:W5:Y:S04]  /*b7e0*/  @!P1 LD.E.64 R36, desc[UR56][R48.64] ;  /* 0x0000003830249980 */ /* 0x000168000c101b00 */
[----:B------:R0:W5:Y:S02]  /*b7f0*/  @!P1 LD.E.64 R24, desc[UR56][R14.64] ;  /* 0x000000380e189980 */ /* 0x000164000c101b00 */
.L_x_577:
[----:B------:R-:W-:Y:S05]  /*b800*/  BSYNC B1 ;  /* 0x0000000000017941 */ /* 0x000fea0003800000 */
.L_x_576:
[----:B------:R-:W4:Y:S01]  /*b810*/  LDL R70, [R1+0x4] ;  /* 0x0000040001467983 */ /* 0x000f220000100800 */
[----:B--2--5:R-:W-:Y:S01]  /*b820*/  IMAD.MOV.U32 R0, RZ, RZ, R38 ;  /* 0x000000ffff007224 */ /* 0x024fe200078e0026 */
[----:B-1----:R-:W-:Y:S01]  /*b830*/  MOV R3, R39 ;  /* 0x0000002700037202 */ /* 0x002fe20000000f00 */
[----:B---3--:R-:W-:Y:S01]  /*b840*/  IMAD.MOV.U32 R5, RZ, RZ, R20 ;  /* 0x000000ffff057224 */ /* 0x008fe200078e0014 */
[----:B0-----:R-:W-:Y:S01]  /*b850*/  MOV R42, R35 ;  /* 0x00000023002a7202 */ /* 0x001fe20000000f00 */
[----:B----4-:R-:W-:Y:S01]  /*b860*/  IMAD.MOV.U32 R14, RZ, RZ, R21 ;  /* 0x000000ffff0e7224 */ /* 0x010fe200078e0015 */
[--C-:B------:R-:W-:Y:S01]  /*b870*/  SHF.R.U64 R52, R34, 0x10, R35.reuse ;  /* 0x0000001022347819 */ /* 0x100fe20000001223 */
[----:B------:R-:W-:Y:S01]  /*b880*/  @P0 VIADD R8, R50, 0xffffffc0 ;  /* 0xffffffc032080836 */ /* 0x000fe20000000000 */
[----:B------:R-:W-:Y:S01]  /*b890*/  SHF.R.U32.HI R53, RZ, 0x10, R35 ;  /* 0x00000010ff357819 */ /* 0x000fe20000011623 */
[----:B------:R-:W-:Y:S01]  /*b8a0*/  IMAD.MOV.U32 R43, RZ, RZ, R33 ;  /* 0x000000ffff2b7224 */ /* 0x000fe200078e0021 */
[----:B------:R-:W-:Y:S01]  /*b8b0*/  PRMT R35, R0, 0x5410, R3 ;  /* 0x0000541000237816 */ /* 0x000fe20000000003 */
[----:B------:R-:W-:Y:S01]  /*b8c0*/  IMAD.MOV.U32 R45, RZ, RZ, R37 ;  /* 0x000000ffff2d7224 */ /* 0x000fe200078e0025 */
[----:B------:R-:W-:Y:S01]  /*b8d0*/  SHF.R.U64 R46, R38, 0x10, R39 ;  /* 0x00000010262e7819 */ /* 0x000fe20000001227 */
[--C-:B------:R-:W-:Y:S01]  /*b8e0*/  IMAD.MOV.U32 R38, RZ, RZ, R31.reuse ;  /* 0x000000ffff267224 */ /* 0x100fe200078e001f */
[----:B------:R-:W-:Y:S01]  /*b8f0*/  SHF.R.U64 R50, R30, 0x10, R31 ;  /* 0x000000101e327819 */ /* 0x000fe2000000121f */
[----:B------:R-:W-:Y:S01]  /*b900*/  IMAD.MOV.U32 R41, RZ, RZ, R25 ;  /* 0x000000ffff297224 */ /* 0x000fe200078e0019 */
[----:B------:R-:W-:Y:S01]  /*b910*/  SHF.R.U32.HI R51, RZ, 0x10, R31 ;  /* 0x00000010ff337819 */ /* 0x000fe2000001161f */
[----:B------:R-:W-:Y:S01]  /*b920*/  BSSY B1, `(.L_x_578) ;  /* 0x0000041000017945 */ /* 0x000fe20003800000 */
[----:B------:R-:W-:-:S02]  /*b930*/  PRMT R31, R5, 0x5410, R14 ;  /* 0x00005410051f7816 */ /* 0x000fc4000000000e */
[----:B------:R-:W-:Y:S01]  /*b940*/  SHF.R.U64 R48, R20, 0x10, R21 ;  /* 0x0000001014307819 */ /* 0x000fe20000001215 */
[----:B------:R-:W-:Y:S01]  /*b950*/  IMAD.MOV.U32 R20, RZ, RZ, R7 ;  /* 0x000000ffff147224 */ /* 0x000fe200078e0007 */
[----:B------:R-:W-:Y:S02]  /*b960*/  SHF.R.U32.HI R49, RZ, 0x10, R21 ;  /* 0x00000010ff317819 */ /* 0x000fe40000011615 */
[----:B------:R-:W-:Y:S01]  /*b970*/  MOV R21, R30 ;  /* 0x0000001e00157202 */ /* 0x000fe20000000f00 */
[----:B------:R-:W-:Y:S01]  /*b980*/  IMAD.MOV.U32 R30, RZ, RZ, R34 ;  /* 0x000000ffff1e7224 */ /* 0x000fe200078e0022 */
[--C-:B------:R-:W-:Y:S01]  /*b990*/  SHF.R.U64 R54, R32, 0x10, R33.reuse ;  /* 0x0000001020367819 */ /* 0x100fe20000001221 */
[----:B------:R-:W-:Y:S01]  /*b9a0*/  IMAD.MOV.U32 R34, RZ, RZ, R32 ;  /* 0x000000ffff227224 */ /* 0x000fe200078e0020 */
[----:B------:R-:W-:Y:S01]  /*b9b0*/  SHF.R.U32.HI R55, RZ, 0x10, R33 ;  /* 0x00000010ff377819 */ /* 0x000fe20000011621 */
[----:B------:R-:W-:Y:S01]  /*b9c0*/  IMAD.MOV.U32 R33, RZ, RZ, R6 ;  /* 0x000000ffff217224 */ /* 0x000fe200078e0006 */
[----:B------:R-:W-:-:S02]  /*b9d0*/  SHF.R.U64 R56, R36, 0x10, R37 ;  /* 0x0000001024387819 */ /* 0x000fc40000001225 */
[----:B------:R-:W-:Y:S01]  /*b9e0*/  SHF.R.U32.HI R57, RZ, 0x10, R37 ;  /* 0x00000010ff397819 */ /* 0x000fe20000011625 */
[----:B------:R-:W-:Y:S01]  /*b9f0*/  IMAD.MOV.U32 R37, RZ, RZ, R28 ;  /* 0x000000ffff257224 */ /* 0x000fe200078e001c */
[----:B------:R-:W-:Y:S02]  /*ba00*/  MOV R15, R29 ;  /* 0x0000001d000f7202 */ /* 0x000fe40000000f00 */
[--C-:B------:R-:W-:Y:S02]  /*ba10*/  SHF.R.U64 R58, R28, 0x10, R29.reuse ;  /* 0x000000101c3a7819 */ /* 0x100fe4000000121d */
[----:B------:R-:W-:Y:S02]  /*ba20*/  SHF.R.U32.HI R59, RZ, 0x10, R29 ;  /* 0x00000010ff3b7819 */ /* 0x000fe4000001161d */
[----:B------:R-:W-:Y:S01]  /*ba30*/  SHF.R.U64 R60, R6, 0x10, R7 ;  /* 0x00000010063c7819 */ /* 0x000fe20000001207 */
[----:B------:R-:W-:Y:S01]  /*ba40*/  IMAD.MOV.U32 R6, RZ, RZ, R11 ;  /* 0x000000ffff067224 */ /* 0x000fe200078e000b */
[----:B------:R-:W-:Y:S01]  /*ba50*/  SHF.R.U32.HI R61, RZ, 0x10, R7 ;  /* 0x00000010ff3d7819 */ /* 0x000fe20000011607 */
[----:B------:R-:W-:Y:S01]  /*ba60*/  IMAD.MOV.U32 R7, RZ, RZ, R12 ;  /* 0x000000ffff077224 */ /* 0x000fe200078e000c */
[----:B------:R-:W-:Y:S01]  /*ba70*/  SHF.R.U32.HI R47, RZ, 0x10, R39 ;  /* 0x00000010ff2f7819 */ /* 0x000fe20000011627 */
[----:B------:R-:W-:Y:S01]  /*ba80*/  IMAD.MOV.U32 R39, RZ, RZ, R27 ;  /* 0x000000ffff277224 */ /* 0x000fe200078e001b */
[----:B------:R-:W-:-:S02]  /*ba90*/  MOV R29, R10 ;  /* 0x0000000a001d7202 */ /* 0x000fc40000000f00 */
[--C-:B------:R-:W-:Y:S02]  /*baa0*/  SHF.R.U64 R62, R10, 0x10, R11.reuse ;  /* 0x000000100a3e7819 */ /* 0x100fe4000000120b */
[----:B------:R-:W-:Y:S01]  /*bab0*/  SHF.R.U32.HI R63, RZ, 0x10, R11 ;  /* 0x00000010ff3f7819 */ /* 0x000fe2000001160b */
[----:B------:R-:W-:Y:S01]  /*bac0*/  IMAD.MOV.U32 R11, RZ, RZ, R26 ;  /* 0x000000ffff0b7224 */ /* 0x000fe200078e001a */
[----:B------:R-:W-:Y:S02]  /*bad0*/  MOV R10, R13 ;  /* 0x0000000d000a7202 */ /* 0x000fe40000000f00 */
[--C-:B------:R-:W-:Y:S02]  /*bae0*/  SHF.R.U64 R64, R12, 0x10, R13.reuse ;  /* 0x000000100c407819 */ /* 0x100fe4000000120d */
[----:B------:R-:W-:Y:S02]  /*baf0*/  SHF.R.U32.HI R65, RZ, 0x10, R13 ;  /* 0x00000010ff417819 */ /* 0x000fe4000001160d */
[----:B------:R-:W-:-:S02]  /*bb00*/  MOV R44, R36 ;  /* 0x00000024002c7202 */ /* 0x000fc40000000f00 */
[--C-:B------:R-:W-:Y:S02]  /*bb10*/  SHF.R.U64 R66, R26, 0x10, R27.reuse ;  /* 0x000000101a427819 */ /* 0x100fe4000000121b */
[----:B------:R-:W-:Y:S02]  /*bb20*/  SHF.R.U32.HI R67, RZ, 0x10, R27 ;  /* 0x00000010ff437819 */ /* 0x000fe4000001161b */
[----:B------:R-:W-:Y:S02]  /*bb30*/  MOV R40, R24 ;  /* 0x0000001800287202 */ /* 0x000fe40000000f00 */
[----:B------:R-:W-:Y:S02]  /*bb40*/  VIMNMX R13, R4, 0x80, PT ;  /* 0x00000080040d7848 */ /* 0x000fe40003fe0100 */
[--C-:B------:R-:W-:Y:S02]  /*bb50*/  SHF.R.U64 R68, R24, 0x10, R25.reuse ;  /* 0x0000001018447819 */ /* 0x100fe40000001219 */
[----:B------:R-:W-:-:S02]  /*bb60*/  SHF.R.U32.HI R69, RZ, 0x10, R25 ;  /* 0x00000010ff457819 */ /* 0x000fc40000011619 */
[----:B------:R-:W-:Y:S02]  /*bb70*/  PRMT R27, R21, 0x5410, R38 ;  /* 0x00005410151b7816 */ /* 0x000fe40000000026 */
[----:B------:R-:W-:Y:S02]  /*bb80*/  PRMT R21, R30, 0x5410, R42 ;  /* 0x000054101e157816 */ /* 0x000fe4000000002a */
[----:B------:R-:W-:Y:S02]  /*bb90*/  PRMT R12, R34, 0x5410, R43 ;  /* 0x00005410220c7816 */ /* 0x000fe4000000002b */
[----:B------:R-:W-:Y:S02]  /*bba0*/  PRMT R37, R37, 0x5410, R15 ;  /* 0x0000541025257816 */ /* 0x000fe4000000000f */
[----:B------:R-:W-:Y:S02]  /*bbb0*/  PRMT R33, R33, 0x5410, R20 ;  /* 0x0000541021217816 */ /* 0x000fe40000000014 */
[----:B------:R-:W-:-:S02]  /*bbc0*/  PRMT R25, R7, 0x5410, R10 ;  /* 0x0000541007197816 */ /* 0x000fc4000000000a */
        /* <DEDUP_REMOVED lines=11> */
[----:B------:R-:W-:-:S02]  /*bc80*/  ISETP.GE.AND P1, PT, R202, R13, PT ;  /* 0x0000000dca00720c */ /* 0x000fc40003f26270 */
[----:B------:R-:W-:Y:S02]  /*bc90*/  PRMT R15, R11, 0x5410, R39 ;  /* 0x000054100b0f7816 */ /* 0x000fe40000000027 */
[----:B------:R-:W-:Y:S02]  /*bca0*/  PRMT R20, R66, 0x5410, R67 ;  /* 0x0000541042147816 */ /* 0x000fe40000000043 */
[----:B------:R-:W-:Y:S02]  /*bcb0*/  PRMT R10, R40, 0x5410, R41 ;  /* 0x00005410280a7816 */ /* 0x000fe40000000029 */
[----:B------:R-:W-:-:S04]  /*bcc0*/  LEA.HI R0, R70, R70, RZ, 0x1 ;  /* 0x0000004646007211 */ /* 0x000fc800078f08ff */
[----:B------:R-:W-:-:S05]  /*bcd0*/  LOP3.LUT R0, R0, 0xfffffffe, RZ, 0xc0, !PT ;  /* 0xfffffffe00007812 */ /* 0x000fca00078ec0ff */
[----:B------:R-:W-:-:S05]  /*bce0*/  IMAD.IADD R0, R70, 0x1, -R0 ;  /* 0x0000000146007824 */ /* 0x000fca00078e0a00 */
[----:B------:R-:W-:Y:S02]  /*bcf0*/  SHF.L.U32 R5, R0, 0x1f, RZ ;  /* 0x0000001f00057819 */ /* 0x000fe400000006ff */
[----:B------:R-:W-:Y:S02]  /*bd00*/  PRMT R0, R44, 0x5410, R45 ;  /* 0x000054102c007816 */ /* 0x000fe4000000002d */
[----:B------:R-:W0:Y:S02]  /*bd10*/  SYNCS.PHASECHK.TRANS64.TRYWAIT P0, [R18+URZ+0x30800], R5 ;  /* 0x03080005120075a7 */ /* 0x000e24000800017f */
[----:B0-----:R-:W-:Y:S05]  /*bd20*/  @!P0 BRA `(.L_x_579) ;  /* 0x00000144004c8947 */ /* 0x001fea0003800000 */
.L_x_822:
[----:B------:R-:W-:Y:S05]  /*bd30*/  BSYNC B1 ;  /* 0x0000000000017941 */ /* 0x000fea0003800000 */
.L_x_578:
[----:B------:R-:W-:Y:S01]  /*bd40*/  BSSY B1, `(.L_x_580) ;  /* 0x00000fe000017945 */ /* 0x000fe20003800000 */
[----:B------:R-:W-:-:S03]  /*bd50*/  PRMT R11, R68, 0x5410, R69 ;  /* 0x00005410440b7816 */ /* 0x000fc60000000045 */
[----:B------:R-:W-:Y:S05]  /*bd60*/  @P1 BRA `(.L_x_581) ;  /* 0x0000000c00ec1947 */ /* 0x000fea0003800000 */
[----:B------:R-:W1:Y:S01]  /*bd70*/  LDC R4, c[0x0][0x3f4] ;  /* 0x0000fd00ff047b82 */ /* 0x000e620000000800 */
[----:B------:R-:W-:Y:S01]  /*bd80*/  BSSY B2, `(.L_x_582) ;  /* 0x000002e000027945 */ /* 0x000fe20003800000 */
[-C--:B-1----:R-:W-:Y:S02]  /*bd90*/  ISETP.GE.AND P0, PT, R196, R4.reuse, PT ;  /* 0x00000004c400720c */ /* 0x082fe40003f06270 */
[-C--:B------:R-:W-:Y:S02]  /*bda0*/  ISETP.GE.AND P1, PT, R207, R4.reuse, PT ;  /* 0x00000004cf00720c */ /* 0x080fe40003f26270 */
[-C--:B------:R-:W-:Y:S02]  /*bdb0*/  ISETP.GE.AND P2, PT, R205, R4.reuse, PT ;  /* 0x00000004cd00720c */ /* 0x080fe40003f46270 */
[-C--:B------:R-:W-:Y:S02]  /*bdc0*/  ISETP.GE.AND P3, PT, R206, R4.reuse, PT ;  /* 0x00000004ce00720c */ /* 0x080fe40003f66270 */
[----:B------:R-:W-:-:S02]  /*bdd0*/  ISETP.GE.AND P4, PT, R208, R4, PT ;  /* 0x00000004d000720c */ /* 0x000fc40003f86270 */
[----:B------:R-:W-:-:S03]  /*bde0*/  ISETP.GE.AND P5, PT, R209, R4, PT ;  /* 0x00000004d100720c */ /* 0x000fc60003fa6270 */
[----:B------:R-:W-:Y:S10]  /*bdf0*/  @P0 BRA `(.L_x_583) ;  /* 0x0000000000980947 */ /* 0x000ff40003800000 */
[----:B0-----:R-:W0:Y:S01]  /*be00*/  LDS.128 R4, [R9+0x12400] ;  /* 0x0124000009047984 */ /* 0x001e220000000c00 */
[----:B------:R-:W-:Y:S02]  /*be10*/  HADD2.F32 R45, -RZ, R37.H0_H0 ;  /* 0x20000025ff2d7230 */ /* 0x000fe40000004100 */
[----:B------:R-:W-:Y:S02]  /*be20*/  HADD2.F32 R43, -RZ, R35.H0_H0 ;  /* 0x20000023ff2b7230 */ /* 0x000fe40000004100 */
[----:B------:R-:W-:Y:S02]  /*be30*/  HADD2.F32 R44, -RZ, R36.H0_H0 ;  /* 0x20000024ff2c7230 */ /* 0x000fe40000004100 */
[----:B------:R-:W-:Y:S02]  /*be40*/  HADD2.F32 R46, -RZ, R38.H0_H0 ;  /* 0x20000026ff2e7230 */ /* 0x000fe40000004100 */
[--C-:B0-----:R-:W-:Y:S02]  /*be50*/  HADD2.F32 R39, -RZ, R4.reuse.H0_H0 ;  /* 0x20000004ff277230 */ /* 0x101fe40000004100 */
[----:B------:R-:W-:-:S02]  /*be60*/  HADD2.F32 R4, -RZ, R4.H1_H1 ;  /* 0x30000004ff047230 */ /* 0x000fc40000004100 */
[--C-:B------:R-:W-:Y:S02]  /*be70*/  HADD2.F32 R40, -RZ, R5.reuse.H0_H0 ;  /* 0x20000005ff287230 */ /* 0x100fe40000004100 */
[----:B------:R-:W-:Y:S02]  /*be80*/  HADD2.F32 R5, -RZ, R5.H1_H1 ;  /* 0x30000005ff057230 */ /* 0x000fe40000004100 */
[C---:B------:R-:W-:Y:S01]  /*be90*/  FMUL.FTZ R48, R4.reuse, R45 ;  /* 0x0000002d04307220 */ /* 0x040fe20000410000 */
[-C--:B------:R-:W-:Y:S01]  /*bea0*/  FMUL.FTZ R4, R4, R43.reuse ;  /* 0x0000002b04047220 */ /* 0x080fe20000410000 */
[--C-:B------:R-:W-:Y:S02]  /*beb0*/  HADD2.F32 R41, -RZ, R6.reuse.H0_H0 ;  /* 0x20000006ff297230 */ /* 0x100fe40000004100 */
[----:B------:R-:W-:Y:S02]  /*bec0*/  HADD2.F32 R42, -RZ, R7.H0_H0 ;  /* 0x20000007ff2a7230 */ /* 0x000fe40000004100 */
[----:B------:R-:W-:Y:S01]  /*bed0*/  FMUL.FTZ R47, R5, R46 ;  /* 0x0000002e052f7220 */ /* 0x000fe20000410000 */
[C---:B------:R-:W-:Y:S01]  /*bee0*/  FFMA.FTZ R48, R39.reuse, R43, -R48 ;  /* 0x0000002b27307223 */ /* 0x040fe20000010830 */
[----:B------:R-:W-:Y:S01]  /*bef0*/  FFMA.FTZ R45, R39, R45, R4 ;  /* 0x0000002d272d7223 */ /* 0x000fe20000010004 */
[----:B------:R-:W-:Y:S01]  /*bf00*/  FMUL.FTZ R49, R5, R44 ;  /* 0x0000002c05317220 */ /* 0x000fe20000410000 */
[----:B------:R-:W-:-:S02]  /*bf10*/  HADD2.F32 R6, -RZ, R6.H1_H1 ;  /* 0x30000006ff067230 */ /* 0x000fc40000004100 */
[C---:B------:R-:W-:Y:S01]  /*bf20*/  FFMA.FTZ R47, R40.reuse, R44, -R47 ;  /* 0x0000002c282f7223 */ /* 0x040fe2000001082f */
[----:B------:R-:W-:Y:S02]  /*bf30*/  HADD2.F32 R7, -RZ, R7.H1_H1 ;  /* 0x30000007ff077230 */ /* 0x000fe40000004100 */
[----:B------:R-:W-:Y:S01]  /*bf40*/  FFMA.FTZ R40, R40, R46, R49 ;  /* 0x0000002e28287223 */ /* 0x000fe20000010031 */
[----:B------:R-:W-:Y:S02]  /*bf50*/  HADD2.F32 R39, -RZ, R37.H1_H1 ;  /* 0x30000025ff277230 */ /* 0x000fe40000004100 */
[----:B------:R-:W-:Y:S02]  /*bf60*/  HADD2.F32 R4, -RZ, R35.H1_H1 ;  /* 0x30000023ff047230 */ /* 0x000fe40000004100 */
[----:B------:R-:W-:Y:S02]  /*bf70*/  HADD2.F32 R43, -RZ, R38.H1_H1 ;  /* 0x30000026ff2b7230 */ /* 0x000fe40000004100 */
[----:B------:R-:W-:Y:S01]  /*bf80*/  FMUL.FTZ R44, R6, R39 ;  /* 0x00000027062c7220 */ /* 0x000fe20000410000 */
[----:B------:R-:W-:-:S02]  /*bf90*/  HADD2.F32 R5, -RZ, R36.H1_H1 ;  /* 0x30000024ff057230 */ /* 0x000fc40000004100 */
[-C--:B------:R-:W-:Y:S01]  /*bfa0*/  FMUL.FTZ R46, R6, R4.reuse ;  /* 0x00000004062e7220 */ /* 0x080fe20000410000 */
[----:B------:R-:W-:Y:S01]  /*bfb0*/  FMUL.FTZ R49, R7, R43 ;  /* 0x0000002b07317220 */ /* 0x000fe20000410000 */
[----:B------:R-:W-:Y:S01]  /*bfc0*/  FFMA.FTZ R6, R41, R4, -R44 ;  /* 0x0000000429067223 */ /* 0x000fe2000001082c */
[----:B------:R-:W-:Y:S01]  /*bfd0*/  FMUL.FTZ R50, R7, R5 ;  /* 0x0000000507327220 */ /* 0x000fe20000410000 */
[----:B------:R-:W-:Y:S01]  /*bfe0*/  FFMA.FTZ R39, R41, R39, R46 ;  /* 0x0000002729277223 */ /* 0x000fe2000001002e */
[C---:B------:R-:W-:Y:S01]  /*bff0*/  FFMA.FTZ R7, R42.reuse, R5, -R49 ;  /* 0x000000052a077223 */ /* 0x040fe20000010831 */
[----:B------:R-:W-:Y:S01]  /*c000*/  F2FP.F16.F32.PACK_AB R4, R45, R48 ;  /* 0x000000302d04723e */ /* 0x000fe200000000ff */
[----:B------:R-:W-:Y:S01]  /*c010*/  FFMA.FTZ R50, R42, R43, R50 ;  /* 0x0000002b2a327223 */ /* 0x000fe20000010032 */
[----:B------:R-:W-:Y:S02]  /*c020*/  F2FP.F16.F32.PACK_AB R5, R40, R47 ;  /* 0x0000002f2805723e */ /* 0x000fe400000000ff */
[----:B------:R-:W-:-:S02]  /*c030*/  F2FP.F16.F32.PACK_AB R6, R39, R6 ;  /* 0x000000062706723e */ /* 0x000fc400000000ff */
[----:B------:R-:W-:-:S05]  /*c040*/  F2FP.F16.F32.PACK_AB R7, R50, R7 ;  /* 0x000000073207723e */ /* 0x000fca00000000ff */
[----:B------:R1:W-:Y:S02]  /*c050*/  STS.128 [R9+0x12400], R4 ;  /* 0x0124000409007388 */ /* 0x0003e40000000c00 */
.L_x_583:
[----:B------:R-:W-:Y:S05]  /*c060*/  BSYNC B2 ;  /* 0x0000000000027941 */ /* 0x000fea0003800000 */
.L_x_582:
[----:B------:R-:W-:Y:S04]  /*c070*/  BSSY B2, `(.L_x_584) ;  /* 0x0000028000027945 */ /* 0x000fe80003800000 */
[----:B------:R-:W-:Y:S05]  /*c080*/  @P1 BRA `(.L_x_585) ;  /* 0x0000000000981947 */ /* 0x000fea0003800000 */
[----:B01----:R-:W0:Y:S01]  /*c090*/  LDS.128 R4, [R8] ;  /* 0x0000000008047984 */ /* 0x003e220000000c00 */
        /* <DEDUP_REMOVED lines=36> */
[----:B------:R2:W-:Y:S02]  /*c2e0*/  STS.128 [R8], R4 ;  /* 0x0000000408007388 */ /* 0x0005e40000000c00 */
.L_x_585:
[----:B------:R-:W-:Y:S05]  /*c2f0*/  BSYNC B2 ;  /* 0x0000000000027941 */ /* 0x000fea0003800000 */
.L_x_584:
[----:B------:R-:W-:Y:S04]  /*c300*/  BSSY B2, `(.L_x_586) ;  /* 0x0000028000027945 */ /* 0x000fe80003800000 */
[----:B------:R-:W-:Y:S05]  /*c310*/  @P2 BRA `(.L_x_587) ;  /* 0x0000000000982947 */ /* 0x000fea0003800000 */
[----:B012---:R-:W0:Y:S01]  /*c320*/  LDS.128 R4, [R9+0x16400] ;  /* 0x0164000009047984 */ /* 0x007e220000000c00 */
        /* <DEDUP_REMOVED lines=37> */
.L_x_587:
[----:B------:R-:W-:Y:S05]  /*c580*/  BSYNC B2 ;  /* 0x0000000000027941 */ /* 0x000fea0003800000 */
.L_x_586:
[----:B------:R-:W-:Y:S04]  /*c590*/  BSSY B2, `(.L_x_588) ;  /* 0x0000028000027945 */ /* 0x000fe80003800000 */
[----:B------:R-:W-:Y:S05]  /*c5a0*/  @P3 BRA `(.L_x_589) ;  /* 0x0000000000983947 */ /* 0x000fea0003800000 */
[----:B0123--:R-:W0:Y:S01]  /*c5b0*/  LDS.128 R4, [R8+0x4000] ;  /* 0x0040000008047984 */ /* 0x00fe220000000c00 */
        /* <DEDUP_REMOVED lines=37> */
.L_x_589:
[----:B------:R-:W-:Y:S05]  /*c810*/  BSYNC B2 ;  /* 0x0000000000027941 */ /* 0x000fea0003800000 */
.L_x_588:
[----:B------:R-:W-:Y:S04]  /*c820*/  BSSY B2, `(.L_x_590) ;  /* 0x0000028000027945 */ /* 0x000fe80003800000 */
[----:B------:R-:W-:Y:S05]  /*c830*/  @P4 BRA `(.L_x_591) ;  /* 0x0000000000984947 */ /* 0x000fea0003800000 */
[----:B01234-:R-:W0:Y:S01]  /*c840*/  LDS.128 R4, [R9+0x1a400] ;  /* 0x01a4000009047984 */ /* 0x01fe220000000c00 */
        /* <DEDUP_REMOVED lines=37> */
.L_x_591:
[----:B------:R-:W-:Y:S05]  /*caa0*/  BSYNC B2 ;  /* 0x0000000000027941 */ /* 0x000fea0003800000 */
.L_x_590:
        /* <DEDUP_REMOVED lines=39> */
.L_x_581:
[----:B------:R-:W-:Y:S05]  /*cd20*/  BSYNC B1 ;  /* 0x0000000000017941 */ /* 0x000fea0003800000 */
.L_x_580:
[----:B01234-:R-:W-:-:S04]  /*cd30*/  IADD3 R4, R202, 0x40, RZ ;  /* 0x00000040ca047810 */ /* 0x01ffc80007ffe0ff */
[----:B------:R-:W-:-:S13]  /*cd40*/  ISETP.GE.AND P0, PT, R4, R13, PT ;  /* 0x0000000d0400720c */ /* 0x000fda0003f06270 */
[----:B------:R-:W-:Y:S05]  /*cd50*/  @P0 BRA `(.L_x_592) ;  /* 0x0000003c00080947 */ /* 0x000fea0003800000 */
[----:B------:R-:W0:Y:S01]  /*cd60*/  LDC R4, c[0x0][0x3f4] ;  /* 0x0000fd00ff047b82 */ /* 0x000e220000000800 */
[----:B------:R-:W-:Y:S01]  /*cd70*/  BSSY B1, `(.L_x_593) ;  /* 0x000002e000017945 */ /* 0x000fe20003800000 */
[-C--:B0-----:R-:W-:Y:S02]  /*cd80*/  ISETP.GE.AND P0, PT, R196, R4.reuse, PT ;  /* 0x00000004c400720c */ /* 0x081fe40003f06270 */
[-C--:B------:R-:W-:Y:S02]  /*cd90*/  ISETP.GE.AND P1, PT, R207, R4.reuse, PT ;  /* 0x00000004cf00720c */ /* 0x080fe40003f26270 */
[-C--:B------:R-:W-:Y:S02]  /*cda0*/  ISETP.GE.AND P2, PT, R205, R4.reuse, PT ;  /* 0x00000004cd00720c */ /* 0x080fe40003f46270 */
[-C--:B------:R-:W-:Y:S02]  /*cdb0*/  ISETP.GE.AND P3, PT, R206, R4.reuse, PT ;  /* 0x00000004ce00720c */ /* 0x080fe40003f66270 */
[----:B------:R-:W-:-:S02]  /*cdc0*/  ISETP.GE.AND P4, PT, R208, R4, PT ;  /* 0x00000004d000720c */ /* 0x000fc40003f86270 */
[----:B------:R-:W-:-:S03]  /*cdd0*/  ISETP.GE.AND P5, PT, R209, R4, PT ;  /* 0x00000004d100720c */ /* 0x000fc60003fa6270 */
[----:B------:R-:W-:Y:S10]  /*cde0*/  @P0 BRA `(.L_x_594) ;  /* 0x0000000000980947 */ /* 0x000ff40003800000 */
[----:B------:R-:W0:Y:S01]  /*cdf0*/  LDS.128 R4, [R9+0x14400] ;  /* 0x0144000009047984 */ /* 0x000e220000000c00 */
        /* <DEDUP_REMOVED lines=8> */
[-C--:B------:R-:W-:Y:S01]  /*ce80*/  FMUL.FTZ R42, R47, R4.reuse ;  /* 0x000000042f2a7220 */ /* 0x080fe20000410000 */
[----:B------:R-:W-:Y:S01]  /*ce90*/  FMUL.FTZ R44, R43, R4 ;  /* 0x000000042b2c7220 */ /* 0x000fe20000410000 */
[----:B------:R-:W-:Y:S02]  /*cea0*/  HADD2.F32 R40, -RZ, R6.H0_H0 ;  /* 0x20000006ff287230 */ /* 0x000fe40000004100 */
[----:B------:R-:W-:Y:S01]  /*ceb0*/  FMUL.FTZ R46, R49, R5 ;  /* 0x00000005312e7220 */ /* 0x000fe20000410000 */
[----:B------:R-:W-:Y:S01]  /*cec0*/  FFMA.FTZ R4, R43, R13, -R42 ;  /* 0x0000000d2b047223 */ /* 0x000fe2000001082a */
[----:B------:R-:W-:Y:S01]  /*ced0*/  FMUL.FTZ R42, R45, R5 ;  /* 0x000000052d2a7220 */ /* 0x000fe20000410000 */
[----:B------:R-:W-:-:S02]  /*cee0*/  HADD2.F32 R41, -RZ, R7.H0_H0 ;  /* 0x20000007ff297230 */ /* 0x000fc40000004100 */
[----:B------:R-:W-:Y:S01]  /*cef0*/  FFMA.FTZ R13, R47, R13, R44 ;  /* 0x0000000d2f0d7223 */ /* 0x000fe2000001002c */
[-C--:B------:R-:W-:Y:S01]  /*cf00*/  FFMA.FTZ R5, R45, R39.reuse, -R46 ;  /* 0x000000272d057223 */ /* 0x080fe2000001082e */
[----:B------:R-:W-:Y:S02]  /*cf10*/  HADD2.F32 R6, -RZ, R6.H1_H1 ;  /* 0x30000006ff067230 */ /* 0x000fe40000004100 */
[----:B------:R-:W-:Y:S01]  /*cf20*/  FFMA.FTZ R42, R49, R39, R42 ;  /* 0x00000027312a7223 */ /* 0x000fe2000001002a */
[----:B------:R-:W-:Y:S01]  /*cf30*/  HADD2.F32 R7, -RZ, R7.H1_H1 ;  /* 0x30000007ff077230 */ /* 0x000fe20000004100 */
[----:B------:R-:W-:Y:S01]  /*cf40*/  F2FP.F16.F32.PACK_AB R4, R13, R4 ;  /* 0x000000040d04723e */ /* 0x000fe200000000ff */
[----:B------:R-:W-:Y:S02]  /*cf50*/  HADD2.F32 R46, -RZ, R37.H1_H1 ;  /* 0x30000025ff2e7230 */ /* 0x000fe40000004100 */
[----:B------:R-:W-:Y:S01]  /*cf60*/  HADD2.F32 R44, -RZ, R35.H1_H1 ;  /* 0x30000023ff2c7230 */ /* 0x000fe20000004100 */
[----:B------:R-:W-:Y:S01]  /*cf70*/  F2FP.F16.F32.PACK_AB R5, R42, R5 ;  /* 0x000000052a05723e */ /* 0x000fe200000000ff */
[----:B------:R-:W-:-:S02]  /*cf80*/  HADD2.F32 R45, -RZ, R38.H1_H1 ;  /* 0x30000026ff2d7230 */ /* 0x000fc40000004100 */
[-C--:B------:R-:W-:Y:S01]  /*cf90*/  FMUL.FTZ R35, R46, R6.reuse ;  /* 0x000000062e237220 */ /* 0x080fe20000410000 */
[----:B------:R-:W-:Y:S02]  /*cfa0*/  HADD2.F32 R43, -RZ, R36.H1_H1 ;  /* 0x30000024ff2b7230 */ /* 0x000fe40000004100 */
[C---:B------:R-:W-:Y:S01]  /*cfb0*/  FMUL.FTZ R37, R44.reuse, R6 ;  /* 0x000000062c257220 */ /* 0x040fe20000410000 */
[-C--:B------:R-:W-:Y:S01]  /*cfc0*/  FMUL.FTZ R36, R45, R7.reuse ;  /* 0x000000072d247220 */ /* 0x080fe20000410000 */
[-C--:B------:R-:W-:Y:S01]  /*cfd0*/  FFMA.FTZ R6, R44, R40.reuse, -R35 ;  /* 0x000000282c067223 */ /* 0x080fe20000010823 */
[C---:B------:R-:W-:Y:S01]  /*cfe0*/  FMUL.FTZ R38, R43.reuse, R7 ;  /* 0x000000072b267220 */ /* 0x040fe20000410000 */
[----:B------:R-:W-:Y:S01]  /*cff0*/  FFMA.FTZ R37, R46, R40, R37 ;  /* 0x000000282e257223 */ /* 0x000fe20000010025 */
[-C--:B------:R-:W-:Y:S02]  /*d000*/  FFMA.FTZ R7, R43, R41.reuse, -R36 ;  /* 0x000000292b077223 */ /* 0x080fe40000010824 */
[----:B------:R-:W-:-:S02]  /*d010*/  FFMA.FTZ R38, R45, R41, R38 ;  /* 0x000000292d267223 */ /* 0x000fc40000010026 */
[----:B------:R-:W-:-:S03]  /*d020*/  F2FP.F16.F32.PACK_AB R6, R37, R6 ;  /* 0x000000062506723e */ /* 0x000fc600000000ff */
[----:B------:R-:W-:-:S05]  /*d030*/  F2FP.F16.F32.PACK_AB R7, R38, R7 ;  /* 0x000000072607723e */ /* 0x000fca00000000ff */
[----:B------:R0:W-:Y:S02]  /*d040*/  STS.128 [R9+0x14400], R4 ;  /* 0x0144000409007388 */ /* 0x0001e40000000c00 */
.L_x_594:
[----:B------:R-:W-:Y:S05]  /*d050*/  BSYNC B1 ;  /* 0x0000000000017941 */ /* 0x000fea0003800000 */
.L_x_593:
[----:B------:R-:W-:Y:S04]  /*d060*/  BSSY B1, `(.L_x_595) ;  /* 0x0000028000017945 */ /* 0x000fe80003800000 */
[----:B------:R-:W-:Y:S05]  /*d070*/  @P1 BRA `(.L_x_596) ;  /* 0x0000000000981947 */ /* 0x000fea0003800000 */
        /* <DEDUP_REMOVED lines=38> */
.L_x_596:
[----:B------:R-:W-:Y:S05]  /*d2e0*/  BSYNC B1 ;  /* 0x0000000000017941 */ /* 0x000fea0003800000 */
.L_x_595:
[----:B------:R-:W-:Y:S04]  /*d2f0*/  BSSY B1, `(.L_x_597) ;  /* 0x0000028000017945 */ /* 0x000fe80003800000 */
[----:B------:R-:W-:Y:S05]  /*d300*/  @P2 BRA `(.L_x_598) ;  /* 0x0000000000982947 */ /* 0x000fea0003800000 */
[----:B01----:R-:W0:Y:S01]  /*d310*/  LDS.128 R4, [R9+0x18400] ;  /* 0x0184000009047984 */ /* 0x003e220000000c00 */
        /* <DEDUP_REMOVED lines=37> */
.L_x_598:
[----:B------:R-:W-:Y:S05]  /*d570*/  BSYNC B1 ;  /* 0x0000000000017941 */ /* 0x000fea0003800000 */
.L_x_597:
        /* <DEDUP_REMOVED lines=40> */
.L_x_600:
[----:B------:R-:W-:Y:S05]  /*d800*/  BSYNC B1 ;  /* 0x0000000000017941 */ /* 0x000fea0003800000 */
.L_x_599:
        /* <DEDUP_REMOVED lines=40> */
.L_x_602:
[----:B------:R-:W-:Y:S05]  /*da90*/  BSYNC B1 ;  /* 0x0000000000017941 */ /* 0x000fea0003800000 */
.L_x_601:
        /* <DEDUP_REMOVED lines=11> */
[C---:B------:R-:W-:Y:S01]  /*db50*/  FMUL.FTZ R24, R21.reuse, R4 ;  /* 0x0000000415187220 */ /* 0x040fe20000410000 */
[----:B------:R-:W-:Y:S02]  /*db60*/  HADD2.F32 R13, -RZ, R6.H0_H0 ;  /* 0x20000006ff0d7230 */ /* 0x000fe40000004100 */
[----:B------:R-:W-:Y:S01]  /*db70*/  FMUL.FTZ R15, R28, R5 ;  /* 0x000000051c0f7220 */ /* 0x000fe20000410000 */
[----:B------:R-:W-:Y:S01]  /*db80*/  FFMA.FTZ R4, R21, R9, -R20 ;  /* 0x0000000915047223 */ /* 0x000fe20000010814 */
[----:B------:R-:W-:-:S02]  /*db90*/  HADD2.F32 R14, -RZ, R7.H0_H0 ;  /* 0x20000007ff0e7230 */ /* 0x000fc40000004100 */
[----:B------:R-:W-:Y:S01]  /*dba0*/  FFMA.FTZ R9, R25, R9, R24 ;  /* 0x0000000919097223 */ /* 0x000fe20000010018 */
[C---:B------:R-:W-:Y:S01]  /*dbb0*/  FMUL.FTZ R21, R26.reuse, R5 ;  /* 0x000000051a157220 */ /* 0x040fe20000410000 */
[----:B------:R-:W-:Y:S02]  /*dbc0*/  HADD2.F32 R6, -RZ, R6.H1_H1 ;  /* 0x30000006ff067230 */ /* 0x000fe40000004100 */
[-C--:B------:R-:W-:Y:S01]  /*dbd0*/  FFMA.FTZ R5, R26, R12.reuse, -R15 ;  /* 0x0000000c1a057223 */ /* 0x080fe2000001080f */
[----:B------:R-:W-:Y:S02]  /*dbe0*/  HADD2.F32 R7, -RZ, R7.H1_H1 ;  /* 0x30000007ff077230 */ /* 0x000fe40000004100 */
[----:B------:R-:W-:Y:S01]  /*dbf0*/  FFMA.FTZ R12, R28, R12, R21 ;  /* 0x0000000c1c0c7223 */ /* 0x000fe20000010015 */
[----:B------:R-:W-:Y:S01]  /*dc00*/  HADD2.F32 R25, -RZ, R10.H1_H1 ;  /* 0x3000000aff197230 */ /* 0x000fe20000004100 */
[----:B------:R-:W-:Y:S01]  /*dc10*/  F2FP.F16.F32.PACK_AB R4, R9, R4 ;  /* 0x000000040904723e */ /* 0x000fe200000000ff */
[----:B------:R-:W-:-:S02]  /*dc20*/  HADD2.F32 R20, -RZ, R11.H1_H1 ;  /* 0x3000000bff147230 */ /* 0x000fc40000004100 */
[----:B------:R-:W-:Y:S02]  /*dc30*/  HADD2.F32 R15, -RZ, R0.H1_H1 ;  /* 0x30000000ff0f7230 */ /* 0x000fe40000004100 */
[-C--:B------:R-:W-:Y:S01]  /*dc40*/  FMUL.FTZ R0, R25, R6.reuse ;  /* 0x0000000619007220 */ /* 0x080fe20000410000 */
[----:B------:R-:W-:Y:S02]  /*dc50*/  HADD2.F32 R10, -RZ, R3.H1_H1 ;  /* 0x30000003ff0a7230 */ /* 0x000fe40000004100 */
[----:B------:R-:W-:Y:S01]  /*dc60*/  FMUL.FTZ R3, R20, R7 ;  /* 0x0000000714037220 */ /* 0x000fe20000410000 */
[----:B------:R-:W-:Y:S01]  /*dc70*/  F2FP.F16.F32.PACK_AB R5, R12, R5 ;  /* 0x000000050c05723e */ /* 0x000fe200000000ff */
[C---:B------:R-:W-:Y:S01]  /*dc80*/  FMUL.FTZ R6, R15.reuse, R6 ;  /* 0x000000060f067220 */ /* 0x040fe20000410000 */
[----:B------:R-:W-:Y:S01]  /*dc90*/  FFMA.FTZ R0, R15, R13, -R0 ;  /* 0x0000000d0f007223 */ /* 0x000fe20000010800 */
[C---:B------:R-:W-:Y:S01]  /*dca0*/  FMUL.FTZ R7, R10.reuse, R7 ;  /* 0x000000070a077220 */ /* 0x040fe20000410000 */
[----:B------:R-:W-:Y:S01]  /*dcb0*/  FFMA.FTZ R3, R10, R14, -R3 ;  /* 0x0000000e0a037223 */ /* 0x000fe20000010803 */
[----:B------:R-:W-:-:S02]  /*dcc0*/  FFMA.FTZ R13, R25, R13, R6 ;  /* 0x0000000d190d7223 */ /* 0x000fc40000010006 */
[----:B------:R-:W-:-:S03]  /*dcd0*/  FFMA.FTZ R14, R20, R14, R7 ;  /* 0x0000000e140e7223 */ /* 0x000fc60000010007 */
[----:B------:R-:W-:Y:S02]  /*dce0*/  F2FP.F16.F32.PACK_AB R6, R13, R0 ;  /* 0x000000000d06723e */ /* 0x000fe400000000ff */
[----:B------:R-:W-:-:S05]  /*dcf0*/  F2FP.F16.F32.PACK_AB R7, R14, R3 ;  /* 0x000000030e07723e */ /* 0x000fca00000000ff */
[----:B------:R0:W-:Y:S01]  /*dd00*/  STS.128 [R8+0xa000], R4 ;  /* 0x00a0000408007388 */ /* 0x0001e20000000c00 */
[----:B------:R-:W-:Y:S05]  /*dd10*/  BRA `(.L_x_592) ;  /* 0x0000002c00187947 */ /* 0x000fea0003800000 */
.L_x_574:
[----:B------:R-:W-:-:S03]  /*dd20*/  UMOV UR4, 0xffffffff ;  /* 0xffffffff00047882 */ /* 0x000fc60000000000 */
[----:B------:R-:W-:Y:S05]  /*dd30*/  BRA.DIV UR4, `(.L_x_603) ;  /* 0x00000126045c7947 */ /* 0x000fea000b800000 */
[----:B------:R0:W1:Y:S04]  /*dd40*/  SHFL.IDX PT, R3, R25, RZ, 0x1c1f ;  /* 0x001c1fff19037589 */ /* 0x00006800000e0000 */
[----:B------:R0:W2:Y:S04]  /*dd50*/  SHFL.IDX PT, R0, R24, RZ, 0x1c1f ;  /* 0x001c1fff18007589 */ /* 0x0000a800000e0000 */
[----:B------:R0:W3:Y:S04]  /*dd60*/  SHFL.IDX PT, R21, R27, RZ, 0x1c1f ;  /* 0x001c1fff1b157589 */ /* 0x0000e800000e0000 */
[----:B------:R0:W4:Y:S02]  /*dd70*/  SHFL.IDX PT, R20, R26, RZ, 0x1c1f ;  /* 0x001c1fff1a147589 */ /* 0x00012400000e0000 */
.L_x_828:
[----:B------:R-:W-:Y:S01]  /*dd80*/  ULDC UR4, c[0x0][0x448] ;  /* 0x0001120000047ab9 */ /* 0x000fe20000000800 */
[----:B------:R-:W-:Y:S01]  /*dd90*/  BSSY B1, `(.L_x_604) ;  /* 0x0000035000017945 */ /* 0x000fe20003800000 */
[----:B------:R-:W-:Y:S01]  /*dda0*/  IMAD R48, R140, UR4, RZ ;  /* 0x000000048c307c24 */ /* 0x000fe2000f8e02ff */
[----:B------:R-:W-:Y:S02]  /*ddb0*/  CS2R R4, SRZ ;  /* 0x0000000000047805 */ /* 0x000fe4000001ff00 */
[----:B------:R-:W-:Y:S02]  /*ddc0*/  CS2R R8, SRZ ;  /* 0x0000000000087805 */ /* 0x000fe4000001ff00 */
[----:B------:R-:W-:Y:S02]  /*ddd0*/  CS2R R10, SRZ ;  /* 0x00000000000a7805 */ /* 0x000fe4000001ff00 */
[----:B------:R-:W-:Y:S02]  /*dde0*/  CS2R R12, SRZ ;  /* 0x00000000000c7805 */ /* 0x000fe4000001ff00 */
[----:B------:R-:W-:Y:S01]  /*ddf0*/  ISETP.GE.AND P0, PT, R6, R48, PT ;  /* 0x000000300600720c */ /* 0x000fe20003f06270 */
[----:B------:R-:W-:Y:S01]  /*de00*/  IMAD R48, R29, -0x80, R48 ;  /* 0xffffff801d307824 */ /* 0x000fe200078e0230 */
[----:B------:R-:W-:-:S02]  /*de10*/  CS2R R6, SRZ ;  /* 0x0000000000067805 */ /* 0x000fc4000001ff00 */
[----:B------:R-:W-:Y:S02]  /*de20*/  CS2R R14, SRZ ;  /* 0x00000000000e7805 */ /* 0x000fe4000001ff00 */
[----:B0-----:R-:W-:Y:S02]  /*de30*/  CS2R R24, SRZ ;  /* 0x0000000000187805 */ /* 0x001fe4000001ff00 */
[----:B------:R-:W-:Y:S02]  /*de40*/  CS2R R26, SRZ ;  /* 0x00000000001a7805 */ /* 0x000fe4000001ff00 */
[----:B------:R-:W-:Y:S02]  /*de50*/  CS2R R28, SRZ ;  /* 0x00000000001c7805 */ /* 0x000fe4000001ff00 */
[----:B------:R-:W-:Y:S02]  /*de60*/  CS2R R30, SRZ ;  /* 0x00000000001e7805 */ /* 0x000fe4000001ff00 */
[----:B------:R-:W-:-:S02]  /*de70*/  CS2R R32, SRZ ;  /* 0x0000000000207805 */ /* 0x000fc4000001ff00 */
[----:B------:R-:W-:Y:S01]  /*de80*/  CS2R R34, SRZ ;  /* 0x0000000000227805 */ /* 0x000fe2000001ff00 */
[----:B------:R-:W-:Y:S06]  /*de90*/  @P0 BRA `(.L_x_605) ;  /* 0x0000000000900947 */ /* 0x000fec0003800000 */
[----:B------:R-:W-:Y:S01]  /*dea0*/  ULDC UR4, c[0x0][0x3f4] ;  /* 0x0000fd0000047ab9 */ /* 0x000fe20000000800 */
[----:B-1----:R-:W-:Y:S01]  /*deb0*/  MOV R5, R3 ;  /* 0x0000000300057202 */ /* 0x002fe20000000f00 */
[----:B--2---:R-:W-:Y:S01]  /*dec0*/  IMAD.MOV.U32 R4, RZ, RZ, R0 ;  /* 0x000000ffff047224 */ /* 0x004fe200078e0000 */
[----:B------:R-:W-:Y:S02]  /*ded0*/  ISETP.GE.AND P2, PT, R16, UR4, PT ;  /* 0x0000000410007c0c */ /* 0x000fe4000bf46270 */
[----:B------:R-:W-:Y:S02]  /*dee0*/  CS2R R28, SRZ ;  /* 0x00000000001c7805 */ /* 0x000fe4000001ff00 */
[----:B------:R-:W-:Y:S02]  /*def0*/  ISETP.GE.AND P3, PT, R194, UR4, PT ;  /* 0x00000004c2007c0c */ /* 0x000fe4000bf66270 */
[----:B------:R-:W-:Y:S02]  /*df00*/  CS2R R30, SRZ ;  /* 0x00000000001e7805 */ /* 0x000fe4000001ff00 */
[----:B------:R-:W-:-:S02]  /*df10*/  ISETP.GE.AND P4, PT, R193, UR4, PT ;  /* 0x00000004c1007c0c */ /* 0x000fc4000bf86270 */
[----:B------:R-:W-:Y:S02]  /*df20*/  CS2R R8, SRZ ;  /* 0x0000000000087805 */ /* 0x000fe4000001ff00 */
[----:B------:R-:W-:Y:S02]  /*df30*/  CS2R R10, SRZ ;  /* 0x00000000000a7805 */ /* 0x000fe4000001ff00 */
[----:B------:R-:W-:Y:S02]  /*df40*/  CS2R R32, SRZ ;  /* 0x0000000000207805 */ /* 0x000fe4000001ff00 */
[----:B------:R-:W-:Y:S01]  /*df50*/  CS2R R34, SRZ ;  /* 0x0000000000227805 */ /* 0x000fe2000001ff00 */
[----:B------:R-:W-:Y:S02]  /*df60*/  @!P2 IMAD.SHL.U32 R47, R16, 0x2, RZ ;  /* 0x00000002102fa824 */ /* 0x000fe400078e00ff */
[----:B------:R-:W-:Y:S02]  /*df70*/  @!P3 IMAD.SHL.U32 R39, R195, 0x8, RZ ;  /* 0x00000008c327b824 */ /* 0x000fe400078e00ff */
[----:B------:R-:W-:Y:S01]  /*df80*/  @!P4 IMAD.SHL.U32 R43, R198, 0x8, RZ ;  /* 0x00000008c62bc824 */ /* 0x000fe200078e00ff */
[-C--:B------:R-:W-:Y:S01]  /*df90*/  @!P2 IADD3 R44, P0, R0, R47.reuse, RZ ;  /* 0x0000002f002ca210 */ /* 0x080fe20007f1e0ff */
[----:B------:R-:W-:Y:S01]  /*dfa0*/  @!P3 IMAD.WIDE R36, R39, 0x2, R4 ;  /* 0x000000022724b825 */ /* 0x000fe200078e0204 */
[----:B----4-:R-:W-:-:S02]  /*dfb0*/  @!P2 IADD3 R46, P1, R20, R47, RZ ;  /* 0x0000002f142ea210 */ /* 0x010fc40007f3e0ff */
[----:B------:R-:W-:Y:S01]  /*dfc0*/  @!P2 SHF.L.U64.HI R0, R16, 0x1, R17 ;  /* 0x000000011000a819 */ /* 0x000fe20000010211 */
[----:B------:R-:W-:Y:S01]  /*dfd0*/  @!P4 IMAD.WIDE R40, R43, 0x2, R4 ;  /* 0x000000022b28c825 */ /* 0x000fe200078e0204 */
[----:B------:R-:W-:Y:S02]  /*dfe0*/  CS2R R12, SRZ ;  /* 0x00000000000c7805 */ /* 0x000fe4000001ff00 */
[----:B------:R-:W-:Y:S02]  /*dff0*/  CS2R R14, SRZ ;  /* 0x00000000000e7805 */ /* 0x000fe4000001ff00 */
[----:B------:R-:W-:Y:S02]  /*e000*/  CS2R R24, SRZ ;  /* 0x0000000000187805 */ /* 0x000fe4000001ff00 */
[----:B------:R-:W-:Y:S02]  /*e010*/  CS2R R26, SRZ ;  /* 0x00000000001a7805 */ /* 0x000fe4000001ff00 */
[----:B------:R-:W-:-:S02]  /*e020*/  CS2R R4, SRZ ;  /* 0x0000000000047805 */ /* 0x000fc4000001ff00 */
[----:B------:R-:W-:Y:S01]  /*e030*/  CS2R R6, SRZ ;  /* 0x0000000000067805 */ /* 0x000fe2000001ff00 */
[--C-:B---3--:R-:W-:Y:S01]  /*e040*/  @!P3 IMAD.WIDE R38, R39, 0x2, R20.reuse ;  /* 0x000000022726b825 */ /* 0x108fe200078e0214 */
[----:B------:R-:W-:Y:S01]  /*e050*/  @!P2 IADD3.X R45, R3, R0, RZ, P0, !PT ;  /* 0x00000000032da210 */ /* 0x000fe200007fe4ff */
[----:B------:R0:W5:Y:S02]  /*e060*/  @!P3 LD.E.128 R28, desc[UR56][R36.64] ;  /* 0x00000038241cb980 */ /* 0x000164000c101d00 */
[----:B------:R-:W-:Y:S02]  /*e070*/  @!P4 IMAD.WIDE R42, R43, 0x2, R20 ;  /* 0x000000022b2ac825 */ /* 0x000fe400078e0214 */
[----:B------:R0:W5:Y:S02]  /*e080*/  @!P3 LD.E.128 R8, desc[UR56][R38.64] ;  /* 0x000000382608b980 */ /* 0x000164000c101d00 */
[----:B------:R-:W-:Y:S02]  /*e090*/  @!P2 IMAD.X R47, R21, 0x1, R0, P1 ;  /* 0x00000001152fa824 */ /* 0x000fe400008e0600 */
[----:B------:R0:W5:Y:S04]  /*e0a0*/  @!P4 LD.E.128 R32, desc[UR56][R40.64] ;  /* 0x000000382820c980 */ /* 0x000168000c101d00 */
[----:B------:R0:W5:Y:S04]  /*e0b0*/  @!P4 LD.E.128 R12, desc[UR56][R42.64] ;  /* 0x000000382a0cc980 */ /* 0x000168000c101d00 */
[----:B------:R0:W5:Y:S04]  /*e0c0*/  @!P2 LD.E.128 R24, desc[UR56][R44.64] ;  /* 0x000000382c18a980 */ /* 0x000168000c101d00 */
[----:B------:R0:W5:Y:S02]  /*e0d0*/  @!P2 LD.E.128 R4, desc[UR56][R46.64] ;  /* 0x000000382e04a980 */ /* 0x000164000c101d00 */
.L_x_605:
[----:B------:R-:W-:Y:S05]  /*e0e0*/  BSYNC B1 ;  /* 0x0000000000017941 */ /* 0x000fea0003800000 */
.L_x_604:
[----:B------:R-:W4:Y:S01]  /*e0f0*/  LDL R64, [R1+0x4] ;  /* 0x0000040001407983 */ /* 0x000f220000100800 */
[----:B--2--5:R-:W-:Y:S01]  /*e100*/  IMAD.MOV.U32 R0, RZ, RZ, R24 ;  /* 0x000000ffff007224 */ /* 0x024fe200078e0018 */
[----:B-1----:R-:W-:Y:S01]  /*e110*/  MOV R3, R25 ;  /* 0x0000001900037202 */ /* 0x002fe20000000f00 */
[----:B0-----:R-:W-:Y:S01]  /*e120*/  IMAD.MOV.U32 R36, RZ, RZ, R26 ;  /* 0x000000ffff247224 */ /* 0x001fe200078e001a */
[--C-:B------:R-:W-:Y:S01]  /*e130*/  SHF.R.U64 R26, R26, 0x10, R27.reuse ;  /* 0x000000101a1a7819 */ /* 0x100fe2000000121b */
[--C-:B---3--:R-:W-:Y:S01]  /*e140*/  IMAD.MOV.U32 R21, RZ, RZ, R27.reuse ;  /* 0x000000ffff157224 */ /* 0x108fe200078e001b */
[----:B------:R-:W-:Y:S01]  /*e150*/  SHF.R.U32.HI R42, RZ, 0x10, R27 ;  /* 0x00000010ff2a7819 */ /* 0x000fe2000001161b */
[----:B------:R-:W-:Y:S01]  /*e160*/  IMAD.MOV.U32 R27, RZ, RZ, R30 ;  /* 0x000000ffff1b7224 */ /* 0x000fe200078e001e */
[----:B------:R-:W-:Y:S01]  /*e170*/  SHF.R.U64 R45, R30, 0x10, R31 ;  /* 0x000000101e2d7819 */ /* 0x000fe2000000121f */
[----:B------:R-:W-:Y:S01]  /*e180*/  IMAD.MOV.U32 R30, RZ, RZ, R32 ;  /* 0x000000ffff1e7224 */ /* 0x000fe200078e0020 */
[--C-:B------:R-:W-:Y:S01]  /*e190*/  SHF.R.U64 R47, R32, 0x10, R33.reuse ;  /* 0x00000010202f7819 */ /* 0x100fe20000001221 */
[----:B------:R-:W-:Y:S01]  /*e1a0*/  IMAD.MOV.U32 R38, RZ, RZ, R4 ;  /* 0x000000ffff267224 */ /* 0x000fe200078e0004 */
[----:B------:R-:W-:Y:S01]  /*e1b0*/  MOV R32, R34 ;  /* 0x0000002200207202 */ /* 0x000fe20000000f00 */
[----:B------:R-:W-:Y:S01]  /*e1c0*/  IMAD.MOV.U32 R39, RZ, RZ, R33 ;  /* 0x000000ffff277224 */ /* 0x000fe200078e0021 */
[----:B------:R-:W-:Y:S01]  /*e1d0*/  SHF.R.U64 R50, R34, 0x10, R35 ;  /* 0x0000001022327819 */ /* 0x000fe20000001223 */
[----:B------:R-:W-:Y:S01]  /*e1e0*/  IMAD.MOV.U32 R40, RZ, RZ, R6 ;  /* 0x000000ffff287224 */ /* 0x000fe200078e0006 */
[----:B------:R-:W-:Y:S01]  /*e1f0*/  PRMT R34, R0, 0x5410, R3 ;  /* 0x0000541000227816 */ /* 0x000fe20000000003 */
[----:B------:R-:W-:Y:S01]  /*e200*/  BSSY B1, `(.L_x_606) ;  /* 0x0000040000017945 */ /* 0x000fe20003800000 */
[----:B----4-:R-:W-:-:S02]  /*e210*/  MOV R20, R5 ;  /* 0x0000000500147202 */ /* 0x010fc40000000f00 */
[----:B------:R-:W-:Y:S01]  /*e220*/  SHF.R.U64 R52, R4, 0x10, R5 ;  /* 0x0000001004347819 */ /* 0x000fe20000001205 */
[----:B------:R-:W-:Y:S01]  /*e230*/  IMAD.MOV.U32 R4, RZ, RZ, R7 ;  /* 0x000000ffff047224 */ /* 0x000fe200078e0007 */
[----:B------:R-:W-:Y:S02]  /*e240*/  SHF.R.U32.HI R53, RZ, 0x10, R5 ;  /* 0x00000010ff357819 */ /* 0x000fe40000011605 */
[--C-:B------:R-:W-:Y:S02]  /*e250*/  SHF.R.U64 R37, R24, 0x10, R25.reuse ;  /* 0x0000001018257819 */ /* 0x100fe40000001219 */
[----:B------:R-:W-:Y:S01]  /*e260*/  SHF.R.U32.HI R41, RZ, 0x10, R25 ;  /* 0x00000010ff297819 */ /* 0x000fe20000011619 */
[--C-:B------:R-:W-:Y:S01]  /*e270*/  IMAD.MOV.U32 R25, RZ, RZ, R29.reuse ;  /* 0x000000ffff197224 */ /* 0x100fe200078e001d */
[----:B------:R-:W-:Y:S02]  /*e280*/  MOV R24, R28 ;  /* 0x0000001c00187202 */ /* 0x000fe40000000f00 */
[----:B------:R-:W-:-:S02]  /*e290*/  SHF.R.U64 R43, R28, 0x10, R29 ;  /* 0x000000101c2b7819 */ /* 0x000fc4000000121d */
[----:B------:R-:W-:Y:S02]  /*e2a0*/  SHF.R.U32.HI R44, RZ, 0x10, R29 ;  /* 0x00000010ff2c7819 */ /* 0x000fe4000001161d */
[----:B------:R-:W-:Y:S01]  /*e2b0*/  SHF.R.U32.HI R49, RZ, 0x10, R33 ;  /* 0x00000010ff317819 */ /* 0x000fe20000011621 */
[----:B------:R-:W-:Y:S01]  /*e2c0*/  IMAD.MOV.U32 R33, RZ, RZ, R35 ;  /* 0x000000ffff217224 */ /* 0x000fe200078e0023 */
[----:B------:R-:W-:Y:S01]  /*e2d0*/  SHF.R.U64 R54, R6, 0x10, R7 ;  /* 0x0000001006367819 */ /* 0x000fe20000001207 */
[----:B------:R-:W-:Y:S01]  /*e2e0*/  IMAD.MOV.U32 R6, RZ, RZ, R9 ;  /* 0x000000ffff067224 */ /* 0x000fe200078e0009 */
[----:B------:R-:W-:Y:S02]  /*e2f0*/  SHF.R.U32.HI R55, RZ, 0x10, R7 ;  /* 0x00000010ff377819 */ /* 0x000fe40000011607 */
[----:B------:R-:W-:Y:S02]  /*e300*/  MOV R28, R31 ;  /* 0x0000001f001c7202 */ /* 0x000fe40000000f00 */
[----:B------:R-:W-:Y:S01]  /*e310*/  SHF.R.U32.HI R46, RZ, 0x10, R31 ;  /* 0x00000010ff2e7819 */ /* 0x000fe2000001161f */
[----:B------:R-:W-:Y:S01]  /*e320*/  IMAD.MOV.U32 R31, RZ, RZ, R10 ;  /* 0x000000ffff1f7224 */ /* 0x000fe200078e000a */
[----:B------:R-:W-:-:S02]  /*e330*/  MOV R29, R8 ;  /* 0x00000008001d7202 */ /* 0x000fc40000000f00 */
[--C-:B------:R-:W-:Y:S01]  /*e340*/  SHF.R.U64 R56, R8, 0x10, R9.reuse ;  /* 0x0000001008387819 */ /* 0x100fe20000001209 */
[----:B------:R-:W-:Y:S01]  /*e350*/  IMAD.MOV.U32 R8, RZ, RZ, R12 ;  /* 0x000000ffff087224 */ /* 0x000fe200078e000c */
[----:B------:R-:W-:Y:S01]  /*e360*/  SHF.R.U32.HI R57, RZ, 0x10, R9 ;  /* 0x00000010ff397819 */ /* 0x000fe20000011609 */
[----:B------:R-:W-:Y:S01]  /*e370*/  IMAD.MOV.U32 R9, RZ, RZ, R13 ;  /* 0x000000ffff097224 */ /* 0x000fe200078e000d */
[----:B------:R-:W-:Y:S02]  /*e380*/  MOV R7, R11 ;  /* 0x0000000b00077202 */ /* 0x000fe40000000f00 */
[--C-:B------:R-:W-:Y:S02]  /*e390*/  SHF.R.U64 R58, R10, 0x10, R11.reuse ;  /* 0x000000100a3a7819 */ /* 0x100fe4000000120b */
[----:B------:R-:W-:Y:S01]  /*e3a0*/  SHF.R.U32.HI R59, RZ, 0x10, R11 ;  /* 0x00000010ff3b7819 */ /* 0x000fe2000001160b */
[----:B------:R-:W-:Y:S01]  /*e3b0*/  IMAD.MOV.U32 R11, RZ, RZ, R15 ;  /* 0x000000ffff0b7224 */ /* 0x000fe200078e000f */
[----:B------:R-:W-:-:S02]  /*e3c0*/  PRMT R24, R24, 0x5410, R25 ;  /* 0x0000541018187816 */ /* 0x000fc40000000019 */
[----:B------:R-:W-:Y:S02]  /*e3d0*/  SHF.R.U32.HI R51, RZ, 0x10, R35 ;  /* 0x00000010ff337819 */ /* 0x000fe40000011623 */
[--C-:B------:R-:W-:Y:S02]  /*e3e0*/  SHF.R.U64 R60, R12, 0x10, R13.reuse ;  /* 0x000000100c3c7819 */ /* 0x100fe4000000120d */
[----:B------:R-:W-:Y:S02]  /*e3f0*/  SHF.R.U32.HI R61, RZ, 0x10, R13 ;  /* 0x00000010ff3d7819 */ /* 0x000fe4000001160d */
[----:B------:R-:W-:Y:S02]  /*e400*/  MOV R10, R14 ;  /* 0x0000000e000a7202 */ /* 0x000fe40000000f00 */
[----:B------:R-:W-:Y:S02]  /*e410*/  VIMNMX R25, R48, 0x80, PT ;  /* 0x0000008030197848 */ /* 0x000fe40003fe0100 */
[----:B------:R-:W-:-:S02]  /*e420*/  PRMT R35, R37, 0x5410, R41 ;  /* 0x0000541025237816 */ /* 0x000fc40000000029 */
[--C-:B------:R-:W-:Y:S02]  /*e430*/  SHF.R.U64 R62, R14, 0x10, R15.reuse ;  /* 0x000000100e3e7819 */ /* 0x100fe4000000120f */
[----:B------:R-:W-:Y:S02]  /*e440*/  SHF.R.U32.HI R63, RZ, 0x10, R15 ;  /* 0x00000010ff3f7819 */ /* 0x000fe4000001160f */
        /* <DEDUP_REMOVED lines=14> */
[----:B------:R-:W-:Y:S02]  /*e530*/  ISETP.GE.AND P1, PT, R202, R25, PT ;  /* 0x00000019ca00720c */ /* 0x000fe40003f26270 */
[----:B------:R-:W-:-:S02]  /*e540*/  PRMT R14, R8, 0x5410, R9 ;  /* 0x00005410080e7816 */ /* 0x000fc40000000009 */
[----:B------:R-:W-:Y:S02]  /*e550*/  PRMT R15, R60, 0x5410, R61 ;  /* 0x000054103c0f7816 */ /* 0x000fe4000000003d */
[----:B------:R-:W-:Y:S02]  /*e560*/  PRMT R20, R10, 0x5410, R11 ;  /* 0x000054100a147816 */ /* 0x000fe4000000000b */
[----:B------:R-:W-:-:S04]  /*e570*/  LEA.HI R0, R64, R64, RZ, 0x1 ;  /* 0x0000004040007211 */ /* 0x000fc800078f08ff */
[----:B------:R-:W-:-:S05]  /*e580*/  LOP3.LUT R0, R0, 0xfffffffe, RZ, 0xc0, !PT ;  /* 0xfffffffe00007812 */ /* 0x000fca00078ec0ff */
[----:B------:R-:W-:-:S05]  /*e590*/  IMAD.IADD R0, R64, 0x1, -R0 ;  /* 0x0000000140007824 */ /* 0x000fca00078e0a00 */
[----:B------:R-:W-:Y:S02]  /*e5a0*/  SHF.L.U32 R5, R0, 0x1f, RZ ;  /* 0x0000001f00057819 */ /* 0x000fe400000006ff */
[----:B------:R-:W-:Y:S02]  /*e5b0*/  PRMT R0, R30, 0x5410, R39 ;  /* 0x000054101e007816 */ /* 0x000fe40000000027 */
[----:B------:R-:W0:Y:S01]  /*e5c0*/  SYNCS.PHASECHK.TRANS64.TRYWAIT P0, [R18+URZ+0x30800], R5 ;  /* 0x03080005120075a7 */ /* 0x000e22000800017f */
[----:B------:R-:W-:Y:S02]  /*e5d0*/  PRMT R39, R52, 0x5410, R53 ;  /* 0x0000541034277816 */ /* 0x000fe40000000035 */
[----:B------:R-:W-:Y:S01]  /*e5e0*/  PRMT R30, R56, 0x5410, R57 ;  /* 0x00005410381e7816 */ /* 0x000fe20000000039 */
[----:B0-----:R-:W-:Y:S06]  /*e5f0*/  @!P0 BRA `(.L_x_607) ;  /* 0x0000011c00a08947 */ /* 0x001fec0003800000 */
.L_x_829:
[----:B------:R-:W-:Y:S05]  /*e600*/  BSYNC B1 ;  /* 0x0000000000017941 */ /* 0x000fea0003800000 */
.L_x_606:
[----:B------:R-:W-:Y:S01]  /*e610*/  BSSY B1, `(.L_x_608) ;  /* 0x000011c000017945 */ /* 0x000fe20003800000 */
[----:B------:R-:W-:-:S03]  /*e620*/  PRMT R21, R62, 0x5410, R63 ;  /* 0x000054103e157816 */ /* 0x000fc6000000003f */
[----:B------:R-:W-:Y:S05]  /*e630*/  @P1 BRA `(.L_x_609) ;  /* 0x0000001000641947 */ /* 0x000fea0003800000 */
[----:B------:R-:W1:Y:S01]  /*e640*/  LDC R33, c[0x0][0x3f4] ;  /* 0x0000fd00ff217b82 */ /* 0x000e620000000800 */
[----:B------:R-:W-:Y:S01]  /*e650*/  BSSY B2, `(.L_x_610) ;  /* 0x0000065000027945 */ /* 0x000fe20003800000 */
[-C--:B-1----:R-:W-:Y:S02]  /*e660*/  ISETP.GE.AND P0, PT, R16, R33.reuse, PT ;  /* 0x000000211000720c */ /* 0x082fe40003f06270 */
[-C--:B------:R-:W-:Y:S02]  /*e670*/  ISETP.GE.AND P1, PT, R194, R33.reuse, PT ;  /* 0x00000021c200720c */ /* 0x080fe40003f26270 */
[----:B------:R-:W-:-:S09]  /*e680*/  ISETP.GE.AND P2, PT, R193, R33, PT ;  /* 0x00000021c100720c */ /* 0x000fd20003f46270 */
[----:B------:R-:W-:Y:S05]  /*e690*/  @P0 BRA `(.L_x_611) ;  /* 0x0000000400800947 */ /* 0x000fea0003800000 */
[----:B------:R-:W1:Y:S01]  /*e6a0*/  S2R R6, SR_TID.X ;  /* 0x0000000000067919 */ /* 0x000e620000002100 */
[----:B0-----:R-:W-:Y:S01]  /*e6b0*/  LOP3.LUT R5, R215, 0x38, R16, 0xf8, !PT ;  /* 0x00000038d7057812 */ /* 0x001fe200078ef810 */
[----:B------:R-:W-:Y:S02]  /*e6c0*/  HADD2.F32 R53, -RZ, R38.H0_H0 ;  /* 0x20000026ff357230 */ /* 0x000fe40000004100 */
[----:B------:R-:W-:Y:S02]  /*e6d0*/  HADD2.F32 R51, -RZ, R34.H0_H0 ;  /* 0x20000022ff337230 */ /* 0x000fe40000004100 */
[----:B------:R-:W-:Y:S01]  /*e6e0*/  HADD2.F32 R55, -RZ, R39.H0_H0 ;  /* 0x20000027ff377230 */ /* 0x000fe20000004100 */
[----:B-1----:R-:W-:-:S04]  /*e6f0*/  IADD3 R6, R6, -0x80, RZ ;  /* 0xffffff8006067810 */ /* 0x002fc80007ffe0ff */
[----:B------:R-:W-:-:S04]  /*e700*/  SHF.R.S32.HI R4, RZ, 0x1f, R6 ;  /* 0x0000001fff047819 */ /* 0x000fc80000011406 */
[----:B------:R-:W-:-:S04]  /*e710*/  LEA.HI R4, R4, R6, RZ, 0x2 ;  /* 0x0000000604047211 */ /* 0x000fc800078f10ff */
[----:B------:R-:W-:-:S05]  /*e720*/  LOP3.LUT R4, R4, 0xfffffffc, RZ, 0xc0, !PT ;  /* 0xfffffffc04047812 */ /* 0x000fca00078ec0ff */
[----:B------:R-:W-:-:S05]  /*e730*/  IMAD.IADD R4, R6, 0x1, -R4 ;  /* 0x0000000106047824 */ /* 0x000fca00078e0a04 */
[----:B------:R-:W-:Y:S02]  /*e740*/  LEA.HI R6, R33, R4, RZ, 0x1d ;  /* 0x0000000421067211 */ /* 0x000fe400078fe8ff */
[----:B------:R-:W-:Y:S02]  /*e750*/  LOP3.LUT R4, R5, R216, RZ, 0x3c, !PT ;  /* 0x000000d805047212 */ /* 0x000fe400078e3cff */
[----:B------:R-:W-:Y:S01]  /*e760*/  SHF.R.S32.HI R7, RZ, 0x1f, R6 ;  /* 0x0000001fff077819 */ /* 0x000fe20000011406 */
[----:B------:R-:W-:Y:S01]  /*e770*/  IMAD.SHL.U32 R8, R6, 0x8, RZ ;  /* 0x0000000806087824 */ /* 0x000fe200078e00ff */
[----:B------:R-:W-:Y:S02]  /*e780*/  IADD3 R5, R217, R4, RZ ;  /* 0x00000004d9057210 */ /* 0x000fe40007ffe0ff */
[----:B------:R-:W-:Y:S02]  /*e790*/  LEA.HI R6, R7, R6, RZ, 0x3 ;  /* 0x0000000607067211 */ /* 0x000fe400078f18ff */
[----:B------:R-:W-:Y:S01]  /*e7a0*/  LOP3.LUT R7, R215, 0x38, R8, 0xf8, !PT ;  /* 0x00000038d7077812 */ /* 0x000fe200078ef808 */
[----:B------:R-:W-:-:S02]  /*e7b0*/  IMAD R58, R5, 0x2, R18 ;  /* 0x00000002053a7824 */ /* 0x000fc400078e0212 */
[----:B------:R-:W-:Y:S01]  /*e7c0*/  IMAD.SHL.U32 R6, R6, 0x400, RZ ;  /* 0x0000040006067824 */ /* 0x000fe200078e00ff */
[----:B------:R-:W-:-:S04]  /*e7d0*/  LOP3.LUT R9, R7, R216, RZ, 0x3c, !PT ;  /* 0x000000d807097212 */ /* 0x000fc800078e3cff */
[----:B------:R-:W-:Y:S02]  /*e7e0*/  LOP3.LUT R8, R6, 0x7fffe000, RZ, 0xc0, !PT ;  /* 0x7fffe00006087812 */ /* 0x000fe400078ec0ff */
[----:B------:R-:W0:Y:S02]  /*e7f0*/  LDS.128 R4, [R58+0x12400] ;  /* 0x012400003a047984 */ /* 0x000e240000000c00 */
[----:B------:R-:W-:-:S04]  /*e800*/  IADD3 R9, R9, R8, R217 ;  /* 0x0000000809097210 */ /* 0x000fc80007ffe0d9 */
[----:B------:R-:W-:-:S05]  /*e810*/  LEA R60, R9, R18, 0x1 ;  /* 0x00000012093c7211 */ /* 0x000fca00078e08ff */
[----:B------:R-:W1:Y:S01]  /*e820*/  LDS.128 R8, [R60+0x12400] ;  /* 0x012400003c087984 */ /* 0x000e620000000c00 */
[--C-:B0-----:R-:W-:Y:S02]  /*e830*/  HADD2.F32 R42, -RZ, R4.reuse.H0_H0 ;  /* 0x20000004ff2a7230 */ /* 0x101fe40000004100 */
[----:B------:R-:W-:Y:S02]  /*e840*/  HADD2.F32 R4, -RZ, R4.H1_H1 ;  /* 0x30000004ff047230 */ /* 0x000fe40000004100 */
[--C-:B------:R-:W-:Y:S02]  /*e850*/  HADD2.F32 R43, -RZ, R5.reuse.H0_H0 ;  /* 0x20000005ff2b7230 */ /* 0x100fe40000004100 */
[----:B------:R-:W-:Y:S02]  /*e860*/  HADD2.F32 R5, -RZ, R5.H1_H1 ;  /* 0x30000005ff057230 */ /* 0x000fe40000004100 */
[--C-:B------:R-:W-:Y:S02]  /*e870*/  HADD2.F32 R44, -RZ, R6.reuse.H0_H0 ;  /* 0x20000006ff2c7230 */ /* 0x100fe40000004100 */
[----:B------:R-:W-:-:S02]  /*e880*/  HADD2.F32 R6, -RZ, R6.H1_H1 ;  /* 0x30000006ff067230 */ /* 0x000fc40000004100 */
[--C-:B-1----:R-:W-:Y:S02]  /*e890*/  HADD2.F32 R46, -RZ, R8.reuse.H0_H0 ;  /* 0x20000008ff2e7230 */ /* 0x102fe40000004100 */
[----:B------:R-:W-:Y:S02]  /*e8a0*/  HADD2.F32 R8, -RZ, R8.H1_H1 ;  /* 0x30000008ff087230 */ /* 0x000fe40000004100 */
[----:B------:R-:W-:Y:S02]  /*e8b0*/  HADD2.F32 R47, -RZ, R9.H0_H0 ;  /* 0x20000009ff2f7230 */ /* 0x000fe40000004100 */
[C---:B------:R-:W-:Y:S01]  /*e8c0*/  FMUL.FTZ R57, R46.reuse, R53 ;  /* 0x000000352e397220 */ /* 0x040fe20000410000 */
[----:B------:R-:W-:Y:S01]  /*e8d0*/  FMUL.FTZ R59, R46, R51 ;  /* 0x000000332e3b7220 */ /* 0x000fe20000410000 */
[----:B------:R-:W-:Y:S02]  /*e8e0*/  HADD2.F32 R46, -RZ, R38.H1_H1 ;  /* 0x30000026ff2e7230 */ /* 0x000fe40000004100 */
[----:B------:R-:W-:Y:S01]  /*e8f0*/  FMUL.FTZ R61, R8, R55 ;  /* 0x00000037083d7220 */ /* 0x000fe20000410000 */
[----:B------:R-:W-:Y:S01]  /*e900*/  FFMA.FTZ R57, R42, R51, -R57 ;  /* 0x000000332a397223 */ /* 0x000fe20000010839 */
[----:B------:R-:W-:-:S02]  /*e910*/  HADD2.F32 R51, -RZ, R35.H0_H0 ;  /* 0x20000023ff337230 */ /* 0x000fc40000004100 */
[----:B------:R-:W-:Y:S01]  /*e920*/  FFMA.FTZ R59, R42, R53, R59 ;  /* 0x000000352a3b7223 */ /* 0x000fe2000001003b */
[----:B------:R-:W-:Y:S02]  /*e930*/  HADD2.F32 R42, -RZ, R34.H1_H1 ;  /* 0x30000022ff2a7230 */ /* 0x000fe40000004100 */
[C---:B------:R-:W-:Y:S01]  /*e940*/  FMUL.FTZ R54, R47.reuse, R46 ;  /* 0x0000002e2f367220 */ /* 0x040fe20000410000 */
[----:B------:R-:W-:Y:S02]  /*e950*/  HADD2.F32 R9, -RZ, R9.H1_H1 ;  /* 0x30000009ff097230 */ /* 0x000fe40000004100 */
[-C--:B------:R-:W-:Y:S01]  /*e960*/  FMUL.FTZ R53, R8, R51.reuse ;  /* 0x0000003308357220 */ /* 0x080fe20000410000 */
[C---:B------:R-:W-:Y:S01]  /*e970*/  FFMA.FTZ R50, R4.reuse, R51, -R61 ;  /* 0x0000003304327223 */ /* 0x040fe2000001083d */
[----:B------:R-:W-:Y:S01]  /*e980*/  FMUL.FTZ R47, R47, R42 ;  /* 0x0000002a2f2f7220 */ /* 0x000fe20000410000 */
[----:B------:R-:W-:Y:S02]  /*e990*/  HADD2.F32 R8, -RZ, R39.H1_H1 ;  /* 0x30000027ff087230 */ /* 0x000fe40000004100 */
[----:B------:R-:W-:Y:S01]  /*e9a0*/  FFMA.FTZ R52, R4, R55, R53 ;  /* 0x0000003704347223 */ /* 0x000fe20000010035 */
[----:B------:R-:W-:-:S02]  /*e9b0*/  HADD2.F32 R4, -RZ, R35.H1_H1 ;  /* 0x30000023ff047230 */ /* 0x000fc40000004100 */
[C---:B------:R-:W-:Y:S01]  /*e9c0*/  FFMA.FTZ R46, R43.reuse, R46, R47 ;  /* 0x0000002e2b2e7223 */ /* 0x040fe2000001002f */
[----:B------:R-:W-:Y:S02]  /*e9d0*/  HADD2.F32 R48, -RZ, R10.H0_H0 ;  /* 0x2000000aff307230 */ /* 0x000fe40000004100 */
[----:B------:R-:W-:Y:S01]  /*e9e0*/  FFMA.FTZ R54, R43, R42, -R54 ;  /* 0x0000002a2b367223 */ /* 0x000fe20000010836 */
[----:B------:R-:W-:Y:S02]  /*e9f0*/  HADD2.F32 R47, -RZ, R40.H0_H0 ;  /* 0x20000028ff2f7230 */ /* 0x000fe40000004100 */
[C---:B------:R-:W-:Y:S01]  /*ea00*/  FMUL.FTZ R42, R9.reuse, R8 ;  /* 0x00000008092a7220 */ /* 0x040fe20000410000 */
[----:B------:R-:W-:Y:S02]  /*ea10*/  HADD2.F32 R43, -RZ, R36.H0_H0 ;  /* 0x20000024ff2b7230 */ /* 0x000fe40000004100 */
[----:B------:R-:W-:Y:S01]  /*ea20*/  FMUL.FTZ R56, R9, R4 ;  /* 0x0000000409387220 */ /* 0x000fe20000410000 */
[----:B------:R-:W-:-:S02]  /*ea30*/  HADD2.F32 R10, -RZ, R10.H1_H1 ;  /* 0x3000000aff0a7230 */ /* 0x000fc40000004100 */
[C---:B------:R-:W-:Y:S01]  /*ea40*/  FMUL.FTZ R61, R48.reuse, R47 ;  /* 0x0000002f303d7220 */ /* 0x040fe20000410000 */
[----:B------:R-:W-:Y:S02]  /*ea50*/  HADD2.F32 R51, -RZ, R41.H0_H0 ;  /* 0x20000029ff337230 */ /* 0x000fe40000004100 */
[C---:B------:R-:W-:Y:S01]  /*ea60*/  FFMA.FTZ R53, R5.reuse, R4, -R42 ;  /* 0x0000000405357223 */ /* 0x040fe2000001082a */
[----:B------:R-:W-:Y:S02]  /*ea70*/  HADD2.F32 R9, -RZ, R37.H0_H0 ;  /* 0x20000025ff097230 */ /* 0x000fe40000004100 */
[-C--:B------:R-:W-:Y:S01]  /*ea80*/  FMUL.FTZ R48, R48, R43.reuse ;  /* 0x0000002b30307220 */ /* 0x080fe20000410000 */
[----:B------:R-:W-:Y:S01]  /*ea90*/  FFMA.FTZ R55, R5, R8, R56 ;  /* 0x0000000805377223 */ /* 0x000fe20000010038 */
[----:B------:R-:W-:Y:S01]  /*eaa0*/  FFMA.FTZ R61, R44, R43, -R61 ;  /* 0x0000002b2c3d7223 */ /* 0x000fe2000001083d */
[--C-:B------:R-:W-:Y:S02]  /*eab0*/  HADD2.F32 R49, -RZ, R11.reuse.H0_H0 ;  /* 0x2000000bff317230 */ /* 0x100fe40000004100 */
[C---:B------:R-:W-:Y:S01]  /*eac0*/  FMUL.FTZ R5, R10.reuse, R51 ;  /* 0x000000330a057220 */ /* 0x040fe20000410000 */
[----:B------:R-:W-:Y:S01]  /*ead0*/  FMUL.FTZ R43, R10, R9 ;  /* 0x000000090a2b7220 */ /* 0x000fe20000410000 */
[----:B------:R-:W-:-:S02]  /*eae0*/  HADD2.F32 R11, -RZ, R11.H1_H1 ;  /* 0x3000000bff0b7230 */ /* 0x000fc40000004100 */
[----:B------:R-:W-:Y:S01]  /*eaf0*/  FFMA.FTZ R48, R44, R47, R48 ;  /* 0x0000002f2c307223 */ /* 0x000fe20000010030 */
[----:B------:R-:W-:Y:S02]  /*eb00*/  HADD2.F32 R10, -RZ, R40.H1_H1 ;  /* 0x30000028ff0a7230 */ /* 0x000fe40000004100 */
[C---:B------:R-:W-:Y:S01]  /*eb10*/  FFMA.FTZ R44, R6.reuse, R9, -R5 ;  /* 0x00000009062c7223 */ /* 0x040fe20000010805 */
[----:B------:R-:W-:Y:S02]  /*eb20*/  HADD2.F32 R42, -RZ, R41.H1_H1 ;  /* 0x30000029ff2a7230 */ /* 0x000fe40000004100 */
[----:B------:R-:W-:Y:S01]  /*eb30*/  FFMA.FTZ R43, R6, R51, R43 ;  /* 0x00000033062b7223 */ /* 0x000fe2000001002b */
[----:B------:R-:W-:Y:S02]  /*eb40*/  HADD2.F32 R4, -RZ, R36.H1_H1 ;  /* 0x30000024ff047230 */ /* 0x000fe40000004100 */
[----:B------:R-:W-:Y:S01]  /*eb50*/  FMUL.FTZ R6, R49, R10 ;  /* 0x0000000a31067220 */ /* 0x000fe20000410000 */
[----:B------:R-:W-:-:S02]  /*eb60*/  HADD2.F32 R8, -RZ, R37.H1_H1 ;  /* 0x30000025ff087230 */ /* 0x000fc40000004100 */
[----:B------:R-:W-:Y:S01]  /*eb70*/  FMUL.FTZ R56, R11, R42 ;  /* 0x0000002a0b387220 */ /* 0x000fe20000410000 */
[--C-:B------:R-:W-:Y:S02]  /*eb80*/  HADD2.F32 R45, -RZ, R7.reuse.H0_H0 ;  /* 0x20000007ff2d7230 */ /* 0x100fe40000004100 */
[----:B------:R-:W-:Y:S01]  /*eb90*/  FMUL.FTZ R49, R49, R4 ;  /* 0x0000000431317220 */ /* 0x000fe20000410000 */
[----:B------:R-:W-:Y:S02]  /*eba0*/  HADD2.F32 R7, -RZ, R7.H1_H1 ;  /* 0x30000007ff077230 */ /* 0x000fe40000004100 */
[----:B------:R-:W-:Y:S01]  /*ebb0*/  FMUL.FTZ R5, R11, R8 ;  /* 0x000000080b057220 */ /* 0x000fe20000410000 */
[----:B------:R-:W-:Y:S01]  /*ebc0*/  F2FP.F16.F32.PACK_AB R9, R55, R46 ;  /* 0x0000002e3709723e */ /* 0x000fe200000000ff */
[C---:B------:R-:W-:Y:S01]  /*ebd0*/  FFMA.FTZ R11, R45.reuse, R4, -R6 ;  /* 0x000000042d0b7223 */ /* 0x040fe20000010806 */
[----:B------:R-:W-:Y:S01]  /*ebe0*/  FFMA.FTZ R49, R45, R10, R49 ;  /* 0x0000000a2d317223 */ /* 0x000fe20000010031 */
[C---:B------:R-:W-:Y:S01]  /*ebf0*/  FFMA.FTZ R56, R7.reuse, R8, -R56 ;  /* 0x0000000807387223 */ /* 0x040fe20000010838 */
[----:B------:R-:W-:Y:S01]  /*ec00*/  FFMA.FTZ R42, R7, R42, R5 ;  /* 0x0000002a072a7223 */ /* 0x000fe20000010005 */
[----:B------:R-:W-:-:S02]  /*ec10*/  F2FP.F16.F32.PACK_AB R4, R50, R57 ;  /* 0x000000393204723e */ /* 0x000fc400000000ff */
[----:B------:R-:W-:Y:S02]  /*ec20*/  F2FP.F16.F32.PACK_AB R5, R53, R54 ;  /* 0x000000363505723e */ /* 0x000fe400000000ff */
[----:B------:R-:W-:Y:S02]  /*ec30*/  F2FP.F16.F32.PACK_AB R6, R44, R61 ;  /* 0x0000003d2c06723e */ /* 0x000fe400000000ff */
[----:B------:R-:W-:Y:S02]  /*ec40*/  F2FP.F16.F32.PACK_AB R7, R56, R11 ;  /* 0x0000000b3807723e */ /* 0x000fe400000000ff */
[----:B------:R-:W-:Y:S02]  /*ec50*/  F2FP.F16.F32.PACK_AB R8, R52, R59 ;  /* 0x0000003b3408723e */ /* 0x000fe400000000ff */
[----:B------:R-:W-:Y:S01]  /*ec60*/  F2FP.F16.F32.PACK_AB R10, R43, R48 ;  /* 0x000000302b0a723e */ /* 0x000fe200000000ff */
[----:B------:R1:W-:Y:S01]  /*ec70*/  STS.128 [R58+0x12400], R4 ;  /* 0x012400043a007388 */ /* 0x0003e20000000c00 */
[----:B------:R-:W-:-:S05]  /*ec80*/  F2FP.F16.F32.PACK_AB R11, R42, R49 ;  /* 0x000000312a0b723e */ /* 0x000fca00000000ff */
[----:B------:R1:W-:Y:S02]  /*ec90*/  STS.128 [R60+0x12400], R8 ;  /* 0x012400083c007388 */ /* 0x0003e40000000c00 */
.L_x_611:
[----:B------:R-:W-:Y:S05]  /*eca0*/  BSYNC B2 ;  /* 0x0000000000027941 */ /* 0x000fea0003800000 */
.L_x_610:
[----:B------:R-:W-:Y:S04]  /*ecb0*/  BSSY B2, `(.L_x_612) ;  /* 0x0000059000027945 */ /* 0x000fe80003800000 */
[----:B------:R-:W-:Y:S05]  /*ecc0*/  @P1 BRA `(.L_x_613) ;  /* 0x00000004005c1947 */ /* 0x000fea0003800000 */
[----:B------:R-:W2:Y:S01]  /*ecd0*/  LDL R59, [R1+0x6c] ;  /* 0x00006c00013b7983 */ /* 0x000ea20000100800 */
[----:B-1----:R-:W-:Y:S01]  /*ece0*/  LEA.HI R4, R33, R195, RZ, 0x1d ;  /* 0x000000c321047211 */ /* 0x002fe200078fe8ff */
[----:B------:R-:W-:Y:S02]  /*ecf0*/  HADD2.F32 R52, -RZ, R24.H0_H0 ;  /* 0x20000018ff347230 */ /* 0x000fe40000004100 */
[--C-:B------:R-:W-:Y:S01]  /*ed00*/  HADD2.F32 R54, -RZ, R29.reuse.H0_H0 ;  /* 0x2000001dff367230 */ /* 0x100fe20000004100 */
[----:B0-----:R-:W-:Y:S01]  /*ed10*/  SHF.R.S32.HI R5, RZ, 0x1f, R4 ;  /* 0x0000001fff057819 */ /* 0x001fe20000011404 */
[----:B------:R-:W-:Y:S02]  /*ed20*/  IMAD.SHL.U32 R6, R4, 0x8, RZ ;  /* 0x0000000804067824 */ /* 0x000fe400078e00ff */
[----:B------:R-:W-:Y:S01]  /*ed30*/  HADD2.F32 R51, -RZ, R30.H0_H0 ;  /* 0x2000001eff337230 */ /* 0x000fe20000004100 */
[----:B------:R-:W-:Y:S01]  /*ed40*/  LEA.HI R4, R5, R4, RZ, 0x3 ;  /* 0x0000000405047211 */ /* 0x000fe200078f18ff */
[----:B------:R-:W-:Y:S01]  /*ed50*/  HADD2.F32 R53, -RZ, R29.H1_H1 ;  /* 0x3000001dff357230 */ /* 0x000fe20000004100 */
[----:B------:R-:W-:-:S03]  /*ed60*/  LOP3.LUT R5, R215, 0x38, R6, 0xf8, !PT ;  /* 0x00000038d7057812 */ /* 0x000fc600078ef806 */
[----:B------:R-:W-:Y:S01]  /*ed70*/  IMAD.SHL.U32 R4, R4, 0x400, RZ ;  /* 0x0000040004047824 */ /* 0x000fe200078e00ff */
[----:B------:R-:W-:-:S04]  /*ed80*/  LOP3.LUT R9, R5, R216, RZ, 0x3c, !PT ;  /* 0x000000d805097212 */ /* 0x000fc800078e3cff */
[----:B------:R-:W-:-:S04]  /*ed90*/  LOP3.LUT R8, R4, 0x7fffe000, RZ, 0xc0, !PT ;  /* 0x7fffe00004087812 */ /* 0x000fc800078ec0ff */
[----:B------:R-:W-:-:S04]  /*eda0*/  IADD3 R9, R9, R8, R217 ;  /* 0x0000000809097210 */ /* 0x000fc80007ffe0d9 */
[----:B------:R-:W-:-:S05]  /*edb0*/  LEA R42, R9, R18, 0x1 ;  /* 0x00000012092a7211 */ /* 0x000fca00078e08ff */
[----:B------:R-:W0:Y:S02]  /*edc0*/  LDS.128 R8, [R42+0x12400] ;  /* 0x012400002a087984 */ /* 0x000e240000000c00 */
[--C-:B0-----:R-:W-:Y:S02]  /*edd0*/  HADD2.F32 R47, -RZ, R8.reuse.H0_H0 ;  /* 0x20000008ff2f7230 */ /* 0x101fe40000004100 */
[----:B------:R-:W-:Y:S02]  /*ede0*/  HADD2.F32 R8, -RZ, R8.H1_H1 ;  /* 0x30000008ff087230 */ /* 0x000fe40000004100 */
[----:B------:R-:W-:Y:S02]  /*edf0*/  HADD2.F32 R48, -RZ, R9.H0_H0 ;  /* 0x20000009ff307230 */ /* 0x000fe40000004100 */
[C---:B------:R-:W-:Y:S01]  /*ee00*/  FMUL.FTZ R56, R47.reuse, R54 ;  /* 0x000000362f387220 */ /* 0x040fe20000410000 */
[----:B------:R-:W-:Y:S01]  /*ee10*/  FMUL.FTZ R58, R47, R52 ;  /* 0x000000342f3a7220 */ /* 0x000fe20000410000 */
[----:B------:R-:W-:-:S02]  /*ee20*/  HADD2.F32 R47, -RZ, R26.H0_H0 ;  /* 0x2000001aff2f7230 */ /* 0x000fc40000004100 */
[C---:B------:R-:W-:Y:S01]  /*ee30*/  FMUL.FTZ R55, R8.reuse, R51 ;  /* 0x0000003308377220 */ /* 0x040fe20000410000 */
[----:B------:R-:W-:Y:S02]  /*ee40*/  HADD2.F32 R9, -RZ, R9.H1_H1 ;  /* 0x30000009ff097230 */ /* 0x000fe40000004100 */
[--C-:B------:R-:W-:Y:S02]  /*ee50*/  HADD2.F32 R49, -RZ, R10.reuse.H0_H0 ;  /* 0x2000000aff317230 */ /* 0x100fe40000004100 */
[----:B------:R-:W-:Y:S01]  /*ee60*/  FMUL.FTZ R57, R8, R47 ;  /* 0x0000002f08397220 */ /* 0x000fe20000410000 */
[----:B------:R-:W-:Y:S02]  /*ee70*/  HADD2.F32 R8, -RZ, R27.H0_H0 ;  /* 0x2000001bff087230 */ /* 0x000fe40000004100 */
[----:B------:R-:W-:Y:S02]  /*ee80*/  HADD2.F32 R10, -RZ, R10.H1_H1 ;  /* 0x3000000aff0a7230 */ /* 0x000fe40000004100 */
[----:B------:R-:W-:-:S02]  /*ee90*/  HADD2.F32 R50, -RZ, R11.H0_H0 ;  /* 0x2000000bff327230 */ /* 0x000fc40000004100 */
[----:B------:R-:W-:Y:S01]  /*eea0*/  HADD2.F32 R11, -RZ, R11.H1_H1 ;  /* 0x3000000bff0b7230 */ /* 0x000fe20000004100 */
[----:B--2---:R-:W0:Y:S02]  /*eeb0*/  LDS.128 R4, [R59] ;  /* 0x000000003b047984 */ /* 0x004e240000000c00 */
[--C-:B0-----:R-:W-:Y:S02]  /*eec0*/  HADD2.F32 R43, -RZ, R4.reuse.H0_H0 ;  /* 0x20000004ff2b7230 */ /* 0x101fe40000004100 */
[----:B------:R-:W-:Y:S02]  /*eed0*/  HADD2.F32 R4, -RZ, R4.H1_H1 ;  /* 0x30000004ff047230 */ /* 0x000fe40000004100 */
[----:B------:R-:W-:Y:S02]  /*eee0*/  HADD2.F32 R44, -RZ, R5.H0_H0 ;  /* 0x20000005ff2c7230 */ /* 0x000fe40000004100 */
[C---:B------:R-:W-:Y:S01]  /*eef0*/  FFMA.FTZ R56, R43.reuse, R52, -R56 ;  /* 0x000000342b387223 */ /* 0x040fe20000010838 */
[----:B------:R-:W-:Y:S01]  /*ef00*/  FFMA.FTZ R58, R43, R54, R58 ;  /* 0x000000362b3a7223 */ /* 0x000fe2000001003a */
[----:B------:R-:W-:-:S02]  /*ef10*/  HADD2.F32 R43, -RZ, R24.H1_H1 ;  /* 0x30000018ff2b7230 */ /* 0x000fc40000004100 */
[----:B------:R-:W-:Y:S01]  /*ef20*/  FFMA.FTZ R55, R4, R47, -R55 ;  /* 0x0000002f04377223 */ /* 0x000fe20000010837 */
[----:B------:R-:W-:Y:S01]  /*ef30*/  FMUL.FTZ R47, R48, R53 ;  /* 0x00000035302f7220 */ /* 0x000fe20000410000 */
[----:B------:R-:W-:Y:S02]  /*ef40*/  HADD2.F32 R52, -RZ, R30.H1_H1 ;  /* 0x3000001eff347230 */ /* 0x000fe40000004100 */
[----:B------:R-:W-:Y:S01]  /*ef50*/  FFMA.FTZ R57, R4, R51, R57 ;  /* 0x0000003304397223 */ /* 0x000fe20000010039 */
[-C--:B------:R-:W-:Y:S01]  /*ef60*/  FMUL.FTZ R48, R48, R43.reuse ;  /* 0x0000002b30307220 */ /* 0x080fe20000410000 */
[----:B------:R-:W-:Y:S02]  /*ef70*/  HADD2.F32 R4, -RZ, R26.H1_H1 ;  /* 0x3000001aff047230 */ /* 0x000fe40000004100 */
[C---:B------:R-:W-:Y:S01]  /*ef80*/  FFMA.FTZ R47, R44.reuse, R43, -R47 ;  /* 0x0000002b2c2f7223 */ /* 0x040fe2000001082f */
[----:B------:R-:W-:Y:S02]  /*ef90*/  HADD2.F32 R5, -RZ, R5.H1_H1 ;  /* 0x30000005ff057230 */ /* 0x000fe40000004100 */
[----:B------:R-:W-:Y:S01]  /*efa0*/  FFMA.FTZ R48, R44, R53, R48 ;  /* 0x000000352c307223 */ /* 0x000fe20000010030 */
[----:B------:R-:W-:Y:S01]  /*efb0*/  FMUL.FTZ R54, R9, R52 ;  /* 0x0000003409367220 */ /* 0x000fe20000410000 */
[----:B------:R-:W-:-:S02]  /*efc0*/  HADD2.F32 R44, -RZ, R31.H0_H0 ;  /* 0x2000001fff2c7230 */ /* 0x000fc40000004100 */
[-C--:B------:R-:W-:Y:S01]  /*efd0*/  FMUL.FTZ R60, R9, R4.reuse ;  /* 0x00000004093c7220 */ /* 0x080fe20000410000 */
[----:B------:R-:W-:Y:S02]  /*efe0*/  HADD2.F32 R43, -RZ, R32.H0_H0 ;  /* 0x20000020ff2b7230 */ /* 0x000fe40000004100 */
[----:B------:R-:W-:Y:S01]  /*eff0*/  FFMA.FTZ R54, R5, R4, -R54 ;  /* 0x0000000405367223 */ /* 0x000fe20000010836 */
[----:B------:R-:W-:Y:S02]  /*f000*/  HADD2.F32 R45, -RZ, R6.H0_H0 ;  /* 0x20000006ff2d7230 */ /* 0x000fe40000004100 */
[C---:B------:R-:W-:Y:S01]  /*f010*/  FMUL.FTZ R4, R49.reuse, R44 ;  /* 0x0000002c31047220 */ /* 0x040fe20000410000 */
[----:B------:R-:W-:Y:S02]  /*f020*/  HADD2.F32 R9, -RZ, R28.H0_H0 ;  /* 0x2000001cff097230 */ /* 0x000fe40000004100 */
[----:B------:R-:W-:Y:S01]  /*f030*/  FMUL.FTZ R53, R49, R8 ;  /* 0x0000000831357220 */ /* 0x000fe20000410000 */
[----:B------:R-:W-:-:S02]  /*f040*/  HADD2.F32 R6, -RZ, R6.H1_H1 ;  /* 0x30000006ff067230 */ /* 0x000fc40000004100 */
[----:B------:R-:W-:Y:S01]  /*f050*/  FFMA.FTZ R49, R5, R52, R60 ;  /* 0x0000003405317223 */ /* 0x000fe2000001003c */
[C---:B------:R-:W-:Y:S01]  /*f060*/  FMUL.FTZ R5, R10.reuse, R43 ;  /* 0x0000002b0a057220 */ /* 0x040fe20000410000 */
[C---:B------:R-:W-:Y:S01]  /*f070*/  FFMA.FTZ R51, R45.reuse, R8, -R4 ;  /* 0x000000082d337223 */ /* 0x040fe20000010804 */
[----:B------:R-:W-:Y:S01]  /*f080*/  FFMA.FTZ R53, R45, R44, R53 ;  /* 0x0000002c2d357223 */ /* 0x000fe20000010035 */
[-C--:B------:R-:W-:Y:S01]  /*f090*/  FMUL.FTZ R45, R10, R9.reuse ;  /* 0x000000090a2d7220 */ /* 0x080fe20000410000 */
[C---:B------:R-:W-:Y:S01]  /*f0a0*/  FFMA.FTZ R10, R6.reuse, R9, -R5 ;  /* 0x00000009060a7223 */ /* 0x040fe20000010805 */
[----:B------:R-:W-:Y:S02]  /*f0b0*/  HADD2.F32 R9, -RZ, R31.H1_H1 ;  /* 0x3000001fff097230 */ /* 0x000fe40000004100 */
[----:B------:R-:W-:Y:S02]  /*f0c0*/  HADD2.F32 R5, -RZ, R27.H1_H1 ;  /* 0x3000001bff057230 */ /* 0x000fe40000004100 */
[----:B------:R-:W-:Y:S01]  /*f0d0*/  FFMA.FTZ R44, R6, R43, R45 ;  /* 0x0000002b062c7223 */ /* 0x000fe2000001002d */
[----:B------:R-:W-:-:S02]  /*f0e0*/  HADD2.F32 R8, -RZ, R32.H1_H1 ;  /* 0x30000020ff087230 */ /* 0x000fc40000004100 */
[C---:B------:R-:W-:Y:S01]  /*f0f0*/  FMUL.FTZ R43, R50.reuse, R9 ;  /* 0x00000009322b7220 */ /* 0x040fe20000410000 */
[----:B------:R-:W-:Y:S02]  /*f100*/  HADD2.F32 R4, -RZ, R28.H1_H1 ;  /* 0x3000001cff047230 */ /* 0x000fe40000004100 */
[-C--:B------:R-:W-:Y:S01]  /*f110*/  FMUL.FTZ R50, R50, R5.reuse ;  /* 0x0000000532327220 */ /* 0x080fe20000410000 */
[--C-:B------:R-:W-:Y:S02]  /*f120*/  HADD2.F32 R46, -RZ, R7.reuse.H0_H0 ;  /* 0x20000007ff2e7230 */ /* 0x100fe40000004100 */
[C---:B------:R-:W-:Y:S01]  /*f130*/  FMUL.FTZ R6, R11.reuse, R8 ;  /* 0x000000080b067220 */ /* 0x040fe20000410000 */
[----:B------:R-:W-:Y:S02]  /*f140*/  HADD2.F32 R7, -RZ, R7.H1_H1 ;  /* 0x30000007ff077230 */ /* 0x000fe40000004100 */
[-C--:B------:R-:W-:Y:S01]  /*f150*/  FMUL.FTZ R45, R11, R4.reuse ;  /* 0x000000040b2d7220 */ /* 0x080fe20000410000 */
        /* <DEDUP_REMOVED lines=10> */
[----:B------:R2:W-:Y:S01]  /*f200*/  STS.128 [R59], R4 ;  /* 0x000000043b007388 */ /* 0x0005e20000000c00 */
[----:B------:R-:W-:-:S02]  /*f210*/  F2FP.F16.F32.PACK_AB R10, R44, R53 ;  /* 0x000000352c0a723e */ /* 0x000fc400000000ff */
[----:B------:R-:W-:-:S05]  /*f220*/  F2FP.F16.F32.PACK_AB R11, R50, R11 ;  /* 0x0000000b320b723e */ /* 0x000fca00000000ff */
[----:B------:R2:W-:Y:S02]  /*f230*/  STS.128 [R42+0x12400], R8 ;  /* 0x012400082a007388 */ /* 0x0005e40000000c00 */
.L_x_613:
[----:B------:R-:W-:Y:S05]  /*f240*/  BSYNC B2 ;  /* 0x0000000000027941 */ /* 0x000fea0003800000 */
.L_x_612:
[----:B------:R-:W-:Y:S05]  /*f250*/  @P2 BRA `(.L_x_609) ;  /* 0x00000004005c2947 */ /* 0x000fea0003800000 */
[----:B-1----:R-:W3:Y:S01]  /*f260*/  LDL R58, [R1+0x64] ;  /* 0x00006400013a7983 */ /* 0x002ee20000100800 */
[----:B------:R-:W-:Y:S01]  /*f270*/  LEA.HI R33, R33, R198, RZ, 0x1d ;  /* 0x000000c621217211 */ /* 0x000fe200078fe8ff */
[----:B------:R-:W-:Y:S02]  /*f280*/  HADD2.F32 R53, -RZ, R14.H0_H0 ;  /* 0x2000000eff357230 */ /* 0x000fe40000004100 */
[----:B------:R-:W-:Y:S01]  /*f290*/  HADD2.F32 R51, -RZ, R0.H0_H0 ;  /* 0x20000000ff337230 */ /* 0x000fe20000004100 */
[----:B--2---:R-:W-:Y:S01]  /*f2a0*/  SHF.R.S32.HI R6, RZ, 0x1f, R33 ;  /* 0x0000001fff067819 */ /* 0x004fe20000011421 */
[----:B------:R-:W-:Y:S02]  /*f2b0*/  IMAD.SHL.U32 R4, R33, 0x8, RZ ;  /* 0x0000000821047824 */ /* 0x000fe400078e00ff */
[----:B------:R-:W-:Y:S01]  /*f2c0*/  HADD2.F32 R55, -RZ, R15.H0_H0 ;  /* 0x2000000fff377230 */ /* 0x000fe20000004100 */
[----:B------:R-:W-:Y:S02]  /*f2d0*/  LEA.HI R6, R6, R33, RZ, 0x3 ;  /* 0x0000002106067211 */ /* 0x000fe400078f18ff */
[----:B0-----:R-:W-:-:S03]  /*f2e0*/  LOP3.LUT R5, R215, 0x38, R4, 0xf8, !PT ;  /* 0x00000038d7057812 */ /* 0x001fc600078ef804 */
        /* <DEDUP_REMOVED lines=11> */
[----:B------:R-:W-:-:S02]  /*f3a0*/  HADD2.F32 R46, -RZ, R14.H1_H1 ;  /* 0x3000000eff2e7230 */ /* 0x000fc40000004100 */
[----:B------:R-:W-:Y:S01]  /*f3b0*/  FMUL.FTZ R61, R8, R55 ;  /* 0x00000037083d7220 */ /* 0x000fe20000410000 */
[----:B------:R-:W-:Y:S02]  /*f3c0*/  HADD2.F32 R9, -RZ, R9.H1_H1 ;  /* 0x30000009ff097230 */ /* 0x000fe40000004100 */
[--C-:B------:R-:W-:Y:S02]  /*f3d0*/  HADD2.F32 R48, -RZ, R10.reuse.H0_H0 ;  /* 0x2000000aff307230 */ /* 0x100fe40000004100 */
[----:B------:R-:W-:Y:S01]  /*f3e0*/  FMUL.FTZ R54, R47, R46 ;  /* 0x0000002e2f367220 */ /* 0x000fe20000410000 */
[----:B------:R-:W-:Y:S02]  /*f3f0*/  HADD2.F32 R10, -RZ, R10.H1_H1 ;  /* 0x3000000aff0a7230 */ /* 0x000fe40000004100 */
[--C-:B------:R-:W-:Y:S02]  /*f400*/  HADD2.F32 R49, -RZ, R11.reuse.H0_H0 ;  /* 0x2000000bff317230 */ /* 0x100fe40000004100 */
[----:B------:R-:W-:Y:S01]  /*f410*/  HADD2.F32 R11, -RZ, R11.H1_H1 ;  /* 0x3000000bff0b7230 */ /* 0x000fe20000004100 */
[----:B---3--:R-:W0:Y:S02]  /*f420*/  LDS.128 R4, [R58] ;  /* 0x000000003a047984 */ /* 0x008e240000000c00 */
[----:B0-----:R-:W-:-:S02]  /*f430*/  HADD2.F32 R42, -RZ, R4.H0_H0 ;  /* 0x20000004ff2a7230 */ /* 0x001fc40000004100 */
[----:B------:R-:W-:Y:S02]  /*f440*/  HADD2.F32 R4, -RZ, R4.H1_H1 ;  /* 0x30000004ff047230 */ /* 0x000fe40000004100 */
[----:B------:R-:W-:Y:S02]  /*f450*/  HADD2.F32 R43, -RZ, R5.H0_H0 ;  /* 0x20000005ff2b7230 */ /* 0x000fe40000004100 */
[C---:B------:R-:W-:Y:S01]  /*f460*/  FFMA.FTZ R57, R42.reuse, R51, -R57 ;  /* 0x000000332a397223 */ /* 0x040fe20000010839 */
[----:B------:R-:W-:Y:S02]  /*f470*/  HADD2.F32 R51, -RZ, R3.H0_H0 ;  /* 0x20000003ff337230 */ /* 0x000fe40000004100 */
[----:B------:R-:W-:Y:S01]  /*f480*/  FFMA.FTZ R59, R42, R53, R59 ;  /* 0x000000352a3b7223 */ /* 0x000fe2000001003b */
[----:B------:R-:W-:Y:S02]  /*f490*/  HADD2.F32 R42, -RZ, R0.H1_H1 ;  /* 0x30000000ff2a7230 */ /* 0x000fe40000004100 */
[----:B------:R-:W-:-:S02]  /*f4a0*/  HADD2.F32 R5, -RZ, R5.H1_H1 ;  /* 0x30000005ff057230 */ /* 0x000fc40000004100 */
[-C--:B------:R-:W-:Y:S01]  /*f4b0*/  FMUL.FTZ R53, R8, R51.reuse ;  /* 0x0000003308357220 */ /* 0x080fe20000410000 */
[C---:B------:R-:W-:Y:S01]  /*f4c0*/  FFMA.FTZ R50, R4.reuse, R51, -R61 ;  /* 0x0000003304327223 */ /* 0x040fe2000001083d */
[----:B------:R-:W-:Y:S01]  /*f4d0*/  FMUL.FTZ R47, R47, R42 ;  /* 0x0000002a2f2f7220 */ /* 0x000fe20000410000 */
[----:B------:R-:W-:Y:S02]  /*f4e0*/  HADD2.F32 R8, -RZ, R15.H1_H1 ;  /* 0x3000000fff087230 */ /* 0x000fe40000004100 */
[----:B------:R-:W-:Y:S01]  /*f4f0*/  FFMA.FTZ R52, R4, R55, R53 ;  /* 0x0000003704347223 */ /* 0x000fe20000010035 */
[----:B------:R-:W-:Y:S02]  /*f500*/  HADD2.F32 R4, -RZ, R3.H1_H1 ;  /* 0x30000003ff047230 */ /* 0x000fe40000004100 */
[C---:B------:R-:W-:Y:S01]  /*f510*/  FFMA.FTZ R46, R43.reuse, R46, R47 ;  /* 0x0000002e2b2e7223 */ /* 0x040fe2000001002f */
[----:B------:R-:W-:Y:S02]  /*f520*/  HADD2.F32 R47, -RZ, R20.H0_H0 ;  /* 0x20000014ff2f7230 */ /* 0x000fe40000004100 */
[----:B------:R-:W-:Y:S01]  /*f530*/  FFMA.FTZ R54, R43, R42, -R54 ;  /* 0x0000002a2b367223 */ /* 0x000fe20000010836 */
[----:B------:R-:W-:-:S02]  /*f540*/  HADD2.F32 R44, -RZ, R6.H0_H0 ;  /* 0x20000006ff2c7230 */ /* 0x000fc40000004100 */
[C---:B------:R-:W-:Y:S01]  /*f550*/  FMUL.FTZ R42, R9.reuse, R8 ;  /* 0x00000008092a7220 */ /* 0x040fe20000410000 */
[----:B------:R-:W-:Y:S02]  /*f560*/  HADD2.F32 R43, -RZ, R12.H0_H0 ;  /* 0x2000000cff2b7230 */ /* 0x000fe40000004100 */
[-C--:B------:R-:W-:Y:S01]  /*f570*/  FMUL.FTZ R56, R9, R4.reuse ;  /* 0x0000000409387220 */ /* 0x080fe20000410000 */
[----:B------:R-:W-:Y:S02]  /*f580*/  HADD2.F32 R51, -RZ, R21.H0_H0 ;  /* 0x20000015ff337230 */ /* 0x000fe40000004100 */
[C---:B------:R-:W-:Y:S01]  /*f590*/  FMUL.FTZ R61, R48.reuse, R47 ;  /* 0x0000002f303d7220 */ /* 0x040fe20000410000 */
[----:B------:R-:W-:Y:S02]  /*f5a0*/  HADD2.F32 R9, -RZ, R13.H0_H0 ;  /* 0x2000000dff097230 */ /* 0x000fe40000004100 */
[C---:B------:R-:W-:Y:S01]  /*f5b0*/  FFMA.FTZ R53, R5.reuse, R4, -R42 ;  /* 0x0000000405357223 */ /* 0x040fe2000001082a */
[-C--:B------:R-:W-:Y:S01]  /*f5c0*/  FMUL.FTZ R48, R48, R43.reuse ;  /* 0x0000002b30307220 */ /* 0x080fe20000410000 */
[----:B------:R-:W-:Y:S01]  /*f5d0*/  FFMA.FTZ R55, R5, R8, R56 ;  /* 0x0000000805377223 */ /* 0x000fe20000010038 */
[----:B------:R-:W-:Y:S01]  /*f5e0*/  FFMA.FTZ R61, R44, R43, -R61 ;  /* 0x0000002b2c3d7223 */ /* 0x000fe2000001083d */
[----:B------:R-:W-:-:S02]  /*f5f0*/  HADD2.F32 R6, -RZ, R6.H1_H1 ;  /* 0x30000006ff067230 */ /* 0x000fc40000004100 */
[C---:B------:R-:W-:Y:S01]  /*f600*/  FMUL.FTZ R5, R10.reuse, R51 ;  /* 0x000000330a057220 */ /* 0x040fe20000410000 */
[----:B------:R-:W-:Y:S01]  /*f610*/  FMUL.FTZ R43, R10, R9 ;  /* 0x000000090a2b7220 */ /* 0x000fe20000410000 */
[----:B------:R-:W-:Y:S02]  /*f620*/  HADD2.F32 R10, -RZ, R20.H1_H1 ;  /* 0x30000014ff0a7230 */ /* 0x000fe40000004100 */
[----:B------:R-:W-:Y:S01]  /*f630*/  FFMA.FTZ R48, R44, R47, R48 ;  /* 0x0000002f2c307223 */ /* 0x000fe20000010030 */
[----:B------:R-:W-:Y:S02]  /*f640*/  HADD2.F32 R42, -RZ, R21.H1_H1 ;  /* 0x30000015ff2a7230 */ /* 0x000fe40000004100 */
[C---:B------:R-:W-:Y:S01]  /*f650*/  FFMA.FTZ R44, R6.reuse, R9, -R5 ;  /* 0x00000009062c7223 */ /* 0x040fe20000010805 */
[----:B------:R-:W-:Y:S02]  /*f660*/  HADD2.F32 R4, -RZ, R12.H1_H1 ;  /* 0x3000000cff047230 */ /* 0x000fe40000004100 */
[----:B------:R-:W-:Y:S01]  /*f670*/  FFMA.FTZ R43, R6, R51, R43 ;  /* 0x00000033062b7223 */ /* 0x000fe2000001002b */
[----:B------:R-:W-:-:S02]  /*f680*/  HADD2.F32 R8, -RZ, R13.H1_H1 ;  /* 0x3000000dff087230 */ /* 0x000fc40000004100 */
[----:B------:R-:W-:Y:S01]  /*f690*/  FMUL.FTZ R6, R49, R10 ;  /* 0x0000000a31067220 */ /* 0x000fe20000410000 */
[--C-:B------:R-:W-:Y:S02]  /*f6a0*/  HADD2.F32 R45, -RZ, R7.reuse.H0_H0 ;  /* 0x20000007ff2d7230 */ /* 0x100fe40000004100 */
[----:B------:R-:W-:Y:S01]  /*f6b0*/  FMUL.FTZ R56, R11, R42 ;  /* 0x0000002a0b387220 */ /* 0x000fe20000410000 */
[----:B------:R-:W-:Y:S02]  /*f6c0*/  HADD2.F32 R7, -RZ, R7.H1_H1 ;  /* 0x30000007ff077230 */ /* 0x000fe40000004100 */
[----:B------:R-:W-:Y:S01]  /*f6d0*/  FMUL.FTZ R49, R49, R4 ;  /* 0x0000000431317220 */ /* 0x000fe20000410000 */
[----:B------:R-:W-:Y:S01]  /*f6e0*/  FMUL.FTZ R5, R11, R8 ;  /* 0x000000080b057220 */ /* 0x000fe20000410000 */
[----:B------:R-:W-:Y:S01]  /*f6f0*/  FFMA.FTZ R11, R45, R4, -R6 ;  /* 0x000000042d0b7223 */ /* 0x000fe20000010806 */
[----:B------:R-:W-:Y:S01]  /*f700*/  F2FP.F16.F32.PACK_AB R4, R50, R57 ;  /* 0x000000393204723e */ /* 0x000fe200000000ff */
[----:B------:R-:W-:Y:S01]  /*f710*/  FFMA.FTZ R56, R7, R8, -R56 ;  /* 0x0000000807387223 */ /* 0x000fe20000010838 */
[----:B------:R-:W-:Y:S01]  /*f720*/  FFMA.FTZ R49, R45, R10, R49 ;  /* 0x0000000a2d317223 */ /* 0x000fe20000010031 */
[----:B------:R-:W-:Y:S01]  /*f730*/  FFMA.FTZ R42, R7, R42, R5 ;  /* 0x0000002a072a7223 */ /* 0x000fe20000010005 */
[----:B------:R-:W-:-:S02]  /*f740*/  F2FP.F16.F32.PACK_AB R5, R53, R54 ;  /* 0x000000363505723e */ /* 0x000fc400000000ff */
[----:B------:R-:W-:Y:S02]  /*f750*/  F2FP.F16.F32.PACK_AB R6, R44, R61 ;  /* 0x0000003d2c06723e */ /* 0x000fe400000000ff */
[----:B------:R-:W-:Y:S02]  /*f760*/  F2FP.F16.F32.PACK_AB R7, R56, R11 ;  /* 0x0000000b3807723e */ /* 0x000fe400000000ff */
[----:B------:R-:W-:Y:S02]  /*f770*/  F2FP.F16.F32.PACK_AB R8, R52, R59 ;  /* 0x0000003b3408723e */ /* 0x000fe400000000ff */
[----:B------:R-:W-:Y:S01]  /*f780*/  F2FP.F16.F32.PACK_AB R9, R55, R46 ;  /* 0x0000002e3709723e */ /* 0x000fe200000000ff */
[----:B------:R3:W-:Y:S01]  /*f790*/  STS.128 [R58], R4 ;  /* 0x000000043a007388 */ /* 0x0007e20000000c00 */
[----:B------:R-:W-:Y:S02]  /*f7a0*/  F2FP.F16.F32.PACK_AB R10, R43, R48 ;  /* 0x000000302b0a723e */ /* 0x000fe400000000ff */
[----:B------:R-:W-:-:S05]  /*f7b0*/  F2FP.F16.F32.PACK_AB R11, R42, R49 ;  /* 0x000000312a0b723e */ /* 0x000fca00000000ff */
[----:B------:R3:W-:Y:S02]  /*f7c0*/  STS.128 [R33+0x12400], R8 ;  /* 0x0124000821007388 */ /* 0x0007e40000000c00 */
.L_x_609:
[----:B------:R-:W-:Y:S05]  /*f7d0*/  BSYNC B1 ;  /* 0x0000000000017941 */ /* 0x000fea0003800000 */
.L_x_608:
[----:B-123--:R-:W-:-:S05]  /*f7e0*/  VIADD R4, R202, 0x40 ;  /* 0x00000040ca047836 */ /* 0x00efca0000000000 */
[----:B------:R-:W-:-:S13]  /*f7f0*/  ISETP.GE.AND P0, PT, R4, R25, PT ;  /* 0x000000190400720c */ /* 0x000fda0003f06270 */
[----:B------:R-:W-:Y:S05]  /*f800*/  @P0 BRA `(.L_x_592) ;  /* 0x00000010005c0947 */ /* 0x000fea0003800000 */
[----:B------:R-:W1:Y:S01]  /*f810*/  LDC R25, c[0x0][0x3f4] ;  /* 0x0000fd00ff197b82 */ /* 0x000e620000000800 */
[----:B------:R-:W-:Y:S01]  /*f820*/  BSSY B1, `(.L_x_614) ;  /* 0x0000063000017945 */ /* 0x000fe20003800000 */
[----:B------:R-:W-:Y:S02]  /*f830*/  SHF.R.U32.HI R56, RZ, 0x3, R204 ;  /* 0x00000003ff387819 */ /* 0x000fe400000116cc */
[-C--:B-1----:R-:W-:Y:S02]  /*f840*/  ISETP.GE.AND P0, PT, R16, R25.reuse, PT ;  /* 0x000000191000720c */ /* 0x082fe40003f06270 */
[-C--:B------:R-:W-:Y:S02]  /*f850*/  ISETP.GE.AND P1, PT, R194, R25.reuse, PT ;  /* 0x00000019c200720c */ /* 0x080fe40003f26270 */
[----:B------:R-:W-:-:S09]  /*f860*/  ISETP.GE.AND P2, PT, R193, R25, PT ;  /* 0x00000019c100720c */ /* 0x000fd20003f46270 */
[----:B------:R-:W-:Y:S05]  /*f870*/  @P0 BRA `(.L_x_615) ;  /* 0x0000000400740947 */ /* 0x000fea0003800000 */
[----:B------:R-:W2:Y:S01]  /*f880*/  LDL R58, [R1+0x68] ;  /* 0x00006800013a7983 */ /* 0x000ea20000100800 */
[----:B0-----:R-:W0:Y:S02]  /*f890*/  S2R R5, SR_TID.X ;  /* 0x0000000000057919 */ /* 0x001e240000002100 */
[----:B0-----:R-:W-:-:S05]  /*f8a0*/  VIADD R5, R5, 0xffffff80 ;  /* 0xffffff8005057836 */ /* 0x001fca0000000000 */
[----:B------:R-:W-:-:S04]  /*f8b0*/  SHF.R.S32.HI R4, RZ, 0x1f, R5 ;  /* 0x0000001fff047819 */ /* 0x000fc80000011405 */
[----:B------:R-:W-:-:S04]  /*f8c0*/  LEA.HI R4, R4, R5, RZ, 0x2 ;  /* 0x0000000504047211 */ /* 0x000fc800078f10ff */
[----:B------:R-:W-:-:S04]  /*f8d0*/  LOP3.LUT R4, R4, 0xfffffffc, RZ, 0xc0, !PT ;  /* 0xfffffffc04047812 */ /* 0x000fc800078ec0ff */
[----:B------:R-:W-:-:S04]  /*f8e0*/  IADD3 R4, R5, -R4, RZ ;  /* 0x8000000405047210 */ /* 0x000fc80007ffe0ff */
[----:B------:R-:W-:-:S04]  /*f8f0*/  LEA.HI R4, R25, R4, RZ, 0x1d ;  /* 0x0000000419047211 */ /* 0x000fc800078fe8ff */
[----:B------:R-:W-:Y:S01]  /*f900*/  SHF.R.S32.HI R7, RZ, 0x1f, R4 ;  /* 0x0000001fff077819 */ /* 0x000fe20000011404 */
[----:B------:R-:W-:-:S03]  /*f910*/  IMAD.SHL.U32 R5, R4, 0x8, RZ ;  /* 0x0000000804057824 */ /* 0x000fc600078e00ff */
[----:B------:R-:W-:Y:S02]  /*f920*/  LEA.HI R7, R7, R4, RZ, 0x3 ;  /* 0x0000000407077211 */ /* 0x000fe400078f18ff */
[----:B------:R-:W-:-:S03]  /*f930*/  LOP3.LUT R4, R204, 0x38, R5, 0xf8, !PT ;  /* 0x00000038cc047812 */ /* 0x000fc600078ef805 */
[----:B------:R-:W-:Y:S01]  /*f940*/  IMAD.SHL.U32 R7, R7, 0x400, RZ ;  /* 0x0000040007077824 */ /* 0x000fe200078e00ff */
[----:B------:R-:W-:-:S04]  /*f950*/  LOP3.LUT R9, R4, R56, RZ, 0x3c, !PT ;  /* 0x0000003804097212 */ /* 0x000fc800078e3cff */
[----:B------:R-:W-:-:S04]  /*f960*/  LOP3.LUT R8, R7, 0x7fffe000, RZ, 0xc0, !PT ;  /* 0x7fffe00007087812 */ /* 0x000fc800078ec0ff */
[----:B------:R-:W-:-:S04]  /*f970*/  IADD3 R9, R9, R8, R218 ;  /* 0x0000000809097210 */ /* 0x000fc80007ffe0da */
[----:B------:R-:W-:-:S05]  /*f980*/  LEA R33, R9, R18, 0x1 ;  /* 0x0000001209217211 */ /* 0x000fca00078e08ff */
[----:B------:R-:W0:Y:S01]  /*f990*/  LDS.128 R8, [R33+0x12400] ;  /* 0x0124000021087984 */ /* 0x000e220000000c00 */
[----:B------:R-:W-:Y:S02]  /*f9a0*/  HADD2.F32 R50, -RZ, R34.H0_H0 ;  /* 0x20000022ff327230 */ /* 0x000fe40000004100 */
[----:B------:R-:W-:Y:S02]  /*f9b0*/  HADD2.F32 R52, -RZ, R38.H0_H0 ;  /* 0x20000026ff347230 */ /* 0x000fe40000004100 */
[----:B------:R-:W-:Y:S02]  /*f9c0*/  HADD2.F32 R54, -RZ, R39.H0_H0 ;  /* 0x20000027ff367230 */ /* 0x000fe40000004100 */
[----:B------:R-:W-:Y:S02]  /*f9d0*/  HADD2.F32 R59, -RZ, R34.H1_H1 ;  /* 0x30000022ff3b7230 */ /* 0x000fe40000004100 */
[----:B------:R-:W-:Y:S02]  /*f9e0*/  HADD2.F32 R61, -RZ, R38.H1_H1 ;  /* 0x30000026ff3d7230 */ /* 0x000fe40000004100 */
[----:B0-----:R-:W-:-:S02]  /*f9f0*/  HADD2.F32 R46, -RZ, R8.H0_H0 ;  /* 0x20000008ff2e7230 */ /* 0x001fc40000004100 */
[----:B------:R-:W-:-:S03]  /*fa00*/  HADD2.F32 R8, -RZ, R8.H1_H1 ;  /* 0x30000008ff087230 */ /* 0x000fc60000004100 */
[-C--:B------:R-:W-:Y:S01]  /*fa10*/  FMUL.FTZ R51, R52, R46.reuse ;  /* 0x0000002e34337220 */ /* 0x080fe20000410000 */
[----:B------:R-:W-:Y:S01]  /*fa20*/  FMUL.FTZ R53, R50, R46 ;  /* 0x0000002e32357220 */ /* 0x000fe20000410000 */
[----:B------:R-:W-:Y:S02]  /*fa30*/  HADD2.F32 R46, -RZ, R35.H0_H0 ;  /* 0x20000023ff2e7230 */ /* 0x000fe40000004100 */
[-C--:B------:R-:W-:Y:S01]  /*fa40*/  FMUL.FTZ R55, R54, R8.reuse ;  /* 0x0000000836377220 */ /* 0x080fe20000410000 */
[--C-:B------:R-:W-:Y:S02]  /*fa50*/  HADD2.F32 R47, -RZ, R9.reuse.H0_H0 ;  /* 0x20000009ff2f7230 */ /* 0x100fe40000004100 */
[----:B------:R-:W-:Y:S01]  /*fa60*/  FMUL.FTZ R57, R46, R8 ;  /* 0x000000082e397220 */ /* 0x000fe20000410000 */
[----:B------:R-:W-:Y:S02]  /*fa70*/  HADD2.F32 R9, -RZ, R9.H1_H1 ;  /* 0x30000009ff097230 */ /* 0x000fe40000004100 */
[----:B------:R-:W-:-:S02]  /*fa80*/  HADD2.F32 R35, -RZ, R35.H1_H1 ;  /* 0x30000023ff237230 */ /* 0x000fc40000004100 */
[--C-:B------:R-:W-:Y:S02]  /*fa90*/  HADD2.F32 R48, -RZ, R10.reuse.H0_H0 ;  /* 0x2000000aff307230 */ /* 0x100fe40000004100 */
[----:B------:R-:W-:Y:S02]  /*faa0*/  HADD2.F32 R10, -RZ, R10.H1_H1 ;  /* 0x3000000aff0a7230 */ /* 0x000fe40000004100 */
[----:B------:R-:W-:Y:S01]  /*fab0*/  FMUL.FTZ R38, R61, R47 ;  /* 0x0000002f3d267220 */ /* 0x000fe20000410000 */
[--C-:B------:R-:W-:Y:S02]  /*fac0*/  HADD2.F32 R49, -RZ, R11.reuse.H0_H0 ;  /* 0x2000000bff317230 */ /* 0x100fe40000004100 */
[----:B------:R-:W-:Y:S01]  /*fad0*/  HADD2.F32 R11, -RZ, R11.H1_H1 ;  /* 0x3000000bff0b7230 */ /* 0x000fe20000004100 */
[----:B--2---:R-:W0:Y:S02]  /*fae0*/  LDS.128 R4, [R58] ;  /* 0x000000003a047984 */ /* 0x004e240000000c00 */
[----:B0-----:R-:W-:-:S02]  /*faf0*/  HADD2.F32 R42, -RZ, R4.H0_H0 ;  /* 0x20000004ff2a7230 */ /* 0x001fc40000004100 */
[----:B------:R-:W-:-:S05]  /*fb00*/  HADD2.F32 R4, -RZ, R4.H1_H1 ;  /* 0x30000004ff047230 */ /* 0x000fca0000004100 */
[-C--:B------:R-:W-:Y:S01]  /*fb10*/  FFMA.FTZ R8, R46, R4.reuse, -R55 ;  /* 0x000000042e087223 */ /* 0x080fe20000010837 */
[----:B------:R-:W-:Y:S02]  /*fb20*/  HADD2.F32 R55, -RZ, R39.H1_H1 ;  /* 0x30000027ff377230 */ /* 0x000fe40000004100 */
[----:B------:R-:W-:Y:S01]  /*fb30*/  FFMA.FTZ R34, R54, R4, R57 ;  /* 0x0000000436227223 */ /* 0x000fe20000010039 */
[--C-:B------:R-:W-:Y:S02]  /*fb40*/  HADD2.F32 R43, -RZ, R5.reuse.H0_H0 ;  /* 0x20000005ff2b7230 */ /* 0x100fe40000004100 */
[----:B------:R-:W-:Y:S02]  /*fb50*/  HADD2.F32 R5, -RZ, R5.H1_H1 ;  /* 0x30000005ff057230 */ /* 0x000fe40000004100 */
[-C--:B------:R-:W-:Y:S01]  /*fb60*/  FMUL.FTZ R4, R55, R9.reuse ;  /* 0x0000000937047220 */ /* 0x080fe20000410000 */
[----:B------:R-:W-:Y:S01]  /*fb70*/  FMUL.FTZ R46, R35, R9 ;  /* 0x00000009232e7220 */ /* 0x000fe20000410000 */
[----:B------:R-:W-:-:S02]  /*fb80*/  HADD2.F32 R54, -RZ, R41.H0_H0 ;  /* 0x20000029ff367230 */ /* 0x000fc40000004100 */
[-C--:B------:R-:W-:Y:S01]  /*fb90*/  FFMA.FTZ R9, R35, R5.reuse, -R4 ;  /* 0x0000000523097223 */ /* 0x080fe20000010804 */
[--C-:B------:R-:W-:Y:S02]  /*fba0*/  HADD2.F32 R44, -RZ, R6.reuse.H0_H0 ;  /* 0x20000006ff2c7230 */ /* 0x100fe40000004100 */
[-C--:B------:R-:W-:Y:S01]  /*fbb0*/  FFMA.FTZ R51, R50, R42.reuse, -R51 ;  /* 0x0000002a32337223 */ /* 0x080fe20000010833 */
[----:B------:R-:W-:Y:S02]  /*fbc0*/  HADD2.F32 R4, -RZ, R37.H0_H0 ;  /* 0x20000025ff047230 */ /* 0x000fe40000004100 */
[----:B------:R-:W-:Y:S01]  /*fbd0*/  FFMA.FTZ R53, R52, R42, R53 ;  /* 0x0000002a34357223 */ /* 0x000fe20000010035 */
[----:B------:R-:W-:Y:S02]  /*fbe0*/  HADD2.F32 R6, -RZ, R6.H1_H1 ;  /* 0x30000006ff067230 */ /* 0x000fe40000004100 */
[----:B------:R-:W-:Y:S01]  /*fbf0*/  FFMA.FTZ R35, R55, R5, R46 ;  /* 0x0000000537237223 */ /* 0x000fe2000001002e */
[----:B------:R-:W-:Y:S01]  /*fc00*/  FMUL.FTZ R42, R59, R47 ;  /* 0x0000002f3b2a7220 */ /* 0x000fe20000410000 */
[----:B------:R-:W-:-:S02]  /*fc10*/  HADD2.F32 R50, -RZ, R36.H0_H0 ;  /* 0x20000024ff327230 */ /* 0x000fc40000004100 */
[-C--:B------:R-:W-:Y:S01]  /*fc20*/  FMUL.FTZ R5, R54, R10.reuse ;  /* 0x0000000a36057220 */ /* 0x080fe20000410000 */
[--C-:B------:R-:W-:Y:S02]  /*fc30*/  HADD2.F32 R52, -RZ, R40.reuse.H0_H0 ;  /* 0x20000028ff347230 */ /* 0x100fe40000004100 */
[C---:B------:R-:W-:Y:S01]  /*fc40*/  FMUL.FTZ R47, R4.reuse, R10 ;  /* 0x0000000a042f7220 */ /* 0x040fe20000410000 */
[-C--:B------:R-:W-:Y:S01]  /*fc50*/  FFMA.FTZ R38, R59, R43.reuse, -R38 ;  /* 0x0000002b3b267223 */ /* 0x080fe20000010826 */
[----:B------:R-:W-:Y:S01]  /*fc60*/  FFMA.FTZ R42, R61, R43, R42 ;  /* 0x0000002b3d2a7223 */ /* 0x000fe2000001002a */
[----:B------:R-:W-:Y:S01]  /*fc70*/  FFMA.FTZ R10, R4, R6, -R5 ;  /* 0x00000006040a7223 */ /* 0x000fe20000010805 */
[----:B------:R-:W-:Y:S02]  /*fc80*/  HADD2.F32 R55, -RZ, R40.H1_H1 ;  /* 0x30000028ff377230 */ /* 0x000fe40000004100 */
[----:B------:R-:W-:Y:S01]  /*fc90*/  FMUL.FTZ R39, R52, R48 ;  /* 0x0000003034277220 */ /* 0x000fe20000410000 */
[----:B------:R-:W-:-:S02]  /*fca0*/  HADD2.F32 R41, -RZ, R41.H1_H1 ;  /* 0x30000029ff297230 */ /* 0x000fc40000004100 */
[C---:B------:R-:W-:Y:S01]  /*fcb0*/  FMUL.FTZ R43, R50.reuse, R48 ;  /* 0x00000030322b7220 */ /* 0x040fe20000410000 */
[----:B------:R-:W-:Y:S02]  /*fcc0*/  HADD2.F32 R5, -RZ, R36.H1_H1 ;  /* 0x30000024ff057230 */ /* 0x000fe40000004100 */
[----:B------:R-:W-:Y:S02]  /*fcd0*/  HADD2.F32 R37, -RZ, R37.H1_H1 ;  /* 0x30000025ff257230 */ /* 0x000fe40000004100 */
[--C-:B------:R-:W-:Y:S02]  /*fce0*/  HADD2.F32 R45, -RZ, R7.reuse.H0_H0 ;  /* 0x20000007ff2d7230 */ /* 0x100fe40000004100 */
[-C--:B------:R-:W-:Y:S01]  /*fcf0*/  FFMA.FTZ R39, R50, R44.reuse, -R39 ;  /* 0x0000002c32277223 */ /* 0x080fe20000010827 */
[----:B------:R-:W-:Y:S02]  /*fd00*/  HADD2.F32 R7, -RZ, R7.H1_H1 ;  /* 0x30000007ff077230 */ /* 0x000fe40000004100 */
[----:B------:R-:W-:Y:S01]  /*fd10*/  FFMA.FTZ R43, R52, R44, R43 ;  /* 0x0000002c342b7223 */ /* 0x000fe2000001002b */
[----:B------:R-:W-:Y:S01]  /*fd20*/  FFMA.FTZ R36, R54, R6, R47 ;  /* 0x0000000636247223 */ /* 0x000fe2000001002f */
[----:B------:R-:W-:Y:S01]  /*fd30*/  FMUL.FTZ R4, R55, R49 ;  /* 0x0000003137047220 */ /* 0x000fe20000410000 */
[----:B------:R-:W-:Y:S01]  /*fd40*/  FMUL.FTZ R40, R41, R11 ;  /* 0x0000000b29287220 */ /* 0x000fe20000410000 */
[----:B------:R-:W-:Y:S01]  /*fd50*/  FMUL.FTZ R6, R5, R49 ;  /* 0x0000003105067220 */ /* 0x000fe20000410000 */
[----:B------:R-:W-:Y:S01]  /*fd60*/  FMUL.FTZ R44, R37, R11 ;  /* 0x0000000b252c7220 */ /* 0x000fe20000410000 */
[----:B------:R-:W-:Y:S01]  /*fd70*/  FFMA.FTZ R11, R5, R45, -R4 ;  /* 0x0000002d050b7223 */ /* 0x000fe20000010804 */
[----:B------:R-:W-:Y:S01]  /*fd80*/  FFMA.FTZ R40, R37, R7, -R40 ;  /* 0x0000000725287223 */ /* 0x000fe20000010828 */
[----:B------:R-:W-:Y:S01]  /*fd90*/  FFMA.FTZ R45, R55, R45, R6 ;  /* 0x0000002d372d7223 */ /* 0x000fe20000010006 */
[----:B------:R-:W-:Y:S01]  /*fda0*/  FFMA.FTZ R44, R41, R7, R44 ;  /* 0x00000007292c7223 */ /* 0x000fe2000001002c */
[----:B------:R-:W-:-:S02]  /*fdb0*/  F2FP.F16.F32.PACK_AB R4, R8, R51 ;  /* 0x000000330804723e */ /* 0x000fc400000000ff */
[----:B------:R-:W-:Y:S02]  /*fdc0*/  F2FP.F16.F32.PACK_AB R5, R9, R38 ;  /* 0x000000260905723e */ /* 0x000fe400000000ff */
[----:B------:R-:W-:Y:S02]  /*fdd0*/  F2FP.F16.F32.PACK_AB R6, R10, R39 ;  /* 0x000000270a06723e */ /* 0x000fe400000000ff */
[----:B------:R-:W-:Y:S02]  /*fde0*/  F2FP.F16.F32.PACK_AB R7, R40, R11 ;  /* 0x0000000b2807723e */ /* 0x000fe400000000ff */
[----:B------:R-:W-:Y:S02]  /*fdf0*/  F2FP.F16.F32.PACK_AB R8, R34, R53 ;  /* 0x000000352208723e */ /* 0x000fe400000000ff */
[----:B------:R-:W-:Y:S02]  /*fe00*/  F2FP.F16.F32.PACK_AB R9, R35, R42 ;  /* 0x0000002a2309723e */ /* 0x000fe400000000ff */
[----:B------:R-:W-:-:S02]  /*fe10*/  F2FP.F16.F32.PACK_AB R10, R36, R43 ;  /* 0x0000002b240a723e */ /* 0x000fc400000000ff */
[----:B------:R-:W-:Y:S01]  /*fe20*/  F2FP.F16.F32.PACK_AB R11, R44, R45 ;  /* 0x0000002d2c0b723e */ /* 0x000fe200000000ff */
[----:B------:R1:W-:Y:S04]  /*fe30*/  STS.128 [R58], R4 ;  /* 0x000000043a007388 */ /* 0x0003e80000000c00 */
[----:B------:R1:W-:Y:S02]  /*fe40*/  STS.128 [R33+0x12400], R8 ;  /* 0x0124000821007388 */ /* 0x0003e40000000c00 */
.L_x_615:
[----:B------:R-:W-:Y:S05]  /*fe50*/  BSYNC B1 ;  /* 0x0000000000017941 */ /* 0x000fea0003800000 */
.L_x_614:
[----:B------:R-:W-:Y:S04]  /*fe60*/  BSSY B1, `(.L_x_616) ;  /* 0x0000059000017945 */ /* 0x000fe80003800000 */
[----:B------:R-:W-:Y:S05]  /*fe70*/  @P1 BRA `(.L_x_617) ;  /* 0x00000004005c1947 */ /* 0x000fea0003800000 */
[----:B------:R-:W2:Y:S01]  /*fe80*/  LDL R48, [R1+0x60] ;  /* 0x0000600001307983 */ /* 0x000ea20000100800 */
[----:B-1----:R-:W-:Y:S01]  /*fe90*/  LEA.HI R4, R25, R195, RZ, 0x1d ;  /* 0x000000c319047211 */ /* 0x002fe200078fe8ff */
[----:B------:R-:W-:Y:S02]  /*fea0*/  HADD2.F32 R42, -RZ, R24.H0_H0 ;  /* 0x20000018ff2a7230 */ /* 0x000fe40000004100 */
[--C-:B------:R-:W-:Y:S01]  /*feb0*/  HADD2.F32 R44, -RZ, R29.reuse.H0_H0 ;  /* 0x2000001dff2c7230 */ /* 0x100fe20000004100 */
[----:B------:R-:W-:Y:S01]  /*fec0*/  SHF.R.S32.HI R7, RZ, 0x1f, R4 ;  /* 0x0000001fff077819 */ /* 0x000fe20000011404 */
[----:B0-----:R-:W-:Y:S02]  /*fed0*/  IMAD.SHL.U32 R5, R4, 0x8, RZ ;  /* 0x0000000804057824 */ /* 0x001fe400078e00ff */
[--C-:B------:R-:W-:Y:S01]  /*fee0*/  HADD2.F32 R46, -RZ, R30.reuse.H0_H0 ;  /* 0x2000001eff2e7230 */ /* 0x100fe20000004100 */
[----:B------:R-:W-:Y:S01]  /*fef0*/  LEA.HI R7, R7, R4, RZ, 0x3 ;  /* 0x0000000407077211 */ /* 0x000fe200078f18ff */
[----:B------:R-:W-:Y:S01]  /*ff00*/  HADD2.F32 R51, -RZ, R29.H1_H1 ;  /* 0x3000001dff337230 */ /* 0x000fe20000004100 */
[----:B------:R-:W-:Y:S01]  /*ff10*/  LOP3.LUT R4, R204, 0x38, R5, 0xf8, !PT ;  /* 0x00000038cc047812 */ /* 0x000fe200078ef805 */
[----:B------:R-:W-:-:S02]  /*ff20*/  HADD2.F32 R53, -RZ, R30.H1_H1 ;  /* 0x3000001eff357230 */ /* 0x000fc40000004100 */
[----:B------:R-:W-:Y:S01]  /*ff30*/  IMAD.SHL.U32 R7, R7, 0x400, RZ ;  /* 0x0000040007077824 */ /* 0x000fe200078e00ff */
[----:B------:R-:W-:Y:S01]  /*ff40*/  LOP3.LUT R9, R4, R56, RZ, 0x3c, !PT ;  /* 0x0000003804097212 */ /* 0x000fe200078e3cff */
[----:B------:R-:W-:-:S03]  /*ff50*/  HADD2.F32 R49, -RZ, R24.H1_H1 ;  /* 0x30000018ff317230 */ /* 0x000fc60000004100 */
[----:B------:R-:W-:-:S04]  /*ff60*/  LOP3.LUT R8, R7, 0x7fffe000, RZ, 0xc0, !PT ;  /* 0x7fffe00007087812 */ /* 0x000fc800078ec0ff */
[----:B------:R-:W-:-:S04]  /*ff70*/  IADD3 R9, R9, R8, R218 ;  /* 0x0000000809097210 */ /* 0x000fc80007ffe0da */
[----:B------:R-:W-:-:S05]  /*ff80*/  LEA R33, R9, R18, 0x1 ;  /* 0x0000001209217211 */ /* 0x000fca00078e08ff */
[----:B------:R-:W0:Y:S02]  /*ff90*/  LDS.128 R8, [R33+0x12400] ;  /* 0x0124000021087984 */ /* 0x000e240000000c00 */
[--C-:B0-----:R-:W-:Y:S02]  /*ffa0*/  HADD2.F32 R38, -RZ, R8.reuse.H0_H0 ;  /* 0x20000008ff267230 */ /* 0x101fe40000004100 */
[----:B------:R-:W-:Y:S02]  /*ffb0*/  HADD2.F32 R8, -RZ, R8.H1_H1 ;  /* 0x30000008ff087230 */ /* 0x000fe40000004100 */
[----:B------:R-:W-:Y:S02]  /*ffc0*/  HADD2.F32 R39, -RZ, R9.H0_H0 ;  /* 0x20000009ff277230 */ /* 0x000fe40000004100 */
[-C--:B------:R-:W-:Y:S01]  /*ffd0*/  FMUL.FTZ R43, R44, R38.reuse ;  /* 0x000000262c2b7220 */ /* 0x080fe20000410000 */
[----:B------:R-:W-:Y:S01]  /*ffe0*/  FMUL.FTZ R45, R42, R38 ;  /* 0x000000262a2d7220 */ /* 0x000fe20000410000 */
[----:B------:R-:W-:-:S02]  /*fff0*/  HADD2.F32 R38, -RZ, R26.H0_H0 ;  /* 0x2000001aff267230 */ /* 0x000fc40000004100 */
[-C--:B------:R-:W-:Y:S01]  /*10000*/  FMUL.FTZ R29, R46, R8.reuse ;  /* 0x000000082e1d7220 */ /* 0x080fe20000410000 */
[----:B------:R-:W-:Y:S02]  /*10010*/  HADD2.F32 R9, -RZ, R9.H1_H1 ;  /* 0x30000009ff097230 */ /* 0x000fe40000004100 */
[----:B------:R-:W-:Y:S01]  /*10020*/  FMUL.FTZ R30, R49, R39 ;  /* 0x00000027311e7220 */ /* 0x000fe20000410000 */
[--C-:B------:R-:W-:Y:S02]  /*10030*/  HADD2.F32 R40, -RZ, R10.reuse.H0_H0 ;  /* 0x2000000aff287230 */ /* 0x100fe40000004100 */
[----:B------:R-:W-:Y:S01]  /*10040*/  FMUL.FTZ R47, R38, R8 ;  /* 0x00000008262f7220 */ /* 0x000fe20000410000 */
[----:B------:R-:W-:Y:S02]  /*10050*/  HADD2.F32 R10, -RZ, R10.H1_H1 ;  /* 0x3000000aff0a7230 */ /* 0x000fe40000004100 */
[--C-:B------:R-:W-:Y:S02]  /*10060*/  HADD2.F32 R41, -RZ, R11.reuse.H0_H0 ;  /* 0x2000000bff297230 */ /* 0x100fe40000004100 */
[----:B------:R-:W-:Y:S01]  /*10070*/  HADD2.F32 R11, -RZ, R11.H1_H1 ;  /* 0x3000000bff0b7230 */ /* 0x000fe20000004100 */
[----:B--2---:R-:W0:Y:S02]  /*10080*/  LDS.128 R4, [R48] ;  /* 0x0000000030047984 */ /* 0x004e240000000c00 */
[----:B0-----:R-:W-:-:S02]  /*10090*/  HADD2.F32 R34, -RZ, R4.H0_H0 ;  /* 0x20000004ff227230 */ /* 0x001fc40000004100 */
[----:B------:R-:W-:Y:S02]  /*100a0*/  HADD2.F32 R4, -RZ, R4.H1_H1 ;  /* 0x30000004ff047230 */ /* 0x000fe40000004100 */
[--C-:B------:R-:W-:Y:S02]  /*100b0*/  HADD2.F32 R35, -RZ, R5.reuse.H0_H0 ;  /* 0x20000005ff237230 */ /* 0x100fe40000004100 */
[----:B------:R-:W-:Y:S01]  /*100c0*/  FFMA.FTZ R45, R44, R34, R45 ;  /* 0x000000222c2d7223 */ /* 0x000fe2000001002d */
[----:B------:R-:W-:Y:S02]  /*100d0*/  HADD2.F32 R5, -RZ, R5.H1_H1 ;  /* 0x30000005ff057230 */ /* 0x000fe40000004100 */
[-C--:B------:R-:W-:Y:S01]  /*100e0*/  FFMA.FTZ R8, R38, R4.reuse, -R29 ;  /* 0x0000000426087223 */ /* 0x080fe2000001081d */
[----:B------:R-:W-:Y:S02]  /*100f0*/  HADD2.F32 R29, -RZ, R26.H1_H1 ;  /* 0x3000001aff1d7230 */ /* 0x000fe40000004100 */
[----:B------:R-:W-:Y:S01]  /*10100*/  FFMA.FTZ R24, R46, R4, R47 ;  /* 0x000000042e187223 */ /* 0x000fe2000001002f */
[----:B------:R-:W-:Y:S01]  /*10110*/  FMUL.FTZ R4, R53, R9 ;  /* 0x0000000935047220 */ /* 0x000fe20000410000 */
[----:B------:R-:W-:-:S02]  /*10120*/  HADD2.F32 R44, -RZ, R32.H0_H0 ;  /* 0x20000020ff2c7230 */ /* 0x000fc40000004100 */
[----:B------:R-:W-:Y:S01]  /*10130*/  FFMA.FTZ R43, R42, R34, -R43 ;  /* 0x000000222a2b7223 */ /* 0x000fe2000001082b */
[C---:B------:R-:W-:Y:S01]  /*10140*/  FMUL.FTZ R26, R29.reuse, R9 ;  /* 0x000000091d1a7220 */ /* 0x040fe20000410000 */
[----:B------:R-:W-:Y:S01]  /*10150*/  FFMA.FTZ R9, R29, R5, -R4 ;  /* 0x000000051d097223 */ /* 0x000fe20000010804 */
[----:B------:R-:W-:Y:S02]  /*10160*/  HADD2.F32 R36, -RZ, R6.H0_H0 ;  /* 0x20000006ff247230 */ /* 0x000fe40000004100 */
[----:B------:R-:W-:Y:S01]  /*10170*/  FMUL.FTZ R34, R51, R39 ;  /* 0x0000002733227220 */ /* 0x000fe20000410000 */
[----:B------:R-:W-:Y:S02]  /*10180*/  HADD2.F32 R4, -RZ, R28.H0_H0 ;  /* 0x2000001cff047230 */ /* 0x000fe40000004100 */
[----:B------:R-:W-:Y:S01]  /*10190*/  FFMA.FTZ R29, R53, R5, R26 ;  /* 0x00000005351d7223 */ /* 0x000fe2000001001a */
[----:B------:R-:W-:Y:S02]  /*101a0*/  HADD2.F32 R6, -RZ, R6.H1_H1 ;  /* 0x30000006ff067230 */ /* 0x000fe40000004100 */
[----:B------:R-:W-:Y:S01]  /*101b0*/  FMUL.FTZ R5, R44, R10 ;  /* 0x0000000a2c057220 */ /* 0x000fe20000410000 */
[----:B------:R-:W-:Y:S01]  /*101c0*/  FFMA.FTZ R34, R49, R35, -R34 ;  /* 0x0000002331227223 */ /* 0x000fe20000010822 */
[----:B------:R-:W-:-:S02]  /*101d0*/  HADD2.F32 R42, -RZ, R31.H0_H0 ;  /* 0x2000001fff2a7230 */ /* 0x000fc40000004100 */
[C---:B------:R-:W-:Y:S01]  /*101e0*/  FMUL.FTZ R47, R4.reuse, R10 ;  /* 0x0000000a042f7220 */ /* 0x040fe20000410000 */
[----:B------:R-:W-:Y:S02]  /*101f0*/  HADD2.F32 R38, -RZ, R27.H0_H0 ;  /* 0x2000001bff267230 */ /* 0x000fe40000004100 */
[----:B------:R-:W-:Y:S01]  /*10200*/  FFMA.FTZ R10, R4, R6, -R5 ;  /* 0x00000006040a7223 */ /* 0x000fe20000010805 */
[----:B------:R-:W-:Y:S02]  /*10210*/  HADD2.F32 R31, -RZ, R31.H1_H1 ;  /* 0x3000001fff1f7230 */ /* 0x000fe40000004100 */
[----:B------:R-:W-:Y:S01]  /*10220*/  FFMA.FTZ R30, R51, R35, R30 ;  /* 0x00000023331e7223 */ /* 0x000fe2000001001e */
[----:B------:R-:W-:Y:S02]  /*10230*/  HADD2.F32 R49, -RZ, R32.H1_H1 ;  /* 0x30000020ff317230 */ /* 0x000fe40000004100 */
[----:B------:R-:W-:Y:S01]  /*10240*/  FMUL.FTZ R35, R42, R40 ;  /* 0x000000282a237220 */ /* 0x000fe20000410000 */
[----:B------:R-:W-:-:S02]  /*10250*/  HADD2.F32 R27, -RZ, R27.H1_H1 ;  /* 0x3000001bff1b7230 */ /* 0x000fc40000004100 */
[----:B------:R-:W-:Y:S01]  /*10260*/  FFMA.FTZ R26, R44, R6, R47 ;  /* 0x000000062c1a7223 */ /* 0x000fe2000001002f */
[----:B------:R-:W-:Y:S02]  /*10270*/  HADD2.F32 R5, -RZ, R28.H1_H1 ;  /* 0x3000001cff057230 */ /* 0x000fe40000004100 */
[----:B------:R-:W-:Y:S01]  /*10280*/  FMUL.FTZ R4, R31, R41 ;  /* 0x000000291f047220 */ /* 0x000fe20000410000 */
[--C-:B------:R-:W-:Y:S02]  /*10290*/  HADD2.F32 R37, -RZ, R7.reuse.H0_H0 ;  /* 0x20000007ff257230 */ /* 0x100fe40000004100 */
[----:B------:R-:W-:Y:S01]  /*102a0*/  FMUL.FTZ R28, R49, R11 ;  /* 0x0000000b311c7220 */ /* 0x000fe20000410000 */
[----:B------:R-:W-:Y:S02]  /*102b0*/  HADD2.F32 R7, -RZ, R7.H1_H1 ;  /* 0x30000007ff077230 */ /* 0x000fe40000004100 */
[C---:B------:R-:W-:Y:S01]  /*102c0*/  FMUL.FTZ R39, R38.reuse, R40 ;  /* 0x0000002826277220 */ /* 0x040fe20000410000 */
[----:B------:R-:W-:Y:S01]  /*102d0*/  FMUL.FTZ R6, R27, R41 ;  /* 0x000000291b067220 */ /* 0x000fe20000410000 */
[----:B------:R-:W-:Y:S01]  /*102e0*/  FMUL.FTZ R32, R5, R11 ;  /* 0x0000000b05207220 */ /* 0x000fe20000410000 */
[-C--:B------:R-:W-:Y:S01]  /*102f0*/  FFMA.FTZ R35, R38, R36.reuse, -R35 ;  /* 0x0000002426237223 */ /* 0x080fe20000010823 */
[----:B------:R-:W-:Y:S01]  /*10300*/  FFMA.FTZ R11, R27, R37, -R4 ;  /* 0x000000251b0b7223 */ /* 0x000fe20000010804 */
[----:B------:R-:W-:Y:S01]  /*10310*/  FFMA.FTZ R28, R5, R7, -R28 ;  /* 0x00000007051c7223 */ /* 0x000fe2000001081c */
[----:B------:R-:W-:Y:S01]  /*10320*/  FFMA.FTZ R39, R42, R36, R39 ;  /* 0x000000242a277223 */ /* 0x000fe20000010027 */
[----:B------:R-:W-:Y:S01]  /*10330*/  FFMA.FTZ R37, R31, R37, R6 ;  /* 0x000000251f257223 */ /* 0x000fe20000010006 */
        /* <DEDUP_REMOVED lines=11> */
.L_x_617:
[----:B------:R-:W-:Y:S05]  /*103f0*/  BSYNC B1 ;  /* 0x0000000000017941 */ /* 0x000fea0003800000 */
.L_x_616:
[----:B------:R-:W-:Y:S05]  /*10400*/  @P2 BRA `(.L_x_592) ;  /* 0x00000004005c2947 */ /* 0x000fea0003800000 */
[----:B------:R-:W3:Y:S01]  /*10410*/  LDL R41, [R1+0x5c] ;  /* 0x00005c0001297983 */ /* 0x000ee20000100800 */
[----:B------:R-:W-:Y:S01]  /*10420*/  LEA.HI R25, R25, R198, RZ, 0x1d ;  /* 0x000000c619197211 */ /* 0x000fe200078fe8ff */
[----:B-12---:R-:W-:Y:S02]  /*10430*/  HADD2.F32 R33, -RZ, R0.H0_H0 ;  /* 0x20000000ff217230 */ /* 0x006fe40000004100 */
[--C-:B------:R-:W-:Y:S01]  /*10440*/  HADD2.F32 R35, -RZ, R14.reuse.H0_H0 ;  /* 0x2000000eff237230 */ /* 0x100fe20000004100 */
[----:B------:R-:W-:Y:S01]  /*10450*/  SHF.R.S32.HI R4, RZ, 0x1f, R25 ;  /* 0x0000001fff047819 */ /* 0x000fe20000011419 */
[----:B0-----:R-:W-:Y:S02]  /*10460*/  IMAD.SHL.U32 R5, R25, 0x8, RZ ;  /* 0x0000000819057824 */ /* 0x001fe400078e00ff */
[----:B------:R-:W-:Y:S01]  /*10470*/  HADD2.F32 R40, -RZ, R15.H0_H0 ;  /* 0x2000000fff287230 */ /* 0x000fe20000004100 */
[----:B------:R-:W-:Y:S01]  /*10480*/  LEA.HI R25, R4, R25, RZ, 0x3 ;  /* 0x0000001904197211 */ /* 0x000fe200078f18ff */
[----:B------:R-:W-:Y:S01]  /*10490*/  HADD2.F32 R38, -RZ, R3.H0_H0 ;  /* 0x20000003ff267230 */ /* 0x000fe20000004100 */
[----:B------:R-:W-:Y:S01]  /*104a0*/  LOP3.LUT R4, R204, 0x38, R5, 0xf8, !PT ;  /* 0x00000038cc047812 */ /* 0x000fe200078ef805 */
[----:B------:R-:W-:-:S02]  /*104b0*/  HADD2.F32 R14, -RZ, R14.H1_H1 ;  /* 0x3000000eff0e7230 */ /* 0x000fc40000004100 */
[----:B------:R-:W-:Y:S01]  /*104c0*/  IMAD.SHL.U32 R25, R25, 0x400, RZ ;  /* 0x0000040019197824 */ /* 0x000fe200078e00ff */
[----:B------:R-:W-:Y:S01]  /*104d0*/  LOP3.LUT R9, R4, R56, RZ, 0x3c, !PT ;  /* 0x0000003804097212 */ /* 0x000fe200078e3cff */
[----:B------:R-:W-:Y:S02]  /*104e0*/  HADD2.F32 R0, -RZ, R0.H1_H1 ;  /* 0x30000000ff007230 */ /* 0x000fe40000004100 */
[----:B------:R-:W-:Y:S01]  /*104f0*/  HADD2.F32 R37, -RZ, R15.H1_H1 ;  /* 0x3000000fff257230 */ /* 0x000fe20000004100 */
[----:B------:R-:W-:Y:S01]  /*10500*/  LOP3.LUT R25, R25, 0x7fffe000, RZ, 0xc0, !PT ;  /* 0x7fffe00019197812 */ /* 0x000fe200078ec0ff */
[----:B------:R-:W-:Y:S02]  /*10510*/  HADD2.F32 R3, -RZ, R3.H1_H1 ;  /* 0x30000003ff037230 */ /* 0x000fe40000004100 */
[--C-:B------:R-:W-:Y:S01]  /*10520*/  HADD2.F32 R39, -RZ, R20.reuse.H0_H0 ;  /* 0x20000014ff277230 */ /* 0x100fe20000004100 */
[----:B------:R-:W-:Y:S01]  /*10530*/  IADD3 R9, R9, R25, R218 ;  /* 0x0000001909097210 */ /* 0x000fe20007ffe0da */
[----:B------:R-:W-:-:S03]  /*10540*/  HADD2.F32 R20, -RZ, R20.H1_H1 ;  /* 0x30000014ff147230 */ /* 0x000fc60000004100 */
[----:B------:R-:W-:-:S05]  /*10550*/  LEA R24, R9, R18, 0x1 ;  /* 0x0000001209187211 */ /* 0x000fca00078e08ff */
[----:B------:R-:W0:Y:S02]  /*10560*/  LDS.128 R8, [R24+0x12400] ;  /* 0x0124000018087984 */ /* 0x000e240000000c00 */
[--C-:B0-----:R-:W-:Y:S02]  /*10570*/  HADD2.F32 R29, -RZ, R8.reuse.H0_H0 ;  /* 0x20000008ff1d7230 */ /* 0x101fe40000004100 */
[----:B------:R-:W-:Y:S02]  /*10580*/  HADD2.F32 R8, -RZ, R8.H1_H1 ;  /* 0x30000008ff087230 */ /* 0x000fe40000004100 */
[--C-:B------:R-:W-:Y:S02]  /*10590*/  HADD2.F32 R30, -RZ, R9.reuse.H0_H0 ;  /* 0x20000009ff1e7230 */ /* 0x100fe40000004100 */
[-C--:B------:R-:W-:Y:S01]  /*105a0*/  FMUL.FTZ R34, R35, R29.reuse ;  /* 0x0000001d23227220 */ /* 0x080fe20000410000 */
[----:B------:R-:W-:Y:S01]  /*105b0*/  FMUL.FTZ R36, R33, R29 ;  /* 0x0000001d21247220 */ /* 0x000fe20000410000 */
[----:B------:R-:W-:-:S02]  /*105c0*/  HADD2.F32 R9, -RZ, R9.H1_H1 ;  /* 0x30000009ff097230 */ /* 0x000fc40000004100 */
[----:B------:R-:W-:Y:S01]  /*105d0*/  FMUL.FTZ R29, R40, R8 ;  /* 0x00000008281d7220 */ /* 0x000fe20000410000 */
        /* <DEDUP_REMOVED lines=8> */
[--C-:B------:R-:W-:Y:S02]  /*10660*/  HADD2.F32 R26, -RZ, R5.reuse.H0_H0 ;  /* 0x20000005ff1a7230 */ /* 0x100fe40000004100 */
[-C--:B------:R-:W-:Y:S01]  /*10670*/  FFMA.FTZ R34, R33, R25.reuse, -R34 ;  /* 0x0000001921227223 */ /* 0x080fe20000010822 */
[----:B------:R-:W-:Y:S01]  /*10680*/  FFMA.FTZ R36, R35, R25, R36 ;  /* 0x0000001923247223 */ /* 0x000fe20000010024 */
[----:B------:R-:W-:Y:S01]  /*10690*/  FMUL.FTZ R25, R38, R8 ;  /* 0x0000000826197220 */ /* 0x000fe20000410000 */
[----:B------:R-:W-:Y:S01]  /*106a0*/  FMUL.FTZ R33, R14, R30 ;  /* 0x0000001e0e217220 */ /* 0x000fe20000410000 */
[----:B------:R-:W-:Y:S02]  /*106b0*/  HADD2.F32 R35, -RZ, R12.H0_H0 ;  /* 0x2000000cff237230 */ /* 0x000fe40000004100 */
[----:B------:R-:W-:Y:S01]  /*106c0*/  FFMA.FTZ R29, R38, R4, -R29 ;  /* 0x00000004261d7223 */ /* 0x000fe2000001081d */
[----:B------:R-:W-:-:S02]  /*106d0*/  HADD2.F32 R5, -RZ, R5.H1_H1 ;  /* 0x30000005ff057230 */ /* 0x000fc40000004100 */
[----:B------:R-:W-:Y:S01]  /*106e0*/  FFMA.FTZ R25, R40, R4, R25 ;  /* 0x0000000428197223 */ /* 0x000fe20000010019 */
[-C--:B------:R-:W-:Y:S01]  /*106f0*/  FFMA.FTZ R33, R0, R26.reuse, -R33 ;  /* 0x0000001a00217223 */ /* 0x080fe20000010821 */
[----:B------:R-:W-:Y:S02]  /*10700*/  HADD2.F32 R27, -RZ, R6.H0_H0 ;  /* 0x20000006ff1b7230 */ /* 0x000fe40000004100 */
[----:B------:R-:W-:Y:S01]  /*10710*/  FFMA.FTZ R15, R14, R26, R15 ;  /* 0x0000001a0e0f7223 */ /* 0x000fe2000001000f */
[-C--:B------:R-:W-:Y:S01]  /*10720*/  FMUL.FTZ R0, R37, R9.reuse ;  /* 0x0000000925007220 */ /* 0x080fe20000410000 */
[----:B------:R-:W-:Y:S01]  /*10730*/  FMUL.FTZ R4, R3, R9 ;  /* 0x0000000903047220 */ /* 0x000fe20000410000 */
[----:B------:R-:W-:Y:S02]  /*10740*/  HADD2.F32 R38, -RZ, R21.H0_H0 ;  /* 0x20000015ff267230 */ /* 0x000fe40000004100 */
[-C--:B------:R-:W-:Y:S01]  /*10750*/  FMUL.FTZ R8, R39, R31.reuse ;  /* 0x0000001f27087220 */ /* 0x080fe20000410000 */
[----:B------:R-:W-:Y:S01]  /*10760*/  FMUL.FTZ R26, R35, R31 ;  /* 0x0000001f231a7220 */ /* 0x000fe20000410000 */
[----:B------:R-:W-:-:S02]  /*10770*/  HADD2.F32 R30, -RZ, R13.H0_H0 ;  /* 0x2000000dff1e7230 */ /* 0x000fc40000004100 */
[-C--:B------:R-:W-:Y:S01]  /*10780*/  FFMA.FTZ R0, R3, R5.reuse, -R0 ;  /* 0x0000000503007223 */ /* 0x080fe20000010800 */
[----:B------:R-:W-:Y:S02]  /*10790*/  HADD2.F32 R6, -RZ, R6.H1_H1 ;  /* 0x30000006ff067230 */ /* 0x000fe40000004100 */
[----:B------:R-:W-:Y:S01]  /*107a0*/  FFMA.FTZ R14, R37, R5, R4 ;  /* 0x00000005250e7223 */ /* 0x000fe20000010004 */
[-C--:B------:R-:W-:Y:S01]  /*107b0*/  FMUL.FTZ R5, R38, R10.reuse ;  /* 0x0000000a26057220 */ /* 0x080fe20000410000 */
[-C--:B------:R-:W-:Y:S01]  /*107c0*/  FFMA.FTZ R3, R35, R27.reuse, -R8 ;  /* 0x0000001b23037223 */ /* 0x080fe20000010808 */
[----:B------:R-:W-:Y:S01]  /*107d0*/  FFMA.FTZ R26, R39, R27, R26 ;  /* 0x0000001b271a7223 */ /* 0x000fe2000001001a */
[----:B------:R-:W-:Y:S02]  /*107e0*/  HADD2.F32 R27, -RZ, R21.H1_H1 ;  /* 0x30000015ff1b7230 */ /* 0x000fe40000004100 */
[----:B------:R-:W-:Y:S01]  /*107f0*/  FMUL.FTZ R9, R30, R10 ;  /* 0x0000000a1e097220 */ /* 0x000fe20000410000 */
[----:B------:R-:W-:-:S02]  /*10800*/  HADD2.F32 R12, -RZ, R12.H1_H1 ;  /* 0x3000000cff0c7230 */ /* 0x000fc40000004100 */
[----:B------:R-:W-:Y:S01]  /*10810*/  FFMA.FTZ R10, R30, R6, -R5 ;  /* 0x000000061e0a7223 */ /* 0x000fe20000010805 */
[----:B------:R-:W-:Y:S02]  /*10820*/  HADD2.F32 R21, -RZ, R13.H1_H1 ;  /* 0x3000000dff157230 */ /* 0x000fe40000004100 */
[----:B------:R-:W-:Y:S01]  /*10830*/  FMUL.FTZ R5, R20, R32 ;  /* 0x0000002014057220 */ /* 0x000fe20000410000 */
[--C-:B------:R-:W-:Y:S02]  /*10840*/  HADD2.F32 R28, -RZ, R7.reuse.H0_H0 ;  /* 0x20000007ff1c7230 */ /* 0x100fe40000004100 */
[----:B------:R-:W-:Y:S01]  /*10850*/  FFMA.FTZ R13, R38, R6, R9 ;  /* 0x00000006260d7223 */ /* 0x000fe20000010009 */
[----:B------:R-:W-:Y:S02]  /*10860*/  HADD2.F32 R7, -RZ, R7.H1_H1 ;  /* 0x30000007ff077230 */ /* 0x000fe40000004100 */
[-C--:B------:R-:W-:Y:S01]  /*10870*/  FMUL.FTZ R4, R27, R11.reuse ;  /* 0x0000000b1b047220 */ /* 0x080fe20000410000 */
[C---:B------:R-:W-:Y:S01]  /*10880*/  FMUL.FTZ R9, R12.reuse, R32 ;  /* 0x000000200c097220 */ /* 0x040fe20000410000 */
[C---:B------:R-:W-:Y:S01]  /*10890*/  FMUL.FTZ R6, R21.reuse, R11 ;  /* 0x0000000b15067220 */ /* 0x040fe20000410000 */
[-C--:B------:R-:W-:Y:S01]  /*108a0*/  FFMA.FTZ R11, R12, R28.reuse, -R5 ;  /* 0x0000001c0c0b7223 */ /* 0x080fe20000010805 */
[-C--:B------:R-:W-:Y:S01]  /*108b0*/  FFMA.FTZ R12, R21, R7.reuse, -R4 ;  /* 0x00000007150c7223 */ /* 0x080fe20000010804 */
        /* <DEDUP_REMOVED lines=12> */
.L_x_592:
[----:B------:R-:W-:Y:S05]  /*10980*/  BSYNC B0 ;  /* 0x0000000000007941 */ /* 0x000fea0003800000 */
.L_x_573:
[----:B------:R-:W-:Y:S01]  /*10990*/  @!PT LDS RZ, [RZ] ;  /* 0x00000000fffff984 */ /* 0x000fe20000000800 */
[----:B------:R-:W-:Y:S01]  /*109a0*/  @!PT LDS RZ, [RZ] ;  /* 0x00000000fffff984 */ /* 0x000fe20000000800 */
[----:B------:R-:W-:Y:S01]  /*109b0*/  @!PT LDS RZ, [RZ] ;  /* 0x00000000fffff984 */ /* 0x000fe20000000800 */
[----:B------:R-:W-:Y:S01]  /*109c0*/  @!PT LDS RZ, [RZ] ;  /* 0x00000000fffff984 */ /* 0x000fe20000000800 */
[----:B------:R5:W-:Y:S06]  /*109d0*/  MEMBAR.ALL.CTA ;  /* 0x0000000000007992 */ /* 0x000bec0000008000 */
[----:B-----5:R-:W5:Y:S01]  /*109e0*/  FENCE.VIEW.ASYNC.S ;  /* 0x00000000000073c6 */ /* 0x020f620000000000 */
[----:B------:R-:W-:Y:S05]  /*109f0*/  WARPSYNC.ALL ;  /* 0x0000000000007948 */ /* 0x000fea0003800000 */
[----:B-----5:R-:W-:Y:S06]  /*10a00*/  BAR.SYNC.DEFER_BLOCKING 0xd, 0x100 ;  /* 0x0344000000007b1d */ /* 0x020fec0000010000 */
.L_x_571:
[----:B------:R-:W-:-:S05]  /*10a10*/  IMAD.U32 R0, RZ, RZ, UR59 ;  /* 0x0000003bff007e24 */ /* 0x000fca000f8e00ff */
[----:B------:R-:W-:-:S13]  /*10a20*/  ISETP.NE.AND P0, PT, R0, 0x3, PT ;  /* 0x000000030000780c */ /* 0x000fda0003f05270 */
[----:B------:R-:W-:Y:S05]  /*10a30*/  @!P0 BRA `(.L_x_618) ;  /* 0x0000000000048947 */ /* 0x000fea0003800000 */
[----:B------:R-:W-:Y:S01]  /*10a40*/  BPT.TRAP 0x1 ;  /* 0x000000040000795c */ /* 0x000fe20000300000 */
.L_x_618:
[----:B01----:R-:W-:Y:S01]  /*10a50*/  IMAD R3, R210, 0x8, R18 ;  /* 0x00000008d2037824 */ /* 0x003fe200078e0212 */
[----:B------:R-:W-:-:S04]  /*10a60*/  SHF.L.U32 R0, R219, 0x1f, RZ ;  /* 0x0000001fdb007819 */ /* 0x000fc800000006ff */
[----:B------:R0:W1:Y:S01]  /*10a70*/  SYNCS.PHASECHK.TRANS64.TRYWAIT P1, [R3+URZ+0x30830], R0 ;  /* 0x03083000030075a7 */ /* 0x000062000802017f */
[----:B------:R-:W-:Y:S05]  /*10a80*/  @!P0 BRA `(.L_x_619) ;  /* 0x0000000000048947 */ /* 0x000fea0003800000 */
[----:B------:R-:W-:Y:S01]  /*10a90*/  BPT.TRAP 0x1 ;  /* 0x000000040000795c */ /* 0x000fe20000300000 */
.L_x_619:
[----:B------:R-:W-:Y:S01]  /*10aa0*/  MOV R119, RZ ;  /* 0x000000ff00777202 */ /* 0x000fe20000000f00 */
[----:B-1----:R-:W-:Y:S06]  /*10ab0*/  @P1 BRA `(.L_x_620) ;  /* 0x0000000000081947 */ /* 0x002fec0003800000 */
[----:B------:R-:W1:Y:S02]  /*10ac0*/  SYNCS.PHASECHK.TRANS64.TRYWAIT P1, [R3+URZ+0x30830], R0 ;  /* 0x03083000030075a7 */ /* 0x000e64000802017f */
[----:B-1----:R-:W-:Y:S05]  /*10ad0*/  @!P1 BRA `(.L_x_621) ;  /* 0x000000f8007c9947 */ /* 0x002fea0003800000 */
.L_x_620:
[----:B------:R-:W-:Y:S05]  /*10ae0*/  WARPSYNC.ALL ;  /* 0x0000000000007948 */ /* 0x000fea0003800000 */
[----:B01----:R-:W-:Y:S01]  /*10af0*/  VIADD R0, R18, 0x1e400 ;  /* 0x0001e40012007836 */ /* 0x003fe20000000000 */
[----:B------:R-:W-:Y:S01]  /*10b00*/  R2UR UR4, R2 ;  /* 0x00000000020472ca */ /* 0x000fe200000e0000 */
[----:B--234-:R-:W-:Y:S01]  /*10b10*/  IMAD.MOV.U32 R5, RZ, RZ, 0x40000040 ;  /* 0x40000040ff057424 */ /* 0x01cfe200078e00ff */
[----:B------:R-:W-:Y:S01]  /*10b20*/  WARPGROUP.ARRIVE ;  /* 0x00000000000079c5 */ /* 0x000fe20000000000 */
[----:B------:R-:W-:Y:S01]  /*10b30*/  UMOV UR9, 0x40000040 ;  /* 0x4000004000097882 */ /* 0x000fe20000000000 */
[----:B------:R-:W-:Y:S01]  /*10b40*/  SHF.R.U32.HI R0, RZ, 0x4, R0 ;  /* 0x00000004ff007819 */ /* 0x000fe20000011600 */
[----:B------:R-:W-:Y:S01]  /*10b50*/  IMAD.U32 R9, RZ, RZ, UR9 ;  /* 0x00000009ff097e24 */ /* 0x000fe2000f8e00ff */
[----:B------:R-:W-:Y:S01]  /*10b60*/  R2UR UR11, R5 ;  /* 0x00000000050b72ca */ /* 0x000fe200000e0000 */
[----:B------:R-:W-:Y:S01]  /*10b70*/  UMOV UR53, 0x40000040 ;  /* 0x4000004000357882 */ /* 0x000fe20000000000 */
[----:B------:R-:W-:Y:S01]  /*10b80*/  LOP3.LUT R0, R0, 0x3fff, RZ, 0xc0, !PT ;  /* 0x00003fff00007812 */ /* 0x000fe200078ec0ff */
[----:B------:R-:W-:Y:S01]  /*10b90*/  UMOV UR49, 0x40000040 ;  /* 0x4000004000317882 */ /* 0x000fe20000000000 */
[----:B------:R-:W-:Y:S01]  /*10ba0*/  MOV R7, 0x40000040 ;  /* 0x4000004000077802 */ /* 0x000fe20000000f00 */
[----:B------:R-:W-:Y:S01]  /*10bb0*/  UMOV UR45, 0x40000040 ;  /* 0x40000040002d7882 */ /* 0x000fe20000000000 */
[----:B------:R-:W-:Y:S01]  /*10bc0*/  LOP3.LUT R220, R0, 0x10000, RZ, 0xfc, !PT ;  /* 0x0001000000dc7812 */ /* 0x000fe200078efcff */
[----:B------:R-:W-:Y:S01]  /*10bd0*/  ULOP3.LUT UR4, UR4, 0x10000, URZ, 0xfc, !UPT ;  /* 0x0001000004047892 */ /* 0x000fe2000f8efc3f */
[----:B------:R-:W-:Y:S01]  /*10be0*/  IMAD.MOV.U32 R5, RZ, RZ, 0x40000040 ;  /* 0x40000040ff057424 */ /* 0x000fe200078e00ff */
[----:B------:R-:W-:Y:S01]  /*10bf0*/  UMOV UR41, 0x40000040 ;  /* 0x4000004000297882 */ /* 0x000fe20000000000 */
[----:B------:R-:W-:Y:S01]  /*10c00*/  UMOV UR37, 0x40000040 ;  /* 0x4000004000257882 */ /* 0x000fe20000000000 */
[----:B------:R-:W-:Y:S01]  /*10c10*/  IMAD R4, R210, 0x900, R220 ;  /* 0x00000900d2047824 */ /* 0x000fe200078e02dc */
[----:B------:R-:W-:Y:S01]  /*10c20*/  UIADD3 UR5, UR4, 0x2, URZ ;  /* 0x0000000204057890 */ /* 0x000fe2000fffe03f */
[----:B------:R-:W-:Y:S01]  /*10c30*/  R2UR UR39, R5 ;  /* 0x00000000052772ca */ /* 0x000fe200000e0000 */
[----:B------:R-:W-:Y:S01]  /*10c40*/  UMOV UR8, UR4 ;  /* 0x0000000400087c82 */ /* 0x000fe20008000000 */
[C---:B------:R-:W-:Y:S01]  /*10c50*/  VIADD R6, R4.reuse, 0x2 ;  /* 0x0000000204067836 */ /* 0x040fe20000000000 */
[----:B------:R-:W-:Y:S01]  /*10c60*/  R2UR UR10, R4 ;  /* 0x00000000040a72ca */ /* 0x000fe200000e0000 */
[----:B------:R-:W-:Y:S01]  /*10c70*/  UIADD3 UR52, UR4, 0x406, URZ ;  /* 0x0000040604347890 */ /* 0x000fe2000fffe03f */
[----:B------:R-:W-:Y:S01]  /*10c80*/  MOV R8, UR8 ;  /* 0x0000000800087c02 */ /* 0x000fe20008000f00 */
[----:B------:R-:W-:-:S02]  /*10c90*/  UIADD3 UR48, UR4, 0x800, URZ ;  /* 0x0000080004307890 */ /* 0x000fc4000fffe03f */
[----:B------:R-:W-:Y:S02]  /*10ca0*/  UIADD3 UR44, UR4, 0x802, URZ ;  /* 0x00000802042c7890 */ /* 0x000fe4000fffe03f */
[----:B------:R0:W-:Y:S01]  /*10cb0*/  STL.64 [R1+0x38], R8 ;  /* 0x0000380801007387 */ /* 0x0001e20000100a00 */
[----:B------:R-:W-:Y:S02]  /*10cc0*/  UIADD3 UR40, UR4, 0x804, URZ ;  /* 0x0000080404287890 */ /* 0x000fe4000fffe03f */
[----:B------:R-:W-:-:S03]  /*10cd0*/  UIADD3 UR36, UR4, 0x806, URZ ;  /* 0x0000080604247890 */ /* 0x000fc6000fffe03f */
[----:B------:R-:W-:Y:S01]  /*10ce0*/  HGMMA.64x96x16.F32 R24, gdesc[UR8], RZ, !UPT, gsb0 ;  /* 0x01600000081879f0 */ /* 0x000fe2000c0008ff */
[----:B------:R-:W-:Y:S01]  /*10cf0*/  R2UR UR10, R6 ;  /* 0x00000000060a72ca */ /* 0x000fe200000e0000 */
[----:B------:R-:W-:Y:S01]  /*10d00*/  UMOV UR8, UR5 ;  /* 0x0000000500087c82 */ /* 0x000fe20008000000 */
[----:B------:R-:W-:Y:S01]  /*10d10*/  R2UR UR11, R7 ;  /* 0x00000000070b72ca */ /* 0x000fe200000e0000 */
[----:B------:R-:W-:Y:S01]  /*10d20*/  UMOV UR9, 0x40000040 ;  /* 0x4000004000097882 */ /* 0x000fe20000000000 */
[----:B------:R-:W-:Y:S01]  /*10d30*/  IMAD.MOV.U32 R7, RZ, RZ, 0x40000040 ;  /* 0x40000040ff077424 */ /* 0x000fe200078e00ff */
[----:B------:R-:W-:Y:S01]  /*10d40*/  IADD3 R6, R4, 0x4, RZ ;  /* 0x0000000404067810 */ /* 0x000fe20007ffe0ff */
[----:B------:R-:W-:Y:S01]  /*10d50*/  UIADD3 UR5, UR4, 0x4, URZ ;  /* 0x0000000404057890 */ /* 0x000fe2000fffe03f */
[----:B0-----:R-:W-:Y:S02]  /*10d60*/  IMAD.U32 R8, RZ, RZ, UR8 ;  /* 0x00000008ff087e24 */ /* 0x001fe4000f8e00ff */
[----:B------:R-:W-:-:S05]  /*10d70*/  IMAD.U32 R9, RZ, RZ, UR9 ;  /* 0x00000009ff097e24 */ /* 0x000fca000f8e00ff */
[----:B------:R0:W-:Y:S01]  /*10d80*/  STL.64 [R1+0x30], R8 ;  /* 0x0000300801007387 */ /* 0x0001e20000100a00 */
[----:B------:R-:W-:Y:S02]  /*10d90*/  WARPGROUP.DEPBAR.LE gsb0, 0x0 ;  /* 0x00008000000079c5 */ /* 0x000fe40000010000 */
[----:B------:R-:W-:-:S06]  /*10da0*/  WARPGROUP.ARRIVE ;  /* 0x00000000000079c5 */ /* 0x000fcc0000000000 */
[----:B------:R-:W-:Y:S01]  /*10db0*/  HGMMA.64x96x16.F32 R24, gdesc[UR8], R24, gsb0 ;  /* 0x01600000081879f0 */ /* 0x000fe20008000818 */
[----:B------:R-:W-:Y:S01]  /*10dc0*/  R2UR UR10, R6 ;  /* 0x00000000060a72ca */ /* 0x000fe200000e0000 */
[----:B------:R-:W-:Y:S01]  /*10dd0*/  UMOV UR8, UR5 ;  /* 0x0000000500087c82 */ /* 0x000fe20008000000 */
[----:B------:R-:W-:Y:S01]  /*10de0*/  R2UR UR11, R7 ;  /* 0x00000000070b72ca */ /* 0x000fe200000e0000 */
[----:B------:R-:W-:Y:S01]  /*10df0*/  UMOV UR9, 0x40000040 ;  /* 0x4000004000097882 */ /* 0x000fe20000000000 */
[----:B------:R-:W-:Y:S01]  /*10e00*/  VIADD R6, R4, 0x6 ;  /* 0x0000000604067836 */ /* 0x000fe20000000000 */
[----:B------:R-:W-:Y:S01]  /*10e10*/  UIADD3 UR5, UR4, 0x6, URZ ;  /* 0x0000000604057890 */ /* 0x000fe2000fffe03f */
[----:B------:R-:W-:Y:S01]  /*10e20*/  IMAD.MOV.U32 R7, RZ, RZ, 0x40000040 ;  /* 0x40000040ff077424 */ /* 0x000fe200078e00ff */
[----:B0-----:R-:W-:Y:S01]  /*10e30*/  MOV R9, UR9 ;  /* 0x0000000900097c02 */ /* 0x001fe20008000f00 */
        /* <DEDUP_REMOVED lines=10> */
[----:B------:R-:W-:Y:S01]  /*10ee0*/  MOV R7, 0x40000040 ;  /* 0x4000004000077802 */ /* 0x000fe20000000f00 */
[----:B------:R-:W-:Y:S01]  /*10ef0*/  UIADD3 UR5, UR4, 0x400, URZ ;  /* 0x0000040004057890 */ /* 0x000fe2000fffe03f */
        /* <DEDUP_REMOVED lines=38> */
[----:B0-----:R-:W-:Y:S01]  /*11160*/  IMAD.U32 R9, RZ, RZ, UR9 ;  /* 0x00000009ff097e24 */ /* 0x001fe2000f8e00ff */
[----:B------:R-:W-:Y:S02]  /*11170*/  MOV R8, UR8 ;  /* 0x0000000800087c02 */ /* 0x000fe40008000f00 */
[----:B------:R-:W-:Y:S01]  /*11180*/  R2UR UR54, R6 ;  /* 0x00000000063672ca */ /* 0x000fe200000e0000 */
[----:B------:R-:W-:Y:S01]  /*11190*/  VIADD R6, R4, 0x600 ;  /* 0x0000060004067836 */ /* 0x000fe20000000000 */
[----:B------:R-:W-:Y:S01]  /*111a0*/  R2UR UR55, R7 ;  /* 0x00000000073772ca */ /* 0x000fe200000e0000 */
[----:B------:R-:W-:Y:S01]  /*111b0*/  IMAD.MOV.U32 R7, RZ, RZ, 0x40000040 ;  /* 0x40000040ff077424 */ /* 0x000fe200078e00ff */
[----:B------:R0:W-:Y:S02]  /*111c0*/  STL.64 [R1+0x8], R8 ;  /* 0x0000080801007387 */ /* 0x0001e40000100a00 */
[----:B------:R-:W-:-:S02]  /*111d0*/  R2UR UR50, R6 ;  /* 0x00000000063272ca */ /* 0x000fc400000e0000 */
[----:B------:R-:W-:Y:S01]  /*111e0*/  R2UR UR51, R7 ;  /* 0x00000000073372ca */ /* 0x000fe200000e0000 */
[----:B------:R-:W-:Y:S01]  /*111f0*/  IMAD.MOV.U32 R7, RZ, RZ, 0x40000040 ;  /* 0x40000040ff077424 */ /* 0x000fe200078e00ff */
[----:B------:R-:W-:-:S04]  /*11200*/  IADD3 R6, R4, 0x602, RZ ;  /* 0x0000060204067810 */ /* 0x000fc80007ffe0ff */
[----:B------:R-:W-:Y:S01]  /*11210*/  R2UR UR46, R6 ;  /* 0x00000000062e72ca */ /* 0x000fe200000e0000 */
[C---:B------:R-:W-:Y:S01]  /*11220*/  VIADD R6, R4.reuse, 0x604 ;  /* 0x0000060404067836 */ /* 0x040fe20000000000 */
[----:B------:R-:W-:Y:S01]  /*11230*/  R2UR UR47, R7 ;  /* 0x00000000072f72ca */ /* 0x000fe200000e0000 */
[----:B------:R-:W-:Y:S01]  /*11240*/  VIADD R4, R4, 0x606 ;  /* 0x0000060604047836 */ /* 0x000fe20000000000 */
[----:B------:R-:W-:Y:S02]  /*11250*/  MOV R7, 0x40000040 ;  /* 0x4000004000077802 */ /* 0x000fe40000000f00 */
[----:B------:R-:W-:Y:S02]  /*11260*/  R2UR UR42, R6 ;  /* 0x00000000062a72ca */ /* 0x000fe400000e0000 */
[----:B------:R-:W-:Y:S02]  /*11270*/  R2UR UR43, R7 ;  /* 0x00000000072b72ca */ /* 0x000fe400000e0000 */
[----:B------:R-:W-:Y:S01]  /*11280*/  R2UR UR38, R4 ;  /* 0x00000000042672ca */ /* 0x000fe200000e0000 */
[----:B------:R-:W-:-:S02]  /*11290*/  WARPGROUP.DEPBAR.LE gsb0, 0x0 ;  /* 0x00008000000079c5 */ /* 0x000fc40000010000 */
        /* <DEDUP_REMOVED lines=18> */
[----:B0-----:R-:W-:Y:S05]  /*113c0*/  @!P0 BRA `(.L_x_622) ;  /* 0x0000000000048947 */ /* 0x001fea0003800000 */
[----:B------:R-:W-:Y:S01]  /*113d0*/  BPT.TRAP 0x1 ;  /* 0x000000040000795c */ /* 0x000fe20000300000 */
.L_x_622:
[----:B------:R-:W2:Y:S01]  /*113e0*/  LDL R0, [R1+0x74] ;  /* 0x0000740001007983 */ /* 0x000ea20000100800 */
[----:B------:R-:W-:Y:S01]  /*113f0*/  ULDC UR4, c[0x0][0x988] ;  /* 0x0002620000047ab9 */ /* 0x000fe20000000800 */
[----:B------:R-:W-:Y:S01]  /*11400*/  P2R R12, PR, RZ, 0x1 ;  /* 0x00000001ff0c7803 */ /* 0x000fe20000000000 */
[----:B------:R-:W-:Y:S01]  /*11410*/  ULDC UR38, c[0x0][0x988] ;  /* 0x0002620000267ab9 */ /* 0x000fe20000000800 */
[----:B------:R-:W-:Y:S01]  /*11420*/  BSSY B0, `(.L_x_623) ;  /* 0x00003f8000007945 */ /* 0x000fe20003800000 */
[--C-:B------:R-:W-:Y:S01]  /*11430*/  IMAD.MOV.U32 R118, RZ, RZ, R119.reuse ;  /* 0x000000ffff767224 */ /* 0x100fe200078e0077 */
[-C--:B------:R-:W-:Y:S01]  /*11440*/  MOV R114, R119.reuse ;  /* 0x0000007700727202 */ /* 0x080fe20000000f00 */
        /* <DEDUP_REMOVED lines=13> */
[----:B------:R-:W-:Y:S01]  /*11520*/  MOV R72, R119 ;  /* 0x0000007700487202 */ /* 0x000fe20000000f00 */
[----:B------:R-:W-:-:S02]  /*11530*/  IMAD.MOV.U32 R94, RZ, RZ, R119 ;  /* 0x000000ffff5e7224 */ /* 0x000fc400078e0077 */
[--C-:B------:R-:W-:Y:S02]  /*11540*/  IMAD.MOV.U32 R92, RZ, RZ, R119.reuse ;  /* 0x000000ffff5c7224 */ /* 0x100fe400078e0077 */
[--C-:B------:R-:W-:Y:S02]  /*11550*/  IMAD.MOV.U32 R88, RZ, RZ, R119.reuse ;  /* 0x000000ffff587224 */ /* 0x100fe400078e0077 */
[--C-:B------:R-:W-:Y:S02]  /*11560*/  IMAD.MOV.U32 R86, RZ, RZ, R119.reuse ;  /* 0x000000ffff567224 */ /* 0x100fe400078e0077 */
[--C-:B------:R-:W-:Y:S02]  /*11570*/  IMAD.MOV.U32 R82, RZ, RZ, R119.reuse ;  /* 0x000000ffff527224 */ /* 0x100fe400078e0077 */
[--C-:B------:R-:W-:Y:S02]  /*11580*/  IMAD.MOV.U32 R80, RZ, RZ, R119.reuse ;  /* 0x000000ffff507224 */ /* 0x100fe400078e0077 */
[----:B------:R-:W-:-:S02]  /*11590*/  IMAD.MOV.U32 R76, RZ, RZ, R119 ;  /* 0x000000ffff4c7224 */ /* 0x000fc400078e0077 */
[----:B------:R-:W-:Y:S01]  /*115a0*/  IMAD.MOV.U32 R74, RZ, RZ, R119 ;  /* 0x000000ffff4a7224 */ /* 0x000fe200078e0077 */
[----:B--2---:R-:W-:-:S05]  /*115b0*/  IADD3 R5, R0, R141, RZ ;  /* 0x0000008d00057210 */ /* 0x004fca0007ffe0ff */
[----:B------:R-:W-:-:S05]  /*115c0*/  IMAD R5, R142, -0x60, R5 ;  /* 0xffffffa08e057824 */ /* 0x000fca00078e0205 */
[C---:B------:R-:W-:Y:S02]  /*115d0*/  ISETP.GT.AND P6, PT, R5.reuse, RZ, PT ;  /* 0x000000ff0500720c */ /* 0x040fe40003fc4270 */
[C---:B------:R-:W-:Y:S02]  /*115e0*/  ISETP.GT.AND P5, PT, R5.reuse, 0x1, PT ;  /* 0x000000010500780c */ /* 0x040fe40003fa4270 */
[----:B------:R-:W-:Y:S02]  /*115f0*/  ISETP.GT.AND P4, PT, R5, 0x8, PT ;  /* 0x000000080500780c */ /* 0x000fe40003f84270 */
[----:B------:R-:W-:Y:S02]  /*11600*/  FSEL R79, R24, -INF , P6 ;  /* 0xff800000184f7808 */ /* 0x000fe40003000000 */
[----:B------:R-:W-:Y:S02]  /*11610*/  FSEL R2, R25, -INF , P5 ;  /* 0xff80000019027808 */ /* 0x000fe40002800000 */
[----:B------:R-:W-:-:S02]  /*11620*/  ISETP.GT.AND P3, PT, R5, 0x9, PT ;  /* 0x000000090500780c */ /* 0x000fc40003f64270 */
[----:B------:R-:W-:Y:S02]  /*11630*/  FSEL R81, R28, -INF , P4 ;  /* 0xff8000001c517808 */ /* 0x000fe40002000000 */
[----:B------:R-:W-:Y:S02]  /*11640*/  FMNMX.FTZ R0, R79, R2, !PT ;  /* 0x000000024f007209 */ /* 0x000fe40007810000 */
[----:B------:R-:W-:Y:S02]  /*11650*/  ISETP.GT.AND P2, PT, R5, 0x10, PT ;  /* 0x000000100500780c */ /* 0x000fe40003f44270 */
[----:B------:R-:W-:Y:S02]  /*11660*/  FSEL R83, R29, -INF , P3 ;  /* 0xff8000001d537808 */ /* 0x000fe40001800000 */
[----:B------:R-:W-:Y:S02]  /*11670*/  FMNMX.FTZ R0, R81, R0, !PT ;  /* 0x0000000051007209 */ /* 0x000fe40007810000 */
        /* <DEDUP_REMOVED lines=21> */
[----:B------:R-:W-:Y:S02]  /*117d0*/  ISETP.GT.AND P2, PT, R5, 0x28, PT ;  /* 0x000000280500780c */ /* 0x000fe40003f44270 */
        /* <DEDUP_REMOVED lines=63> */
[----:B------:R-:W-:Y:S02]  /*11bd0*/  FSEL R117, R69, -INF , P1 ;  /* 0xff80000045757808 */ /* 0x000fe40000800000 */
[----:B------:R-:W-:Y:S02]  /*11be0*/  FMNMX.FTZ R0, R115, R0, !PT ;  /* 0x0000000073007209 */ /* 0x000fe40007810000 */
[----:B------:R-:W-:Y:S01]  /*11bf0*/  FSEL R53, R62, -INF , P6 ;  /* 0xff8000003e357808 */ /* 0x000fe20003000000 */
[----:B------:R-:W-:Y:S01]  /*11c00*/  IMAD.MOV.U32 R62, RZ, RZ, R119 ;  /* 0x000000ffff3e7224 */ /* 0x000fe200078e0077 */
[----:B------:R-:W-:Y:S01]  /*11c10*/  FMNMX.FTZ R6, R117, R0, !PT ;  /* 0x0000000075067209 */ /* 0x000fe20007810000 */
[----:B------:R-:W-:Y:S01]  /*11c20*/  IMAD.U32 R0, RZ, RZ, UR4 ;  /* 0x00000004ff007e24 */ /* 0x000fe2000f8e00ff */
[----:B------:R-:W-:-:S02]  /*11c30*/  FSEL R63, R63, -INF , P5 ;  /* 0xff8000003f3f7808 */ /* 0x000fc40002800000 */
[----:B------:R-:W-:Y:S01]  /*11c40*/  FSEL R61, R66, -INF , P4 ;  /* 0xff800000423d7808 */ /* 0x000fe20002000000 */
[----:B------:R-:W0:Y:S01]  /*11c50*/  SHFL.BFLY PT, R5, R6, 0x2, 0x1f ;  /* 0x0c401f0006057f89 */ /* 0x000e2200000e0000 */
[----:B------:R-:W-:Y:S02]  /*11c60*/  FSEL R67, R67, -INF , P3 ;  /* 0xff80000043437808 */ /* 0x000fe40001800000 */
[----:B------:R-:W-:Y:S01]  /*11c70*/  FSEL R65, R70, -INF , P2 ;  /* 0xff80000046417808 */ /* 0x000fe20001000000 */
[----:B------:R-:W-:Y:S01]  /*11c80*/  IMAD.MOV.U32 R70, RZ, RZ, R119 ;  /* 0x000000ffff467224 */ /* 0x000fe200078e0077 */
[----:B------:R-:W-:Y:S02]  /*11c90*/  FSEL R71, R71, -INF , P1 ;  /* 0xff80000047477808 */ /* 0x000fe40000800000 */
[-C--:B------:R-:W-:Y:S02]  /*11ca0*/  MOV R66, R119.reuse ;  /* 0x0000007700427202 */ /* 0x080fe40000000f00 */
[----:B------:R-:W-:-:S02]  /*11cb0*/  MOV R60, R119 ;  /* 0x00000077003c7202 */ /* 0x000fc40000000f00 */
[-C--:B------:R-:W-:Y:S02]  /*11cc0*/  MOV R54, R119.reuse ;  /* 0x0000007700367202 */ /* 0x080fe40000000f00 */
[-C--:B------:R-:W-:Y:S02]  /*11cd0*/  MOV R48, R119.reuse ;  /* 0x0000007700307202 */ /* 0x080fe40000000f00 */
[-C--:B------:R-:W-:Y:S02]  /*11ce0*/  MOV R42, R119.reuse ;  /* 0x00000077002a7202 */ /* 0x080fe40000000f00 */
[----:B------:R-:W-:Y:S02]  /*11cf0*/  MOV R36, R119 ;  /* 0x0000007700247202 */ /* 0x000fe40000000f00 */
[----:B0-----:R-:W-:-:S05]  /*11d00*/  FMNMX.FTZ R8, R6, R5, !PT ;  /* 0x0000000506087209 */ /* 0x001fca0007810000 */
        /* <DEDUP_REMOVED lines=10> */
[-CC-:B------:R-:W-:Y:S01]  /*11db0*/  FFMA.FTZ R190, R81, R0.reuse, -R10.reuse ;  /* 0x0000000051be7223 */ /* 0x180fe2000001080a */
[--C-:B------:R-:W-:Y:S01]  /*11dc0*/  FFMA.FTZ R41, R83, R0, -R10.reuse ;  /* 0x0000000053297223 */ /* 0x100fe2000001080a */
[----:B------:R-:W-:Y:S01]  /*11dd0*/  FMNMX.FTZ R4, R31, R4, !PT ;  /* 0x000000041f047209 */ /* 0x000fe20007810000 */
[----:B------:R-:W-:Y:S01]  /*11de0*/  MUFU.EX2 R188, R188 ;  /* 0x000000bc00bc7308 */ /* 0x000fe20000000800 */
[-CC-:B------:R-:W-:Y:S01]  /*11df0*/  FFMA.FTZ R184, R85, R0.reuse, -R10.reuse ;  /* 0x0000000055b87223 */ /* 0x180fe2000001080a */
[--C-:B------:R-:W-:Y:S01]  /*11e00*/  FFMA.FTZ R45, R87, R0, -R10.reuse ;  /* 0x00000000572d7223 */ /* 0x100fe2000001080a */
[----:B------:R-:W-:Y:S01]  /*11e10*/  FMNMX.FTZ R4, R11, R4, !PT ;  /* 0x000000040b047209 */ /* 0x000fe20007810000 */
[-CC-:B------:R-:W-:Y:S01]  /*11e20*/  FFMA.FTZ R186, R89, R0.reuse, -R10.reuse ;  /* 0x0000000059ba7223 */ /* 0x180fe2000001080a */
[-CC-:B------:R-:W-:Y:S01]  /*11e30*/  FFMA.FTZ R49, R91, R0.reuse, -R10.reuse ;  /* 0x000000005b317223 */ /* 0x180fe2000001080a */
[--C-:B------:R-:W-:Y:S01]  /*11e40*/  FFMA.FTZ R182, R73, R0, -R10.reuse ;  /* 0x0000000049b67223 */ /* 0x100fe2000001080a */
[----:B------:R-:W-:Y:S01]  /*11e50*/  FMNMX.FTZ R4, R35, R4, !PT ;  /* 0x0000000423047209 */ /* 0x000fe20007810000 */
[----:B------:R-:W0:Y:S01]  /*11e60*/  MUFU.EX2 R37, R37 ;  /* 0x0000002500257308 */ /* 0x000e220000000800 */
[-CC-:B------:R-:W-:Y:S01]  /*11e70*/  FFMA.FTZ R69, R75, R0.reuse, -R10.reuse ;  /* 0x000000004b457223 */ /* 0x180fe2000001080a */
[--C-:B------:R-:W-:Y:S01]  /*11e80*/  FFMA.FTZ R176, R77, R0, -R10.reuse ;  /* 0x000000004db07223 */ /* 0x100fe2000001080a */
[----:B------:R-:W-:Y:S01]  /*11e90*/  FMNMX.FTZ R4, R13, R4, !PT ;  /* 0x000000040d047209 */ /* 0x000fe20007810000 */
[-CC-:B------:R-:W-:Y:S01]  /*11ea0*/  FFMA.FTZ R180, R93, R0.reuse, -R10.reuse ;  /* 0x000000005db47223 */ /* 0x180fe2000001080a */
[-CC-:B------:R-:W-:Y:S01]  /*11eb0*/  FFMA.FTZ R57, R95, R0.reuse, -R10.reuse ;  /* 0x000000005f397223 */ /* 0x180fe2000001080a */
[--C-:B------:R-:W-:Y:S01]  /*11ec0*/  FFMA.FTZ R73, R97, R0, -R10.reuse ;  /* 0x0000000061497223 */ /* 0x100fe2000001080a */
[----:B------:R-:W-:Y:S01]  /*11ed0*/  FMNMX.FTZ R4, R39, R4, !PT ;  /* 0x0000000427047209 */ /* 0x000fe20007810000 */
[----:B------:R-:W1:Y:S01]  /*11ee0*/  MUFU.EX2 R190, R190 ;  /* 0x000000be00be7308 */ /* 0x000e620000000800 */
[-CC-:B------:R-:W-:Y:S01]  /*11ef0*/  FFMA.FTZ R178, R99, R0.reuse, -R10.reuse ;  /* 0x0000000063b27223 */ /* 0x180fe2000001080a */
[--C-:B------:R-:W-:Y:S01]  /*11f00*/  FFMA.FTZ R75, R101, R0, -R10.reuse ;  /* 0x00000000654b7223 */ /* 0x100fe2000001080a */
[----:B------:R-:W-:Y:S01]  /*11f10*/  FMNMX.FTZ R4, R15, R4, !PT ;  /* 0x000000040f047209 */ /* 0x000fe20007810000 */
[-CC-:B------:R-:W-:Y:S01]  /*11f20*/  FFMA.FTZ R172, R103, R0.reuse, -R10.reuse ;  /* 0x0000000067ac7223 */ /* 0x180fe2000001080a */
[-CC-:B------:R-:W-:Y:S01]  /*11f30*/  FFMA.FTZ R77, R105, R0.reuse, -R10.reuse ;  /* 0x00000000694d7223 */ /* 0x180fe2000001080a */
[--C-:B------:R-:W-:Y:S01]  /*11f40*/  FFMA.FTZ R174, R107, R0, -R10.reuse ;  /* 0x000000006bae7223 */ /* 0x100fe2000001080a */
[----:B------:R-:W-:Y:S01]  /*11f50*/  FMNMX.FTZ R4, R43, R4, !PT ;  /* 0x000000042b047209 */ /* 0x000fe20007810000 */
[----:B------:R-:W2:Y:S01]  /*11f60*/  MUFU.EX2 R41, R41 ;  /* 0x0000002900297308 */ /* 0x000ea20000000800 */
[-CC-:B------:R-:W-:Y:S01]  /*11f70*/  FFMA.FTZ R168, R111, R0.reuse, -R10.reuse ;  /* 0x000000006fa87223 */ /* 0x180fe2000001080a */
[--C-:B------:R-:W-:Y:S01]  /*11f80*/  FFMA.FTZ R113, R113, R0, -R10.reuse ;  /* 0x0000000071717223 */ /* 0x100fe2000001080a */
[----:B------:R-:W-:Y:S01]  /*11f90*/  FMNMX.FTZ R4, R21, R4, !PT ;  /* 0x0000000415047209 */ /* 0x000fe20007810000 */
[-CC-:B------:R-:W-:Y:S01]  /*11fa0*/  FFMA.FTZ R170, R115, R0.reuse, -R10.reuse ;  /* 0x0000000073aa7223 */ /* 0x180fe2000001080a */
[----:B------:R-:W-:Y:S01]  /*11fb0*/  FFMA.FTZ R83, R117, R0, -R10 ;  /* 0x0000000075537223 */ /* 0x000fe2000001080a */
[-C--:B------:R-:W-:Y:S01]  /*11fc0*/  MOV R117, R119.reuse ;  /* 0x0000007700757202 */ /* 0x080fe20000000f00 */
[--C-:B------:R-:W-:Y:S01]  /*11fd0*/  IMAD.MOV.U32 R115, RZ, RZ, R119.reuse ;  /* 0x000000ffff737224 */ /* 0x100fe200078e0077 */
[----:B------:R-:W-:Y:S01]  /*11fe0*/  FMNMX.FTZ R4, R47, R4, !PT ;  /* 0x000000042f047209 */ /* 0x000fe20007810000 */
[----:B------:R-:W3:Y:S01]  /*11ff0*/  MUFU.EX2 R184, R184 ;  /* 0x000000b800b87308 */ /* 0x000ee20000000800 */
[-C--:B------:R-:W-:Y:S01]  /*12000*/  MOV R111, R119.reuse ;  /* 0x00000077006f7202 */ /* 0x080fe20000000f00 */
[--C-:B------:R-:W-:Y:S01]  /*12010*/  IMAD.MOV.U32 R107, RZ, RZ, R119.reuse ;  /* 0x000000ffff6b7224 */ /* 0x100fe200078e0077 */
[----:B------:R-:W-:Y:S01]  /*12020*/  FMNMX.FTZ R4, R25, R4, !PT ;  /* 0x0000000419047209 */ /* 0x000fe20007810000 */
[--C-:B------:R-:W-:Y:S01]  /*12030*/  IMAD.MOV.U32 R103, RZ, RZ, R119.reuse ;  /* 0x000000ffff677224 */ /* 0x100fe200078e0077 */
[-C--:B------:R-:W-:Y:S01]  /*12040*/  MOV R105, R119.reuse ;  /* 0x0000007700697202 */ /* 0x080fe20000000f00 */
[--C-:B------:R-:W-:Y:S01]  /*12050*/  IMAD.MOV.U32 R101, RZ, RZ, R119.reuse ;  /* 0x000000ffff657224 */ /* 0x100fe200078e0077 */
[----:B------:R-:W-:Y:S01]  /*12060*/  FMNMX.FTZ R4, R51, R4, !PT ;  /* 0x0000000433047209 */ /* 0x000fe20007810000 */
[----:B------:R-:W4:Y:S01]  /*12070*/  MUFU.EX2 R45, R45 ;  /* 0x0000002d002d7308 */ /* 0x000f220000000800 */
        /* <DEDUP_REMOVED lines=8> */
[--C-:B------:R-:W-:Y:S01]  /*12100*/  IMAD.MOV.U32 R89, RZ, RZ, R119.reuse ;  /* 0x000000ffff597224 */ /* 0x100fe200078e0077 */
[----:B------:R-:W-:Y:S01]  /*12110*/  MOV R87, R119 ;  /* 0x0000007700577202 */ /* 0x000fe20000000f00 */
[----:B------:R-:W-:Y:S01]  /*12120*/  IMAD.MOV.U32 R85, RZ, RZ, R119 ;  /* 0x000000ffff557224 */ /* 0x000fe200078e0077 */
[----:B------:R-:W-:-:S04]  /*12130*/  FMNMX.FTZ R4, R33, R4, !PT ;  /* 0x0000000421047209 */ /* 0x000fc80007810000 */
[----:B------:R-:W-:Y:S01]  /*12140*/  FMNMX.FTZ R4, R59, R4, !PT ;  /* 0x000000043b047209 */ /* 0x000fe20007810000 */
[----:B------:R-:W4:Y:S03]  /*12150*/  MUFU.EX2 R49, R49 ;  /* 0x0000003100317308 */ /* 0x000f260000000800 */
[----:B------:R-:W-:-:S04]  /*12160*/  FMNMX.FTZ R4, R53, R4, !PT ;  /* 0x0000000435047209 */ /* 0x000fc80007810000 */
[----:B------:R-:W-:Y:S01]  /*12170*/  FMNMX.FTZ R4, R63, R4, !PT ;  /* 0x000000043f047209 */ /* 0x000fe20007810000 */
[----:B------:R-:W-:Y:S03]  /*12180*/  MUFU.EX2 R180, R180 ;  /* 0x000000b400b47308 */ /* 0x000fe60000000800 */
[----:B------:R-:W-:-:S04]  /*12190*/  FMNMX.FTZ R4, R61, R4, !PT ;  /* 0x000000043d047209 */ /* 0x000fc80007810000 */
[----:B------:R-:W-:Y:S01]  /*121a0*/  FMNMX.FTZ R4, R67, R4, !PT ;  /* 0x0000000443047209 */ /* 0x000fe20007810000 */
[----:B------:R-:W-:Y:S03]  /*121b0*/  MUFU.EX2 R57, R57 ;  /* 0x0000003900397308 */ /* 0x000fe60000000800 */
[----:B------:R-:W-:-:S04]  /*121c0*/  FMNMX.FTZ R4, R65, R4, !PT ;  /* 0x0000000441047209 */ /* 0x000fc80007810000 */
[----:B------:R-:W-:Y:S01]  /*121d0*/  FMNMX.FTZ R4, R71, R4, !PT ;  /* 0x0000000447047209 */ /* 0x000fe20007810000 */
[----:B------:R-:W-:Y:S04]  /*121e0*/  MUFU.EX2 R182, R182 ;  /* 0x000000b600b67308 */ /* 0x000fe80000000800 */
[----:B------:R-:W0:Y:S04]  /*121f0*/  SHFL.BFLY PT, R79, R4, 0x2, 0x1f ;  /* 0x0c401f00044f7f89 */ /* 0x000e2800000e0000 */
[----:B------:R-:W-:Y:S08]  /*12200*/  MUFU.EX2 R69, R69 ;  /* 0x0000004500457308 */ /* 0x000ff00000000800 */
[----:B------:R-:W-:Y:S08]  /*12210*/  MUFU.EX2 R176, R176 ;  /* 0x000000b000b07308 */ /* 0x000ff00000000800 */
[----:B------:R-:W-:Y:S01]  /*12220*/  MUFU.EX2 R73, R73 ;  /* 0x0000004900497308 */ /* 0x000fe20000000800 */
[----:B0-----:R-:W-:Y:S01]  /*12230*/  FMNMX.FTZ R2, R4, R79, !PT ;  /* 0x0000004f04027209 */ /* 0x001fe20007810000 */
[----:B------:R-:W-:Y:S01]  /*12240*/  FFMA.FTZ R79, R109, R0, -R10 ;  /* 0x000000006d4f7223 */ /* 0x000fe2000001080a */
[----:B------:R-:W-:-:S05]  /*12250*/  IMAD.MOV.U32 R109, RZ, RZ, R119 ;  /* 0x000000ffff6d7224 */ /* 0x000fca00078e0077 */
[----:B------:R-:W-:Y:S01]  /*12260*/  MUFU.EX2 R178, R178 ;  /* 0x000000b200b27308 */ /* 0x000fe20000000800 */
[----:B------:R-:W0:Y:S07]  /*12270*/  SHFL.BFLY PT, R81, R2, 0x1, 0x1f ;  /* 0x0c201f0002517f89 */ /* 0x000e2e00000e0000 */
[----:B------:R-:W-:Y:S08]  /*12280*/  MUFU.EX2 R75, R75 ;  /* 0x0000004b004b7308 */ /* 0x000ff00000000800 */
[----:B------:R-:W-:Y:S08]  /*12290*/  MUFU.EX2 R172, R172 ;  /* 0x000000ac00ac7308 */ /* 0x000ff00000000800 */
[----:B------:R-:W-:Y:S01]  /*122a0*/  MUFU.EX2 R77, R77 ;  /* 0x0000004d004d7308 */ /* 0x000fe20000000800 */
[----:B0-----:R-:W-:-:S04]  /*122b0*/  FMNMX.FTZ R4, R2, R81, !PT ;  /* 0x0000005102047209 */ /* 0x001fc80007810000 */
[C---:B------:R-:W-:Y:S01]  /*122c0*/  FSETP.NEU.FTZ.AND P1, PT, R4.reuse, -INF , PT ;  /* 0xff8000000400780b */ /* 0x040fe20003f3d000 */
[----:B------:R-:W-:Y:S02]  /*122d0*/  FMUL.FTZ R2, R4, R0 ;  /* 0x0000000004027220 */ /* 0x000fe40000410000 */
[----:B------:R-:W-:Y:S03]  /*122e0*/  MUFU.EX2 R174, R174 ;  /* 0x000000ae00ae7308 */ /* 0x000fe60000000800 */
[----:B------:R-:W-:Y:S02]  /*122f0*/  FSEL R12, R2, RZ, P1 ;  /* 0x000000ff020c7208 */ /* 0x000fe40000800000 */
[----:B------:R-:W-:-:S03]  /*12300*/  ISETP.GE.AND P1, PT, R141, 0x61, PT ;  /* 0x000000618d00780c */ /* 0x000fc60003f26270 */
[-CC-:B------:R-:W-:Y:S01]  /*12310*/  FFMA.FTZ R189, R7, R0.reuse, -R12.reuse ;  /* 0x0000000007bd7223 */ /* 0x180fe2000001080c */
[-CC-:B------:R-:W-:Y:S01]  /*12320*/  FFMA.FTZ R2, R27, R0.reuse, -R12.reuse ;  /* 0x000000001b027223 */ /* 0x180fe2000001080c */
[-CC-:B------:R-:W-:Y:S01]  /*12330*/  FFMA.FTZ R191, R9, R0.reuse, -R12.reuse ;  /* 0x0000000009bf7223 */ /* 0x180fe2000001080c */
[-CC-:B------:R-:W-:Y:S01]  /*12340*/  FFMA.FTZ R6, R31, R0.reuse, -R12.reuse ;  /* 0x000000001f067223 */ /* 0x180fe2000001080c */
[----:B------:R-:W-:Y:S01]  /*12350*/  FADD.FTZ R7, R188, R37 ;  /* 0x00000025bc077221 */ /* 0x000fe20000010000 */
[-CC-:B------:R-:W-:Y:S01]  /*12360*/  FFMA.FTZ R185, R11, R0.reuse, -R12.reuse ;  /* 0x000000000bb97223 */ /* 0x180fe2000001080c */
[----:B------:R-:W-:Y:S01]  /*12370*/  MUFU.EX2 R189, R189 ;  /* 0x000000bd00bd7308 */ /* 0x000fe20000000800 */
[-CC-:B------:R-:W-:Y:S01]  /*12380*/  FFMA.FTZ R8, R35, R0.reuse, -R12.reuse ;  /* 0x0000000023087223 */ /* 0x180fe2000001080c */
[----:B-1----:R-:W-:Y:S01]  /*12390*/  FADD.FTZ R10, R190, R7 ;  /* 0x00000007be0a7221 */ /* 0x002fe20000010000 */
[-CC-:B------:R-:W-:Y:S01]  /*123a0*/  FFMA.FTZ R187, R13, R0.reuse, -R12.reuse ;  /* 0x000000000dbb7223 */ /* 0x180fe2000001080c */
[-CC-:B------:R-:W-:Y:S01]  /*123b0*/  FFMA.FTZ R39, R39, R0.reuse, -R12.reuse ;  /* 0x0000000027277223 */ /* 0x180fe2000001080c */
[-C--:B------:R-:W-:Y:S01]  /*123c0*/  FFMA.FTZ R15, R15, R0.reuse, -R12 ;  /* 0x000000000f0f7223 */ /* 0x080fe2000001080c */
[----:B--2---:R-:W-:Y:S01]  /*123d0*/  FADD.FTZ R7, R41, R10 ;  /* 0x0000000a29077221 */ /* 0x004fe20000010000 */
[-CC-:B------:R-:W-:Y:S01]  /*123e0*/  FFMA.FTZ R43, R43, R0.reuse, -R12.reuse ;  /* 0x000000002b2b7223 */ /* 0x180fe2000001080c */
[----:B------:R-:W0:Y:S01]  /*123f0*/  MUFU.EX2 R2, R2 ;  /* 0x0000000200027308 */ /* 0x000e220000000800 */
[-CC-:B------:R-:W-:Y:S01]  /*12400*/  FFMA.FTZ R21, R21, R0.reuse, -R12.reuse ;  /* 0x0000000015157223 */ /* 0x180fe2000001080c */
[----:B---3--:R-:W-:Y:S01]  /*12410*/  FADD.FTZ R28, R184, R7 ;  /* 0x00000007b81c7221 */ /* 0x008fe20000010000 */
[-CC-:B------:R-:W-:Y:S01]  /*12420*/  FFMA.FTZ R47, R47, R0.reuse, -R12.reuse ;  /* 0x000000002f2f7223 */ /* 0x180fe2000001080c */
[-CC-:B------:R-:W-:Y:S01]  /*12430*/  FFMA.FTZ R25, R25, R0.reuse, -R12.reuse ;  /* 0x0000000019197223 */ /* 0x180fe2000001080c */
[-C--:B------:R-:W-:Y:S01]  /*12440*/  FFMA.FTZ R51, R51, R0.reuse, -R12 ;  /* 0x0000000033337223 */ /* 0x080fe2000001080c */
[----:B----4-:R-:W-:Y:S01]  /*12450*/  FADD.FTZ R9, R45, R28 ;  /* 0x0000001c2d097221 */ /* 0x010fe20000010000 */
[-CC-:B------:R-:W-:Y:S01]  /*12460*/  FFMA.FTZ R29, R29, R0.reuse, -R12.reuse ;  /* 0x000000001d1d7223 */ /* 0x180fe2000001080c */
[----:B------:R-:W1:Y:S01]  /*12470*/  MUFU.EX2 R191, R191 ;  /* 0x000000bf00bf7308 */ /* 0x000e620000000800 */
[-CC-:B------:R-:W-:Y:S01]  /*12480*/  FFMA.FTZ R55, R55, R0.reuse, -R12.reuse ;  /* 0x0000000037377223 */ /* 0x180fe2000001080c */
[----:B------:R-:W-:Y:S01]  /*12490*/  FADD.FTZ R30, R186, R9 ;  /* 0x00000009ba1e7221 */ /* 0x000fe20000010000 */
[-CC-:B------:R-:W-:Y:S01]  /*124a0*/  FFMA.FTZ R33, R33, R0.reuse, -R12.reuse ;  /* 0x0000000021217223 */ /* 0x180fe2000001080c */
[-CC-:B------:R-:W-:Y:S01]  /*124b0*/  FFMA.FTZ R59, R59, R0.reuse, -R12.reuse ;  /* 0x000000003b3b7223 */ /* 0x180fe2000001080c */
[-C--:B------:R-:W-:Y:S01]  /*124c0*/  FFMA.FTZ R53, R53, R0.reuse, -R12 ;  /* 0x0000000035357223 */ /* 0x080fe2000001080c */
[----:B------:R-:W-:Y:S01]  /*124d0*/  FADD.FTZ R9, R49, R30 ;  /* 0x0000001e31097221 */ /* 0x000fe20000010000 */
[-C--:B------:R-:W-:Y:S01]  /*124e0*/  FFMA.FTZ R63, R63, R0.reuse, -R12 ;  /* 0x000000003f3f7223 */ /* 0x080fe2000001080c */
[----:B------:R-:W2:Y:S01]  /*124f0*/  MUFU.EX2 R6, R6 ;  /* 0x0000000600067308 */ /* 0x000ea20000000800 */
[----:B0-----:R-:W-:Y:S01]  /*12500*/  FADD.FTZ R10, R189, R2 ;  /* 0x00000002bd0a7221 */ /* 0x001fe20000010000 */
[-CC-:B------:R-:W-:Y:S01]  /*12510*/  FFMA.FTZ R61, R61, R0.reuse, -R12.reuse ;  /* 0x000000003d3d7223 */ /* 0x180fe2000001080c */
[-CC-:B------:R-:W-:Y:S01]  /*12520*/  FFMA.FTZ R67, R67, R0.reuse, -R12.reuse ;  /* 0x0000000043437223 */ /* 0x180fe2000001080c */
[-CC-:B------:R-:W-:Y:S01]  /*12530*/  FFMA.FTZ R65, R65, R0.reuse, -R12.reuse ;  /* 0x0000000041417223 */ /* 0x180fe2000001080c */
[----:B------:R-:W-:Y:S01]  /*12540*/  FFMA.FTZ R71, R71, R0, -R12 ;  /* 0x0000000047477223 */ /* 0x000fe2000001080c */
[----:B------:R-:W-:Y:S01]  /*12550*/  F2FP.F16.F32.PACK_AB R189, R2, R189 ;  /* 0x000000bd02bd723e */ /* 0x000fe200000000ff */
[--C-:B------:R-:W-:Y:S01]  /*12560*/  IMAD.MOV.U32 R35, RZ, RZ, R119.reuse ;  /* 0x000000ffff237224 */ /* 0x100fe200078e0077 */
[----:B------:R-:W0:Y:S01]  /*12570*/  MUFU.EX2 R185, R185 ;  /* 0x000000b900b97308 */ /* 0x000e220000000800 */
[----:B-1----:R-:W-:Y:S01]  /*12580*/  FADD.FTZ R7, R191, R10 ;  /* 0x0000000abf077221 */ /* 0x002fe20000010000 */
[----:B------:R-:W-:Y:S01]  /*12590*/  F2FP.F16.F32.PACK_AB R188, R37, R188 ;  /* 0x000000bc25bc723e */ /* 0x000fe200000000ff */
[--C-:B------:R-:W-:Y:S01]  /*125a0*/  IMAD.MOV.U32 R37, RZ, RZ, R119.reuse ;  /* 0x000000ffff257224 */ /* 0x100fe200078e0077 */
[----:B------:R-:W-:Y:S01]  /*125b0*/  F2FP.F16.F32.PACK_AB R190, R41, R190 ;  /* 0x000000be29be723e */ /* 0x000fe200000000ff */
[--C-:B------:R-:W-:Y:S01]  /*125c0*/  IMAD.MOV.U32 R41, RZ, RZ, R119.reuse ;  /* 0x000000ffff297224 */ /* 0x100fe200078e0077 */
[----:B------:R-:W-:Y:S01]  /*125d0*/  F2FP.F16.F32.PACK_AB R184, R45, R184 ;  /* 0x000000b82db8723e */ /* 0x000fe200000000ff */
[----:B------:R-:W-:Y:S01]  /*125e0*/  IMAD.MOV.U32 R31, RZ, RZ, R119 ;  /* 0x000000ffff1f7224 */ /* 0x000fe200078e0077 */
[----:B------:R-:W1:Y:S01]  /*125f0*/  MUFU.EX2 R8, R8 ;  /* 0x0000000800087308 */ /* 0x000e620000000800 */
[C---:B--2---:R-:W-:Y:S01]  /*12600*/  FADD.FTZ R10, R6.reuse, R7 ;  /* 0x00000007060a7221 */ /* 0x044fe20000010000 */
[----:B------:R-:W-:-:S02]  /*12610*/  F2FP.F16.F32.PACK_AB R191, R6, R191 ;  /* 0x000000bf06bf723e */ /* 0x000fc400000000ff */
[----:B------:R-:W-:Y:S01]  /*12620*/  F2FP.F16.F32.PACK_AB R186, R49, R186 ;  /* 0x000000ba31ba723e */ /* 0x000fe200000000ff */
[----:B------:R-:W-:Y:S01]  /*12630*/  IMAD.MOV.U32 R49, RZ, RZ, R119 ;  /* 0x000000ffff317224 */ /* 0x000fe200078e0077 */
[-C--:B------:R-:W-:Y:S02]  /*12640*/  MOV R45, R119.reuse ;  /* 0x00000077002d7202 */ /* 0x080fe40000000f00 */
[----:B------:R-:W2:Y:S01]  /*12650*/  MUFU.EX2 R187, R187 ;  /* 0x000000bb00bb7308 */ /* 0x000ea20000000800 */
[----:B0-----:R-:W-:Y:S01]  /*12660*/  FADD.FTZ R7, R185, R10 ;  /* 0x0000000ab9077221 */ /* 0x001fe20000010000 */
[----:B------:R-:W-:Y:S01]  /*12670*/  FADD.FTZ R10, R180, R9 ;  /* 0x00000009b40a7221 */ /* 0x000fe20000010000 */
[----:B------:R-:W-:Y:S02]  /*12680*/  F2FP.F16.F32.PACK_AB R180, R57, R180 ;  /* 0x000000b439b4723e */ /* 0x000fe400000000ff */
[----:B------:R-:W-:-:S03]  /*12690*/  MOV R27, R119 ;  /* 0x00000077001b7202 */ /* 0x000fc60000000f00 */
[----:B------:R-:W0:Y:S01]  /*126a0*/  MUFU.EX2 R14, R39 ;  /* 0x00000027000e7308 */ /* 0x000e220000000800 */
[C---:B-1----:R-:W-:Y:S01]  /*126b0*/  FADD.FTZ R30, R8.reuse, R7 ;  /* 0x00000007081e7221 */ /* 0x042fe20000010000 */
[----:B------:R-:W-:Y:S01]  /*126c0*/  FADD.FTZ R7, R57, R10 ;  /* 0x0000000a39077221 */ /* 0x000fe20000010000 */
[----:B------:R-:W-:Y:S01]  /*126d0*/  VIADD R10, R3, 0x30840 ;  /* 0x00030840030a7836 */ /* 0x000fe20000000000 */
[----:B------:R-:W-:Y:S02]  /*126e0*/  F2FP.F16.F32.PACK_AB R185, R8, R185 ;  /* 0x000000b908b9723e */ /* 0x000fe400000000ff */
[----:B------:R-:W-:Y:S01]  /*126f0*/  FADD.FTZ R34, R182, R7 ;  /* 0x00000007b6227221 */ /* 0x000fe20000010000 */
[----:B------:R-:W-:Y:S01]  /*12700*/  F2FP.F16.F32.PACK_AB R182, R69, R182 ;  /* 0x000000b645b6723e */ /* 0x000fe200000000ff */
[----:B------:R-:W1:Y:S01]  /*12710*/  MUFU.EX2 R15, R15 ;  /* 0x0000000f000f7308 */ /* 0x000e620000000800 */
[----:B--2---:R-:W-:Y:S01]  /*12720*/  FADD.FTZ R3, R187, R30 ;  /* 0x0000001ebb037221 */ /* 0x004fe20000010000 */
[----:B------:R-:W-:Y:S01]  /*12730*/  PRMT R10, R221, 0x654, R10 ;  /* 0x00000654dd0a7816 */ /* 0x000fe2000000000a */
[----:B------:R-:W-:Y:S01]  /*12740*/  FADD.FTZ R7, R69, R34 ;  /* 0x0000002245077221 */ /* 0x000fe20000010000 */
[----:B------:R-:W-:-:S02]  /*12750*/  MOV R69, R119 ;  /* 0x0000007700457202 */ /* 0x000fc40000000f00 */
[----:B------:R2:W-:Y:S01]  /*12760*/  SYNCS.ARRIVE.TRANS64.RED.A1T0 RZ, [R10+URZ], RZ ;  /* 0x000000ff0aff79a7 */ /* 0x0005e2000810043f */
[----:B------:R-:W-:Y:S01]  /*12770*/  MOV R57, R119 ;  /* 0x0000007700397202 */ /* 0x000fe20000000f00 */
[----:B------:R3:W2:Y:S01]  /*12780*/  MUFU.EX2 R20, R43 ;  /* 0x0000002b00147308 */ /* 0x0006a20000000800 */
[C---:B0-----:R-:W-:Y:S01]  /*12790*/  FADD.FTZ R32, R14.reuse, R3 ;  /* 0x000000030e207221 */ /* 0x041fe20000010000 */
[----:B------:R-:W-:Y:S02]  /*127a0*/  F2FP.F16.F32.PACK_AB R187, R14, R187 ;  /* 0x000000bb0ebb723e */ /* 0x000fe400000000ff */
[----:B------:R-:W-:-:S04]  /*127b0*/  MOV R39, R119 ;  /* 0x0000007700277202 */ /* 0x000fc80000000f00 */
[----:B------:R-:W0:Y:S01]  /*127c0*/  MUFU.EX2 R21, R21 ;  /* 0x0000001500157308 */ /* 0x000e220000000800 */
[----:B-1----:R-:W-:Y:S01]  /*127d0*/  FADD.FTZ R3, R15, R32 ;  /* 0x000000200f037221 */ /* 0x002fe20000010000 */
[----:B------:R-:W-:Y:S01]  /*127e0*/  FADD.FTZ R32, R176, R7 ;  /* 0x00000007b0207221 */ /* 0x000fe20000010000 */
[C---:B------:R-:W-:Y:S01]  /*127f0*/  F2FP.F16.F32.PACK_AB R176, R73.reuse, R176 ;  /* 0x000000b049b0723e */ /* 0x040fe200000000ff */
[--C-:B---3--:R-:W-:Y:S02]  /*12800*/  IMAD.MOV.U32 R43, RZ, RZ, R119.reuse ;  /* 0x000000ffff2b7224 */ /* 0x108fe400078e0077 */
[----:B------:R-:W-:Y:S01]  /*12810*/  FADD.FTZ R7, R73, R32 ;  /* 0x0000002049077221 */ /* 0x000fe20000010000 */
[----:B------:R-:W-:Y:S01]  /*12820*/  IMAD.MOV.U32 R73, RZ, RZ, R119 ;  /* 0x000000ffff497224 */ /* 0x000fe200078e0077 */
[----:B------:R1:W3:Y:S01]  /*12830*/  MUFU.EX2 R24, R47 ;  /* 0x0000002f00187308 */ /* 0x0002e20000000800 */
[----:B--2---:R-:W-:Y:S01]  /*12840*/  FADD.FTZ R10, R20, R3 ;  /* 0x00000003140a7221 */ /* 0x004fe20000010000 */
[----:B------:R-:W-:Y:S01]  /*12850*/  FADD.FTZ R34, R178, R7 ;  /* 0x00000007b2227221 */ /* 0x000fe20000010000 */
[----:B------:R-:W-:-:S02]  /*12860*/  F2FP.F16.F32.PACK_AB R178, R75, R178 ;  /* 0x000000b24bb2723e */ /* 0x000fc400000000ff */
[----:B------:R-:W-:Y:S01]  /*12870*/  F2FP.F16.F32.PACK_AB R181, R20, R15 ;  /* 0x0000000f14b5723e */ /* 0x000fe200000000ff */
[----:B------:R-:W-:Y:S01]  /*12880*/  FADD.FTZ R7, R75, R34 ;  /* 0x000000224b077221 */ /* 0x000fe20000010000 */
[----:B------:R-:W-:Y:S01]  /*12890*/  MOV R75, R119 ;  /* 0x00000077004b7202 */ /* 0x000fe20000000f00 */
[----:B------:R-:W2:Y:S01]  /*128a0*/  MUFU.EX2 R25, R25 ;  /* 0x0000001900197308 */ /* 0x000ea20000000800 */
[----:B0-----:R-:W-:Y:S01]  /*128b0*/  FADD.FTZ R3, R21, R10 ;  /* 0x0000000a15037221 */ /* 0x001fe20000010000 */
[----:B-1----:R-:W-:-:S06]  /*128c0*/  IMAD.MOV.U32 R47, RZ, RZ, R119 ;  /* 0x000000ffff2f7224 */ /* 0x002fcc00078e0077 */
[----:B------:R0:W1:Y:S01]  /*128d0*/  MUFU.EX2 R26, R51 ;  /* 0x00000033001a7308 */ /* 0x0000620000000800 */
[C---:B---3--:R-:W-:Y:S01]  /*128e0*/  FADD.FTZ R32, R24.reuse, R3 ;  /* 0x0000000318207221 */ /* 0x048fe20000010000 */
[----:B------:R-:W-:Y:S02]  /*128f0*/  F2FP.F16.F32.PACK_AB R183, R24, R21 ;  /* 0x0000001518b7723e */ /* 0x000fe400000000ff */
[----:B------:R-:W-:-:S04]  /*12900*/  MOV R24, R119 ;  /* 0x0000007700187202 */ /* 0x000fc80000000f00 */
[----:B------:R-:W3:Y:S01]  /*12910*/  MUFU.EX2 R29, R29 ;  /* 0x0000001d001d7308 */ /* 0x000ee20000000800 */
[----:B--2---:R-:W-:Y:S01]  /*12920*/  FADD.FTZ R3, R25, R32 ;  /* 0x0000002019037221 */ /* 0x004fe20000010000 */
[----:B------:R-:W-:Y:S01]  /*12930*/  FADD.FTZ R32, R172, R7 ;  /* 0x00000007ac207221 */ /* 0x000fe20000010000 */
[C---:B------:R-:W-:Y:S02]  /*12940*/  F2FP.F16.F32.PACK_AB R172, R77.reuse, R172 ;  /* 0x000000ac4dac723e */ /* 0x040fe400000000ff */
[----:B0-----:R-:W-:Y:S01]  /*12950*/  MOV R51, R119 ;  /* 0x0000007700337202 */ /* 0x001fe20000000f00 */
[----:B------:R-:W-:Y:S01]  /*12960*/  FADD.FTZ R7, R77, R32 ;  /* 0x000000204d077221 */ /* 0x000fe20000010000 */
[----:B------:R-:W-:Y:S01]  /*12970*/  IMAD.MOV.U32 R77, RZ, RZ, R119 ;  /* 0x000000ffff4d7224 */ /* 0x000fe200078e0077 */
[----:B------:R0:W2:Y:S01]  /*12980*/  MUFU.EX2 R28, R55 ;  /* 0x00000037001c7308 */ /* 0x0000a20000000800 */
[----:B-1----:R-:W-:Y:S01]  /*12990*/  FADD.FTZ R12, R26, R3 ;  /* 0x000000031a0c7221 */ /* 0x002fe20000010000 */
[----:B------:R-:W-:Y:S01]  /*129a0*/  FADD.FTZ R34, R174, R7 ;  /* 0x00000007ae227221 */ /* 0x000fe20000010000 */
[----:B------:R-:W-:Y:S01]  /*129b0*/  F2FP.F16.F32.PACK_AB R177, R26, R25 ;  /* 0x000000191ab1723e */ /* 0x000fe200000000ff */
[----:B------:R-:W-:-:S02]  /*129c0*/  IMAD.MOV.U32 R26, RZ, RZ, R119 ;  /* 0x000000ffff1a7224 */ /* 0x000fc400078e0077 */
[--C-:B------:R-:W-:Y:S02]  /*129d0*/  IMAD.MOV.U32 R25, RZ, RZ, R119.reuse ;  /* 0x000000ffff197224 */ /* 0x100fe400078e0077 */
[----:B------:R-:W1:Y:S01]  /*129e0*/  MUFU.EX2 R33, R33 ;  /* 0x0000002100217308 */ /* 0x000e620000000800 */
[----:B---3--:R-:W-:Y:S01]  /*129f0*/  FADD.FTZ R3, R29, R12 ;  /* 0x0000000c1d037221 */ /* 0x008fe20000010000 */
[----:B0-----:R-:W-:-:S06]  /*12a00*/  IMAD.MOV.U32 R55, RZ, RZ, R119 ;  /* 0x000000ffff377224 */ /* 0x001fcc00078e0077 */
[----:B------:R-:W0:Y:S01]  /*12a10*/  MUFU.EX2 R79, R79 ;  /* 0x0000004f004f7308 */ /* 0x000e220000000800 */
[C---:B--2---:R-:W-:Y:S01]  /*12a20*/  FADD.FTZ R32, R28.reuse, R3 ;  /* 0x000000031c207221 */ /* 0x044fe20000010000 */
[----:B------:R-:W-:Y:S01]  /*12a30*/  F2FP.F16.F32.PACK_AB R179, R28, R29 ;  /* 0x0000001d1cb3723e */ /* 0x000fe200000000ff */
[--C-:B------:R-:W-:Y:S02]  /*12a40*/  IMAD.MOV.U32 R29, RZ, RZ, R119.reuse ;  /* 0x000000ffff1d7224 */ /* 0x100fe400078e0077 */
[----:B------:R-:W-:-:S03]  /*12a50*/  IMAD.MOV.U32 R28, RZ, RZ, R119 ;  /* 0x000000ffff1c7224 */ /* 0x000fc600078e0077 */
[----:B------:R2:W3:Y:S01]  /*12a60*/  MUFU.EX2 R30, R59 ;  /* 0x0000003b001e7308 */ /* 0x0004e20000000800 */
[----:B-1----:R-:W-:-:S07]  /*12a70*/  FADD.FTZ R3, R33, R32 ;  /* 0x0000002021037221 */ /* 0x002fce0000010000 */
[----:B------:R-:W1:Y:S01]  /*12a80*/  MUFU.EX2 R168, R168 ;  /* 0x000000a800a87308 */ /* 0x000e620000000800 */
[C---:B0-----:R-:W-:Y:S01]  /*12a90*/  FADD.FTZ R7, R79.reuse, R34 ;  /* 0x000000224f077221 */ /* 0x041fe20000010000 */
[----:B------:R-:W-:Y:S01]  /*12aa0*/  F2FP.F16.F32.PACK_AB R174, R79, R174 ;  /* 0x000000ae4fae723e */ /* 0x000fe200000000ff */
[--C-:B------:R-:W-:Y:S02]  /*12ab0*/  IMAD.MOV.U32 R79, RZ, RZ, R119.reuse ;  /* 0x000000ffff4f7224 */ /* 0x100fe400078e0077 */
[----:B--2---:R-:W-:-:S03]  /*12ac0*/  IMAD.MOV.U32 R59, RZ, RZ, R119 ;  /* 0x000000ffff3b7224 */ /* 0x004fc600078e0077 */
[----:B------:R-:W0:Y:S01]  /*12ad0*/  MUFU.EX2 R53, R53 ;  /* 0x0000003500357308 */ /* 0x000e220000000800 */
[C---:B---3--:R-:W-:Y:S01]  /*12ae0*/  FADD.FTZ R32, R30.reuse, R3 ;  /* 0x000000031e207221 */ /* 0x048fe20000010000 */
[----:B------:R-:W-:Y:S02]  /*12af0*/  F2FP.F16.F32.PACK_AB R173, R30, R33 ;  /* 0x000000211ead723e */ /* 0x000fe400000000ff */
[-C--:B------:R-:W-:Y:S02]  /*12b00*/  MOV R33, R119.reuse ;  /* 0x0000007700217202 */ /* 0x080fe40000000f00 */
[----:B------:R-:W-:Y:S02]  /*12b10*/  MOV R30, R119 ;  /* 0x00000077001e7202 */ /* 0x000fe40000000f00 */
[----:B------:R2:W3:Y:S01]  /*12b20*/  MUFU.EX2 R81, R113 ;  /* 0x0000007100517308 */ /* 0x0004e20000000800 */
[----:B-1----:R-:W-:-:S07]  /*12b30*/  FADD.FTZ R34, R168, R7 ;  /* 0x00000007a8227221 */ /* 0x002fce0000010000 */
[----:B------:R1:W4:Y:S01]  /*12b40*/  MUFU.EX2 R10, R63 ;  /* 0x0000003f000a7308 */ /* 0x0003220000000800 */
[----:B0-----:R-:W-:Y:S01]  /*12b50*/  FADD.FTZ R3, R53, R32 ;  /* 0x0000002035037221 */ /* 0x001fe20000010000 */
[----:B--2---:R-:W-:-:S06]  /*12b60*/  IMAD.MOV.U32 R113, RZ, RZ, R119 ;  /* 0x000000ffff717224 */ /* 0x004fcc00078e0077 */
[----:B------:R-:W0:Y:S01]  /*12b70*/  MUFU.EX2 R61, R61 ;  /* 0x0000003d003d7308 */ /* 0x000e220000000800 */
[C---:B---3--:R-:W-:Y:S01]  /*12b80*/  FADD.FTZ R7, R81.reuse, R34 ;  /* 0x0000002251077221 */ /* 0x048fe20000010000 */
[----:B------:R-:W-:Y:S02]  /*12b90*/  F2FP.F16.F32.PACK_AB R168, R81, R168 ;  /* 0x000000a851a8723e */ /* 0x000fe400000000ff */
[-C--:B------:R-:W-:Y:S02]  /*12ba0*/  MOV R81, R119.reuse ;  /* 0x0000007700517202 */ /* 0x080fe40000000f00 */
[----:B-1----:R-:W-:Y:S02]  /*12bb0*/  MOV R63, R119 ;  /* 0x00000077003f7202 */ /* 0x002fe40000000f00 */
[----:B------:R1:W2:Y:S01]  /*12bc0*/  MUFU.EX2 R12, R67 ;  /* 0x00000043000c7308 */ /* 0x0002a20000000800 */
[C---:B----4-:R-:W-:Y:S01]  /*12bd0*/  FADD.FTZ R34, R10.reuse, R3 ;  /* 0x000000030a227221 */ /* 0x050fe20000010000 */
[----:B------:R-:W-:Y:S01]  /*12be0*/  F2FP.F16.F32.PACK_AB R175, R10, R53 ;  /* 0x000000350aaf723e */ /* 0x000fe200000000ff */
[----:B------:R-:W-:-:S05]  /*12bf0*/  IMAD.MOV.U32 R53, RZ, RZ, R119 ;  /* 0x000000ffff357224 */ /* 0x000fca00078e0077 */
        /* <DEDUP_REMOVED lines=8> */
[----:B------:R-:W1:Y:S01]  /*12c80*/  MUFU.EX2 R83, R83 ;  /* 0x0000005300537308 */ /* 0x000e620000000800 */
[----:B---3--:R-:W-:-:S07]  /*12c90*/  FADD.FTZ R214, R170, R7 ;  /* 0x00000007aad67221 */ /* 0x008fce0000010000 */
[----:B------:R2:W3:Y:S01]  /*12ca0*/  MUFU.EX2 R32, R71 ;  /* 0x0000004700207308 */ /* 0x0004e20000000800 */
[----:B0-----:R-:W-:Y:S01]  /*12cb0*/  FADD.FTZ R3, R65, R2 ;  /* 0x0000000241037221 */ /* 0x001fe20000010000 */
[----:B------:R-:W-:Y:S01]  /*12cc0*/  MOV R2, 0x3f800000 ;  /* 0x3f80000000027802 */ /* 0x000fe20000000f00 */
[C---:B-1----:R-:W-:Y:S01]  /*12cd0*/  FADD.FTZ R214, R83.reuse, R214 ;  /* 0x000000d653d67221 */ /* 0x042fe20000010000 */
[----:B------:R-:W-:Y:S01]  /*12ce0*/  F2FP.F16.F32.PACK_AB R170, R83, R170 ;  /* 0x000000aa53aa723e */ /* 0x000fe200000000ff */
[--C-:B------:R-:W-:Y:S02]  /*12cf0*/  IMAD.MOV.U32 R83, RZ, RZ, R119.reuse ;  /* 0x000000ffff537224 */ /* 0x100fe400078e0077 */
[----:B--2---:R-:W-:Y:S02]  /*12d00*/  IMAD.MOV.U32 R71, RZ, RZ, R119 ;  /* 0x000000ffff477224 */ /* 0x004fe400078e0077 */
[C---:B---3--:R-:W-:Y:S01]  /*12d10*/  FADD.FTZ R6, R32.reuse, R3 ;  /* 0x0000000320067221 */ /* 0x048fe20000010000 */
[----:B------:R-:W-:Y:S01]  /*12d20*/  F2FP.F16.F32.PACK_AB R171, R32, R65 ;  /* 0x0000004120ab723e */ /* 0x000fe200000000ff */
[----:B------:R-:W-:-:S02]  /*12d30*/  IMAD.MOV.U32 R3, RZ, RZ, 0x3f800000 ;  /* 0x3f800000ff037424 */ /* 0x000fc400078e00ff */
[--C-:B------:R-:W-:Y:S02]  /*12d40*/  IMAD.MOV.U32 R65, RZ, RZ, R119.reuse ;  /* 0x000000ffff417224 */ /* 0x100fe400078e0077 */
[----:B------:R-:W-:Y:S01]  /*12d50*/  IMAD.MOV.U32 R32, RZ, RZ, R119 ;  /* 0x000000ffff207224 */ /* 0x000fe200078e0077 */
[----:B------:R-:W-:Y:S06]  /*12d60*/  @!P1 BRA `(.L_x_624) ;  /* 0x00000024008c9947 */ /* 0x000fec0003800000 */
[----:B------:R-:W-:Y:S01]  /*12d70*/  VIADD R9, R142, 0xfffffffe ;  /* 0xfffffffe8e097836 */ /* 0x000fe20000000000 */
[----:B------:R-:W-:Y:S01]  /*12d80*/  MOV R7, R5 ;  /* 0x0000000500077202 */ /* 0x000fe20000000f00 */
[----:B------:R-:W-:Y:S01]  /*12d90*/  IMAD.MOV.U32 R8, RZ, RZ, R4 ;  /* 0x000000ffff087224 */ /* 0x000fe200078e0004 */
[----:B------:R-:W-:Y:S01]  /*12da0*/  MOV R2, 0x3f800000 ;  /* 0x3f80000000027802 */ /* 0x000fe20000000f00 */
[----:B------:R-:W-:Y:S01]  /*12db0*/  IMAD.MOV.U32 R11, RZ, RZ, R219 ;  /* 0x000000ffff0b7224 */ /* 0x000fe200078e00db */
[----:B------:R-:W-:Y:S01]  /*12dc0*/  CS2R R118, SRZ ;  /* 0x0000000000767805 */ /* 0x000fe2000001ff00 */
[----:B------:R-:W-:Y:S01]  /*12dd0*/  IMAD.MOV.U32 R12, RZ, RZ, R210 ;  /* 0x000000ffff0c7224 */ /* 0x000fe200078e00d2 */
        /* <DEDUP_REMOVED lines=46> */
[----:B------:R-:W-:-:S07]  /*130c0*/  CS2R R24, SRZ ;  /* 0x0000000000187805 */ /* 0x000fce000001ff00 */
.L_x_637:
[----:B------:R-:W-:-:S04]  /*130d0*/  ISETP.NE.AND P1, PT, R12, 0x1, PT ;  /* 0x000000010c00780c */ /* 0x000fc80003f25270 */
[----:B------:R-:W-:-:S04]  /*130e0*/  SEL R0, RZ, 0x1, P1 ;  /* 0x00000001ff007807 */ /* 0x000fc80000800000 */
[----:B------:R-:W-:Y:S01]  /*130f0*/  LOP3.LUT R219, R11, R0, RZ, 0x3c, !PT ;  /* 0x000000000bdb7212 */ /* 0x000fe200078e3cff */
[----:B------:R-:W-:Y:S06]  /*13100*/  @!P0 BRA `(.L_x_625) ;  /* 0x0000000000048947 */ /* 0x000fec0003800000 */
[----:B------:R-:W-:Y:S01]  /*13110*/  BPT.TRAP 0x1 ;  /* 0x000000040000795c */ /* 0x000fe20000300000 */
.L_x_625:
[----:B------:R-:W-:Y:S01]  /*13120*/  VIADD R210, R12, 0x1 ;  /* 0x000000010cd27836 */ /* 0x000fe20000000000 */
[----:B------:R-:W-:-:S04]  /*13130*/  SHF.L.U32 R5, R219, 0x1f, RZ ;  /* 0x0000001fdb057819 */ /* 0x000fc800000006ff */
[----:B------:R-:W-:-:S04]  /*13140*/  ISETP.NE.AND P1, PT, R210, 0x2, PT ;  /* 0x00000002d200780c */ /* 0x000fc80003f25270 */
[----:B------:R-:W-:-:S05]  /*13150*/  SEL R210, R210, RZ, P1 ;  /* 0x000000ffd2d27207 */ /* 0x000fca0000800000 */
[----:B------:R-:W-:-:S04]  /*13160*/  IMAD R10, R210, 0x8, R18 ;  /* 0x00000008d20a7824 */ /* 0x000fc800078e0212 */
[----:B------:R0:W1:Y:S01]  /*13170*/  SYNCS.PHASECHK.TRANS64.TRYWAIT P1, [R10+URZ+0x30830], R5 ;  /* 0x030830050a0075a7 */ /* 0x000062000802017f */
[----:B------:R-:W-:Y:S05]  /*13180*/  @!P0 BRA `(.L_x_626) ;  /* 0x0000000000048947 */ /* 0x000fea0003800000 */
[----:B------:R-:W-:Y:S01]  /*13190*/  BPT.TRAP 0x1 ;  /* 0x000000040000795c */ /* 0x000fe20000300000 */
.L_x_626:
[----:B------:R-:W-:Y:S01]  /*131a0*/  IMAD R126, R210, 0x900, R220 ;  /* 0x00000900d27e7824 */ /* 0x000fe200078e02dc */
[----:B------:R-:W-:Y:S03]  /*131b0*/  BSSY B1, `(.L_x_627) ;  /* 0x0000006000017945 */ /* 0x000fe60003800000 */
[C---:B------:R-:W-:Y:S01]  /*131c0*/  VIADD R123, R126.reuse, 0x4 ;  /* 0x000000047e7b7836 */ /* 0x040fe20000000000 */
[----:B------:R-:W-:Y:S01]  /*131d0*/  IADD3 R124, R126, 0x2, RZ ;  /* 0x000000027e7c7810 */ /* 0x000fe20007ffe0ff */
[----:B-1----:R-:W-:Y:S06]  /*131e0*/  @P1 BRA `(.L_x_628) ;  /* 0x0000000000081947 */ /* 0x002fec0003800000 */
[----:B------:R-:W1:Y:S02]  /*131f0*/  SYNCS.PHASECHK.TRANS64.TRYWAIT P1, [R10+URZ+0x30830], R5 ;  /* 0x030830050a0075a7 */ /* 0x000e64000802017f */
[----:B-1----:R-:W-:Y:S05]  /*13200*/  @!P1 BRA `(.L_x_629) ;  /* 0x000000d000c49947 */ /* 0x002fea0003800000 */
.L_x_628:
[----:B------:R-:W-:Y:S05]  /*13210*/  BSYNC B1 ;  /* 0x0000000000017941 */ /* 0x000fea0003800000 */
.L_x_627:
[----:B------:R-:W2:Y:S04]  /*13220*/  LDL.64 R128, [R1+0x38] ;  /* 0x0000380001807983 */ /* 0x000ea80000100a00 */
[----:B------:R3:W-:Y:S04]  /*13230*/  STL.64 [R1+0x90], R8 ;  /* 0x0000900801007387 */ /* 0x0007e80000100a00 */
[----:B---3--:R-:W3:Y:S01]  /*13240*/  LDL.64 R8, [R1+0x30] ;  /* 0x0000300001087983 */ /* 0x008ee20000100a00 */
[-C--:B------:R-:W-:Y:S01]  /*13250*/  FMUL.FTZ R24, R24, R3.reuse ;  /* 0x0000000318187220 */ /* 0x080fe20000410000 */
[-C--:B------:R-:W-:Y:S01]  /*13260*/  FMUL.FTZ R25, R25, R3.reuse ;  /* 0x0000000319197220 */ /* 0x080fe20000410000 */
[-C--:B------:R-:W-:Y:S01]  /*13270*/  FMUL.FTZ R28, R28, R3.reuse ;  /* 0x000000031c1c7220 */ /* 0x080fe20000410000 */
[----:B------:R4:W-:Y:S01]  /*13280*/  STL.64 [R1+0x88], R6 ;  /* 0x0000880601007387 */ /* 0x0009e20000100a00 */
        /* <DEDUP_REMOVED lines=93> */
[----:B------:R-:W-:Y:S01]  /*13860*/  IMAD.MOV.U32 R120, RZ, RZ, R126 ;  /* 0x000000ffff787224 */ /* 0x000fe200078e007e */
[----:B------:R-:W3:Y:S01]  /*13870*/  LDL.64 R2, [R1+0x28] ;  /* 0x0000280001027983 */ /* 0x000ee20000100a00 */
[----:B------:R-:W-:Y:S01]  /*13880*/  VIADD R122, R126, 0x6 ;  /* 0x000000067e7a7836 */ /* 0x000fe20000000000 */
[----:B------:R-:W-:-:S02]  /*13890*/  MOV R15, UR38 ;  /* 0x00000026000f7c02 */ /* 0x000fc40008000f00 */
[----:B------:R-:W-:Y:S01]  /*138a0*/  R2UR UR46, R120 ;  /* 0x00000000782e72ca */ /* 0x000fe200000e0000 */
[----:B------:R-:W-:Y:S01]  /*138b0*/  IMAD.MOV.U32 R120, RZ, RZ, R124 ;  /* 0x000000ffff787224 */ /* 0x000fe200078e007c */
[----:B01----:R-:W-:Y:S01]  /*138c0*/  MOV R5, UR58 ;  /* 0x0000003a00057c02 */ /* 0x003fe20008000f00 */
[----:B------:R-:W-:Y:S01]  /*138d0*/  VIADD R124, R126, 0x304 ;  /* 0x000003047e7c7836 */ /* 0x000fe20000000000 */
[----:B------:R-:W-:Y:S01]  /*138e0*/  R2UR UR58, R122 ;  /* 0x000000007a3a72ca */ /* 0x000fe200000e0000 */
[----:B----4-:R-:W4:Y:S01]  /*138f0*/  LDL.64 R6, [R1+0x20] ;  /* 0x0000200001067983 */ /* 0x010f220000100a00 */
[----:B------:R-:W-:Y:S02]  /*13900*/  R2UR UR42, R120 ;  /* 0x00000000782a72ca */ /* 0x000fe400000e0000 */
[----:B------:R-:W-:Y:S01]  /*13910*/  MOV R120, R123 ;  /* 0x0000007b00787202 */ /* 0x000fe20000000f00 */
[----:B------:R-:W-:Y:S01]  /*13920*/  IMAD.MOV.U32 R123, RZ, RZ, 0x40000040 ;  /* 0x40000040ff7b7424 */ /* 0x000fe200078e00ff */
[----:B------:R-:W-:-:S02]  /*13930*/  IADD3 R122, R126, 0x302, RZ ;  /* 0x000003027e7a7810 */ /* 0x000fc40007ffe0ff */
[----:B------:R-:W-:Y:S01]  /*13940*/  R2UR UR38, R120 ;  /* 0x00000000782672ca */ /* 0x000fe200000e0000 */
[----:B------:R-:W-:Y:S01]  /*13950*/  VIADD R120, R126, 0x300 ;  /* 0x000003007e787836 */ /* 0x000fe20000000000 */
[----:B------:R-:W-:Y:S01]  /*13960*/  R2UR UR30, R122 ;  /* 0x000000007a1e72ca */ /* 0x000fe200000e0000 */
[----:B------:R-:W-:Y:S01]  /*13970*/  VIADD R122, R126, 0x600 ;  /* 0x000006007e7a7836 */ /* 0x000fe20000000000 */
[----:B------:R-:W-:Y:S02]  /*13980*/  MOV R121, 0x40000040 ;  /* 0x4000004000797802 */ /* 0x000fe40000000f00 */
[----:B------:R-:W-:Y:S01]  /*13990*/  R2UR UR34, R120 ;  /* 0x00000000782272ca */ /* 0x000fe200000e0000 */
[----:B------:R-:W-:Y:S01]  /*139a0*/  VIADD R120, R126, 0x306 ;  /* 0x000003067e787836 */ /* 0x000fe20000000000 */
[----:B------:R-:W-:Y:S02]  /*139b0*/  MOV R213, UR45 ;  /* 0x0000002d00d57c02 */ /* 0x000fe40008000f00 */
[----:B------:R-:W-:-:S02]  /*139c0*/  MOV R0, UR44 ;  /* 0x0000002c00007c02 */ /* 0x000fc40008000f00 */
[----:B------:R-:W-:Y:S02]  /*139d0*/  R2UR UR47, R121 ;  /* 0x00000000792f72ca */ /* 0x000fe400000e0000 */
[----:B------:R-:W-:Y:S01]  /*139e0*/  R2UR UR26, R124 ;  /* 0x000000007c1a72ca */ /* 0x000fe200000e0000 */
[----:B------:R-:W-:Y:S01]  /*139f0*/  VIADD R124, R126, 0x602 ;  /* 0x000006027e7c7836 */ /* 0x000fe20000000000 */
[----:B------:R-:W-:Y:S02]  /*13a00*/  R2UR UR22, R120 ;  /* 0x00000000781672ca */ /* 0x000fe400000e0000 */
[----:B------:R-:W-:Y:S01]  /*13a10*/  R2UR UR18, R122 ;  /* 0x000000007a1272ca */ /* 0x000fe200000e0000 */
[C---:B------:R-:W-:Y:S01]  /*13a20*/  VIADD R122, R126.reuse, 0x606 ;  /* 0x000006067e7a7836 */ /* 0x040fe20000000000 */
[----:B------:R-:W-:Y:S02]  /*13a30*/  MOV R125, 0x40000040 ;  /* 0x40000040007d7802 */ /* 0x000fe40000000f00 */
[----:B------:R-:W-:-:S02]  /*13a40*/  IADD3 R120, R126, 0x604, RZ ;  /* 0x000006047e787810 */ /* 0x000fc40007ffe0ff */
[----:B------:R-:W-:Y:S02]  /*13a50*/  MOV R4, UR59 ;  /* 0x0000003b00047c02 */ /* 0x000fe40008000f00 */
[C---:B------:R-:W-:Y:S02]  /*13a60*/  R2UR UR43, R121.reuse ;  /* 0x00000000792b72ca */ /* 0x040fe400000e0000 */
[----:B------:R-:W-:Y:S02]  /*13a70*/  R2UR UR39, R121 ;  /* 0x00000000792772ca */ /* 0x000fe400000e0000 */
[----:B------:R-:W-:Y:S02]  /*13a80*/  R2UR UR59, R123 ;  /* 0x000000007b3b72ca */ /* 0x000fe400000e0000 */
[----:B------:R-:W-:Y:S02]  /*13a90*/  R2UR UR35, R121 ;  /* 0x00000000792372ca */ /* 0x000fe400000e0000 */
[----:B------:R-:W-:-:S02]  /*13aa0*/  R2UR UR31, R123 ;  /* 0x000000007b1f72ca */ /* 0x000fc400000e0000 */
[----:B------:R-:W-:Y:S02]  /*13ab0*/  R2UR UR27, R125 ;  /* 0x000000007d1b72ca */ /* 0x000fe400000e0000 */
[----:B------:R-:W-:Y:S02]  /*13ac0*/  R2UR UR23, R121 ;  /* 0x00000000791772ca */ /* 0x000fe400000e0000 */
[----:B------:R-:W-:Y:S02]  /*13ad0*/  R2UR UR19, R123 ;  /* 0x000000007b1372ca */ /* 0x000fe400000e0000 */
[----:B------:R-:W-:Y:S02]  /*13ae0*/  R2UR UR14, R124 ;  /* 0x000000007c0e72ca */ /* 0x000fe400000e0000 */
[----:B------:R-:W-:Y:S02]  /*13af0*/  R2UR UR15, R125 ;  /* 0x000000007d0f72ca */ /* 0x000fe400000e0000 */
[----:B------:R-:W-:-:S02]  /*13b00*/  R2UR UR6, R120 ;  /* 0x00000000780672ca */ /* 0x000fc400000e0000 */
[----:B------:R-:W-:Y:S02]  /*13b10*/  R2UR UR7, R121 ;  /* 0x00000000790772ca */ /* 0x000fe400000e0000 */
[----:B------:R-:W-:Y:S02]  /*13b20*/  R2UR UR10, R122 ;  /* 0x000000007a0a72ca */ /* 0x000fe400000e0000 */
[----:B------:R-:W-:Y:S02]  /*13b30*/  R2UR UR11, R123 ;  /* 0x000000007b0b72ca */ /* 0x000fe400000e0000 */
[----:B------:R-:W-:Y:S02]  /*13b40*/  MOV R211, UR41 ;  /* 0x0000002900d37c02 */ /* 0x000fe40008000f00 */
[----:B------:R-:W-:Y:S02]  /*13b50*/  MOV R212, UR40 ;  /* 0x0000002800d47c02 */ /* 0x000fe40008000f00 */
[----:B------:R-:W-:-:S02]  /*13b60*/  MOV R20, UR37 ;  /* 0x0000002500147c02 */ /* 0x000fc40008000f00 */
[----:B------:R-:W-:Y:S02]  /*13b70*/  MOV R21, UR36 ;  /* 0x0000002400157c02 */ /* 0x000fe40008000f00 */
[----:B------:R-:W-:Y:S02]  /*13b80*/  MOV R13, UR57 ;  /* 0x00000039000d7c02 */ /* 0x000fe40008000f00 */
[----:B------:R-:W-:Y:S02]  /*13b90*/  MOV R14, UR56 ;  /* 0x00000038000e7c02 */ /* 0x000fe40008000f00 */
[----:B--2---:R-:W-:Y:S02]  /*13ba0*/  R2UR UR44, R128 ;  /* 0x00000000802c72ca */ /* 0x004fe400000e0000 */
[----:B------:R-:W-:Y:S02]  /*13bb0*/  R2UR UR45, R129 ;  /* 0x00000000812d72ca */ /* 0x000fe400000e0000 */
[----:B-----5:R-:W-:-:S11]  /*13bc0*/  WARPGROUP.ARRIVE ;  /* 0x00000000000079c5 */ /* 0x020fd60000000000 */
[----:B------:R-:W-:Y:S01]  /*13bd0*/  HGMMA.64x96x16.F32 R120, gdesc[UR44], RZ, !UPT, gsb0 ;  /* 0x016000002c7879f0 */ /* 0x000fe2000c0008ff */
[----:B---3--:R-:W-:Y:S02]  /*13be0*/  R2UR UR40, R8 ;  /* 0x00000000082872ca */ /* 0x008fe400000e0000 */
[----:B------:R-:W-:Y:S02]  /*13bf0*/  R2UR UR41, R9 ;  /* 0x00000000092972ca */ /* 0x000fe400000e0000 */
[----:B------:R0:W5:Y:S01]  /*13c00*/  LDL.LU.64 R8, [R1+0x90] ;  /* 0x0000900001087983 */ /* 0x0001620000300a00 */
[----:B------:R-:W-:Y:S02]  /*13c10*/  WARPGROUP.DEPBAR.LE gsb0, 0x0 ;  /* 0x00008000000079c5 */ /* 0x000fe40000010000 */
[----:B------:R-:W-:-:S08]  /*13c20*/  WARPGROUP.ARRIVE ;  /* 0x00000000000079c5 */ /* 0x000fd00000000000 */
[----:B------:R-:W-:Y:S01]  /*13c30*/  HGMMA.64x96x16.F32 R120, gdesc[UR40], R120, gsb0 ;  /* 0x01600000287879f0 */ /* 0x000fe20008000878 */
[----:B------:R-:W-:Y:S02]  /*13c40*/  R2UR UR36, R2 ;  /* 0x00000000022472ca */ /* 0x000fe400000e0000 */
[----:B------:R-:W-:Y:S02]  /*13c50*/  R2UR UR37, R3 ;  /* 0x00000000032572ca */ /* 0x000fe400000e0000 */
[----:B------:R-:W-:Y:S01]  /*13c60*/  R2UR UR45, R213 ;  /* 0x00000000d52d72ca */ /* 0x000fe200000e0000 */
[----:B------:R-:W2:Y:S01]  /*13c70*/  LDL.64 R2, [R1+0x8] ;  /* 0x0000080001027983 */ /* 0x000ea20000100a00 */
[----:B------:R-:W-:Y:S02]  /*13c80*/  WARPGROUP.DEPBAR.LE gsb0, 0x0 ;  /* 0x00008000000079c5 */ /* 0x000fe40000010000 */
[----:B------:R-:W-:-:S07]  /*13c90*/  WARPGROUP.ARRIVE ;  /* 0x00000000000079c5 */ /* 0x000fce0000000000 */
[----:B------:R-:W-:Y:S01]  /*13ca0*/  HGMMA.64x96x16.F32 R120, gdesc[UR36], R120, gsb0 ;  /* 0x01600000247879f0 */ /* 0x000fe20008000878 */
[----:B------:R-:W-:Y:S02]  /*13cb0*/  R2UR UR37, R20 ;  /* 0x00000000142572ca */ /* 0x000fe400000e0000 */
[----:B------:R-:W-:Y:S02]  /*13cc0*/  R2UR UR36, R21 ;  /* 0x00000000152472ca */ /* 0x000fe400000e0000 */
[----:B------:R-:W3:Y:S01]  /*13cd0*/  LDL.64 R20, [R1+0x18] ;  /* 0x0000180001147983 */ /* 0x000ee20000100a00 */
[----:B------:R-:W-:-:S03]  /*13ce0*/  R2UR UR40, R212 ;  /* 0x00000000d42872ca */ /* 0x000fc600000e0000 */
[----:B------:R-:W2:Y:S01]  /*13cf0*/  LDL.64 R212, [R1+0x10] ;  /* 0x0000100001d47983 */ /* 0x000ea20000100a00 */
[----:B----4-:R-:W-:Y:S02]  /*13d00*/  R2UR UR56, R6 ;  /* 0x00000000063872ca */ /* 0x010fe400000e0000 */
[----:B------:R-:W-:Y:S01]  /*13d10*/  R2UR UR57, R7 ;  /* 0x00000000073972ca */ /* 0x000fe200000e0000 */
[----:B------:R-:W-:Y:S01]  /*13d20*/  UMOV UR20, UR52 ;  /* 0x0000003400147c82 */ /* 0x000fe20008000000 */
[----:B------:R-:W-:Y:S01]  /*13d30*/  UMOV UR21, UR53 ;  /* 0x0000003500157c82 */ /* 0x000fe20008000000 */
[----:B------:R-:W-:Y:S01]  /*13d40*/  UMOV UR16, UR48 ;  /* 0x0000003000107c82 */ /* 0x000fe20008000000 */
[----:B------:R-:W-:Y:S01]  /*13d50*/  UMOV UR17, UR49 ;  /* 0x0000003100117c82 */ /* 0x000fe20008000000 */
[----:B------:R-:W-:Y:S01]  /*13d60*/  R2UR UR44, R0 ;  /* 0x00000000002c72ca */ /* 0x000fe200000e0000 */
[----:B------:R0:W5:Y:S01]  /*13d70*/  LDL.LU.64 R6, [R1+0x88] ;  /* 0x0000880001067983 */ /* 0x0001620000300a00 */
[----:B------:R-:W-:-:S02]  /*13d80*/  WARPGROUP.DEPBAR.LE gsb0, 0x0 ;  /* 0x00008000000079c5 */ /* 0x000fc40000010000 */
[----:B------:R-:W-:-:S06]  /*13d90*/  WARPGROUP.ARRIVE ;  /* 0x00000000000079c5 */ /* 0x000fcc0000000000 */
[----:B------:R-:W-:Y:S03]  /*13da0*/  HGMMA.64x96x16.F32 R120, gdesc[UR56], R120, gsb0 ;  /* 0x01600000387879f0 */ /* 0x000fe60008000878 */
[----:B------:R-:W-:Y:S02]  /*13db0*/  WARPGROUP.DEPBAR.LE gsb0, 0x0 ;  /* 0x00008000000079c5 */ /* 0x000fe40000010000 */
[----:B------:R-:W-:Y:S01]  /*13dc0*/  WARPGROUP.ARRIVE ;  /* 0x00000000000079c5 */ /* 0x000fe20000000000 */
[----:B---3--:R-:W-:Y:S02]  /*13dd0*/  R2UR UR32, R20 ;  /* 0x00000000142072ca */ /* 0x008fe400000e0000 */
[----:B------:R-:W-:-:S13]  /*13de0*/  R2UR UR33, R21 ;  /* 0x00000000152172ca */ /* 0x000fda00000e0000 */
[----:B------:R-:W-:Y:S01]  /*13df0*/  HGMMA.64x96x16.F32 R120, gdesc[UR32], R120, gsb0 ;  /* 0x01600000207879f0 */ /* 0x000fe20008000878 */
[----:B--2---:R-:W-:Y:S02]  /*13e00*/  R2UR UR28, R212 ;  /* 0x00000000d41c72ca */ /* 0x004fe400000e0000 */
[----:B------:R-:W-:Y:S02]  /*13e10*/  R2UR UR29, R213 ;  /* 0x00000000d51d72ca */ /* 0x000fe400000e0000 */
[----:B------:R-:W-:Y:S02]  /*13e20*/  R2UR UR24, R2 ;  /* 0x00000000021872ca */ /* 0x000fe400000e0000 */
[----:B------:R-:W-:Y:S01]  /*13e30*/  R2UR UR25, R3 ;  /* 0x00000000031972ca */ /* 0x000fe200000e0000 */
        /* <DEDUP_REMOVED lines=11> */
[----:B------:R-:W-:Y:S01]  /*13ef0*/  HGMMA.64x96x16.F32 R120, gdesc[UR16], R120, gsb0 ;  /* 0x01600000107879f0 */ /* 0x000fe20008000878 */
[----:B------:R-:W-:Y:S01]  /*13f00*/  UMOV UR12, UR44 ;  /* 0x0000002c000c7c82 */ /* 0x000fe20008000000 */
[----:B------:R-:W-:Y:S01]  /*13f10*/  UMOV UR13, UR45 ;  /* 0x0000002d000d7c82 */ /* 0x000fe20008000000 */
[----:B------:R-:W-:Y:S01]  /*13f20*/  R2UR UR41, R211 ;  /* 0x00000000d32972ca */ /* 0x000fe200000e0000 */
[----:B------:R-:W-:Y:S02]  /*13f30*/  WARPGROUP.DEPBAR.LE gsb0, 0x0 ;  /* 0x00008000000079c5 */ /* 0x000fe40000010000 */
[----:B------:R-:W-:-:S06]  /*13f40*/  WARPGROUP.ARRIVE ;  /* 0x00000000000079c5 */ /* 0x000fcc0000000000 */
[----:B------:R-:W-:Y:S01]  /*13f50*/  HGMMA.64x96x16.F32 R120, gdesc[UR12], R120, gsb0 ;  /* 0x016000000c7879f0 */ /* 0x000fe20008000878 */
[----:B------:R-:W-:-:S03]  /*13f60*/  UMOV UR4, UR40 ;  /* 0x0000002800047c82 */ /* 0x000fc60008000000 */
[----:B------:R-:W-:Y:S01]  /*13f70*/  UMOV UR5, UR41 ;  /* 0x0000002900057c82 */ /* 0x000fe20008000000 */
        /* <DEDUP_REMOVED lines=9> */
[----:B------:R-:W-:Y:S02]  /*14010*/  R2UR UR59, R4 ;  /* 0x00000000043b72ca */ /* 0x000fe400000e0000 */
[----:B------:R-:W-:Y:S02]  /*14020*/  R2UR UR58, R5 ;  /* 0x00000000053a72ca */ /* 0x000fe400000e0000 */
[----:B------:R-:W-:Y:S02]  /*14030*/  R2UR UR57, R13 ;  /* 0x000000000d3972ca */ /* 0x000fe400000e0000 */
[----:B------:R-:W-:Y:S01]  /*14040*/  R2UR UR56, R14 ;  /* 0x000000000e3872ca */ /* 0x000fe200000e0000 */
[----:B------:R-:W-:Y:S02]  /*14050*/  WARPGROUP.DEPBAR.LE gsb0, 0x0 ;  /* 0x00008000000079c5 */ /* 0x000fe40000010000 */
[----:B0-----:R-:W-:-:S12]  /*14060*/  @!P0 BRA `(.L_x_630) ;  /* 0x0000000000048947 */ /* 0x001fd80003800000 */
[----:B------:R-:W-:Y:S01]  /*14070*/  BPT.TRAP 0x1 ;  /* 0x000000040000795c */ /* 0x000fe20000300000 */
.L_x_630:
[----:B------:R-:W-:Y:S01]  /*14080*/  SHF.L.U32 R0, R11, 0x1f, RZ ;  /* 0x0000001f0b007819 */ /* 0x000fe200000006ff */
[----:B------:R-:W-:-:S04]  /*14090*/  IMAD R11, R12, 0x8, R18 ;  /* 0x000000080c0b7824 */ /* 0x000fc800078e0212 */
[----:B------:R0:W1:Y:S01]  /*140a0*/  SYNCS.PHASECHK.TRANS64.TRYWAIT P1, [R11+URZ+0x30850], R0 ;  /* 0x030850000b0075a7 */ /* 0x000062000802017f */
[----:B------:R-:W-:Y:S05]  /*140b0*/  @!P0 BRA `(.L_x_631) ;  /* 0x0000000000048947 */ /* 0x000fea0003800000 */
[----:B------:R-:W-:Y:S01]  /*140c0*/  BPT.TRAP 0x1 ;  /* 0x000000040000795c */ /* 0x000fe20000300000 */
.L_x_631:
[----:B------:R-:W-:Y:S04]  /*140d0*/  BSSY B1, `(.L_x_632) ;  /* 0x0000004000017945 */ /* 0x000fe80003800000 */
[----:B-1----:R-:W-:Y:S05]  /*140e0*/  @P1 BRA `(.L_x_633) ;  /* 0x0000000000081947 */ /* 0x002fea0003800000 */
[----:B------:R-:W1:Y:S02]  /*140f0*/  SYNCS.PHASECHK.TRANS64.TRYWAIT P1, [R11+URZ+0x30850], R0 ;  /* 0x030850000b0075a7 */ /* 0x000e64000802017f */
[----:B-1----:R-:W-:Y:S05]  /*14100*/  @!P1 BRA `(.L_x_634) ;  /* 0x000000c400189947 */ /* 0x002fea0003800000 */
.L_x_633:
[----:B------:R-:W-:Y:S05]  /*14110*/  BSYNC B1 ;  /* 0x0000000000017941 */ /* 0x000fea0003800000 */
.L_x_632:
[----:B01----:R-:W-:Y:S01]  /*14120*/  IADD3 R0, R18, 0x400, RZ ;  /* 0x0000040012007810 */ /* 0x003fe20007ffe0ff */
[----:B------:R-:W-:Y:S01]  /*14130*/  IMAD.MOV.U32 R3, RZ, RZ, 0x40000040 ;  /* 0x40000040ff037424 */ /* 0x000fe200078e00ff */
[----:B------:R-:W-:Y:S01]  /*14140*/  WARPGROUP.ARRIVE ;  /* 0x00000000000079c5 */ /* 0x000fe20000000000 */
[----:B------:R-:W-:Y:S02]  /*14150*/  MOV R5, 0x40000040 ;  /* 0x4000004000057802 */ /* 0x000fe40000000f00 */
[----:B------:R-:W-:Y:S02]  /*14160*/  SHF.R.U32.HI R0, RZ, 0x4, R0 ;  /* 0x00000004ff007819 */ /* 0x000fe40000011600 */
[----:B------:R-:W-:Y:S01]  /*14170*/  R2UR UR7, R3 ;  /* 0x00000000030772ca */ /* 0x000fe200000e0000 */
[----:B------:R-:W-:Y:S01]  /*14180*/  IMAD.MOV.U32 R3, RZ, RZ, 0x40000040 ;  /* 0x40000040ff037424 */ /* 0x000fe200078e00ff */
[----:B------:R-:W-:-:S04]  /*14190*/  LOP3.LUT R0, R0, 0x3fff, RZ, 0xc0, !PT ;  /* 0x00003fff00007812 */ /* 0x000fc800078ec0ff */
[----:B------:R-:W-:-:S05]  /*141a0*/  LOP3.LUT R0, R0, 0x3000000, RZ, 0xfc, !PT ;  /* 0x0300000000007812 */ /* 0x000fca00078efcff */
[----:B------:R-:W-:-:S04]  /*141b0*/  IMAD R2, R12, 0x900, R0 ;  /* 0x000009000c027824 */ /* 0x000fc800078e0200 */
[C---:B------:R-:W-:Y:S01]  /*141c0*/  VIADD R4, R2.reuse, 0x80 ;  /* 0x0000008002047836 */ /* 0x040fe20000000000 */
[----:B------:R-:W-:-:S13]  /*141d0*/  R2UR UR6, R2 ;  /* 0x00000000020672ca */ /* 0x000fda00000e0000 */
[----:B------:R-:W-:Y:S01]  /*141e0*/  HGMMA.64x192x16.F32 R24, R188, gdesc[UR4].tnspB, R24, gsb0 ;  /* 0x42e00004bc187df0 */ /* 0x000fe20008000818 */
[----:B------:R-:W-:Y:S01]  /*141f0*/  R2UR UR6, R4 ;  /* 0x00000000040672ca */ /* 0x000fe200000e0000 */
[----:B------:R-:W-:Y:S01]  /*14200*/  VIADD R4, R2, 0x100 ;  /* 0x0000010002047836 */ /* 0x000fe20000000000 */
[----:B------:R-:W-:Y:S01]  /*14210*/  R2UR UR7, R5 ;  /* 0x00000000050772ca */ /* 0x000fe200000e0000 */
[----:B------:R-:W-:Y:S01]  /*14220*/  IMAD.MOV.U32 R5, RZ, RZ, 0x40000040 ;  /* 0x40000040ff057424 */ /* 0x000fe200078e00ff */
[----:B------:R-:W-:Y:S02]  /*14230*/  WARPGROUP.DEPBAR.LE gsb0, 0x0 ;  /* 0x00008000000079c5 */ /* 0x000fe40000010000 */
[----:B------:R-:W-:-:S13]  /*14240*/  WARPGROUP.ARRIVE ;  /* 0x00000000000079c5 */ /* 0x000fda0000000000 */
[----:B------:R-:W-:Y:S01]  /*14250*/  HGMMA.64x192x16.F32 R24, R184, gdesc[UR4].tnspB, R24, gsb0 ;  /* 0x42e00004b8187df0 */ /* 0x000fe20008000818 */
[----:B------:R-:W-:Y:S02]  /*14260*/  R2UR UR6, R4 ;  /* 0x00000000040672ca */ /* 0x000fe400000e0000 */
[----:B------:R-:W-:Y:S01]  /*14270*/  R2UR UR7, R5 ;  /* 0x00000000050772ca */ /* 0x000fe200000e0000 */
[----:B------:R-:W-:Y:S01]  /*14280*/  IMAD.MOV.U32 R5, RZ, RZ, 0x40000040 ;  /* 0x40000040ff057424 */ /* 0x000fe200078e00ff */
[----:B------:R-:W-:Y:S01]  /*14290*/  IADD3 R4, R2, 0x180, RZ ;  /* 0x0000018002047810 */ /* 0x000fe20007ffe0ff */
[----:B------:R-:W-:Y:S02]  /*142a0*/  WARPGROUP.DEPBAR.LE gsb0, 0x0 ;  /* 0x00008000000079c5 */ /* 0x000fe40000010000 */
[----:B------:R-:W-:-:S12]  /*142b0*/  WARPGROUP.ARRIVE ;  /* 0x00000000000079c5 */ /* 0x000fd80000000000 */
[----:B------:R-:W-:Y:S01]  /*142c0*/  HGMMA.64x192x16.F32 R24, R180, gdesc[UR4].tnspB, R24, gsb0 ;  /* 0x42e00004b4187df0 */ /* 0x000fe20008000818 */
[----:B------:R-:W-:Y:S01]  /*142d0*/  R2UR UR6, R4 ;  /* 0x00000000040672ca */ /* 0x000fe200000e0000 */
[C---:B------:R-:W-:Y:S01]  /*142e0*/  VIADD R4, R2.reuse, 0x200 ;  /* 0x0000020002047836 */ /* 0x040fe20000000000 */
[----:B------:R-:W-:Y:S01]  /*142f0*/  R2UR UR7, R5 ;  /* 0x00000000050772ca */ /* 0x000fe200000e0000 */
[----:B------:R-:W-:Y:S01]  /*14300*/  VIADD R2, R2, 0x280 ;  /* 0x0000028002027836 */ /* 0x000fe20000000000 */
[----:B------:R-:W-:Y:S01]  /*14310*/  MOV R5, 0x40000040 ;  /* 0x4000004000057802 */ /* 0x000fe20000000f00 */
[----:B------:R-:W-:Y:S02]  /*14320*/  WARPGROUP.DEPBAR.LE gsb0, 0x0 ;  /* 0x00008000000079c5 */ /* 0x000fe40000010000 */
[----:B------:R-:W-:-:S12]  /*14330*/  WARPGROUP.ARRIVE ;  /* 0x00000000000079c5 */ /* 0x000fd80000000000 */
[----:B------:R-:W-:Y:S01]  /*14340*/  HGMMA.64x192x16.F32 R24, R176, gdesc[UR4].tnspB, R24, gsb0 ;  /* 0x42e00004b0187df0 */ /* 0x000fe20008000818 */
[----:B------:R-:W-:Y:S02]  /*14350*/  R2UR UR6, R4 ;  /* 0x00000000040672ca */ /* 0x000fe400000e0000 */
[----:B------:R-:W-:Y:S01]  /*14360*/  R2UR UR7, R5 ;  /* 0x00000000050772ca */ /* 0x000fe200000e0000 */
[----:B------:R-:W-:Y:S02]  /*14370*/  WARPGROUP.DEPBAR.LE gsb0, 0x0 ;  /* 0x00008000000079c5 */ /* 0x000fe40000010000 */
[----:B------:R-:W-:-:S14]  /*14380*/  WARPGROUP.ARRIVE ;  /* 0x00000000000079c5 */ /* 0x000fdc0000000000 */
[----:B------:R-:W-:Y:S01]  /*14390*/  HGMMA.64x192x16.F32 R24, R172, gdesc[UR4].tnspB, R24, gsb0 ;  /* 0x42e00004ac187df0 */ /* 0x000fe20008000818 */
[----:B------:R-:W-:Y:S02]  /*143a0*/  R2UR UR6, R2 ;  /* 0x00000000020672ca */ /* 0x000fe400000e0000 */
[----:B------:R-:W-:Y:S01]  /*143b0*/  R2UR UR7, R3 ;  /* 0x00000000030772ca */ /* 0x000fe200000e0000 */
[----:B------:R-:W-:Y:S02]  /*143c0*/  WARPGROUP.DEPBAR.LE gsb0, 0x0 ;  /* 0x00008000000079c5 */ /* 0x000fe40000010000 */
[----:B------:R-:W-:-:S14]  /*143d0*/  WARPGROUP.ARRIVE ;  /* 0x00000000000079c5 */ /* 0x000fdc0000000000 */
[----:B------:R-:W-:Y:S03]  /*143e0*/  HGMMA.64x192x16.F32 R24, R168, gdesc[UR4].tnspB, R24, gsb0 ;  /* 0x42e00004a8187df0 */ /* 0x000fe60008000818 */
[----:B------:R-:W-:Y:S02]  /*143f0*/  WARPGROUP.DEPBAR.LE gsb0, 0x0 ;  /* 0x00008000000079c5 */ /* 0x000fe40000010000 */
[----:B------:R-:W-:Y:S05]  /*14400*/  @!P0 BRA `(.L_x_635) ;  /* 0x0000000000048947 */ /* 0x000fea0003800000 */
[----:B------:R-:W-:Y:S01]  /*14410*/  BPT.TRAP 0x1 ;  /* 0x000000040000795c */ /* 0x000fe20000300000 */
.L_x_635:
[----:B-----5:R-:W-:Y:S02]  /*14420*/  FMNMX.FTZ R5, R120, R7, !PT ;  /* 0x0000000778057209 */ /* 0x020fe40007810000 */
        /* <DEDUP_REMOVED lines=50> */
[----:B-1----:R-:W-:-:S03]  /*14750*/  FMNMX.FTZ R4, R4, R0, !PT ;  /* 0x0000000004047209 */ /* 0x002fc60007810000 */
[----:B------:R-:W0:Y:S04]  /*14760*/  SHFL.BFLY PT, R2, R5, 0x1, 0x1f ;  /* 0x0c201f0005027f89 */ /* 0x000e2800000e0000 */
[----:B------:R-:W1:Y:S01]  /*14770*/  SHFL.BFLY PT, R0, R4, 0x1, 0x1f ;  /* 0x0c201f0004007f89 */ /* 0x000e6200000e0000 */
[----:B0-----:R-:W-:Y:S02]  /*14780*/  FMNMX.FTZ R5, R5, R2, !PT ;  /* 0x0000000205057209 */ /* 0x001fe40007810000 */
[----:B-1----:R-:W-:-:S03]  /*14790*/  FMNMX.FTZ R4, R4, R0, !PT ;  /* 0x0000000004047209 */ /* 0x002fc60007810000 */
[----:B------:R-:W-:Y:S01]  /*147a0*/  FADD.FTZ R3, -R5, R7 ;  /* 0x0000000705037221 */ /* 0x000fe20000010100 */
[----:B------:R-:W-:Y:S01]  /*147b0*/  MOV R0, UR38 ;  /* 0x0000002600007c02 */ /* 0x000fe20008000f00 */
[----:B------:R-:W-:-:S04]  /*147c0*/  FADD.FTZ R2, -R4, R8 ;  /* 0x0000000804027221 */ /* 0x000fc80000010100 */
[-C--:B------:R-:W-:Y:S01]  /*147d0*/  FMUL.FTZ R7, R5, R0.reuse ;  /* 0x0000000005077220 */ /* 0x080fe20000410000 */
[-C--:B------:R-:W-:Y:S01]  /*147e0*/  FMUL.FTZ R3, R3, R0.reuse ;  /* 0x0000000003037220 */ /* 0x080fe20000410000 */
[-C--:B------:R-:W-:Y:S02]  /*147f0*/  FMUL.FTZ R2, R2, R0.reuse ;  /* 0x0000000002027220 */ /* 0x080fe40000410000 */
[-CC-:B------:R-:W-:Y:S01]  /*14800*/  FFMA.FTZ R190, R124, R0.reuse, -R7.reuse ;  /* 0x000000007cbe7223 */ /* 0x180fe20000010807 */
[-CC-:B------:R-:W-:Y:S01]  /*14810*/  FFMA.FTZ R124, R125, R0.reuse, -R7.reuse ;  /* 0x000000007d7c7223 */ /* 0x180fe20000010807 */
[-C--:B------:R-:W-:Y:S01]  /*14820*/  FMUL.FTZ R125, R4, R0.reuse ;  /* 0x00000000047d7220 */ /* 0x080fe20000410000 */
[-CC-:B------:R-:W-:Y:S01]  /*14830*/  FFMA.FTZ R188, R120, R0.reuse, -R7.reuse ;  /* 0x0000000078bc7223 */ /* 0x180fe20000010807 */
[-CC-:B------:R-:W-:Y:S01]  /*14840*/  FFMA.FTZ R169, R121, R0.reuse, -R7.reuse ;  /* 0x0000000079a97223 */ /* 0x180fe20000010807 */
[-C--:B------:R-:W-:Y:S01]  /*14850*/  FFMA.FTZ R184, R128, R0.reuse, -R7 ;  /* 0x0000000080b87223 */ /* 0x080fe20000010807 */
[-CC-:B------:R-:W-:Y:S01]  /*14860*/  FFMA.FTZ R189, R122, R0.reuse, -R125.reuse ;  /* 0x000000007abd7223 */ /* 0x180fe2000001087d */
[-CC-:B------:R-:W-:Y:S01]  /*14870*/  FFMA.FTZ R128, R123, R0.reuse, -R125.reuse ;  /* 0x000000007b807223 */ /* 0x180fe2000001087d */
[----:B------:R-:W-:Y:S01]  /*14880*/  MUFU.EX2 R3, R3 ;  /* 0x0000000300037308 */ /* 0x000fe20000000800 */
[-CC-:B------:R-:W-:Y:S01]  /*14890*/  FFMA.FTZ R191, R126, R0.reuse, -R125.reuse ;  /* 0x000000007ebf7223 */ /* 0x180fe2000001087d */
[-CC-:B------:R-:W-:Y:S01]  /*148a0*/  FFMA.FTZ R127, R127, R0.reuse, -R125.reuse ;  /* 0x000000007f7f7223 */ /* 0x180fe2000001087d */
[-C--:B------:R-:W-:Y:S01]  /*148b0*/  FFMA.FTZ R185, R130, R0.reuse, -R125 ;  /* 0x0000000082b97223 */ /* 0x080fe2000001087d */
[-C--:B------:R-:W-:Y:S01]  /*148c0*/  FFMA.FTZ R121, R129, R0.reuse, -R7 ;  /* 0x0000000081797223 */ /* 0x080fe20000010807 */
[-C--:B------:R-:W-:Y:S01]  /*148d0*/  FFMA.FTZ R126, R131, R0.reuse, -R125 ;  /* 0x00000000837e7223 */ /* 0x080fe2000001087d */
[-C--:B------:R-:W-:Y:S01]  /*148e0*/  FFMA.FTZ R186, R132, R0.reuse, -R7 ;  /* 0x0000000084ba7223 */ /* 0x080fe20000010807 */
[-CC-:B------:R-:W-:Y:S01]  /*148f0*/  FFMA.FTZ R187, R134, R0.reuse, -R125.reuse ;  /* 0x0000000086bb7223 */ /* 0x180fe2000001087d */
[----:B------:R-:W0:Y:S01]  /*14900*/  MUFU.EX2 R188, R188 ;  /* 0x000000bc00bc7308 */ /* 0x000e220000000800 */
[-C--:B------:R-:W-:Y:S01]  /*14910*/  FFMA.FTZ R123, R135, R0.reuse, -R125 ;  /* 0x00000000877b7223 */ /* 0x080fe2000001087d */
[-CC-:B------:R-:W-:Y:S01]  /*14920*/  FFMA.FTZ R120, R133, R0.reuse, -R7.reuse ;  /* 0x0000000085787223 */ /* 0x180fe20000010807 */
[-C--:B------:R-:W-:Y:S01]  /*14930*/  FFMA.FTZ R180, R136, R0.reuse, -R7 ;  /* 0x0000000088b47223 */ /* 0x080fe20000010807 */
[-C--:B------:R-:W-:Y:S01]  /*14940*/  FFMA.FTZ R181, R138, R0.reuse, -R125 ;  /* 0x000000008ab57223 */ /* 0x080fe2000001087d */
[-C--:B------:R-:W-:Y:S01]  /*14950*/  FFMA.FTZ R21, R137, R0.reuse, -R7 ;  /* 0x0000000089157223 */ /* 0x080fe20000010807 */
[-C--:B------:R-:W-:Y:S01]  /*14960*/  FFMA.FTZ R122, R139, R0.reuse, -R125 ;  /* 0x000000008b7a7223 */ /* 0x080fe2000001087d */
[-C--:B------:R-:W-:Y:S01]  /*14970*/  FFMA.FTZ R182, R140, R0.reuse, -R7 ;  /* 0x000000008cb67223 */ /* 0x080fe20000010807 */
[----:B------:R-:W-:Y:S01]  /*14980*/  MUFU.EX2 R2, R2 ;  /* 0x0000000200027308 */ /* 0x000fe20000000800 */
[-C--:B------:R-:W-:Y:S01]  /*14990*/  FFMA.FTZ R183, R142, R0.reuse, -R125 ;  /* 0x000000008eb77223 */ /* 0x080fe2000001087d */
[-C--:B------:R-:W-:Y:S01]  /*149a0*/  FFMA.FTZ R20, R141, R0.reuse, -R7 ;  /* 0x000000008d147223 */ /* 0x080fe20000010807 */
[-C--:B------:R-:W-:Y:S01]  /*149b0*/  FFMA.FTZ R143, R143, R0.reuse, -R125 ;  /* 0x000000008f8f7223 */ /* 0x080fe2000001087d */
[-C--:B------:R-:W-:Y:S01]  /*149c0*/  FFMA.FTZ R176, R144, R0.reuse, -R7 ;  /* 0x0000000090b07223 */ /* 0x080fe20000010807 */
[----:B------:R-:W-:Y:S01]  /*149d0*/  FFMA.FTZ R177, R146, R0, -R125 ;  /* 0x0000000092b17223 */ /* 0x000fe2000001087d */
[----:B------:R-:W-:-:S02]  /*149e0*/  VIADD R129, R10, 0x30840 ;  /* 0x000308400a817836 */ /* 0x000fc40000000000 */
[----:B------:R-:W-:Y:S01]  /*149f0*/  FFMA.FTZ R15, R145, R0, -R7 ;  /* 0x00000000910f7223 */ /* 0x000fe20000010807 */
[----:B------:R-:W1:Y:S01]  /*14a00*/  MUFU.EX2 R189, R189 ;  /* 0x000000bd00bd7308 */ /* 0x000e620000000800 */
[----:B0-----:R-:W-:Y:S01]  /*14a10*/  FFMA.FTZ R214, R3, R214, R188 ;  /* 0x000000d603d67223 */ /* 0x001fe200000100bc */
[-C--:B------:R-:W-:Y:S01]  /*14a20*/  FFMA.FTZ R132, R147, R0.reuse, -R125 ;  /* 0x0000000093847223 */ /* 0x080fe2000001087d */
[-C--:B------:R-:W-:Y:S01]  /*14a30*/  FFMA.FTZ R178, R148, R0.reuse, -R7 ;  /* 0x0000000094b27223 */ /* 0x080fe20000010807 */
[-C--:B------:R-:W-:Y:S01]  /*14a40*/  FFMA.FTZ R179, R150, R0.reuse, -R125 ;  /* 0x0000000096b37223 */ /* 0x080fe2000001087d */
[-C--:B------:R-:W-:Y:S01]  /*14a50*/  FFMA.FTZ R14, R149, R0.reuse, -R7 ;  /* 0x00000000950e7223 */ /* 0x080fe20000010807 */
[-C--:B------:R-:W-:Y:S01]  /*14a60*/  FFMA.FTZ R134, R151, R0.reuse, -R125 ;  /* 0x0000000097867223 */ /* 0x080fe2000001087d */
[-C--:B------:R-:W-:Y:S01]  /*14a70*/  FFMA.FTZ R172, R152, R0.reuse, -R7 ;  /* 0x0000000098ac7223 */ /* 0x080fe20000010807 */
[----:B------:R-:W0:Y:S01]  /*14a80*/  MUFU.EX2 R169, R169 ;  /* 0x000000a900a97308 */ /* 0x000e220000000800 */
[-C--:B------:R-:W-:Y:S01]  /*14a90*/  FFMA.FTZ R173, R154, R0.reuse, -R125 ;  /* 0x000000009aad7223 */ /* 0x080fe2000001087d */
[-C--:B------:R-:W-:Y:S01]  /*14aa0*/  FFMA.FTZ R13, R153, R0.reuse, -R7 ;  /* 0x00000000990d7223 */ /* 0x080fe20000010807 */
[-C--:B------:R-:W-:Y:S01]  /*14ab0*/  FFMA.FTZ R133, R155, R0.reuse, -R125 ;  /* 0x000000009b857223 */ /* 0x080fe2000001087d */
[-C--:B------:R-:W-:Y:S01]  /*14ac0*/  FFMA.FTZ R174, R156, R0.reuse, -R7 ;  /* 0x000000009cae7223 */ /* 0x080fe20000010807 */
[-C--:B------:R-:W-:Y:S01]  /*14ad0*/  FFMA.FTZ R175, R158, R0.reuse, -R125 ;  /* 0x000000009eaf7223 */ /* 0x080fe2000001087d */
[----:B------:R-:W-:Y:S01]  /*14ae0*/  FFMA.FTZ R12, R157, R0, -R7 ;  /* 0x000000009d0c7223 */ /* 0x000fe20000010807 */
[----:B------:R-:W-:Y:S01]  /*14af0*/  PRMT R129, R221, 0x654, R129 ;  /* 0x00000654dd817816 */ /* 0x000fe20000000081 */
[----:B------:R-:W2:Y:S01]  /*14b00*/  MUFU.EX2 R128, R128 ;  /* 0x0000008000807308 */ /* 0x000ea20000000800 */
[----:B-1----:R-:W-:Y:S01]  /*14b10*/  FFMA.FTZ R6, R2, R6, R189 ;  /* 0x0000000602067223 */ /* 0x002fe200000100bd */
[-C--:B------:R-:W-:Y:S01]  /*14b20*/  FFMA.FTZ R131, R159, R0.reuse, -R125 ;  /* 0x000000009f837223 */ /* 0x080fe2000001087d */
[-CC-:B------:R-:W-:Y:S01]  /*14b30*/  FFMA.FTZ R168, R160, R0.reuse, -R7.reuse ;  /* 0x00000000a0a87223 */ /* 0x180fe20000010807 */
[----:B------:R1:W-:Y:S01]  /*14b40*/  SYNCS.ARRIVE.TRANS64.RED.A1T0 RZ, [R129+URZ], RZ ;  /* 0x000000ff81ff79a7 */ /* 0x0003e2000810043f */
[-C--:B------:R-:W-:Y:S01]  /*14b50*/  FFMA.FTZ R8, R161, R0.reuse, -R7 ;  /* 0x00000000a1087223 */ /* 0x080fe20000010807 */
[-C--:B------:R-:W-:Y:S01]  /*14b60*/  FFMA.FTZ R130, R163, R0.reuse, -R125 ;  /* 0x00000000a3827223 */ /* 0x080fe2000001087d */
[-C--:B------:R-:W-:Y:S01]  /*14b70*/  FFMA.FTZ R170, R164, R0.reuse, -R7 ;  /* 0x00000000a4aa7223 */ /* 0x080fe20000010807 */
[----:B------:R-:W3:Y:S01]  /*14b80*/  MUFU.EX2 R190, R190 ;  /* 0x000000be00be7308 */ /* 0x000ee20000000800 */
[----:B0-----:R-:W-:Y:S01]  /*14b90*/  FADD.FTZ R214, R169, R214 ;  /* 0x000000d6a9d67221 */ /* 0x001fe20000010000 */
[-C--:B------:R-:W-:Y:S01]  /*14ba0*/  FFMA.FTZ R171, R166, R0.reuse, -R125 ;  /* 0x00000000a6ab7223 */ /* 0x080fe2000001087d */
[-C--:B------:R-:W-:Y:S01]  /*14bb0*/  FFMA.FTZ R7, R165, R0.reuse, -R7 ;  /* 0x00000000a5077223 */ /* 0x080fe20000010807 */
[-CC-:B-1----:R-:W-:Y:S01]  /*14bc0*/  FFMA.FTZ R129, R162, R0.reuse, -R125.reuse ;  /* 0x00000000a2817223 */ /* 0x182fe2000001087d */
[----:B------:R-:W-:-:S03]  /*14bd0*/  FFMA.FTZ R125, R167, R0, -R125 ;  /* 0x00000000a77d7223 */ /* 0x000fc6000001087d */
[----:B------:R-:W0:Y:S01]  /*14be0*/  MUFU.EX2 R191, R191 ;  /* 0x000000bf00bf7308 */ /* 0x000e220000000800 */
[----:B--2---:R-:W-:-:S07]  /*14bf0*/  FADD.FTZ R135, R128, R6 ;  /* 0x0000000680877221 */ /* 0x004fce0000010000 */
[----:B------:R-:W1:Y:S01]  /*14c00*/  MUFU.EX2 R124, R124 ;  /* 0x0000007c007c7308 */ /* 0x000e620000000800 */
[----:B---3--:R-:W-:-:S07]  /*14c10*/  FADD.FTZ R6, R190, R214 ;  /* 0x000000d6be067221 */ /* 0x008fce0000010000 */
        /* <DEDUP_REMOVED lines=81> */
[----:B-1----:R-:W-:Y:S01]  /*15130*/  FADD.FTZ R135, R171, R135 ;  /* 0x00000087ab877221 */ /* 0x002fe20000010000 */
[----:B--2---:R-:W-:-:S03]  /*15140*/  FADD.FTZ R214, R7, R6 ;  /* 0x0000000607d67221 */ /* 0x004fc60000010000 */
[----:B0-----:R-:W-:Y:S01]  /*15150*/  FADD.FTZ R6, R125, R135 ;  /* 0x000000877d067221 */ /* 0x001fe20000010000 */
[----:B------:R-:W-:Y:S06]  /*15160*/  @!P0 BRA `(.L_x_636) ;  /* 0x0000000000048947 */ /* 0x000fec0003800000 */
[----:B------:R-:W-:Y:S01]  /*15170*/  BPT.TRAP 0x1 ;  /* 0x000000040000795c */ /* 0x000fe20000300000 */
.L_x_636:
[----:B------:R-:W-:Y:S01]  /*15180*/  ISETP.GT.AND P1, PT, R9, RZ, PT ;  /* 0x000000ff0900720c */ /* 0x000fe20003f24270 */
[----:B------:R-:W-:Y:S01]  /*15190*/  VIADD R11, R11, 0x30860 ;  /* 0x000308600b0b7836 */ /* 0x000fe20000000000 */
[----:B------:R-:W-:Y:S02]  /*151a0*/  F2FP.F16.F32.PACK_AB R188, R169, R188 ;  /* 0x000000bca9bc723e */ /* 0x000fe400000000ff */
[----:B------:R-:W-:Y:S01]  /*151b0*/  F2FP.F16.F32.PACK_AB R174, R12, R174 ;  /* 0x000000ae0cae723e */ /* 0x000fe200000000ff */
[----:B------:R-:W-:Y:S01]  /*151c0*/  IMAD.MOV.U32 R12, RZ, RZ, R210 ;  /* 0x000000ffff0c7224 */ /* 0x000fe200078e00d2 */
[----:B------:R-:W-:Y:S02]  /*151d0*/  PRMT R11, R221, 0x654, R11 ;  /* 0x00000654dd0b7816 */ /* 0x000fe4000000000b */
[----:B------:R-:W-:Y:S01]  /*151e0*/  F2FP.F16.F32.PACK_AB R168, R8, R168 ;  /* 0x000000a808a8723e */ /* 0x000fe200000000ff */
[----:B------:R-:W-:Y:S01]  /*151f0*/  IMAD.MOV.U32 R8, RZ, RZ, R4 ;  /* 0x000000ffff087224 */ /* 0x000fe200078e0004 */
[----:B------:R0:W-:Y:S01]  /*15200*/  SYNCS.ARRIVE.TRANS64.RED.A1T0 RZ, [R11+URZ], RZ ;  /* 0x000000ff0bff79a7 */ /* 0x0001e2000810043f */
[----:B------:R-:W-:Y:S01]  /*15210*/  F2FP.F16.F32.PACK_AB R170, R7, R170 ;  /* 0x000000aa07aa723e */ /* 0x000fe200000000ff */
[----:B------:R-:W-:Y:S01]  /*15220*/  IMAD.MOV.U32 R7, RZ, RZ, R5 ;  /* 0x000000ffff077224 */ /* 0x000fe200078e0005 */
        /* <DEDUP_REMOVED lines=20> */
[----:B------:R-:W-:Y:S02]  /*15370*/  IADD3 R9, R9, -0x1, RZ ;  /* 0xffffffff09097810 */ /* 0x000fe40007ffe0ff */
[----:B0-----:R-:W-:Y:S01]  /*15380*/  MOV R11, R219 ;  /* 0x000000db000b7202 */ /* 0x001fe20000000f00 */
[----:B------:R-:W-:Y:S06]  /*15390*/  @P1 BRA `(.L_x_637) ;  /* 0xffffffdc004c1947 */ /* 0x000fec000383ffff */
.L_x_624:
[----:B------:R-:W-:Y:S05]  /*153a0*/  BSYNC B0 ;  /* 0x0000000000007941 */ /* 0x000fea0003800000 */
.L_x_623:
        /* <DEDUP_REMOVED lines=99> */
.L_x_638:
[----:B------:R-:W-:Y:S01]  /*159e0*/  IMAD R8, R210, 0x8, R18 ;  /* 0x00000008d2087824 */ /* 0x000fe200078e0212 */
[----:B------:R-:W-:-:S04]  /*159f0*/  SHF.L.U32 R3, R219, 0x1f, RZ ;  /* 0x0000001fdb037819 */ /* 0x000fc800000006ff */
[----:B------:R0:W1:Y:S01]  /*15a00*/  SYNCS.PHASECHK.TRANS64.TRYWAIT P1, [R8+URZ+0x30850], R3 ;  /* 0x03085003080075a7 */ /* 0x000062000802017f */
[----:B------:R-:W-:Y:S05]  /*15a10*/  @!P0 BRA `(.L_x_639) ;  /* 0x0000000000048947 */ /* 0x000fea0003800000 */
[----:B------:R-:W-:Y:S01]  /*15a20*/  BPT.TRAP 0x1 ;  /* 0x000000040000795c */ /* 0x000fe20000300000 */
.L_x_639:
[----:B------:R-:W-:Y:S01]  /*15a30*/  IADD3 R18, R18, 0x400, RZ ;  /* 0x0000040012127810 */ /* 0x000fe20007ffe0ff */
[----:B------:R-:W-:Y:S03]  /*15a40*/  BSSY B0, `(.L_x_640) ;  /* 0x0000008000007945 */ /* 0x000fe60003800000 */
[----:B------:R-:W-:-:S04]  /*15a50*/  SHF.R.U32.HI R18, RZ, 0x4, R18 ;  /* 0x00000004ff127819 */ /* 0x000fc80000011612 */
[----:B------:R-:W-:-:S04]  /*15a60*/  LOP3.LUT R18, R18, 0x3fff, RZ, 0xc0, !PT ;  /* 0x00003fff12127812 */ /* 0x000fc800078ec0ff */
[----:B------:R-:W-:-:S05]  /*15a70*/  LOP3.LUT R7, R18, 0x3000000, RZ, 0xfc, !PT ;  /* 0x0300000012077812 */ /* 0x000fca00078efcff */
[----:B------:R-:W-:Y:S01]  /*15a80*/  IMAD R7, R210, 0x900, R7 ;  /* 0x00000900d2077824 */ /* 0x000fe200078e0207 */
[----:B-1----:R-:W-:Y:S06]  /*15a90*/  @P1 BRA `(.L_x_641) ;  /* 0x0000000000081947 */ /* 0x002fec0003800000 */
[----:B------:R-:W1:Y:S02]  /*15aa0*/  SYNCS.PHASECHK.TRANS64.TRYWAIT P1, [R8+URZ+0x30850], R3 ;  /* 0x03085003080075a7 */ /* 0x000e64000802017f */
[----:B-1----:R-:W-:Y:S05]  /*15ab0*/  @!P1 BRA `(.L_x_642) ;  /* 0x000000a800c09947 */ /* 0x002fea0003800000 */
.L_x_641:
[----:B------:R-:W-:Y:S05]  /*15ac0*/  BSYNC B0 ;  /* 0x0000000000007941 */ /* 0x000fea0003800000 */
.L_x_640:
[----:B------:R-:W-:Y:S01]  /*15ad0*/  IMAD.MOV.U32 R2, RZ, RZ, R7 ;  /* 0x000000ffff027224 */ /* 0x000fe200078e0007 */
[----:B------:R-:W-:Y:S01]  /*15ae0*/  WARPGROUP.ARRIVE ;  /* 0x00000000000079c5 */ /* 0x000fe20000000000 */
[----:B01----:R-:W-:-:S03]  /*15af0*/  IMAD.MOV.U32 R3, RZ, RZ, 0x40000040 ;  /* 0x40000040ff037424 */ /* 0x003fc600078e00ff */
[----:B------:R-:W-:Y:S02]  /*15b00*/  R2UR UR6, R2 ;  /* 0x00000000020672ca */ /* 0x000fe400000e0000 */
[----:B------:R-:W-:Y:S01]  /*15b10*/  R2UR UR7, R3 ;  /* 0x00000000030772ca */ /* 0x000fe200000e0000 */
[----:B------:R-:W-:Y:S01]  /*15b20*/  IMAD.MOV.U32 R3, RZ, RZ, 0x40000040 ;  /* 0x40000040ff037424 */ /* 0x000fe200078e00ff */
[----:B------:R-:W-:-:S11]  /*15b30*/  IADD3 R2, R7, 0x80, RZ ;  /* 0x0000008007027810 */ /* 0x000fd60007ffe0ff */
[----:B------:R-:W-:Y:S01]  /*15b40*/  HGMMA.64x192x16.F32 R24, R188, gdesc[UR4].tnspB, R24, gsb0 ;  /* 0x42e00004bc187df0 */ /* 0x000fe20008000818 */
[----:B------:R-:W-:Y:S01]  /*15b50*/  R2UR UR6, R2 ;  /* 0x00000000020672ca */ /* 0x000fe200000e0000 */
[----:B------:R-:W-:Y:S01]  /*15b60*/  VIADD R2, R7, 0x100 ;  /* 0x0000010007027836 */ /* 0x000fe20000000000 */
[----:B------:R-:W-:Y:S02]  /*15b70*/  R2UR UR7, R3 ;  /* 0x00000000030772ca */ /* 0x000fe400000e0000 */
[----:B------:R-:W-:Y:S01]  /*15b80*/  MOV R3, 0x40000040 ;  /* 0x4000004000037802 */ /* 0x000fe20000000f00 */
[----:B------:R-:W-:Y:S02]  /*15b90*/  WARPGROUP.DEPBAR.LE gsb0, 0x0 ;  /* 0x00008000000079c5 */ /* 0x000fe40000010000 */
[----:B------:R-:W-:-:S12]  /*15ba0*/  WARPGROUP.ARRIVE ;  /* 0x00000000000079c5 */ /* 0x000fd80000000000 */
        /* <DEDUP_REMOVED lines=16> */
[----:B------:R-:W-:Y:S01]  /*15cb0*/  VIADD R2, R7, 0x280 ;  /* 0x0000028007027836 */ /* 0x000fe20000000000 */
[----:B------:R-:W-:Y:S01]  /*15cc0*/  R2UR UR7, R3 ;  /* 0x00000000030772ca */ /* 0x000fe200000e0000 */
[----:B------:R-:W0:Y:S01]  /*15cd0*/  SHFL.BFLY PT, R7, R6, 0x2, 0x1f ;  /* 0x0c401f0006077f89 */ /* 0x000e2200000e0000 */
[----:B------:R-:W-:Y:S01]  /*15ce0*/  MOV R3, 0x40000040 ;  /* 0x4000004000037802 */ /* 0x000fe20000000f00 */
[----:B0-----:R-:W-:Y:S01]  /*15cf0*/  FADD.FTZ R9, R7, R6 ;  /* 0x0000000607097221 */ /* 0x001fe20000010000 */
[----:B------:R-:W-:-:S04]  /*15d00*/  CS2R R6, SRZ ;  /* 0x0000000000067805 */ /* 0x000fc8000001ff00 */
[----:B------:R-:W0:Y:S02]  /*15d10*/  SHFL.BFLY PT, R10, R9, 0x1, 0x1f ;  /* 0x0c201f00090a7f89 */ /* 0x000e2400000e0000 */
[----:B0-----:R-:W-:-:S05]  /*15d20*/  FADD.FTZ R14, R9, R10 ;  /* 0x0000000a090e7221 */ /* 0x001fca0000010000 */
[----:B------:R-:W-:-:S13]  /*15d30*/  FSETP.NE.FTZ.AND P2, PT, R14, RZ, PT ;  /* 0x000000ff0e00720b */ /* 0x000fda0003f55000 */
[----:B------:R-:W0:Y:S08]  /*15d40*/  @P2 MUFU.LG2 R12, R14 ;  /* 0x0000000e000c2308 */ /* 0x000e300000000c00 */
[----:B------:R-:W-:Y:S01]  /*15d50*/  @P2 MUFU.RCP R6, R14 ;  /* 0x0000000e00062308 */ /* 0x000fe20000001000 */
[----:B0-----:R-:W-:Y:S01]  /*15d60*/  @P2 FMUL.FTZ R9, R12, 0.69314718246459960938 ;  /* 0x3f3172180c092820 */ /* 0x001fe20000410000 */
[----:B------:R-:W-:-:S02]  /*15d70*/  WARPGROUP.DEPBAR.LE gsb0, 0x0 ;  /* 0x00008000000079c5 */ /* 0x000fc40000010000 */
[----:B------:R-:W-:-:S06]  /*15d80*/  WARPGROUP.ARRIVE ;  /* 0x00000000000079c5 */ /* 0x000fcc0000000000 */
[----:B------:R-:W-:Y:S01]  /*15d90*/  HGMMA.64x192x16.F32 R24, R172, gdesc[UR4].tnspB, R24, gsb0 ;  /* 0x42e00004ac187df0 */ /* 0x000fe20008000818 */
[----:B------:R-:W-:Y:S02]  /*15da0*/  R2UR UR6, R2 ;  /* 0x00000000020672ca */ /* 0x000fe400000e0000 */
[----:B------:R-:W-:Y:S02]  /*15db0*/  R2UR UR7, R3 ;  /* 0x00000000030772ca */ /* 0x000fe400000e0000 */
[----:B------:R-:W0:Y:S02]  /*15dc0*/  SHFL.BFLY PT, R3, R214, 0x2, 0x1f ;  /* 0x0c401f00d6037f89 */ /* 0x000e2400000e0000 */
[----:B0-----:R-:W-:-:S05]  /*15dd0*/  FADD.FTZ R3, R3, R214 ;  /* 0x000000d603037221 */ /* 0x001fca0000010000 */
[----:B------:R-:W0:Y:S02]  /*15de0*/  SHFL.BFLY PT, R2, R3, 0x1, 0x1f ;  /* 0x0c201f0003027f89 */ /* 0x000e2400000e0000 */
[----:B0-----:R-:W-:Y:S01]  /*15df0*/  FADD.FTZ R13, R3, R2 ;  /* 0x00000002030d7221 */ /* 0x001fe20000010000 */
[----:B------:R-:W-:Y:S02]  /*15e00*/  IMAD.MOV.U32 R2, RZ, RZ, -0x800000 ;  /* 0xff800000ff027424 */ /* 0x000fe400078e00ff */
[----:B------:R-:W-:Y:S02]  /*15e10*/  IMAD.MOV.U32 R3, RZ, RZ, -0x800000 ;  /* 0xff800000ff037424 */ /* 0x000fe400078e00ff */
[----:B------:R-:W-:-:S13]  /*15e20*/  FSETP.NE.FTZ.AND P1, PT, R13, RZ, PT ;  /* 0x000000ff0d00720b */ /* 0x000fda0003f35000 */
[----:B------:R-:W0:Y:S01]  /*15e30*/  @P1 MUFU.LG2 R11, R13 ;  /* 0x0000000d000b1308 */ /* 0x000e220000000c00 */
[C---:B------:R-:W-:Y:S01]  /*15e40*/  @P1 FMUL.FTZ R10, R0.reuse, 0.69314718246459960938 ;  /* 0x3f317218000a1820 */ /* 0x040fe20000410000 */
[----:B------:R-:W-:-:S04]  /*15e50*/  @P2 FMUL.FTZ R0, R0, 0.69314718246459960938 ;  /* 0x3f31721800002820 */ /* 0x000fc80000410000 */
[----:B------:R-:W-:Y:S02]  /*15e60*/  @P2 FFMA.FTZ R3, R0, R4, R9 ;  /* 0x0000000400032223 */ /* 0x000fe40000010009 */
[----:B------:R1:W2:Y:S01]  /*15e70*/  @P1 MUFU.RCP R7, R13 ;  /* 0x0000000d00071308 */ /* 0x0002a20000001000 */
[----:B0-----:R-:W-:-:S04]  /*15e80*/  @P1 FMUL.FTZ R11, R11, 0.69314718246459960938 ;  /* 0x3f3172180b0b1820 */ /* 0x001fc80000410000 */
[----:B------:R-:W-:Y:S01]  /*15e90*/  @P1 FFMA.FTZ R2, R10, R5, R11 ;  /* 0x000000050a021223 */ /* 0x000fe2000001000b */
[----:B------:R-:W-:Y:S02]  /*15ea0*/  WARPGROUP.DEPBAR.LE gsb0, 0x0 ;  /* 0x00008000000079c5 */ /* 0x000fe40000010000 */
[----:B------:R-:W-:-:S06]  /*15eb0*/  WARPGROUP.ARRIVE ;  /* 0x00000000000079c5 */ /* 0x000fcc0000000000 */
[----:B------:R-:W-:Y:S03]  /*15ec0*/  HGMMA.64x192x16.F32 R24, R168, gdesc[UR4].tnspB, R24, gsb0 ;  /* 0x42e00004a8187df0 */ /* 0x000fe60008000818 */
[----:B------:R-:W-:Y:S02]  /*15ed0*/  WARPGROUP.DEPBAR.LE gsb0, 0x0 ;  /* 0x00008000000079c5 */ /* 0x000fe40000010000 */
[----:B-12---:R-:W-:Y:S05]  /*15ee0*/  @!P0 BRA `(.L_x_643) ;  /* 0x0000000000048947 */ /* 0x006fea0003800000 */
[----:B------:R-:W-:Y:S01]  /*15ef0*/  BPT.TRAP 0x1 ;  /* 0x000000040000795c */ /* 0x000fe20000300000 */
.L_x_643:
[----:B------:R-:W2:Y:S01]  /*15f00*/  LDL.LU R5, [R1+0x4] ;  /* 0x0000040001057983 */ /* 0x000ea20000300800 */
[----:B------:R-:W-:Y:S01]  /*15f10*/  IADD3 R8, R8, 0x30860, RZ ;  /* 0x0003086008087810 */ /* 0x000fe20007ffe0ff */
[----:B------:R-:W-:Y:S02]  /*15f20*/  VIADD R210, R210, 0x1 ;  /* 0x00000001d2d27836 */ /* 0x000fe40000000000 */
[-C--:B------:R-:W-:Y:S01]  /*15f30*/  FMUL.FTZ R130, R59, R6.reuse ;  /* 0x000000063b827220 */ /* 0x080fe20000410000 */
[-C--:B------:R-:W-:Y:S01]  /*15f40*/  FMUL.FTZ R128, R67, R6.reuse ;  /* 0x0000000643807220 */ /* 0x080fe20000410000 */
[----:B------:R-:W-:Y:S01]  /*15f50*/  PRMT R8, R221, 0x654, R8 ;  /* 0x00000654dd087816 */ /* 0x000fe20000000008 */
[-C--:B------:R-:W-:Y:S01]  /*15f60*/  FMUL.FTZ R131, R55, R6.reuse ;  /* 0x0000000637837220 */ /* 0x080fe20000410000 */
[----:B------:R-:W-:Y:S01]  /*15f70*/  ISETP.NE.AND P1, PT, R210, 0x2, PT ;  /* 0x00000002d200780c */ /* 0x000fe20003f25270 */
[-C--:B------:R-:W-:Y:S01]  /*15f80*/  FMUL.FTZ R59, R62, R6.reuse ;  /* 0x000000063e3b7220 */ /* 0x080fe20000410000 */
[----:B------:R0:W-:Y:S01]  /*15f90*/  SYNCS.ARRIVE.TRANS64.RED.A1T0 RZ, [R8+URZ], RZ ;  /* 0x000000ff08ff79a7 */ /* 0x0001e2000810043f */
[-C--:B------:R-:W-:Y:S01]  /*15fa0*/  FMUL.FTZ R129, R63, R6.reuse ;  /* 0x000000063f817220 */ /* 0x080fe20000410000 */
[-C--:B------:R-:W-:Y:S01]  /*15fb0*/  FMUL.FTZ R67, R70, R6.reuse ;  /* 0x0000000646437220 */ /* 0x080fe20000410000 */
[-C--:B------:R-:W-:Y:S01]  /*15fc0*/  FMUL.FTZ R127, R71, R6.reuse ;  /* 0x00000006477f7220 */ /* 0x080fe20000410000 */
[-C--:B------:R-:W-:Y:S01]  /*15fd0*/  FMUL.FTZ R71, R75, R6.reuse ;  /* 0x000000064b477220 */ /* 0x080fe20000410000 */
[-C--:B------:R-:W-:Y:S01]  /*15fe0*/  FMUL.FTZ R70, R83, R6.reuse ;  /* 0x0000000653467220 */ /* 0x080fe20000410000 */
[-C--:B------:R-:W-:Y:S01]  /*15ff0*/  FMUL.FTZ R63, R91, R6.reuse ;  /* 0x000000065b3f7220 */ /* 0x080fe20000410000 */
[-C--:B------:R-:W-:Y:S01]  /*16000*/  FMUL.FTZ R62, R99, R6.reuse ;  /* 0x00000006633e7220 */ /* 0x080fe20000410000 */
[----:B0-----:R-:W-:Y:S01]  /*16010*/  SEL R8, RZ, 0x1, P1 ;  /* 0x00000001ff087807 */ /* 0x001fe20000800000 */
        /* <DEDUP_REMOVED lines=82> */
[----:B------:R-:W-:Y:S01]  /*16540*/  PLOP3.LUT P0, PT, PT, PT, PT, 0x8, 0x0 ;  /* 0x000000000000781c */ /* 0x000fe20003f0e170 */
[-C--:B------:R-:W-:Y:S01]  /*16550*/  FMUL.FTZ R115, R115, R6.reuse ;  /* 0x0000000673737220 */ /* 0x080fe20000410000 */
[-C--:B------:R-:W-:Y:S01]  /*16560*/  FMUL.FTZ R118, R118, R6.reuse ;  /* 0x0000000676767220 */ /* 0x080fe20000410000 */
[----:B------:R-:W-:Y:S01]  /*16570*/  FMUL.FTZ R119, R119, R6 ;  /* 0x0000000677777220 */ /* 0x000fe20000410000 */
[----:B------:R-:W-:-:S02]  /*16580*/  LOP3.LUT R219, R219, R8, RZ, 0x3c, !PT ;  /* 0x00000008dbdb7212 */ /* 0x000fc400078e3cff */
[----:B------:R-:W-:Y:S01]  /*16590*/  SEL R210, R210, RZ, P1 ;  /* 0x000000ffd2d27207 */ /* 0x000fe20000800000 */
[----:B--2---:R-:W-:-:S05]  /*165a0*/  VIADD R5, R5, 0x1 ;  /* 0x0000000105057836 */ /* 0x004fca0000000000 */
[----:B------:R0:W-:Y:S02]  /*165b0*/  STL [R1+0x4], R5 ;  /* 0x0000040501007387 */ /* 0x0001e40000100800 */
.L_x_565:
[----:B------:R-:W1:Y:S08]  /*165c0*/  S2UR UR4, SR_CgaCtaId ;  /* 0x00000000000479c3 */ /* 0x000e700000008800 */
[----:B------:R-:W-:Y:S01]  /*165d0*/  BAR.SYNC.DEFER_BLOCKING 0x5, 0x180 ;  /* 0x0146000000007b1d */ /* 0x000fe20000010000 */
[----:B------:R-:W-:-:S05]  /*165e0*/  MOV R18, 0x400 ;  /* 0x0000040000127802 */ /* 0x000fca0000000f00 */
[----:B------:R-:W-:Y:S01]  /*165f0*/  BSSY B0, `(.L_x_644) ;  /* 0x0000272000007945 */ /* 0x000fe20003800000 */
[----:B-1----:R-:W-:-:S04]  /*16600*/  MOV R221, UR4 ;  /* 0x0000000400dd7c02 */ /* 0x002fc80008000f00 */
[----:B------:R-:W-:-:S05]  /*16610*/  LEA R18, R221, R18, 0x18 ;  /* 0x00000012dd127211 */ /* 0x000fca00078ec0ff */
[----:B------:R1:W2:Y:S01]  /*16620*/  LDS.128 R28, [R18+0x308d0] ;  /* 0x0308d000121c7984 */ /* 0x0002a20000000c00 */
[----:B------:R-:W-:Y:S06]  /*16630*/  BAR.ARV 0x4, 0x180 ;  /* 0x0106000000007b1d */ /* 0x000fec0000002000 */
[----:B------:R-:W-:Y:S05]  /*16640*/  @P0 BRA `(.L_x_645) ;  /* 0x0000001800940947 */ /* 0x000fea0003800000 */
[----:B------:R-:W3:Y:S01]  /*16650*/  LDL R8, [R1+0x7c] ;  /* 0x00007c0001087983 */ /* 0x000ee20000100800 */
[----:B------:R-:W-:Y:S01]  /*16660*/  F2FP.F16.F32.PACK_AB R24, R25, R24 ;  /* 0x000000181918723e */ /* 0x000fe200000000ff */
[----:B------:R-:W-:Y:S01]  /*16670*/  ULDC.64 UR4, c[0x0][0xc00] ;  /* 0x0003000000047ab9 */ /* 0x000fe20000000a00 */
[----:B------:R-:W-:Y:S01]  /*16680*/  F2FP.F16.F32.PACK_AB R25, R139, R126 ;  /* 0x0000007e8b19723e */ /* 0x000fe200000000ff */
[----:B0-----:R-:W0:Y:S01]  /*16690*/  S2R R5, SR_SWINHI ;  /* 0x0000000000057919 */ /* 0x001e220000002f00 */
        /* <DEDUP_REMOVED lines=16> */
[----:B------:R-:W-:Y:S02]  /*167a0*/  MOV R6, R18 ;  /* 0x0000001200067202 */ /* 0x000fe40000000f00 */
[----:B0-----:R-:W-:Y:S02]  /*167b0*/  MOV R7, R5 ;  /* 0x0000000500077202 */ /* 0x001fe40000000f00 */
        /* <DEDUP_REMOVED lines=22> */
[----:B------:R-:W-:Y:S01]  /*16920*/  BAR.SYNC.DEFER_BLOCKING 0x1, 0x100 ;  /* 0x0044000000007b1d */ /* 0x000fe20000010000 */
[----:B---3--:R-:W-:-:S03]  /*16930*/  IMAD.WIDE R26, R8, 0x2, R6 ;  /* 0x00000002081a7825 */ /* 0x008fc600078e0206 */
[C---:B------:R-:W-:Y:S02]  /*16940*/  IADD3 R111, P2, R26.reuse, 0x20, RZ ;  /* 0x000000201a6f7810 */ /* 0x040fe40007f5e0ff */
[C---:B------:R-:W-:Y:S02]  /*16950*/  IADD3 R141, P1, R26.reuse, 0x40, RZ ;  /* 0x000000401a8d7810 */ /* 0x040fe40007f3e0ff */
[----:B------:R-:W-:Y:S01]  /*16960*/  LOP3.LUT R8, R111, 0x380, RZ, 0xc0, !PT ;  /* 0x000003806f087812 */ /* 0x000fe200078ec0ff */
[--C-:B------:R-:W-:Y:S01]  /*16970*/  IMAD.X R9, RZ, RZ, R27.reuse, P2 ;  /* 0x000000ffff097224 */ /* 0x100fe200010e061b */
[----:B------:R-:W-:Y:S01]  /*16980*/  IADD3 R145, P5, R26, 0x4000, RZ ;  /* 0x000040001a917810 */ /* 0x000fe20007fbe0ff */
[--C-:B------:R-:W-:Y:S01]  /*16990*/  IMAD.X R11, RZ, RZ, R27.reuse, P1 ;  /* 0x000000ffff0b7224 */ /* 0x100fe200008e061b */
[----:B------:R-:W-:Y:S02]  /*169a0*/  SHF.R.U64 R8, R8, 0x3, RZ ;  /* 0x0000000308087819 */ /* 0x000fe400000012ff */
[----:B------:R-:W-:Y:S01]  /*169b0*/  IADD3 R20, P0, R26, 0x4020, RZ ;  /* 0x000040201a147810 */ /* 0x000fe20007f1e0ff */
[----:B------:R-:W-:Y:S01]  /*169c0*/  IMAD.X R15, RZ, RZ, R27, P5 ;  /* 0x000000ffff0f7224 */ /* 0x000fe200028e061b */
[----:B------:R-:W-:-:S02]  /*169d0*/  LOP3.LUT R10, R141, 0x380, RZ, 0xc0, !PT ;  /* 0x000003808d0a7812 */ /* 0x000fc400078ec0ff */
[----:B------:R-:W-:Y:S01]  /*169e0*/  LOP3.LUT R14, R145, 0x380, RZ, 0xc0, !PT ;  /* 0x00000380910e7812 */ /* 0x000fe200078ec0ff */
[----:B------:R-:W-:Y:S01]  /*169f0*/  IMAD.X R21, RZ, RZ, R27, P0 ;  /* 0x000000ffff157224 */ /* 0x000fe200000e061b */
[----:B------:R-:W-:Y:S02]  /*16a00*/  LOP3.LUT R8, R8, R111, RZ, 0x3c, !PT ;  /* 0x0000006f08087212 */ /* 0x000fe400078e3cff */
[----:B------:R-:W-:Y:S02]  /*16a10*/  IADD3 R143, P6, R26, 0x60, RZ ;  /* 0x000000601a8f7810 */ /* 0x000fe40007fde0ff */
[----:B------:R-:W-:Y:S02]  /*16a20*/  LOP3.LUT R111, R20, 0x380, RZ, 0xc0, !PT ;  /* 0x00000380146f7812 */ /* 0x000fe400078ec0ff */
[----:B------:R-:W-:Y:S02]  /*16a30*/  SHF.R.U64 R10, R10, 0x3, RZ ;  /* 0x000000030a0a7819 */ /* 0x000fe400000012ff */
[----:B------:R-:W-:-:S02]  /*16a40*/  IADD3 R34, P4, R26, 0x4040, RZ ;  /* 0x000040401a227810 */ /* 0x000fc40007f9e0ff */
[----:B------:R-:W-:Y:S02]  /*16a50*/  SHF.R.U64 R14, R14, 0x3, RZ ;  /* 0x000000030e0e7819 */ /* 0x000fe400000012ff */
[C---:B------:R-:W-:Y:S02]  /*16a60*/  IADD3 R42, P2, R26.reuse, 0x8000, RZ ;  /* 0x000080001a2a7810 */ /* 0x040fe40007f5e0ff */
[----:B------:R-:W-:Y:S02]  /*16a70*/  IADD3.X R13, RZ, R27, RZ, P6, !PT ;  /* 0x0000001bff0d7210 */ /* 0x000fe400037fe4ff */
[----:B------:R-:W-:Y:S01]  /*16a80*/  SHF.R.U64 R111, R111, 0x3, RZ ;  /* 0x000000036f6f7819 */ /* 0x000fe200000012ff */
[----:B------:R-:W-:Y:S01]  /*16a90*/  IMAD.X R43, RZ, RZ, R27, P2 ;  /* 0x000000ffff2b7224 */ /* 0x000fe200010e061b */
[C---:B--2---:R-:W-:Y:S02]  /*16aa0*/  IADD3 R28, P1, R26.reuse, 0x8020, RZ ;  /* 0x000080201a1c7810 */ /* 0x044fe40007f3e0ff */
[----:B------:R-:W-:-:S02]  /*16ab0*/  IADD3 R50, P6, R26, 0x8040, RZ ;  /* 0x000080401a327810 */ /* 0x000fc40007fde0ff */
[----:B------:R-:W-:Y:S02]  /*16ac0*/  LOP3.LUT R12, R143, 0x380, RZ, 0xc0, !PT ;  /* 0x000003808f0c7812 */ /* 0x000fe400078ec0ff */
[----:B------:R-:W-:Y:S01]  /*16ad0*/  LOP3.LUT R5, R26, 0x380, RZ, 0xc0, !PT ;  /* 0x000003801a057812 */ /* 0x000fe200078ec0ff */
[----:B------:R-:W-:Y:S01]  /*16ae0*/  IMAD.X R51, RZ, RZ, R27, P6 ;  /* 0x000000ffff337224 */ /* 0x000fe200030e061b */
[----:B------:R-:W-:Y:S02]  /*16af0*/  LOP3.LUT R10, R10, R141, RZ, 0x3c, !PT ;  /* 0x0000008d0a0a7212 */ /* 0x000fe400078e3cff */
[----:B------:R-:W-:Y:S02]  /*16b00*/  LOP3.LUT R14, R14, R145, RZ, 0x3c, !PT ;  /* 0x000000910e0e7212 */ /* 0x000fe400078e3cff */
[----:B------:R-:W-:Y:S02]  /*16b10*/  LOP3.LUT R141, R34, 0x380, RZ, 0xc0, !PT ;  /* 0x00000380228d7812 */ /* 0x000fe400078ec0ff */
[----:B------:R-:W-:-:S02]  /*16b20*/  LOP3.LUT R145, R42, 0x380, RZ, 0xc0, !PT ;  /* 0x000003802a917812 */ /* 0x000fc400078ec0ff */
[----:B------:R-:W-:Y:S02]  /*16b30*/  LOP3.LUT R20, R111, R20, RZ, 0x3c, !PT ;  /* 0x000000146f147212 */ /* 0x000fe400078e3cff */
[----:B------:R-:W-:Y:S02]  /*16b40*/  SHF.R.U64 R12, R12, 0x3, RZ ;  /* 0x000000030c0c7819 */ /* 0x000fe400000012ff */
[----:B------:R-:W-:Y:S02]  /*16b50*/  LOP3.LUT R111, R28, 0x380, RZ, 0xc0, !PT ;  /* 0x000003801c6f7812 */ /* 0x000fe400078ec0ff */
[----:B------:R-:W-:Y:S02]  /*16b60*/  LOP3.LUT R139, R50, 0x380, RZ, 0xc0, !PT ;  /* 0x00000380328b7812 */ /* 0x000fe400078ec0ff */
[----:B------:R-:W-:Y:S02]  /*16b70*/  IADD3 R38, P3, R26, 0x4060, RZ ;  /* 0x000040601a267810 */ /* 0x000fe40007f7e0ff */
[----:B------:R-:W-:-:S02]  /*16b80*/  SHF.R.U64 R5, R5, 0x3, RZ ;  /* 0x0000000305057819 */ /* 0x000fc400000012ff */
[----:B------:R-:W-:Y:S01]  /*16b90*/  SHF.R.U64 R141, R141, 0x3, RZ ;  /* 0x000000038d8d7819 */ /* 0x000fe200000012ff */
[----:B------:R-:W-:Y:S01]  /*16ba0*/  IMAD.X R39, RZ, RZ, R27, P3 ;  /* 0x000000ffff277224 */ /* 0x000fe200018e061b */
[----:B------:R-:W-:Y:S02]  /*16bb0*/  SHF.R.U64 R145, R145, 0x3, RZ ;  /* 0x0000000391917819 */ /* 0x000fe400000012ff */
[----:B------:R-:W-:Y:S02]  /*16bc0*/  IADD3 R78, P5, R26, 0x8060, RZ ;  /* 0x000080601a4e7810 */ /* 0x000fe40007fbe0ff */
[----:B------:R-:W-:Y:S02]  /*16bd0*/  LOP3.LUT R12, R12, R143, RZ, 0x3c, !PT ;  /* 0x0000008f0c0c7212 */ /* 0x000fe400078e3cff */
[----:B------:R-:W-:Y:S02]  /*16be0*/  SHF.R.U64 R111, R111, 0x3, RZ ;  /* 0x000000036f6f7819 */ /* 0x000fe400000012ff */
[----:B------:R-:W-:-:S02]  /*16bf0*/  SHF.R.U64 R139, R139, 0x3, RZ ;  /* 0x000000038b8b7819 */ /* 0x000fc400000012ff */
[----:B------:R-:W-:Y:S01]  /*16c00*/  LOP3.LUT R26, R5, R26, RZ, 0x3c, !PT ;  /* 0x0000001a051a7212 */ /* 0x000fe200078e3cff */
[----:B------:R-:W-:Y:S01]  /*16c10*/  IMAD.X R5, RZ, RZ, R27, P5 ;  /* 0x000000ffff057224 */ /* 0x000fe200028e061b */
[----:B------:R-:W-:Y:S02]  /*16c20*/  LOP3.LUT R143, R38, 0x380, RZ, 0xc0, !PT ;  /* 0x00000380268f7812 */ /* 0x000fe400078ec0ff */
[----:B------:R-:W-:Y:S02]  /*16c30*/  IADD3.X R35, RZ, R27, RZ, P4, !PT ;  /* 0x0000001bff237210 */ /* 0x000fe400027fe4ff */
[----:B------:R-:W-:Y:S02]  /*16c40*/  LOP3.LUT R34, R141, R34, RZ, 0x3c, !PT ;  /* 0x000000228d227212 */ /* 0x000fe400078e3cff */
[----:B------:R-:W-:Y:S02]  /*16c50*/  LOP3.LUT R42, R145, R42, RZ, 0x3c, !PT ;  /* 0x0000002a912a7212 */ /* 0x000fe400078e3cff */
[----:B------:R-:W-:-:S02]  /*16c60*/  LOP3.LUT R46, R111, R28, RZ, 0x3c, !PT ;  /* 0x0000001c6f2e7212 */ /* 0x000fc400078e3cff */
[----:B------:R-:W-:Y:S02]  /*16c70*/  LOP3.LUT R50, R139, R50, RZ, 0x3c, !PT ;  /* 0x000000328b327212 */ /* 0x000fe400078e3cff */
[-C--:B------:R-:W-:Y:S02]  /*16c80*/  IADD3.X R47, RZ, R27.reuse, RZ, P1, !PT ;  /* 0x0000001bff2f7210 */ /* 0x080fe40000ffe4ff */
[----:B------:R-:W-:Y:S02]  /*16c90*/  SHF.R.U64 R143, R143, 0x3, RZ ;  /* 0x000000038f8f7819 */ /* 0x000fe400000012ff */
[----:B------:R-:W-:Y:S02]  /*16ca0*/  MOV R86, R26 ;  /* 0x0000001a00567202 */ /* 0x000fe40000000f00 */
[----:B------:R-:W-:Y:S02]  /*16cb0*/  MOV R28, R8 ;  /* 0x00000008001c7202 */ /* 0x000fe40000000f00 */
[----:B------:R-:W-:-:S02]  /*16cc0*/  F2FP.F16.F32.PACK_AB R26, R4, R0 ;  /* 0x00000000041a723e */ /* 0x000fc400000000ff */
[----:B------:R-:W-:Y:S02]  /*16cd0*/  F2FP.F16.F32.PACK_AB R27, R138, R125 ;  /* 0x0000007d8a1b723e */ /* 0x000fe400000000ff */
[----:B------:R-:W-:Y:S02]  /*16ce0*/  MOV R9, R34 ;  /* 0x0000002200097202 */ /* 0x000fe40000000f00 */
[----:B------:R-:W-:Y:S01]  /*16cf0*/  MOV R8, R42 ;  /* 0x0000002a00087202 */ /* 0x000fe20000000f00 */
[----:B------:R-:W-:Y:S01]  /*16d00*/  STSM.16.M88.4 [R86], R24 ;  /* 0x0000001856007844 */ /* 0x000fe20000000200 */
[----:B------:R-:W-:Y:S02]  /*16d10*/  F2FP.F16.F32.PACK_AB R34, R37, R36 ;  /* 0x000000242522723e */ /* 0x000fe400000000ff */
[----:B------:R-:W-:Y:S02]  /*16d20*/  F2FP.F16.F32.PACK_AB R35, R135, R123 ;  /* 0x0000007b8723723e */ /* 0x000fe400000000ff */
[----:B------:R-:W-:-:S02]  /*16d30*/  MOV R11, R10 ;  /* 0x0000000a000b7202 */ /* 0x000fc40000000f00 */
[----:B------:R-:W-:Y:S01]  /*16d40*/  MOV R0, R50 ;  /* 0x0000003200007202 */ /* 0x000fe20000000f00 */
[----:B------:R0:W-:Y:S01]  /*16d50*/  STSM.16.M88.4 [R28], R32 ;  /* 0x000000201c007844 */ /* 0x0001e20000000200 */
[----:B------:R-:W-:Y:S02]  /*16d60*/  F2FP.F16.F32.PACK_AB R42, R45, R44 ;  /* 0x0000002c2d2a723e */ /* 0x000fe400000000ff */
[----:B------:R-:W-:Y:S02]  /*16d70*/  F2FP.F16.F32.PACK_AB R43, R133, R121 ;  /* 0x00000079852b723e */ /* 0x000fe400000000ff */
[----:B------:R-:W-:Y:S02]  /*16d80*/  LOP3.LUT R38, R143, R38, RZ, 0x3c, !PT ;  /* 0x000000268f267212 */ /* 0x000fe400078e3cff */
[----:B------:R-:W-:Y:S01]  /*16d90*/  MOV R12, R12 ;  /* 0x0000000c000c7202 */ /* 0x000fe20000000f00 */
[----:B------:R-:W-:Y:S01]  /*16da0*/  STSM.16.M88.4 [R11], R40 ;  /* 0x000000280b007844 */ /* 0x000fe20000000200 */
[----:B------:R-:W-:-:S02]  /*16db0*/  F2FP.F16.F32.PACK_AB R50, R53, R52 ;  /* 0x000000343532723e */ /* 0x000fc400000000ff */
[----:B------:R-:W-:Y:S02]  /*16dc0*/  F2FP.F16.F32.PACK_AB R51, R131, R54 ;  /* 0x000000368333723e */ /* 0x000fe400000000ff */
[----:B------:R-:W-:Y:S02]  /*16dd0*/  MOV R14, R14 ;  /* 0x0000000e000e7202 */ /* 0x000fe40000000f00 */
[----:B------:R-:W-:Y:S01]  /*16de0*/  LOP3.LUT R141, R78, 0x380, RZ, 0xc0, !PT ;  /* 0x000003804e8d7812 */ /* 0x000fe200078ec0ff */
[----:B------:R-:W-:Y:S01]  /*16df0*/  STSM.16.M88.4 [R12], R48 ;  /* 0x000000300c007844 */ /* 0x000fe20000000200 */
[----:B------:R-:W-:Y:S01]  /*16e00*/  MOV R20, R20 ;  /* 0x0000001400147202 */ /* 0x000fe20000000f00 */
[----:B0-----:R-:W0:Y:S01]  /*16e10*/  LDC R28, c[0x0][0xbe8] ;  /* 0x0002fa00ff1c7b82 */ /* 0x001e220000000800 */
[----:B------:R-:W-:Y:S01]  /*16e20*/  MOV R38, R38 ;  /* 0x0000002600267202 */ /* 0x000fe20000000f00 */
[----:B------:R-:W-:Y:S01]  /*16e30*/  STSM.16.M88.4 [R14], R56 ;  /* 0x000000380e007844 */ /* 0x000fe20000000200 */
[----:B------:R-:W-:-:S02]  /*16e40*/  SHF.R.U64 R141, R141, 0x3, RZ ;  /* 0x000000038d8d7819 */ /* 0x000fc400000012ff */
[----:B------:R-:W-:Y:S01]  /*16e50*/  ISETP.NE.U32.AND P0, PT, RZ, UR4, PT ;  /* 0x00000004ff007c0c */ /* 0x000fe2000bf05070 */
[----:B------:R2:W-:Y:S01]  /*16e60*/  STSM.16.M88.4 [R20], R64 ;  /* 0x0000004014007844 */ /* 0x0005e20000000200 */
[----:B------:R-:W-:Y:S02]  /*16e70*/  LOP3.LUT R4, R141, R78, RZ, 0x3c, !PT ;  /* 0x0000004e8d047212 */ /* 0x000fe400078e3cff */
[----:B------:R-:W-:Y:S01]  /*16e80*/  MOV R46, R46 ;  /* 0x0000002e002e7202 */ /* 0x000fe20000000f00 */
[----:B------:R-:W-:Y:S01]  /*16e90*/  STSM.16.M88.4 [R9], R72 ;  /* 0x0000004809007844 */ /* 0x000fe20000000200 */
[----:B------:R-:W-:Y:S02]  /*16ea0*/  MOV R10, R4 ;  /* 0x00000004000a7202 */ /* 0x000fe40000000f00 */
[----:B------:R-:W-:Y:S01]  /*16eb0*/  ISETP.NE.AND.EX P0, PT, RZ, UR5, PT, P0 ;  /* 0x00000005ff007c0c */ /* 0x000fe2000bf05300 */
[----:B------:R-:W-:Y:S04]  /*16ec0*/  STSM.16.M88.4 [R38], R80 ;  /* 0x0000005026007844 */ /* 0x000fe80000000200 */
[----:B------:R3:W-:Y:S04]  /*16ed0*/  STSM.16.M88.4 [R8], R88 ;  /* 0x0000005808007844 */ /* 0x0007e80000000200 */
[----:B------:R4:W-:Y:S01]  /*16ee0*/  STSM.16.M88.4 [R46], R96 ;  /* 0x000000602e007844 */ /* 0x0009e20000000200 */
[----:B--2---:R-:W-:-:S03]  /*16ef0*/  MOV R20, RZ ;  /* 0x000000ff00147202 */ /* 0x004fc60000000f00 */
[----:B------:R4:W-:Y:S04]  /*16f00*/  STSM.16.M88.4 [R0], R104 ;  /* 0x0000006800007844 */ /* 0x0009e80000000200 */
[----:B------:R4:W-:Y:S01]  /*16f10*/  STSM.16.M88.4 [R10], R112 ;  /* 0x000000700a007844 */ /* 0x0009e20000000200 */
[----:B------:R-:W-:Y:S01]  /*16f20*/  BAR.SYNC.DEFER_BLOCKING 0x1, 0x100 ;  /* 0x0044000000007b1d */ /* 0x000fe20000010000 */
[----:B---3--:R-:W-:-:S04]  /*16f30*/  IADD3 R8, P1, R227, UR4, RZ ;  /* 0x00000004e3087c10 */ /* 0x008fc8000ff3e0ff */
[----:B------:R-:W-:Y:S01]  /*16f40*/  IADD3.X R9, R228, UR5, RZ, P1, !PT ;  /* 0x00000005e4097c10 */ /* 0x000fe20008ffe4ff */
[----:B------:R-:W-:Y:S02]  /*16f50*/  ULDC.64 UR4, c[0x0][0xc08] ;  /* 0x0003020000047ab9 */ /* 0x000fe40000000a00 */
[----:B------:R-:W-:-:S04]  /*16f60*/  ISETP.NE.U32.AND P2, PT, RZ, UR4, PT ;  /* 0x00000004ff007c0c */ /* 0x000fc8000bf45070 */
[----:B------:R-:W-:Y:S01]  /*16f70*/  ISETP.NE.AND.EX P2, PT, RZ, UR5, PT, P2 ;  /* 0x00000005ff007c0c */ /* 0x000fe2000bf45320 */
[----:B------:R4:W5:-:S12]  /*16f80*/  @P0 LDG.E R20, desc[UR56][R8.64] ;  /* 0x0000003808140981 */ /* 0x000958000c1e1900 */
[----:B------:R-:W-:Y:S01]  /*16f90*/  @P2 IADD3 R4, P3, R227, UR4, RZ ;  /* 0x00000004e3042c10 */ /* 0x000fe2000ff7e0ff */
[----:B------:R-:W-:Y:S01]  /*16fa0*/  ULDC UR4, c[0x0][0xa88] ;  /* 0x0002a20000047ab9 */ /* 0x000fe20000000800 */
[----:B0-----:R-:W-:Y:S01]  /*16fb0*/  ISETP.NE.AND P1, PT, R28, 0x1, PT ;  /* 0x000000011c00780c */ /* 0x001fe20003f25270 */
[----:B------:R-:W-:Y:S01]  /*16fc0*/  IMAD.U32 R65, RZ, RZ, UR4 ;  /* 0x00000004ff417e24 */ /* 0x000fe2000f8e00ff */
[----:B------:R-:W-:-:S05]  /*16fd0*/  @P2 IADD3.X R5, R228, UR5, RZ, P3, !PT ;  /* 0x00000005e4052c10 */ /* 0x000fca0009ffe4ff */
[----:B------:R4:W5:Y:S06]  /*16fe0*/  @P2 LDG.E R65, desc[UR56][R4.64] ;  /* 0x0000003804412981 */ /* 0x00096c000c1e1900 */
[----:B------:R-:W0:Y:S08]  /*16ff0*/  @P1 LDC R11, c[0x0][0xbec] ;  /* 0x0002fb00ff0b1b82 */ /* 0x000e300000000800 */
[----:B------:R-:W2:Y:S01]  /*17000*/  @P1 LDC R15, c[0x0][0xbf0] ;  /* 0x0002fc00ff0f1b82 */ /* 0x000ea20000000800 */
[----:B----4-:R-:W-:Y:S05]  /*17010*/  @P2 BRA `(.L_x_646) ;  /* 0x0000000000102947 */ /* 0x010fea0003800000 */
[----:B------:R-:W-:Y:S05]  /*17020*/  @!P0 BRA `(.L_x_646) ;  /* 0x00000000000c8947 */ /* 0x000fea0003800000 */
[----:B------:R-:W3:Y:S04]  /*17030*/  LDG.E R0, desc[UR56][R8.64] ;  /* 0x0000003808007981 */ /* 0x000ee8000c1e1900 */
[----:B-----5:R-:W3:Y:S02]  /*17040*/  LDG.E R65, desc[UR56][R8.64+0x4] ;  /* 0x0000043808417981 */ /* 0x020ee4000c1e1900 */
[----:B---3--:R-:W-:-:S07]  /*17050*/  IMAD.IADD R65, R65, 0x1, -R0 ;  /* 0x0000000141417824 */ /* 0x008fce00078e0a00 */
.L_x_646:
[----:B------:R-:W3:Y:S01]  /*17060*/  LDL R0, [R1+0x78] ;  /* 0x0000780001007983 */ /* 0x000ee20000100800 */
[----:B------:R-:W-:Y:S01]  /*17070*/  SHF.R.S32.HI R64, RZ, 0x1f, R226 ;  /* 0x0000001fff407819 */ /* 0x000fe200000114e2 */
[----:B------:R-:W-:Y:S01]  /*17080*/  ULDC.64 UR4, c[0x0][0xb90] ;  /* 0x0002e40000047ab9 */ /* 0x000fe20000000a00 */
[----:B------:R-:W4:Y:S01]  /*17090*/  S2R R34, SR_TID.X ;  /* 0x0000000000227919 */ /* 0x000f220000002100 */
[----:B-----5:R-:W-:Y:S02]  /*170a0*/  SHF.R.S32.HI R21, RZ, 0x1f, R20 ;  /* 0x0000001fff157819 */ /* 0x020fe40000011414 */
[----:B------:R-:W-:Y:S01]  /*170b0*/  SEL R229, R229, RZ, !P0 ;  /* 0x000000ffe5e57207 */ /* 0x000fe20004000000 */
[----:B------:R-:W2:Y:S01]  /*170c0*/  LDL.LU R8, [R1+0x44] ;  /* 0x0000440001087983 */ /* 0x000ea20000300800 */
[----:B------:R-:W-:Y:S01]  /*170d0*/  IMAD R65, R65, R28, RZ ;  /* 0x0000001c41417224 */ /* 0x000fe200078e02ff */
[----:B------:R-:W1:Y:S02]  /*170e0*/  @P1 LDC R67, c[0x0][0xbec] ;  /* 0x0002fb00ff431b82 */ /* 0x000e640000000800 */
[----:B------:R-:W3:Y:S01]  /*170f0*/  LDL.LU R66, [R1+0x40] ;  /* 0x0000400001427983 */ /* 0x000ee20000300800 */
[----:B------:R-:W-:-:S03]  /*17100*/  IMAD R5, R64, UR4, RZ ;  /* 0x0000000440057c24 */ /* 0x000fc6000f8e02ff */
[----:B------:R-:W2:Y:S01]  /*17110*/  LDL R26, [R1+0x70] ;  /* 0x00007000011a7983 */ /* 0x000ea20000100800 */
[C---:B------:R-:W-:Y:S01]  /*17120*/  IMAD R13, R226.reuse, UR5, R5 ;  /* 0x00000005e20d7c24 */ /* 0x040fe2000f8e0205 */
[----:B------:R-:W1:Y:S01]  /*17130*/  @P1 LDC R69, c[0x0][0xbf0] ;  /* 0x0002fc00ff451b82 */ /* 0x000e620000000800 */
[----:B------:R-:W-:Y:S01]  /*17140*/  IMAD.WIDE.U32 R4, R226, UR4, R20 ;  /* 0x00000004e2047c25 */ /* 0x000fe2000f8e0014 */
[----:B------:R-:W-:-:S03]  /*17150*/  ULDC.64 UR4, c[0x0][0xb98] ;  /* 0x0002e60000047ab9 */ /* 0x000fc60000000a00 */
[----:B------:R-:W-:Y:S02]  /*17160*/  IMAD.IADD R5, R5, 0x1, R13 ;  /* 0x0000000105057824 */ /* 0x000fe400078e020d */
[----:B----4-:R-:W-:-:S05]  /*17170*/  VIADD R34, R34, 0xffffff80 ;  /* 0xffffff8022227836 */ /* 0x010fca0000000000 */
[----:B------:R-:W-:-:S04]  /*17180*/  SHF.R.S32.HI R68, RZ, 0x1f, R34 ;  /* 0x0000001fff447819 */ /* 0x000fc80000011422 */
[----:B------:R-:W-:-:S04]  /*17190*/  LEA.HI R68, R68, R34, RZ, 0x3 ;  /* 0x0000002244447211 */ /* 0x000fc800078f18ff */
[----:B------:R-:W-:Y:S01]  /*171a0*/  SHF.R.S32.HI R68, RZ, 0x3, R68 ;  /* 0x00000003ff447819 */ /* 0x000fe20000011444 */
[----:B------:R-:W-:Y:S01]  /*171b0*/  IMAD.WIDE.U32 R4, R229, UR4, R4 ;  /* 0x00000004e5047c25 */ /* 0x000fe2000f8e0004 */
[----:B------:R-:W-:-:S04]  /*171c0*/  SHF.R.S32.HI R27, RZ, 0x1f, R34 ;  /* 0x0000001fff1b7819 */ /* 0x000fc80000011422 */
[----:B------:R-:W-:-:S04]  /*171d0*/  LEA.HI R27, R27, R34, RZ, 0x7 ;  /* 0x000000221b1b7211 */ /* 0x000fc800078f38ff */
[----:B------:R-:W-:-:S04]  /*171e0*/  LOP3.LUT R27, R27, 0xffffff80, RZ, 0xc0, !PT ;  /* 0xffffff801b1b7812 */ /* 0x000fc800078ec0ff */
[----:B------:R-:W-:Y:S01]  /*171f0*/  IADD3 R27, R34, -R27, RZ ;  /* 0x8000001b221b7210 */ /* 0x000fe20007ffe0ff */
[----:B------:R-:W-:Y:S01]  /*17200*/  VIADD R70, R222, 0x40 ;  /* 0x00000040de467836 */ /* 0x000fe20000000000 */
[----:B------:R-:W-:Y:S01]  /*17210*/  BSSY B1, `(.L_x_647) ;  /* 0x00000b0000017945 */ /* 0x000fe20003800000 */
[----:B------:R-:W-:-:S03]  /*17220*/  SHF.R.S32.HI R72, RZ, 0x1f, R224 ;  /* 0x0000001fff487819 */ /* 0x000fc600000114e0 */
[----:B------:R-:W-:Y:S02]  /*17230*/  SHF.R.S32.HI R71, RZ, 0x1f, R70 ;  /* 0x0000001fff477819 */ /* 0x000fe40000011446 */
[----:B---3--:R-:W-:-:S05]  /*17240*/  LEA R10, R66, R0, 0x7 ;  /* 0x00000000420a7211 */ /* 0x008fca00078e38ff */
[----:B0-----:R-:W-:Y:S01]  /*17250*/  @P1 IMAD.HI.U32 R0, R10, R11, RZ ;  /* 0x0000000b0a001227 */ /* 0x001fe200078e00ff */
[----:B------:R-:W-:-:S03]  /*17260*/  LEA R11, R68, R222, 0x6 ;  /* 0x000000de440b7211 */ /* 0x000fc600078e30ff */
[----:B------:R-:W-:Y:S01]  /*17270*/  IMAD.MOV.U32 R9, RZ, RZ, R10 ;  /* 0x000000ffff097224 */ /* 0x000fe200078e000a */
[----:B--2---:R-:W-:Y:S02]  /*17280*/  @P1 SHF.R.U32.HI R9, RZ, R15, R0 ;  /* 0x0000000fff091219 */ /* 0x004fe40000011600 */
[----:B------:R-:W-:-:S03]  /*17290*/  SEL R0, R8, RZ, !P0 ;  /* 0x000000ff08007207 */ /* 0x000fc60004000000 */
[----:B------:R-:W-:Y:S02]  /*172a0*/  IMAD.MOV R13, RZ, RZ, -R9 ;  /* 0x000000ffff0d7224 */ /* 0x000fe400078e0a09 */
[----:B------:R-:W-:-:S04]  /*172b0*/  IMAD.WIDE R6, R11, 0x2, R6 ;  /* 0x000000020b067825 */ /* 0x000fc800078e0206 */
[----:B------:R-:W-:Y:S02]  /*172c0*/  IMAD R8, R0, UR4, RZ ;  /* 0x0000000400087c24 */ /* 0x000fe4000f8e02ff */
[----:B------:R-:W-:Y:S01]  /*172d0*/  IMAD R11, R28, R13, R10 ;  /* 0x0000000d1c0b7224 */ /* 0x000fe200078e020a */
[----:B------:R-:W-:Y:S01]  /*172e0*/  SHF.R.S32.HI R13, RZ, 0x1f, R9 ;  /* 0x0000001fff0d7819 */ /* 0x000fe20000011409 */
[----:B------:R-:W-:Y:S01]  /*172f0*/  IMAD R10, R229, UR5, R8 ;  /* 0x00000005e50a7c24 */ /* 0x000fe2000f8e0208 */
[----:B------:R-:W-:Y:S01]  /*17300*/  IADD3 R4, P0, R9, R4, RZ ;  /* 0x0000000409047210 */ /* 0x000fe20007f1e0ff */
[----:B------:R-:W-:Y:S01]  /*17310*/  ULDC.64 UR4, c[0x0][0xb88] ;  /* 0x0002e20000047ab9 */ /* 0x000fe20000000a00 */
[----:B------:R-:W-:Y:S02]  /*17320*/  SHF.R.S32.HI R8, RZ, 0x1f, R11 ;  /* 0x0000001fff087819 */ /* 0x000fe4000001140b */
[----:B------:R-:W-:-:S03]  /*17330*/  IADD3.X R5, R13, R5, R10, P0, !PT ;  /* 0x000000050d057210 */ /* 0x000fc600007fe40a */
[----:B------:R-:W-:Y:S01]  /*17340*/  IMAD R10, R8, UR4, RZ ;  /* 0x00000004080a7c24 */ /* 0x000fe2000f8e02ff */
[----:B------:R-:W-:Y:S01]  /*17350*/  IADD3 R9, P2, R6, 0x1000, RZ ;  /* 0x0000100006097810 */ /* 0x000fe20007f5e0ff */
[----:B------:R-:W-:-:S04]  /*17360*/  IMAD.WIDE.U32 R4, R11, UR4, R4 ;  /* 0x000000040b047c25 */ /* 0x000fc8000f8e0004 */
[----:B------:R-:W-:Y:S01]  /*17370*/  IMAD R15, R11, UR5, R10 ;  /* 0x000000050b0f7c24 */ /* 0x000fe2000f8e020a */
[----:B------:R-:W-:Y:S01]  /*17380*/  ULDC.64 UR4, c[0x0][0xb50] ;  /* 0x0002d40000047ab9 */ /* 0x000fe20000000a00 */
[----:B------:R-:W-:Y:S02]  /*17390*/  LOP3.LUT R8, R9, 0x380, RZ, 0xc0, !PT ;  /* 0x0000038009087812 */ /* 0x000fe400078ec0ff */
[----:B------:R-:W-:Y:S02]  /*173a0*/  LEA R10, P0, R4, UR4, 0x2 ;  /* 0x00000004040a7c11 */ /* 0x000fe4000f8010ff */
[----:B------:R-:W-:Y:S02]  /*173b0*/  IADD3 R5, R5, R15, RZ ;  /* 0x0000000f05057210 */ /* 0x000fe40007ffe0ff */
[----:B------:R-:W-:Y:S02]  /*173c0*/  SHF.R.U64 R8, R8, 0x3, RZ ;  /* 0x0000000308087819 */ /* 0x000fe400000012ff */
[----:B------:R-:W-:Y:S01]  /*173d0*/  LEA.HI.X R14, R4, UR5, R5, 0x2, P0 ;  /* 0x00000005040e7c11 */ /* 0x000fe200080f1405 */
[----:B------:R-:W-:Y:S01]  /*173e0*/  SHFL.IDX PT, R54, R10, RZ, 0x1c1f ;  /* 0x001c1fff0a367589 */ /* 0x000fe200000e0000 */
[----:B------:R-:W-:Y:S01]  /*173f0*/  IADD3 R37, P0, R6, 0x5000, RZ ;  /* 0x0000500006257810 */ /* 0x000fe20007f1e0ff */
[----:B------:R-:W-:Y:S01]  /*17400*/  IMAD R26, R66, 0x80, R26 ;  /* 0x00000080421a7824 */ /* 0x000fe200078e021a */
[----:B------:R-:W-:Y:S01]  /*17410*/  LOP3.LUT R8, R8, R9, RZ, 0x3c, !PT ;  /* 0x0000000908087212 */ /* 0x000fe200078e3cff */
[----:B------:R-:W-:Y:S01]  /*17420*/  IMAD.X R9, RZ, RZ, R7, P2 ;  /* 0x000000ffff097224 */ /* 0x000fe200010e0607 */
[----:B------:R-:W-:Y:S01]  /*17430*/  LOP3.LUT R36, R37, 0x380, RZ, 0xc0, !PT ;  /* 0x0000038025247812 */ /* 0x000fe200078ec0ff */
[----:B------:R-:W-:Y:S01]  /*17440*/  SHFL.IDX PT, R58, R10, 0x1, 0x1c1f ;  /* 0x003c1f000a3a7f89 */ /* 0x000fe200000e0000 */
[----:B------:R-:W-:Y:S01]  /*17450*/  IADD3 R45, P2, R6, 0x7000, RZ ;  /* 0x00007000062d7810 */ /* 0x000fe20007f5e0ff */
[----:B------:R-:W-:Y:S01]  /*17460*/  ULDC.64 UR4, c[0x0][0xaa0] ;  /* 0x0002a80000047ab9 */ /* 0x000fe20000000a00 */
[----:B------:R-:W-:Y:S01]  /*17470*/  SHF.R.U64 R36, R36, 0x3, RZ ;  /* 0x0000000324247819 */ /* 0x000fe200000012ff */
[----:B------:R-:W0:Y:S01]  /*17480*/  SHFL.IDX PT, R55, R14, RZ, 0x1c1f ;  /* 0x001c1fff0e377589 */ /* 0x000e2200000e0000 */
[----:B------:R-:W-:-:S03]  /*17490*/  LOP3.LUT R44, R45, 0x380, RZ, 0xc0, !PT ;  /* 0x000003802d2c7812 */ /* 0x000fc600078ec0ff */
[----:B------:R-:W2:Y:S01]  /*174a0*/  SHFL.IDX PT, R59, R14, 0x1, 0x1c1f ;  /* 0x003c1f000e3b7f89 */ /* 0x000ea200000e0000 */
[----:B------:R-:W-:Y:S01]  /*174b0*/  LOP3.LUT R36, R36, R37, RZ, 0x3c, !PT ;  /* 0x0000002524247212 */ /* 0x000fe200078e3cff */
[--C-:B------:R-:W-:Y:S01]  /*174c0*/  IMAD.X R37, RZ, RZ, R7.reuse, P0 ;  /* 0x000000ffff257224 */ /* 0x100fe200000e0607 */
[----:B------:R-:W-:Y:S01]  /*174d0*/  SHF.R.U64 R44, R44, 0x3, RZ ;  /* 0x000000032c2c7819 */ /* 0x000fe200000012ff */
[----:B------:R-:W-:Y:S01]  /*174e0*/  VIADD R4, R26, 0x8 ;  /* 0x000000081a047836 */ /* 0x000fe20000000000 */
[----:B------:R-:W-:Y:S02]  /*174f0*/  LOP3.LUT P0, RZ, R27, 0x3, RZ, 0xc0, !PT ;  /* 0x000000031bff7812 */ /* 0x000fe4000780c0ff */
[----:B------:R-:W-:Y:S01]  /*17500*/  LOP3.LUT R44, R44, R45, RZ, 0x3c, !PT ;  /* 0x0000002d2c2c7212 */ /* 0x000fe200078e3cff */
[----:B------:R-:W-:Y:S01]  /*17510*/  IMAD.X R45, RZ, RZ, R7, P2 ;  /* 0x000000ffff2d7224 */ /* 0x000fe200010e0607 */
[-C--:B------:R-:W-:Y:S02]  /*17520*/  ISETP.GE.OR P2, PT, R26, R65.reuse, P0 ;  /* 0x000000411a00720c */ /* 0x080fe40000746670 */
[----:B------:R-:W-:-:S11]  /*17530*/  ISETP.GE.OR P0, PT, R4, R65, P0 ;  /* 0x000000410400720c */ /* 0x000fd60000706670 */
[----:B0-----:R-:W-:Y:S04]  /*17540*/  @!P2 ST.E desc[UR56][R54.64], R2 ;  /* 0x000000023600a985 */ /* 0x001fe8000c101938 */
[----:B--2---:R0:W-:Y:S01]  /*17550*/  @!P0 ST.E desc[UR56][R58.64], R3 ;  /* 0x000000033a008985 */ /* 0x0041e2000c101938 */
[C---:B------:R-:W-:Y:S02]  /*17560*/  IADD3 R13, P6, R6.reuse, 0x2000, RZ ;  /* 0x00002000060d7810 */ /* 0x040fe40007fde0ff */
[C---:B------:R-:W-:Y:S01]  /*17570*/  IADD3 R25, P5, R6.reuse, 0x3000, RZ ;  /* 0x0000300006197810 */ /* 0x040fe20007fbe0ff */
[----:B------:R-:W5:Y:S01]  /*17580*/  LD.E.128 R36, desc[UR56][R36.64] ;  /* 0x0000003824247980 */ /* 0x000f62000c101d00 */
[----:B0-----:R-:W-:Y:S01]  /*17590*/  IMAD R3, R21, UR4, RZ ;  /* 0x0000000415037c24 */ /* 0x001fe2000f8e02ff */
[----:B------:R-:W-:-:S02]  /*175a0*/  IADD3 R33, P4, R6, 0x4000, RZ ;  /* 0x0000400006217810 */ /* 0x000fc40007f9e0ff */
[----:B------:R-:W5:Y:S01]  /*175b0*/  LD.E.128 R44, desc[UR56][R44.64] ;  /* 0x000000382c2c7980 */ /* 0x000f62000c101d00 */
[C---:B------:R-:W-:Y:S02]  /*175c0*/  IMAD R21, R20.reuse, UR5, R3 ;  /* 0x0000000514157c24 */ /* 0x040fe4000f8e0203 */
[----:B------:R-:W-:Y:S01]  /*175d0*/  IMAD.WIDE.U32 R2, R20, UR4, RZ ;  /* 0x0000000414027c25 */ /* 0x000fe2000f8e00ff */
[----:B------:R-:W-:Y:S01]  /*175e0*/  ULDC.64 UR4, c[0x0][0xae8] ;  /* 0x0002ba0000047ab9 */ /* 0x000fe20000000a00 */
[----:B------:R-:W-:Y:S02]  /*175f0*/  IADD3 R41, P3, R6, 0x6000, RZ ;  /* 0x0000600006297810 */ /* 0x000fe40007f7e0ff */
[----:B------:R-:W-:Y:S01]  /*17600*/  IMAD R20, R225, 0x20, R68 ;  /* 0x00000020e1147824 */ /* 0x000fe200078e0244 */
[----:B------:R-:W-:Y:S01]  /*17610*/  IADD3 R3, R3, R21, RZ ;  /* 0x0000001503037210 */ /* 0x000fe20007ffe0ff */
[----:B------:R-:W-:Y:S01]  /*17620*/  IMAD R21, R64, UR4, RZ ;  /* 0x0000000440157c24 */ /* 0x000fe2000f8e02ff */
[----:B------:R-:W-:Y:S01]  /*17630*/  LOP3.LUT R12, R13, 0x380, RZ, 0xc0, !PT ;  /* 0x000003800d0c7812 */ /* 0x000fe200078ec0ff */
[----:B------:R-:W-:Y:S01]  /*17640*/  IMAD R64, R66, 0x80, R20 ;  /* 0x0000008042407824 */ /* 0x000fe200078e0214 */
[----:B------:R-:W-:-:S02]  /*17650*/  LOP3.LUT R24, R25, 0x380, RZ, 0xc0, !PT ;  /* 0x0000038019187812 */ /* 0x000fc400078ec0ff */
[----:B------:R-:W-:Y:S01]  /*17660*/  LOP3.LUT R32, R33, 0x380, RZ, 0xc0, !PT ;  /* 0x0000038021207812 */ /* 0x000fe200078ec0ff */
[C---:B------:R-:W-:Y:S01]  /*17670*/  IMAD R21, R226.reuse, UR5, R21 ;  /* 0x00000005e2157c24 */ /* 0x040fe2000f8e0215 */
[----:B------:R-:W-:Y:S01]  /*17680*/  LOP3.LUT R40, R41, 0x380, RZ, 0xc0, !PT ;  /* 0x0000038029287812 */ /* 0x000fe200078ec0ff */
[----:B------:R-:W-:Y:S01]  /*17690*/  IMAD.WIDE.U32 R2, R226, UR4, R2 ;  /* 0x00000004e2027c25 */ /* 0x000fe2000f8e0002 */
[----:B------:R-:W-:Y:S01]  /*176a0*/  SHF.R.U64 R12, R12, 0x3, RZ ;  /* 0x000000030c0c7819 */ /* 0x000fe200000012ff */
[----:B------:R-:W-:Y:S01]  /*176b0*/  ULDC.64 UR4, c[0x0][0xaf0] ;  /* 0x0002bc0000047ab9 */ /* 0x000fe20000000a00 */
[----:B------:R-:W-:Y:S01]  /*176c0*/  SHF.R.U64 R24, R24, 0x3, RZ ;  /* 0x0000000318187819 */ /* 0x000fe200000012ff */
[----:B-1----:R-:W-:Y:S01]  /*176d0*/  @P1 IMAD.HI.U32 R20, R64, R67, RZ ;  /* 0x0000004340141227 */ /* 0x002fe200078e00ff */
[----:B------:R-:W-:Y:S02]  /*176e0*/  SHF.R.U64 R32, R32, 0x3, RZ ;  /* 0x0000000320207819 */ /* 0x000fe400000012ff */
[----:B------:R-:W-:Y:S01]  /*176f0*/  SHF.R.U64 R40, R40, 0x3, RZ ;  /* 0x0000000328287819 */ /* 0x000fe200000012ff */
[----:B------:R-:W-:Y:S01]  /*17700*/  IMAD R0, R0, UR4, RZ ;  /* 0x0000000400007c24 */ /* 0x000fe2000f8e02ff */
[----:B------:R-:W-:Y:S01]  /*17710*/  IADD3 R3, R3, R21, RZ ;  /* 0x0000001503037210 */ /* 0x000fe20007ffe0ff */
[----:B------:R-:W-:Y:S01]  /*17720*/  IMAD.MOV.U32 R21, RZ, RZ, R64 ;  /* 0x000000ffff157224 */ /* 0x000fe200078e0040 */
[----:B------:R-:W-:Y:S01]  /*17730*/  LOP3.LUT R12, R12, R13, RZ, 0x3c, !PT ;  /* 0x0000000d0c0c7212 */ /* 0x000fe200078e3cff */
[----:B------:R-:W-:Y:S01]  /*17740*/  IMAD.X R13, RZ, RZ, R7, P6 ;  /* 0x000000ffff0d7224 */ /* 0x000fe200030e0607 */
[----:B------:R-:W-:-:S02]  /*17750*/  LOP3.LUT R24, R24, R25, RZ, 0x3c, !PT ;  /* 0x0000001918187212 */ /* 0x000fc400078e3cff */
[----:B------:R-:W-:Y:S01]  /*17760*/  LOP3.LUT R32, R32, R33, RZ, 0x3c, !PT ;  /* 0x0000002120207212 */ /* 0x000fe200078e3cff */
[----:B------:R-:W-:Y:S01]  /*17770*/  IMAD.X R33, RZ, RZ, R7, P4 ;  /* 0x000000ffff217224 */ /* 0x000fe200020e0607 */
[----:B------:R-:W-:Y:S01]  /*17780*/  LOP3.LUT R40, R40, R41, RZ, 0x3c, !PT ;  /* 0x0000002928287212 */ /* 0x000fe200078e3cff */
[C---:B------:R-:W-:Y:S01]  /*17790*/  IMAD R67, R229.reuse, UR5, R0 ;  /* 0x00000005e5437c24 */ /* 0x040fe2000f8e0200 */
[----:B------:R-:W-:Y:S01]  /*177a0*/  IADD3.X R25, RZ, R7, RZ, P5, !PT ;  /* 0x00000007ff197210 */ /* 0x000fe20002ffe4ff */
[----:B------:R-:W-:Y:S01]  /*177b0*/  IMAD.WIDE.U32 R2, R229, UR4, R2 ;  /* 0x00000004e5027c25 */ /* 0x000fe2000f8e0002 */
[----:B------:R-:W-:Y:S01]  /*177c0*/  @P1 SHF.R.U32.HI R21, RZ, R69, R20 ;  /* 0x00000045ff151219 */ /* 0x000fe20000011614 */
[----:B------:R-:W-:Y:S01]  /*177d0*/  ULDC.64 UR4, c[0x0][0xae0] ;  /* 0x0002b80000047ab9 */ /* 0x000fe20000000a00 */
[C---:B------:R-:W-:Y:S01]  /*177e0*/  IADD3 R49, P6, R6.reuse, 0x8000, RZ ;  /* 0x0000800006317810 */ /* 0x040fe20007fde0ff */
[----:B------:R-:W5:Y:S01]  /*177f0*/  LD.E.128 R12, desc[UR56][R12.64] ;  /* 0x000000380c0c7980 */ /* 0x000f62000c101d00 */
[----:B------:R-:W-:-:S02]  /*17800*/  IADD3 R53, P5, R6, 0x9000, RZ ;  /* 0x0000900006357810 */ /* 0x000fc40007fbe0ff */
[C---:B------:R-:W-:Y:S01]  /*17810*/  IADD3 R57, P4, R6.reuse, 0xa000, RZ ;  /* 0x0000a00006397810 */ /* 0x040fe20007f9e0ff */
[----:B------:R-:W5:Y:S01]  /*17820*/  LD.E.128 R32, desc[UR56][R32.64] ;  /* 0x0000003820207980 */ /* 0x000f62000c101d00 */
[----:B------:R-:W-:Y:S02]  /*17830*/  IADD3.X R41, RZ, R7, RZ, P3, !PT ;  /* 0x00000007ff297210 */ /* 0x000fe40001ffe4ff */
[----:B------:R-:W-:Y:S01]  /*17840*/  IADD3 R5, P3, R6, 0xb000, RZ ;  /* 0x0000b00006057810 */ /* 0x000fe20007f7e0ff */
[--C-:B------:R-:W-:Y:S01]  /*17850*/  IMAD.MOV R69, RZ, RZ, -R21.reuse ;  /* 0x000000ffff457224 */ /* 0x100fe200078e0a15 */
[----:B------:R-:W-:Y:S01]  /*17860*/  SHF.R.S32.HI R0, RZ, 0x1f, R21 ;  /* 0x0000001fff007819 */ /* 0x000fe20000011415 */
[----:B------:R-:W5:Y:S01]  /*17870*/  LD.E.128 R24, desc[UR56][R24.64] ;  /* 0x0000003818187980 */ /* 0x000f62000c101d00 */
[----:B------:R-:W-:Y:S02]  /*17880*/  LOP3.LUT R48, R49, 0x380, RZ, 0xc0, !PT ;  /* 0x0000038031307812 */ /* 0x000fe400078ec0ff */
[----:B------:R-:W-:Y:S01]  /*17890*/  LOP3.LUT R52, R53, 0x380, RZ, 0xc0, !PT ;  /* 0x0000038035347812 */ /* 0x000fe200078ec0ff */
[----:B------:R-:W5:Y:S01]  /*178a0*/  LD.E.128 R40, desc[UR56][R40.64] ;  /* 0x0000003828287980 */ /* 0x000f62000c101d00 */
[----:B------:R-:W-:-:S02]  /*178b0*/  LOP3.LUT R56, R57, 0x380, RZ, 0xc0, !PT ;  /* 0x0000038039387812 */ /* 0x000fc400078ec0ff */
[----:B------:R-:W-:Y:S02]  /*178c0*/  LOP3.LUT R11, R6, 0x380, RZ, 0xc0, !PT ;  /* 0x00000380060b7812 */ /* 0x000fe400078ec0ff */
[----:B------:R-:W-:Y:S01]  /*178d0*/  LOP3.LUT R4, R5, 0x380, RZ, 0xc0, !PT ;  /* 0x0000038005047812 */ /* 0x000fe200078ec0ff */
[----:B------:R-:W-:Y:S01]  /*178e0*/  IMAD R0, R0, UR4, RZ ;  /* 0x0000000400007c24 */ /* 0x000fe2000f8e02ff */
[----:B------:R-:W-:Y:S01]  /*178f0*/  IADD3 R3, R3, R67, RZ ;  /* 0x0000004303037210 */ /* 0x000fe20007ffe0ff */
[----:B------:R-:W-:Y:S01]  /*17900*/  IMAD R67, R28, R69, R64 ;  /* 0x000000451c437224 */ /* 0x000fe200078e0240 */
[----:B------:R-:W-:Y:S02]  /*17910*/  SHF.R.U64 R48, R48, 0x3, RZ ;  /* 0x0000000330307819 */ /* 0x000fe400000012ff */
[----:B------:R-:W-:Y:S02]  /*17920*/  SHF.R.U64 R52, R52, 0x3, RZ ;  /* 0x0000000334347819 */ /* 0x000fe400000012ff */
[----:B------:R-:W-:-:S02]  /*17930*/  SHF.R.U64 R56, R56, 0x3, RZ ;  /* 0x0000000338387819 */ /* 0x000fc400000012ff */
[----:B------:R-:W-:Y:S02]  /*17940*/  SHF.R.U64 R11, R11, 0x3, RZ ;  /* 0x000000030b0b7819 */ /* 0x000fe400000012ff */
[----:B------:R-:W-:Y:S01]  /*17950*/  SHF.R.U64 R4, R4, 0x3, RZ ;  /* 0x0000000304047819 */ /* 0x000fe200000012ff */
[----:B------:R-:W-:Y:S01]  /*17960*/  IMAD R69, R21, UR5, R0 ;  /* 0x0000000515457c24 */ /* 0x000fe2000f8e0200 */
[----:B------:R-:W-:Y:S01]  /*17970*/  LOP3.LUT R48, R48, R49, RZ, 0x3c, !PT ;  /* 0x0000003130307212 */ /* 0x000fe200078e3cff */
[--C-:B------:R-:W-:Y:S01]  /*17980*/  IMAD.X R49, RZ, RZ, R7.reuse, P6 ;  /* 0x000000ffff317224 */ /* 0x100fe200030e0607 */
[----:B------:R-:W-:Y:S01]  /*17990*/  LOP3.LUT R52, R52, R53, RZ, 0x3c, !PT ;  /* 0x0000003534347212 */ /* 0x000fe200078e3cff */
[--C-:B------:R-:W-:Y:S01]  /*179a0*/  IMAD.X R61, RZ, RZ, R7.reuse, P3 ;  /* 0x000000ffff3d7224 */ /* 0x100fe200018e0607 */
[----:B------:R-:W-:Y:S01]  /*179b0*/  LOP3.LUT R56, R56, R57, RZ, 0x3c, !PT ;  /* 0x0000003938387212 */ /* 0x000fe200078e3cff */
[----:B------:R-:W-:Y:S01]  /*179c0*/  IMAD.X R57, RZ, RZ, R7, P4 ;  /* 0x000000ffff397224 */ /* 0x000fe200020e0607 */
[----:B------:R-:W-:Y:S01]  /*179d0*/  LOP3.LUT R6, R11, R6, RZ, 0x3c, !PT ;  /* 0x000000060b067212 */ /* 0x000fe200078e3cff */
[----:B------:R-:W-:Y:S01]  /*179e0*/  IMAD.WIDE.U32 R2, R21, UR4, R2 ;  /* 0x0000000415027c25 */ /* 0x000fe2000f8e0002 */
[----:B------:R-:W-:Y:S01]  /*179f0*/  IADD3.X R53, RZ, R7, RZ, P5, !PT ;  /* 0x00000007ff357210 */ /* 0x000fe20002ffe4ff */
[----:B------:R-:W-:Y:S01]  /*17a00*/  ULDC.64 UR4, c[0x0][0xad8] ;  /* 0x0002b60000047ab9 */ /* 0x000fe20000000a00 */
[----:B------:R-:W-:-:S02]  /*17a10*/  LOP3.LUT R60, R4, R5, RZ, 0x3c, !PT ;  /* 0x00000005043c7212 */ /* 0x000fc400078e3cff */
[----:B------:R-:W-:Y:S01]  /*17a20*/  SHF.R.S32.HI R0, RZ, 0x1f, R67 ;  /* 0x0000001fff007819 */ /* 0x000fe20000011443 */
[----:B------:R-:W-:Y:S01]  /*17a30*/  IMAD.IADD R3, R3, 0x1, R69 ;  /* 0x0000000103037824 */ /* 0x000fe200078e0245 */
[----:B------:R-:W5:Y:S03]  /*17a40*/  LD.E.128 R4, desc[UR56][R6.64] ;  /* 0x0000003806047980 */ /* 0x000f66000c101d00 */
[----:B------:R-:W-:Y:S01]  /*17a50*/  IMAD R0, R0, UR4, RZ ;  /* 0x0000000400007c24 */ /* 0x000fe2000f8e02ff */
[----:B------:R-:W5:Y:S01]  /*17a60*/  LD.E.128 R8, desc[UR56][R8.64] ;  /* 0x0000003808087980 */ /* 0x000f62000c101d00 */
[----:B------:R-:W-:-:S03]  /*17a70*/  IMAD R68, R66, 0x80, R68 ;  /* 0x0000008042447824 */ /* 0x000fc600078e0244 */
[----:B------:R-:W5:Y:S01]  /*17a80*/  LD.E.128 R48, desc[UR56][R48.64] ;  /* 0x0000003830307980 */ /* 0x000f62000c101d00 */
[----:B------:R-:W-:-:S03]  /*17a90*/  IMAD R21, R67, UR5, R0 ;  /* 0x0000000543157c24 */ /* 0x000fc6000f8e0200 */
[----:B------:R-:W5:Y:S01]  /*17aa0*/  LD.E.128 R52, desc[UR56][R52.64] ;  /* 0x0000003834347980 */ /* 0x000f62000c101d00 */
[----:B------:R-:W-:Y:S01]  /*17ab0*/  IMAD.WIDE.U32 R2, R67, UR4, R2 ;  /* 0x0000000443027c25 */ /* 0x000fe2000f8e0002 */
[----:B------:R-:W-:Y:S02]  /*17ac0*/  ULDC.64 UR4, c[0x0][0xa80] ;  /* 0x0002a00000047ab9 */ /* 0x000fe40000000a00 */
[----:B------:R-:W5:Y:S04]  /*17ad0*/  LD.E.128 R56, desc[UR56][R56.64] ;  /* 0x0000003838387980 */ /* 0x000f68000c101d00 */
[----:B------:R-:W5:Y:S01]  /*17ae0*/  LD.E.128 R60, desc[UR56][R60.64] ;  /* 0x000000383c3c7980 */ /* 0x000f62000c101d00 */
[----:B------:R-:W-:Y:S01]  /*17af0*/  @!PT LDS RZ, [RZ] ;  /* 0x00000000fffff984 */ /* 0x000fe20000000800 */
[----:B------:R-:W-:Y:S01]  /*17b00*/  @!PT LDS RZ, [RZ] ;  /* 0x00000000fffff984 */ /* 0x000fe20000000800 */
[----:B------:R-:W-:Y:S01]  /*17b10*/  @!PT LDS RZ, [RZ] ;  /* 0x00000000fffff984 */ /* 0x000fe20000000800 */
[----:B------:R-:W-:Y:S01]  /*17b20*/  @!PT LDS RZ, [RZ] ;  /* 0x00000000fffff984 */ /* 0x000fe20000000800 */
[----:B------:R0:W-:Y:S06]  /*17b30*/  MEMBAR.ALL.CTA ;  /* 0x0000000000007992 */ /* 0x0001ec0000008000 */
[----:B0-----:R-:W0:Y:S01]  /*17b40*/  FENCE.VIEW.ASYNC.S ;  /* 0x00000000000073c6 */ /* 0x001e220000000000 */
[----:B------:R-:W-:Y:S01]  /*17b50*/  VIADD R28, R68, 0x40 ;  /* 0x00000040441c7836 */ /* 0x000fe20000000000 */
[----:B------:R-:W-:Y:S01]  /*17b60*/  LEA R64, P2, R2, UR4, 0x1 ;  /* 0x0000000402407c11 */ /* 0x000fe2000f8408ff */
[----:B------:R-:W-:-:S03]  /*17b70*/  IMAD.IADD R3, R3, 0x1, R21 ;  /* 0x0000000103037824 */ /* 0x000fc600078e0215 */
[-C--:B------:R-:W-:Y:S02]  /*17b80*/  ISETP.GE.AND P0, PT, R28, R65.reuse, PT ;  /* 0x000000411c00720c */ /* 0x080fe40003f06270 */
[----:B------:R-:W-:Y:S02]  /*17b90*/  LEA.HI.X R28, R2, UR5, R3, 0x1, P2 ;  /* 0x00000005021c7c11 */ /* 0x000fe400090f0c03 */
[----:B------:R-:W-:Y:S02]  /*17ba0*/  ISETP.GE.AND P2, PT, R68, R65, PT ;  /* 0x000000414400720c */ /* 0x000fe40003f46270 */
[----:B------:R-:W-:-:S04]  /*17bb0*/  IADD3 R0, R18, 0x30820, RZ ;  /* 0x0003082012007810 */ /* 0x000fc80007ffe0ff */
[----:B------:R-:W-:Y:S01]  /*17bc0*/  PRMT R0, RZ, 0x654, R0 ;  /* 0x00000654ff007816 */ /* 0x000fe20000000000 */
[----:B0-----:R0:W1:Y:S01]  /*17bd0*/  SHFL.IDX PT, R21, R64, RZ, 0x181f ;  /* 0x00181fff40157589 */ /* 0x00106200000e0000 */
[----:B------:R-:W-:-:S03]  /*17be0*/  IADD3 R20, R68, 0x20, RZ ;  /* 0x0000002044147810 */ /* 0x000fc60007ffe0ff */
[----:B------:R0:W2:Y:S01]  /*17bf0*/  SHFL.IDX PT, R67, R28, RZ, 0x181f ;  /* 0x00181fff1c437589 */ /* 0x0000a200000e0000 */
[----:B------:R0:W-:Y:S01]  /*17c00*/  SYNCS.ARRIVE.TRANS64.RED.A1T0 RZ, [R0+URZ], RZ ;  /* 0x000000ff00ff79a7 */ /* 0x0001e2000810043f */
[----:B------:R-:W-:Y:S02]  /*17c10*/  ISETP.GE.AND P1, PT, R20, R65, PT ;  /* 0x000000411400720c */ /* 0x000fe40003f26270 */
[----:B------:R-:W-:Y:S01]  /*17c20*/  SHF.R.S32.HI R69, RZ, 0x1f, R222 ;  /* 0x0000001fff457819 */ /* 0x000fe200000114de */
[----:B------:R-:W-:Y:S10]  /*17c30*/  @P2 BRA `(.L_x_648) ;  /* 0x0000000000342947 */ /* 0x000ff40003800000 */
[----:B------:R-:W-:Y:S02]  /*17c40*/  ULDC UR4, c[0x0][0xac8] ;  /* 0x0002b20000047ab9 */ /* 0x000fe40000000800 */
[----:B------:R-:W-:Y:S02]  /*17c50*/  ISETP.GE.AND P4, PT, R222, UR4, PT ;  /* 0x00000004de007c0c */ /* 0x000fe4000bf86270 */
[----:B------:R-:W-:Y:S02]  /*17c60*/  ISETP.GE.AND P3, PT, R70, UR4, PT ;  /* 0x0000000446007c0c */ /* 0x000fe4000bf66270 */
[----:B------:R-:W-:-:S09]  /*17c70*/  ISETP.GE.AND P2, PT, R224, UR4, PT ;  /* 0x00000004e0007c0c */ /* 0x000fd2000bf46270 */
[-C--:B-1----:R-:W-:Y:S02]  /*17c80*/  @!P4 LEA R2, P6, R222, R21.reuse, 0x1 ;  /* 0x00000015de02c211 */ /* 0x082fe400078c08ff */
[----:B------:R-:W-:Y:S02]  /*17c90*/  @!P3 LEA R20, P5, R70, R21, 0x1 ;  /* 0x000000154614b211 */ /* 0x000fe400078a08ff */
[----:B--2---:R-:W-:Y:S02]  /*17ca0*/  @!P4 LEA.HI.X R3, R222, R67, R69, 0x1, P6 ;  /* 0x00000043de03c211 */ /* 0x004fe400030f0c45 */
[----:B------:R-:W-:Y:S02]  /*17cb0*/  @!P2 LEA R66, P6, R224, R21, 0x1 ;  /* 0x00000015e042a211 */ /* 0x000fe400078c08ff */
[-C--:B------:R-:W-:Y:S01]  /*17cc0*/  @!P3 LEA.HI.X R21, R70, R67.reuse, R71, 0x1, P5 ;  /* 0x000000434615b211 */ /* 0x080fe200028f0c47 */
[----:B-----5:R3:W-:Y:S01]  /*17cd0*/  @!P4 ST.E.128 desc[UR56][R2.64], R4 ;  /* 0x000000040200c985 */ /* 0x0207e2000c101d38 */
[----:B------:R-:W-:-:S03]  /*17ce0*/  @!P2 LEA.HI.X R67, R224, R67, R72, 0x1, P6 ;  /* 0x00000043e043a211 */ /* 0x000fc600030f0c48 */
[----:B------:R3:W-:Y:S04]  /*17cf0*/  @!P3 ST.E.128 desc[UR56][R20.64], R32 ;  /* 0x000000201400b985 */ /* 0x0007e8000c101d38 */
[----:B------:R3:W-:Y:S02]  /*17d00*/  @!P2 ST.E.128 desc[UR56][R66.64], R48 ;  /* 0x000000304200a985 */ /* 0x0007e4000c101d38 */
.L_x_648:
[----:B------:R-:W-:Y:S05]  /*17d10*/  BSYNC B1 ;  /* 0x0000000000017941 */ /* 0x000fea0003800000 */
.L_x_647:
[----:B---3-5:R3:W4:Y:S01]  /*17d20*/  SHFL.IDX PT, R7, R28, 0x1, 0x181f ;  /* 0x00381f001c077f89 */ /* 0x02872200000e0000 */
[----:B------:R-:W-:Y:S03]  /*17d30*/  BSSY B1, `(.L_x_649) ;  /* 0x0000010000017945 */ /* 0x000fe60003800000 */
[----:B------:R3:W0:Y:S01]  /*17d40*/  SHFL.IDX PT, R3, R64, 0x1, 0x181f ;  /* 0x00381f0040037f89 */ /* 0x00062200000e0000 */
[----:B------:R-:W-:Y:S05]  /*17d50*/  @P1 BRA `(.L_x_650) ;  /* 0x0000000000341947 */ /* 0x000fea0003800000 */
[----:B------:R-:W-:Y:S02]  /*17d60*/  ULDC UR4, c[0x0][0xac8] ;  /* 0x0002b20000047ab9 */ /* 0x000fe40000000800 */
[----:B------:R-:W-:Y:S02]  /*17d70*/  ISETP.GE.AND P4, PT, R222, UR4, PT ;  /* 0x00000004de007c0c */ /* 0x000fe4000bf86270 */
[----:B------:R-:W-:Y:S02]  /*17d80*/  ISETP.GE.AND P5, PT, R70, UR4, PT ;  /* 0x0000000446007c0c */ /* 0x000fe4000bfa6270 */
[----:B------:R-:W-:-:S09]  /*17d90*/  ISETP.GE.AND P6, PT, R224, UR4, PT ;  /* 0x00000004e0007c0c */ /* 0x000fd2000bfc6270 */
[-C--:B0-----:R-:W-:Y:S02]  /*17da0*/  @!P4 LEA R2, P1, R222, R3.reuse, 0x1 ;  /* 0x00000003de02c211 */ /* 0x081fe400078208ff */
[-C--:B------:R-:W-:Y:S02]  /*17db0*/  @!P5 LEA R4, P2, R70, R3.reuse, 0x1 ;  /* 0x000000034604d211 */ /* 0x080fe400078408ff */
[----:B------:R-:W-:Y:S02]  /*17dc0*/  @!P6 LEA R6, P3, R224, R3, 0x1 ;  /* 0x00000003e006e211 */ /* 0x000fe400078608ff */
[-C--:B----4-:R-:W-:Y:S02]  /*17dd0*/  @!P4 LEA.HI.X R3, R222, R7.reuse, R69, 0x1, P1 ;  /* 0x00000007de03c211 */ /* 0x090fe400008f0c45 */
[-C--:B------:R-:W-:Y:S02]  /*17de0*/  @!P5 LEA.HI.X R5, R70, R7.reuse, R71, 0x1, P2 ;  /* 0x000000074605d211 */ /* 0x080fe400010f0c47 */
[----:B------:R-:W-:Y:S01]  /*17df0*/  @!P6 LEA.HI.X R7, R224, R7, R72, 0x1, P3 ;  /* 0x00000007e007e211 */ /* 0x000fe200018f0c48 */
[----:B------:R0:W-:Y:S04]  /*17e00*/  @!P4 ST.E.128 desc[UR56][R2.64], R8 ;  /* 0x000000080200c985 */ /* 0x0001e8000c101d38 */
[----:B------:R0:W-:Y:S04]  /*17e10*/  @!P5 ST.E.128 desc[UR56][R4.64], R36 ;  /* 0x000000240400d985 */ /* 0x0001e8000c101d38 */
[----:B------:R0:W-:Y:S02]  /*17e20*/  @!P6 ST.E.128 desc[UR56][R6.64], R52 ;  /* 0x000000340600e985 */ /* 0x0001e4000c101d38 */
.L_x_650:
[----:B------:R-:W-:Y:S05]  /*17e30*/  BSYNC B1 ;  /* 0x0000000000017941 */ /* 0x000fea0003800000 */
.L_x_649:
[----:B0---4-:R0:W4:Y:S01]  /*17e40*/  SHFL.IDX PT, R7, R28, 0x2, 0x181f ;  /* 0x00581f001c077f89 */ /* 0x01112200000e0000 */
        /* <DEDUP_REMOVED lines=16> */
.L_x_652:
[----:B------:R-:W-:Y:S05]  /*17f50*/  BSYNC B1 ;  /* 0x0000000000017941 */ /* 0x000fea0003800000 */
.L_x_651:
[----:B------:R-:W-:Y:S01]  /*17f60*/  VIADD R0, R68, 0x60 ;  /* 0x0000006044007836 */ /* 0x000fe20000000000 */
[----:B0---4-:R4:W0:Y:S04]  /*17f70*/  SHFL.IDX PT, R7, R28, 0x3, 0x181f ;  /* 0x00781f001c077f89 */ /* 0x01182800000e0000 */
[----:B------:R-:W-:Y:S01]  /*17f80*/  ISETP.GE.AND P0, PT, R0, R65, PT ;  /* 0x000000410000720c */ /* 0x000fe20003f06270 */
[----:B------:R4:W0:-:S12]  /*17f90*/  SHFL.IDX PT, R9, R64, 0x3, 0x181f ;  /* 0x00781f0040097f89 */ /* 0x00081800000e0000 */
[----:B----4-:R-:W-:Y:S05]  /*17fa0*/  @P0 BRA `(.L_x_653) ;  /* 0x0000000c00580947 */ /* 0x010fea0003800000 */
[----:B------:R-:W-:Y:S02]  /*17fb0*/  ULDC UR4, c[0x0][0xac8] ;  /* 0x0002b20000047ab9 */ /* 0x000fe40000000800 */
[----:B------:R-:W-:Y:S02]  /*17fc0*/  ISETP.GE.AND P2, PT, R222, UR4, PT ;  /* 0x00000004de007c0c */ /* 0x000fe4000bf46270 */
[----:B------:R-:W-:-:S11]  /*17fd0*/  ISETP.GE.AND P3, PT, R70, UR4, PT ;  /* 0x0000000446007c0c */ /* 0x000fd6000bf66270 */
[-C--:B0-----:R-:W-:Y:S02]  /*17fe0*/  @!P2 LEA R2, P0, R222, R9.reuse, 0x1 ;  /* 0x00000009de02a211 */ /* 0x081fe400078008ff */
[----:B------:R-:W-:Y:S02]  /*17ff0*/  @!P3 LEA R4, P1, R70, R9, 0x1 ;  /* 0x000000094604b211 */ /* 0x000fe400078208ff */
[-C--:B------:R-:W-:Y:S02]  /*18000*/  @!P2 LEA.HI.X R3, R222, R7.reuse, R69, 0x1, P0 ;  /* 0x00000007de03a211 */ /* 0x080fe400000f0c45 */
[----:B------:R-:W-:Y:S02]  /*18010*/  @!P3 LEA.HI.X R5, R70, R7, R71, 0x1, P1 ;  /* 0x000000074605b211 */ /* 0x000fe400008f0c47 */
[----:B------:R-:W-:Y:S01]  /*18020*/  ISETP.GE.AND P0, PT, R224, UR4, PT ;  /* 0x00000004e0007c0c */ /* 0x000fe2000bf06270 */
[----:B------:R4:W-:Y:S04]  /*18030*/  @!P2 ST.E.128 desc[UR56][R2.64], R24 ;  /* 0x000000180200a985 */ /* 0x0009e8000c101d38 */
[----:B------:R4:W-:Y:S08]  /*18040*/  @!P3 ST.E.128 desc[UR56][R4.64], R44 ;  /* 0x0000002c0400b985 */ /* 0x0009f0000c101d38 */
[----:B------:R-:W-:Y:S05]  /*18050*/  @P0 BRA `(.L_x_653) ;  /* 0x0000000c002c0947 */ /* 0x000fea0003800000 */
[----:B----4-:R-:W-:-:S04]  /*18060*/  LEA R2, P0, R224, R9, 0x1 ;  /* 0x00000009e0027211 */ /* 0x010fc800078008ff */
[----:B------:R-:W-:-:S05]  /*18070*/  LEA.HI.X R3, R224, R7, R72, 0x1, P0 ;  /* 0x00000007e0037211 */ /* 0x000fca00000f0c48 */
[----:B------:R0:W-:Y:S01]  /*18080*/  ST.E.128 desc[UR56][R2.64], R60 ;  /* 0x0000003c02007985 */ /* 0x0001e2000c101d38 */
[----:B------:R-:W-:Y:S05]  /*18090*/  BRA `(.L_x_653) ;  /* 0x0000000c001c7947 */ /* 0x000fea0003800000 */
.L_x_645:
[----:B------:R-:W-:Y:S01]  /*180a0*/  ULDC.64 UR4, c[0x0][0xc00] ;  /* 0x0003000000047ab9 */ /* 0x000fe20000000a00 */
[----:B------:R-:W-:Y:S01]  /*180b0*/  MOV R6, RZ ;  /* 0x000000ff00067202 */ /* 0x000fe20000000f00 */
[----:B------:R-:W3:Y:S01]  /*180c0*/  LDC R21, c[0x0][0xbe8] ;  /* 0x0002fa00ff157b82 */ /* 0x000ee20000000800 */
[----:B------:R-:W-:Y:S02]  /*180d0*/  ISETP.NE.U32.AND P0, PT, RZ, UR4, PT ;  /* 0x00000004ff007c0c */ /* 0x000fe4000bf05070 */
[----:B------:R-:W-:Y:S02]  /*180e0*/  IADD3 R2, P1, R227, UR4, RZ ;  /* 0x00000004e3027c10 */ /* 0x000fe4000ff3e0ff */
[----:B------:R-:W-:Y:S02]  /*180f0*/  ISETP.NE.AND.EX P0, PT, RZ, UR5, PT, P0 ;  /* 0x00000005ff007c0c */ /* 0x000fe4000bf05300 */
[----:B------:R-:W-:Y:S01]  /*18100*/  IADD3.X R3, R228, UR5, RZ, P1, !PT ;  /* 0x00000005e4037c10 */ /* 0x000fe20008ffe4ff */
[----:B------:R-:W-:-:S02]  /*18110*/  ULDC.64 UR4, c[0x0][0xc08] ;  /* 0x0003020000047ab9 */ /* 0x000fc40000000a00 */
[----:B------:R-:W-:-:S04]  /*18120*/  ISETP.NE.U32.AND P1, PT, RZ, UR4, PT ;  /* 0x00000004ff007c0c */ /* 0x000fc8000bf25070 */
[----:B------:R-:W-:-:S04]  /*18130*/  ISETP.NE.AND.EX P1, PT, RZ, UR5, PT, P1 ;  /* 0x00000005ff007c0c */ /* 0x000fc8000bf25310 */
[----:B------:R4:W5:Y:S09]  /*18140*/  @P0 LDG.E R6, desc[UR56][R2.64] ;  /* 0x0000003802060981 */ /* 0x000972000c1e1900 */
[----:B------:R-:W-:Y:S01]  /*18150*/  @P1 IADD3 R4, P2, R227, UR4, RZ ;  /* 0x00000004e3041c10 */ /* 0x000fe2000ff5e0ff */
[----:B------:R-:W-:-:S02]  /*18160*/  ULDC UR4, c[0x0][0xa88] ;  /* 0x0002a20000047ab9 */ /* 0x000fc40000000800 */
[----:B------:R-:W-:Y:S01]  /*18170*/  IMAD.U32 R0, RZ, RZ, UR4 ;  /* 0x00000004ff007e24 */ /* 0x000fe2000f8e00ff */
[----:B0-----:R-:W-:-:S05]  /*18180*/  @P1 IADD3.X R5, R228, UR5, RZ, P2, !PT ;  /* 0x00000005e4051c10 */ /* 0x001fca00097fe4ff */
[----:B------:R4:W5:Y:S01]  /*18190*/  @P1 LDG.E R0, desc[UR56][R4.64] ;  /* 0x0000003804001981 */ /* 0x000962000c1e1900 */
[----:B---3--:R-:W-:Y:S01]  /*181a0*/  ISETP.NE.AND P2, PT, R21, 0x1, PT ;  /* 0x000000011500780c */ /* 0x008fe20003f45270 */
[----:B------:R-:W0:-:S12]  /*181b0*/  S2R R24, SR_TID.X ;  /* 0x0000000000187919 */ /* 0x000e180000002100 */
[----:B------:R-:W3:Y:S08]  /*181c0*/  @P2 LDC R14, c[0x0][0xbec] ;  /* 0x0002fb00ff0e2b82 */ /* 0x000ef00000000800 */
[----:B------:R-:W1:Y:S01]  /*181d0*/  @P2 LDC R25, c[0x0][0xbf0] ;  /* 0x0002fc00ff192b82 */ /* 0x000e620000000800 */
[----:B0-----:R-:W-:-:S05]  /*181e0*/  VIADD R24, R24, 0xffffff80 ;  /* 0xffffff8018187836 */ /* 0x001fca0000000000 */
[----:B------:R-:W-:Y:S01]  /*181f0*/  ISETP.GE.AND P3, PT, R24, 0x80, PT ;  /* 0x000000801800780c */ /* 0x000fe20003f66270 */
[----:B----4-:R-:W-:-:S12]  /*18200*/  @P1 BRA `(.L_x_654) ;  /* 0x0000000000101947 */ /* 0x010fd80003800000 */
[----:B------:R-:W-:Y:S05]  /*18210*/  @!P0 BRA `(.L_x_654) ;  /* 0x00000000000c8947 */ /* 0x000fea0003800000 */
[----:B------:R-:W4:Y:S04]  /*18220*/  LDG.E R5, desc[UR56][R2.64] ;  /* 0x0000003802057981 */ /* 0x000f28000c1e1900 */
[----:B-----5:R-:W4:Y:S02]  /*18230*/  LDG.E R0, desc[UR56][R2.64+0x4] ;  /* 0x0000043802007981 */ /* 0x020f24000c1e1900 */
[----:B----4-:R-:W-:-:S07]  /*18240*/  IADD3 R0, -R5, R0, RZ ;  /* 0x0000000005007210 */ /* 0x010fce0007ffe1ff */
.L_x_654:
[----:B------:R-:W4:Y:S04]  /*18250*/  LDL.LU R2, [R1+0x44] ;  /* 0x0000440001027983 */ /* 0x000f280000300800 */
[----:B------:R0:W5:Y:S01]  /*18260*/  LDL R20, [R1+0x40] ;  /* 0x0000400001147983 */ /* 0x0001620000100800 */
[----:B------:R-:W-:Y:S01]  /*18270*/  BSSY B1, `(.L_x_655) ;  /* 0x000002e000017945 */ /* 0x000fe20003800000 */
[----:B------:R-:W-:Y:S02]  /*18280*/  SHF.R.S32.HI R10, RZ, 0x1f, R226 ;  /* 0x0000001fff0a7819 */ /* 0x000fe400000114e2 */
[----:B------:R-:W-:Y:S02]  /*18290*/  SEL R229, R229, RZ, !P0 ;  /* 0x000000ffe5e57207 */ /* 0x000fe40004000000 */
[----:B-----5:R-:W-:-:S02]  /*182a0*/  SHF.R.S32.HI R11, RZ, 0x1f, R6 ;  /* 0x0000001fff0b7819 */ /* 0x020fc40000011406 */
[----:B----4-:R-:W-:Y:S01]  /*182b0*/  SEL R12, R2, RZ, !P0 ;  /* 0x000000ff020c7207 */ /* 0x010fe20004000000 */
[----:B0-----:R-:W-:Y:S06]  /*182c0*/  @P3 BRA `(.L_x_656) ;  /* 0x0000000000a03947 */ /* 0x001fec0003800000 */
[----:B------:R-:W0:Y:S01]  /*182d0*/  S2R R2, SR_TID.X ;  /* 0x0000000000027919 */ /* 0x000e220000002100 */
[----:B------:R-:W4:Y:S02]  /*182e0*/  LDC R9, c[0x0][0xbe8] ;  /* 0x0002fa00ff097b82 */ /* 0x000f240000000800 */
[----:B----4-:R-:W-:Y:S02]  /*182f0*/  IMAD R3, R0, R9, RZ ;  /* 0x0000000900037224 */ /* 0x010fe400078e02ff */
[----:B0-----:R-:W-:-:S04]  /*18300*/  IMAD R2, R20, 0x80, R2 ;  /* 0x0000008014027824 */ /* 0x001fc800078e0202 */
[----:B------:R-:W-:-:S05]  /*18310*/  VIADD R8, R2, 0xffffff80 ;  /* 0xffffff8002087836 */ /* 0x000fca0000000000 */
[----:B------:R-:W-:-:S13]  /*18320*/  ISETP.GE.AND P0, PT, R8, R3, PT ;  /* 0x000000030800720c */ /* 0x000fda0003f06270 */
[----:B------:R-:W-:Y:S05]  /*18330*/  @P0 BRA `(.L_x_656) ;  /* 0x0000000000840947 */ /* 0x000fea0003800000 */
[----:B------:R-:W-:Y:S01]  /*18340*/  ISETP.NE.AND P0, PT, R9, 0x1, PT ;  /* 0x000000010900780c */ /* 0x000fe20003f05270 */
[----:B------:R-:W-:Y:S01]  /*18350*/  ULDC.64 UR4, c[0x0][0xb90] ;  /* 0x0002e40000047ab9 */ /* 0x000fe20000000a00 */
[----:B------:R-:W-:Y:S01]  /*18360*/  IMAD.MOV.U32 R2, RZ, RZ, R6 ;  /* 0x000000ffff027224 */ /* 0x000fe200078e0006 */
[----:B------:R-:W-:Y:S01]  /*18370*/  MOV R5, R8 ;  /* 0x0000000800057202 */ /* 0x000fe20000000f00 */
[----:B------:R-:W-:Y:S02]  /*18380*/  IMAD R7, R10, UR4, RZ ;  /* 0x000000040a077c24 */ /* 0x000fe4000f8e02ff */
[----:B------:R-:W-:Y:S02]  /*18390*/  IMAD.MOV.U32 R3, RZ, RZ, R11 ;  /* 0x000000ffff037224 */ /* 0x000fe400078e000b */
[C---:B------:R-:W-:Y:S02]  /*183a0*/  IMAD R7, R226.reuse, UR5, R7 ;  /* 0x00000005e2077c24 */ /* 0x040fe4000f8e0207 */
[----:B------:R-:W-:Y:S01]  /*183b0*/  IMAD.WIDE.U32 R2, R226, UR4, R2 ;  /* 0x00000004e2027c25 */ /* 0x000fe2000f8e0002 */
[----:B------:R-:W-:-:S02]  /*183c0*/  ULDC.64 UR4, c[0x0][0xb98] ;  /* 0x0002e60000047ab9 */ /* 0x000fc40000000a00 */
[----:B------:R-:W0:Y:S02]  /*183d0*/  @P0 LDC R13, c[0x0][0xbec] ;  /* 0x0002fb00ff0d0b82 */ /* 0x000e240000000800 */
[----:B------:R-:W-:-:S03]  /*183e0*/  IADD3 R3, R3, R7, RZ ;  /* 0x0000000703037210 */ /* 0x000fc60007ffe0ff */
[----:B------:R-:W-:-:S03]  /*183f0*/  IMAD.WIDE.U32 R2, R229, UR4, R2 ;  /* 0x00000004e5027c25 */ /* 0x000fc6000f8e0002 */
[----:B------:R-:W4:Y:S01]  /*18400*/  @P0 LDC R15, c[0x0][0xbf0] ;  /* 0x0002fc00ff0f0b82 */ /* 0x000f220000000800 */
[----:B0-----:R-:W-:-:S05]  /*18410*/  @P0 IMAD.HI.U32 R4, R8, R13, RZ ;  /* 0x0000000d08040227 */ /* 0x001fca00078e00ff */
[----:B----4-:R-:W-:Y:S01]  /*18420*/  @P0 SHF.R.U32.HI R5, RZ, R15, R4 ;  /* 0x0000000fff050219 */ /* 0x010fe20000011604 */
[----:B------:R-:W-:-:S03]  /*18430*/  IMAD R4, R12, UR4, RZ ;  /* 0x000000040c047c24 */ /* 0x000fc6000f8e02ff */
[----:B------:R-:W-:Y:S01]  /*18440*/  IADD3 R2, P0, R5, R2, RZ ;  /* 0x0000000205027210 */ /* 0x000fe20007f1e0ff */
[----:B------:R-:W-:-:S04]  /*18450*/  IMAD.MOV R7, RZ, RZ, -R5 ;  /* 0x000000ffff077224 */ /* 0x000fc800078e0a05 */
[----:B------:R-:W-:Y:S01]  /*18460*/  IMAD R7, R9, R7, R8 ;  /* 0x0000000709077224 */ /* 0x000fe200078e0208 */
[----:B------:R-:W-:Y:S01]  /*18470*/  SHF.R.S32.HI R9, RZ, 0x1f, R5 ;  /* 0x0000001fff097819 */ /* 0x000fe20000011405 */
[----:B------:R-:W-:Y:S01]  /*18480*/  IMAD R8, R229, UR5, R4 ;  /* 0x00000005e5087c24 */ /* 0x000fe2000f8e0204 */
[----:B------:R-:W-:Y:S02]  /*18490*/  ULDC.64 UR4, c[0x0][0xb88] ;  /* 0x0002e20000047ab9 */ /* 0x000fe40000000a00 */
[----:B------:R-:W-:Y:S02]  /*184a0*/  SHF.R.S32.HI R4, RZ, 0x1f, R7 ;  /* 0x0000001fff047819 */ /* 0x000fe40000011407 */
[----:B------:R-:W-:-:S03]  /*184b0*/  IADD3.X R3, R9, R3, R8, P0, !PT ;  /* 0x0000000309037210 */ /* 0x000fc600007fe408 */
[----:B------:R-:W-:Y:S02]  /*184c0*/  IMAD R4, R4, UR4, RZ ;  /* 0x0000000404047c24 */ /* 0x000fe4000f8e02ff */
[----:B------:R-:W-:-:S04]  /*184d0*/  IMAD.WIDE.U32 R2, R7, UR4, R2 ;  /* 0x0000000407027c25 */ /* 0x000fc8000f8e0002 */
[----:B------:R-:W-:Y:S01]  /*184e0*/  IMAD R5, R7, UR5, R4 ;  /* 0x0000000507057c24 */ /* 0x000fe2000f8e0204 */
[----:B------:R-:W-:Y:S02]  /*184f0*/  ULDC.64 UR4, c[0x0][0xb50] ;  /* 0x0002d40000047ab9 */ /* 0x000fe40000000a00 */
[----:B------:R-:W-:Y:S01]  /*18500*/  LEA R4, P0, R2, UR4, 0x2 ;  /* 0x0000000402047c11 */ /* 0x000fe2000f8010ff */
[----:B------:R-:W-:-:S05]  /*18510*/  IMAD.IADD R3, R3, 0x1, R5 ;  /* 0x0000000103037824 */ /* 0x000fca00078e0205 */
[----:B------:R-:W-:Y:S02]  /*18520*/  LEA.HI.X R5, R2, UR5, R3, 0x2, P0 ;  /* 0x0000000502057c11 */ /* 0x000fe400080f1403 */
[----:B------:R-:W-:-:S05]  /*18530*/  MOV R3, 0xff800000 ;  /* 0xff80000000037802 */ /* 0x000fca0000000f00 */
[----:B------:R0:W-:Y:S02]  /*18540*/  STG.E desc[UR56][R4.64], R3 ;  /* 0x0000000304007986 */ /* 0x0001e4000c101938 */
.L_x_656:
[----:B------:R-:W-:Y:S05]  /*18550*/  BSYNC B1 ;  /* 0x0000000000017941 */ /* 0x000fea0003800000 */
.L_x_655:
[----:B------:R-:W-:Y:S01]  /*18560*/  SHF.R.S32.HI R8, RZ, 0x1f, R24 ;  /* 0x0000001fff087819 */ /* 0x000fe20000011418 */
[----:B------:R-:W-:Y:S01]  /*18570*/  ULDC.64 UR4, c[0x0][0xaa0] ;  /* 0x0002a80000047ab9 */ /* 0x000fe20000000a00 */
[----:B------:R-:W-:Y:S01]  /*18580*/  BSSY B1, `(.L_x_657) ;  /* 0x0000042000017945 */ /* 0x000fe20003800000 */
[----:B0-----:R-:W-:Y:S01]  /*18590*/  IMAD R3, R11, UR4, RZ ;  /* 0x000000040b037c24 */ /* 0x001fe2000f8e02ff */
[----:B------:R-:W-:Y:S02]  /*185a0*/  LEA.HI R8, R8, R24, RZ, 0x3 ;  /* 0x0000001808087211 */ /* 0x000fe400078f18ff */
[----:B------:R-:W-:Y:S01]  /*185b0*/  SHF.R.S32.HI R11, RZ, 0x1f, R224 ;  /* 0x0000001fff0b7819 */ /* 0x000fe200000114e0 */
[C---:B------:R-:W-:Y:S01]  /*185c0*/  IMAD R5, R6.reuse, UR5, R3 ;  /* 0x0000000506057c24 */ /* 0x040fe2000f8e0203 */
[----:B------:R-:W-:Y:S01]  /*185d0*/  SHF.R.S32.HI R8, RZ, 0x3, R8 ;  /* 0x00000003ff087819 */ /* 0x000fe20000011408 */
[----:B------:R-:W-:Y:S01]  /*185e0*/  IMAD.WIDE.U32 R2, R6, UR4, RZ ;  /* 0x0000000406027c25 */ /* 0x000fe2000f8e00ff */
[----:B------:R-:W-:-:S03]  /*185f0*/  ULDC.64 UR4, c[0x0][0xae8] ;  /* 0x0002ba0000047ab9 */ /* 0x000fc60000000a00 */
[----:B------:R-:W-:Y:S02]  /*18600*/  IMAD R4, R225, 0x20, R8 ;  /* 0x00000020e1047824 */ /* 0x000fe400078e0208 */
[----:B------:R-:W-:Y:S02]  /*18610*/  IMAD.IADD R3, R3, 0x1, R5 ;  /* 0x0000000103037824 */ /* 0x000fe400078e0205 */
[----:B------:R-:W-:Y:S01]  /*18620*/  IMAD R7, R10, UR4, RZ ;  /* 0x000000040a077c24 */ /* 0x000fe2000f8e02ff */
[----:B------:R-:W-:Y:S01]  /*18630*/  LEA R9, R20, R4, 0x7 ;  /* 0x0000000414097211 */ /* 0x000fe200078e38ff */
[----:B------:R-:W-:-:S04]  /*18640*/  IMAD.WIDE.U32 R2, R226, UR4, R2 ;  /* 0x00000004e2027c25 */ /* 0x000fc8000f8e0002 */
[----:B---3--:R-:W-:-:S04]  /*18650*/  @P2 IMAD.HI.U32 R4, R9, R14, RZ ;  /* 0x0000000e09042227 */ /* 0x008fc800078e00ff */
[----:B------:R-:W-:Y:S01]  /*18660*/  IMAD R7, R226, UR5, R7 ;  /* 0x00000005e2077c24 */ /* 0x000fe2000f8e0207 */
[----:B------:R-:W-:Y:S01]  /*18670*/  ULDC.64 UR4, c[0x0][0xaf0] ;  /* 0x0002bc0000047ab9 */ /* 0x000fe20000000a00 */
[----:B------:R-:W-:Y:S01]  /*18680*/  IMAD.MOV.U32 R5, RZ, RZ, R9 ;  /* 0x000000ffff057224 */ /* 0x000fe200078e0009 */
[----:B-1----:R-:W-:Y:S01]  /*18690*/  @P2 SHF.R.U32.HI R5, RZ, R25, R4 ;  /* 0x00000019ff052219 */ /* 0x002fe20000011604 */
[----:B------:R-:W-:Y:S02]  /*186a0*/  IMAD R6, R12, UR4, RZ ;  /* 0x000000040c067c24 */ /* 0x000fe4000f8e02ff */
[----:B------:R-:W-:Y:S01]  /*186b0*/  IMAD.IADD R3, R3, 0x1, R7 ;  /* 0x0000000103037824 */ /* 0x000fe200078e0207 */
[----:B------:R-:W-:Y:S01]  /*186c0*/  SHF.R.S32.HI R4, RZ, 0x1f, R5 ;  /* 0x0000001fff047819 */ /* 0x000fe20000011405 */
[----:B------:R-:W-:Y:S01]  /*186d0*/  IMAD R7, R229, UR5, R6 ;  /* 0x00000005e5077c24 */ /* 0x000fe2000f8e0206 */
[----:B------:R-:W-:Y:S01]  /*186e0*/  IADD3 R6, -R5, RZ, RZ ;  /* 0x000000ff05067210 */ /* 0x000fe20007ffe1ff */
[----:B------:R-:W-:Y:S01]  /*186f0*/  IMAD.WIDE.U32 R2, R229, UR4, R2 ;  /* 0x00000004e5027c25 */ /* 0x000fe2000f8e0002 */
[----:B------:R-:W-:-:S03]  /*18700*/  ULDC.64 UR4, c[0x0][0xae0] ;  /* 0x0002b80000047ab9 */ /* 0x000fc60000000a00 */
[----:B------:R-:W-:Y:S02]  /*18710*/  IMAD.IADD R3, R3, 0x1, R7 ;  /* 0x0000000103037824 */ /* 0x000fe400078e0207 */
[----:B------:R-:W-:Y:S02]  /*18720*/  IMAD R4, R4, UR4, RZ ;  /* 0x0000000404047c24 */ /* 0x000fe4000f8e02ff */
[----:B------:R-:W-:Y:S01]  /*18730*/  IMAD R7, R21, R6, R9 ;  /* 0x0000000615077224 */ /* 0x000fe200078e0209 */
[----:B------:R-:W-:Y:S01]  /*18740*/  LEA R6, R20, R8, 0x7 ;  /* 0x0000000814067211 */ /* 0x000fe200078e38ff */
[C---:B------:R-:W-:Y:S01]  /*18750*/  IMAD R9, R5.reuse, UR5, R4 ;  /* 0x0000000505097c24 */ /* 0x040fe2000f8e0204 */
[----:B------:R-:W-:Y:S01]  /*18760*/  SHF.R.S32.HI R8, RZ, 0x1f, R222 ;  /* 0x0000001fff087819 */ /* 0x000fe200000114de */
[----:B------:R-:W-:Y:S01]  /*18770*/  IMAD.WIDE.U32 R2, R5, UR4, R2 ;  /* 0x0000000405027c25 */ /* 0x000fe2000f8e0002 */
[----:B------:R-:W-:Y:S01]  /*18780*/  SHF.R.S32.HI R4, RZ, 0x1f, R7 ;  /* 0x0000001fff047819 */ /* 0x000fe20000011407 */
[----:B------:R-:W-:-:S02]  /*18790*/  ULDC.64 UR4, c[0x0][0xad8] ;  /* 0x0002b60000047ab9 */ /* 0x000fc40000000a00 */
[----:B------:R-:W-:Y:S02]  /*187a0*/  IMAD.IADD R3, R3, 0x1, R9 ;  /* 0x0000000103037824 */ /* 0x000fe400078e0209 */
[----:B------:R-:W-:Y:S02]  /*187b0*/  IMAD R4, R4, UR4, RZ ;  /* 0x0000000404047c24 */ /* 0x000fe4000f8e02ff */
[----:B------:R-:W-:Y:S02]  /*187c0*/  IMAD R21, R0, R21, RZ ;  /* 0x0000001500157224 */ /* 0x000fe400078e02ff */
[C---:B------:R-:W-:Y:S02]  /*187d0*/  IMAD R5, R7.reuse, UR5, R4 ;  /* 0x0000000507057c24 */ /* 0x040fe4000f8e0204 */
[----:B------:R-:W-:Y:S01]  /*187e0*/  IMAD.WIDE.U32 R2, R7, UR4, R2 ;  /* 0x0000000407027c25 */ /* 0x000fe2000f8e0002 */
[----:B------:R-:W-:Y:S01]  /*187f0*/  ISETP.GE.AND P2, PT, R6, R21, PT ;  /* 0x000000150600720c */ /* 0x000fe20003f46270 */
[----:B------:R-:W-:-:S02]  /*18800*/  ULDC.64 UR4, c[0x0][0xa80] ;  /* 0x0002a00000047ab9 */ /* 0x000fc40000000a00 */
[----:B------:R-:W-:Y:S01]  /*18810*/  VIADD R0, R6, 0x20 ;  /* 0x0000002006007836 */ /* 0x000fe20000000000 */
[----:B------:R-:W-:Y:S01]  /*18820*/  IADD3 R3, R3, R5, RZ ;  /* 0x0000000503037210 */ /* 0x000fe20007ffe0ff */
[----:B------:R-:W-:Y:S01]  /*18830*/  VIADD R10, R222, 0x40 ;  /* 0x00000040de0a7836 */ /* 0x000fe20000000000 */
[----:B------:R-:W-:Y:S02]  /*18840*/  LEA R4, P3, R2, UR4, 0x1 ;  /* 0x0000000402047c11 */ /* 0x000fe4000f8608ff */
[-C--:B------:R-:W-:Y:S01]  /*18850*/  ISETP.GE.AND P1, PT, R0, R21.reuse, PT ;  /* 0x000000150000720c */ /* 0x080fe20003f26270 */
[----:B------:R-:W-:Y:S01]  /*18860*/  VIADD R0, R6, 0x40 ;  /* 0x0000004006007836 */ /* 0x000fe20000000000 */
[----:B------:R-:W-:Y:S01]  /*18870*/  LEA.HI.X R5, R2, UR5, R3, 0x1, P3 ;  /* 0x0000000502057c11 */ /* 0x000fe200098f0c03 */
[----:B------:R0:W1:Y:S01]  /*18880*/  SHFL.IDX PT, R7, R4, RZ, 0x181f ;  /* 0x00181fff04077589 */ /* 0x00006200000e0000 */
[----:B------:R-:W-:Y:S02]  /*18890*/  SHF.R.S32.HI R9, RZ, 0x1f, R10 ;  /* 0x0000001fff097819 */ /* 0x000fe4000001140a */
[----:B------:R-:W-:Y:S01]  /*188a0*/  ISETP.GE.AND P0, PT, R0, R21, PT ;  /* 0x000000150000720c */ /* 0x000fe20003f06270 */
[----:B------:R0:W3:Y:S01]  /*188b0*/  SHFL.IDX PT, R3, R5, RZ, 0x181f ;  /* 0x00181fff05037589 */ /* 0x0000e200000e0000 */
[----:B------:R-:W-:Y:S11]  /*188c0*/  @P2 BRA `(.L_x_658) ;  /* 0x0000000000342947 */ /* 0x000ff60003800000 */
[----:B------:R-:W-:Y:S02]  /*188d0*/  ULDC UR4, c[0x0][0xac8] ;  /* 0x0002b20000047ab9 */ /* 0x000fe40000000800 */
[----:B------:R-:W-:Y:S02]  /*188e0*/  ISETP.GE.AND P4, PT, R222, UR4, PT ;  /* 0x00000004de007c0c */ /* 0x000fe4000bf86270 */
[----:B------:R-:W-:Y:S02]  /*188f0*/  ISETP.GE.AND P3, PT, R10, UR4, PT ;  /* 0x000000040a007c0c */ /* 0x000fe4000bf66270 */
[----:B------:R-:W-:-:S09]  /*18900*/  ISETP.GE.AND P2, PT, R224, UR4, PT ;  /* 0x00000004e0007c0c */ /* 0x000fd2000bf46270 */
[-C--:B-1----:R-:W-:Y:S02]  /*18910*/  @!P4 LEA R12, P6, R222, R7.reuse, 0x1 ;  /* 0x00000007de0cc211 */ /* 0x082fe400078c08ff */
[----:B------:R-:W-:Y:S02]  /*18920*/  @!P3 LEA R14, P5, R10, R7, 0x1 ;  /* 0x000000070a0eb211 */ /* 0x000fe400078a08ff */
[----:B---3--:R-:W-:Y:S02]  /*18930*/  @!P4 LEA.HI.X R13, R222, R3, R8, 0x1, P6 ;  /* 0x00000003de0dc211 */ /* 0x008fe400030f0c08 */
[----:B------:R-:W-:Y:S02]  /*18940*/  @!P2 LEA R2, P6, R224, R7, 0x1 ;  /* 0x00000007e002a211 */ /* 0x000fe400078c08ff */
[-C--:B------:R-:W-:Y:S01]  /*18950*/  @!P3 LEA.HI.X R15, R10, R3.reuse, R9, 0x1, P5 ;  /* 0x000000030a0fb211 */ /* 0x080fe200028f0c09 */
[----:B------:R4:W-:Y:S01]  /*18960*/  @!P4 ST.E.128 desc[UR56][R12.64], RZ ;  /* 0x000000ff0c00c985 */ /* 0x0009e2000c101d38 */
[----:B------:R-:W-:-:S03]  /*18970*/  @!P2 LEA.HI.X R3, R224, R3, R11, 0x1, P6 ;  /* 0x00000003e003a211 */ /* 0x000fc600030f0c0b */
[----:B------:R4:W-:Y:S04]  /*18980*/  @!P3 ST.E.128 desc[UR56][R14.64], RZ ;  /* 0x000000ff0e00b985 */ /* 0x0009e8000c101d38 */
[----:B------:R4:W-:Y:S02]  /*18990*/  @!P2 ST.E.128 desc[UR56][R2.64], RZ ;  /* 0x000000ff0200a985 */ /* 0x0009e4000c101d38 */
.L_x_658:
[----:B------:R-:W-:Y:S05]  /*189a0*/  BSYNC B1 ;  /* 0x0000000000017941 */ /* 0x000fea0003800000 */
.L_x_657:
[----:B---34-:R3:W4:Y:S01]  /*189b0*/  SHFL.IDX PT, R3, R5, 0x1, 0x181f ;  /* 0x00381f0005037f89 */ /* 0x01872200000e0000 */
[----:B------:R-:W-:Y:S03]  /*189c0*/  BSSY B1, `(.L_x_659) ;  /* 0x0000010000017945 */ /* 0x000fe60003800000 */
[----:B-1----:R3:W1:Y:S01]  /*189d0*/  SHFL.IDX PT, R7, R4, 0x1, 0x181f ;  /* 0x00381f0004077f89 */ /* 0x00266200000e0000 */
[----:B------:R-:W-:Y:S05]  /*189e0*/  @P1 BRA `(.L_x_660) ;  /* 0x0000000000341947 */ /* 0x000fea0003800000 */
[----:B------:R-:W-:Y:S02]  /*189f0*/  ULDC UR4, c[0x0][0xac8] ;  /* 0x0002b20000047ab9 */ /* 0x000fe40000000800 */
[----:B------:R-:W-:Y:S02]  /*18a00*/  ISETP.GE.AND P4, PT, R222, UR4, PT ;  /* 0x00000004de007c0c */ /* 0x000fe4000bf86270 */
[----:B------:R-:W-:Y:S02]  /*18a10*/  ISETP.GE.AND P5, PT, R10, UR4, PT ;  /* 0x000000040a007c0c */ /* 0x000fe4000bfa6270 */
[----:B------:R-:W-:-:S09]  /*18a20*/  ISETP.GE.AND P6, PT, R224, UR4, PT ;  /* 0x00000004e0007c0c */ /* 0x000fd2000bfc6270 */
[-C--:B-1----:R-:W-:Y:S02]  /*18a30*/  @!P4 LEA R12, P1, R222, R7.reuse, 0x1 ;  /* 0x00000007de0cc211 */ /* 0x082fe400078208ff */
[-C--:B------:R-:W-:Y:S02]  /*18a40*/  @!P5 LEA R14, P2, R10, R7.reuse, 0x1 ;  /* 0x000000070a0ed211 */ /* 0x080fe400078408ff */
[----:B------:R-:W-:Y:S02]  /*18a50*/  @!P6 LEA R2, P3, R224, R7, 0x1 ;  /* 0x00000007e002e211 */ /* 0x000fe400078608ff */
[-C--:B----4-:R-:W-:Y:S02]  /*18a60*/  @!P4 LEA.HI.X R13, R222, R3.reuse, R8, 0x1, P1 ;  /* 0x00000003de0dc211 */ /* 0x090fe400008f0c08 */
[-C--:B------:R-:W-:Y:S02]  /*18a70*/  @!P5 LEA.HI.X R15, R10, R3.reuse, R9, 0x1, P2 ;  /* 0x000000030a0fd211 */ /* 0x080fe400010f0c09 */
[----:B------:R-:W-:Y:S01]  /*18a80*/  @!P6 LEA.HI.X R3, R224, R3, R11, 0x1, P3 ;  /* 0x00000003e003e211 */ /* 0x000fe200018f0c0b */
[----:B------:R1:W-:Y:S04]  /*18a90*/  @!P4 ST.E.128 desc[UR56][R12.64], RZ ;  /* 0x000000ff0c00c985 */ /* 0x0003e8000c101d38 */
[----:B------:R1:W-:Y:S04]  /*18aa0*/  @!P5 ST.E.128 desc[UR56][R14.64], RZ ;  /* 0x000000ff0e00d985 */ /* 0x0003e8000c101d38 */
[----:B------:R1:W-:Y:S02]  /*18ab0*/  @!P6 ST.E.128 desc[UR56][R2.64], RZ ;  /* 0x000000ff0200e985 */ /* 0x0003e4000c101d38 */
.L_x_660:
[----:B------:R-:W-:Y:S05]  /*18ac0*/  BSYNC B1 ;  /* 0x0000000000017941 */ /* 0x000fea0003800000 */
.L_x_659:
[----:B-1--4-:R1:W4:Y:S01]  /*18ad0*/  SHFL.IDX PT, R3, R5, 0x2, 0x181f ;  /* 0x00581f0005037f89 */ /* 0x01232200000e0000 */
        /* <DEDUP_REMOVED lines=16> */
.L_x_662:
[----:B------:R-:W-:Y:S05]  /*18be0*/  BSYNC B1 ;  /* 0x0000000000017941 */ /* 0x000fea0003800000 */
.L_x_661:
[----:B------:R-:W-:Y:S01]  /*18bf0*/  VIADD R0, R6, 0x60 ;  /* 0x0000006006007836 */ /* 0x000fe20000000000 */
[----:B01-3--:R-:W0:Y:S04]  /*18c00*/  SHFL.IDX PT, R5, R5, 0x3, 0x181f ;  /* 0x00781f0005057f89 */ /* 0x00be2800000e0000 */
[----:B------:R-:W-:Y:S01]  /*18c10*/  ISETP.GE.AND P0, PT, R0, R21, PT ;  /* 0x000000150000720c */ /* 0x000fe20003f06270 */
[----:B----4-:R1:W3:-:S12]  /*18c20*/  SHFL.IDX PT, R3, R4, 0x3, 0x181f ;  /* 0x00781f0004037f89 */ /* 0x0102d800000e0000 */
[----:B-1----:R-:W-:Y:S05]  /*18c30*/  @P0 BRA `(.L_x_653) ;  /* 0x0000000000340947 */ /* 0x002fea0003800000 */
[----:B------:R-:W-:Y:S02]  /*18c40*/  ULDC UR4, c[0x0][0xac8] ;  /* 0x0002b20000047ab9 */ /* 0x000fe40000000800 */
[----:B------:R-:W-:Y:S02]  /*18c50*/  ISETP.GE.AND P3, PT, R222, UR4, PT ;  /* 0x00000004de007c0c */ /* 0x000fe4000bf66270 */
[----:B------:R-:W-:Y:S02]  /*18c60*/  ISETP.GE.AND P4, PT, R10, UR4, PT ;  /* 0x000000040a007c0c */ /* 0x000fe4000bf86270 */
[----:B------:R-:W-:-:S09]  /*18c70*/  ISETP.GE.AND P5, PT, R224, UR4, PT ;  /* 0x00000004e0007c0c */ /* 0x000fd2000bfa6270 */
[-C--:B---3--:R-:W-:Y:S02]  /*18c80*/  @!P3 LEA R6, P0, R222, R3.reuse, 0x1 ;  /* 0x00000003de06b211 */ /* 0x088fe400078008ff */
[-C--:B------:R-:W-:Y:S02]  /*18c90*/  @!P4 LEA R12, P1, R10, R3.reuse, 0x1 ;  /* 0x000000030a0cc211 */ /* 0x080fe400078208ff */
[----:B------:R-:W-:Y:S02]  /*18ca0*/  @!P5 LEA R2, P2, R224, R3, 0x1 ;  /* 0x00000003e002d211 */ /* 0x000fe400078408ff */
[-C--:B0-----:R-:W-:Y:S02]  /*18cb0*/  @!P3 LEA.HI.X R7, R222, R5.reuse, R8, 0x1, P0 ;  /* 0x00000005de07b211 */ /* 0x081fe400000f0c08 */
[-C--:B------:R-:W-:Y:S02]  /*18cc0*/  @!P4 LEA.HI.X R13, R10, R5.reuse, R9, 0x1, P1 ;  /* 0x000000050a0dc211 */ /* 0x080fe400008f0c09 */
[----:B------:R-:W-:Y:S01]  /*18cd0*/  @!P5 LEA.HI.X R3, R224, R5, R11, 0x1, P2 ;  /* 0x00000005e003d211 */ /* 0x000fe200010f0c0b */
[----:B------:R1:W-:Y:S04]  /*18ce0*/  @!P3 ST.E.128 desc[UR56][R6.64], RZ ;  /* 0x000000ff0600b985 */ /* 0x0003e8000c101d38 */
[----:B------:R1:W-:Y:S04]  /*18cf0*/  @!P4 ST.E.128 desc[UR56][R12.64], RZ ;  /* 0x000000ff0c00c985 */ /* 0x0003e8000c101d38 */
[----:B------:R1:W-:Y:S02]  /*18d00*/  @!P5 ST.E.128 desc[UR56][R2.64], RZ ;  /* 0x000000ff0200d985 */ /* 0x0003e4000c101d38 */
.L_x_653:
[----:B------:R-:W-:Y:S05]  /*18d10*/  BSYNC B0 ;  /* 0x0000000000007941 */ /* 0x000fea0003800000 */
.L_x_644:
[----:B------:R-:W-:Y:S02]  /*18d20*/  ULDC UR4, c[0x0][0xc3c] ;  /* 0x00030f0000047ab9 */ /* 0x000fe40000000800 */
[----:B--2---:R-:W-:-:S13]  /*18d30*/  ISETP.GE.AND P0, PT, R31, UR4, PT ;  /* 0x000000041f007c0c */ /* 0x004fda000bf06270 */
[----:B------:R-:W-:Y:S05]  /*18d40*/  @!P0 BRA `(.L_x_663) ;  /* 0xfffffe84008c8947 */ /* 0x000fea000383ffff */
[----:B------:R-:W-:Y:S05]  /*18d50*/  BRA `(.L_x_448) ;  /* 0x0000006800b07947 */ /* 0x000fea0003800000 */
.L_x_446:
[----:B------:R-:W-:-:S08]  /*18d60*/  NOP ;  /* 0x0000000000007918 */ /* 0x000fd00000000000 */
[----:B------:R-:W0:-:S00]  /*18d70*/  USETMAXREG.DEALLOC.CTAPOOL 0x28 ;  /* 0x00000028000079c8 */ /* 0x000e0000080e0500 */
[----:B0-----:R-:W2:Y:S01]  /*18d80*/  LDL.LU R3, [R1] ;  /* 0x0000000001037983 */ /* 0x001ea20000300800 */
[----:B------:R-:W-:Y:S02]  /*18d90*/  LOP3.LUT R2, R2, 0x3, RZ, 0xc0, !PT ;  /* 0x0000000302027812 */ /* 0x000fe400078ec0ff */
[----:B------:R-:W-:-:S04]  /*18da0*/  MOV R4, RZ ;  /* 0x000000ff00047202 */ /* 0x000fc80000000f00 */
[----:B------:R-:W0:Y:S02]  /*18db0*/  SHFL.IDX PT, R2, R2, RZ, 0x1f ;  /* 0x00001fff02027589 */ /* 0x000e2400000e0000 */
[----:B0-----:R-:W-:Y:S02]  /*18dc0*/  ISETP.NE.AND P0, PT, R2, RZ, PT ;  /* 0x000000ff0200720c */ /* 0x001fe40003f05270 */
[----:B--2---:R-:W-:-:S11]  /*18dd0*/  LOP3.LUT R3, R3, 0xffffffdf, RZ, 0xc0, !PT ;  /* 0xffffffdf03037812 */ /* 0x004fd600078ec0ff */
[----:B------:R-:W-:-:S05]  /*18de0*/  @P0 LOP3.LUT R3, R3, 0x20, RZ, 0xfc, !PT ;  /* 0x0000002003030812 */ /* 0x000fca00078efcff */
[----:B------:R0:W-:Y:S01]  /*18df0*/  STL [R1], R3 ;  /* 0x0000000301007387 */ /* 0x0001e20000100800 */
[----:B------:R-:W-:Y:S05]  /*18e00*/  @!P0 BRA `(.L_x_664) ;  /* 0x00000000001c8947 */ /* 0x000fea0003800000 */
[----:B------:R-:W1:Y:S08]  /*18e10*/  S2UR UR5, SR_CgaCtaId ;  /* 0x00000000000579c3 */ /* 0x000e700000008800 */
[----:B------:R-:W-:Y:S06]  /*18e20*/  BAR.SYNC.DEFER_BLOCKING 0x5, 0x180 ;  /* 0x0146000000007b1d */ /* 0x000fec0000010000 */
[----:B------:R-:W-:-:S02]  /*18e30*/  UMOV UR4, 0x400 ;  /* 0x0000040000047882 */ /* 0x000fc40000000000 */
[----:B-1----:R-:W-:-:S09]  /*18e40*/  ULEA UR4, UR5, UR4, 0x18 ;  /* 0x0000000405047291 */ /* 0x002fd2000f8ec03f */
[----:B------:R-:W1:Y:S01]  /*18e50*/  LDS.128 R16, [UR4+0x308d0] ;  /* 0x0308d004ff107984 */ /* 0x000e620008000c00 */
[----:B------:R-:W-:Y:S06]  /*18e60*/  BAR.ARV 0x4, 0x180 ;  /* 0x0106000000007b1d */ /* 0x000fec0000002000 */
[----:B------:R-:W-:Y:S05]  /*18e70*/  BRA `(.L_x_665) ;  /* 0x0000000400fc7947 */ /* 0x000fea0003800000 */
.L_x_664:
[----:B------:R-:W-:Y:S01]  /*18e80*/  LOP3.LUT R5, R0, 0x1f, RZ, 0xc0, !PT ;  /* 0x0000001f00057812 */ /* 0x000fe200078ec0ff */
[----:B------:R-:W-:Y:S01]  /*18e90*/  ULDC UR4, c[0x0][0xc3c] ;  /* 0x00030f0000047ab9 */ /* 0x000fe20000000800 */
[----:B------:R-:W1:Y:S01]  /*18ea0*/  S2UR UR6, SR_CTAID.X ;  /* 0x00000000000679c3 */ /* 0x000e620000002500 */
[----:B------:R-:W-:Y:S01]  /*18eb0*/  ULDC UR5, c[0x0][0xc38] ;  /* 0x00030e0000057ab9 */ /* 0x000fe20000000800 */
[----:B------:R-:W-:-:S04]  /*18ec0*/  ISETP.NE.AND P0, PT, R5, 0x1f, PT ;  /* 0x0000001f0500780c */ /* 0x000fc80003f05270 */
[----:B------:R-:W-:-:S13]  /*18ed0*/  ISETP.GE.OR P1, PT, R5, UR4, !P0 ;  /* 0x0000000405007c0c */ /* 0x000fda000c726670 */
[----:B0-----:R-:W0:Y:S02]  /*18ee0*/  @!P1 LDC.64 R2, c[0x0][0xc80] ;  /* 0x00032000ff029b82 */ /* 0x001e240000000a00 */
[----:B0-----:R-:W-:-:S05]  /*18ef0*/  @!P1 IMAD.WIDE.U32 R2, R5, 0x4, R2 ;  /* 0x0000000405029825 */ /* 0x001fca00078e0002 */
[----:B------:R-:W2:Y:S01]  /*18f00*/  @!P1 LDG.E R4, desc[UR56][R2.64] ;  /* 0x0000003802049981 */ /* 0x000ea2000c1e1900 */
[C---:B------:R-:W-:Y:S01]  /*18f10*/  ISETP.NE.AND P1, PT, R5.reuse, RZ, PT ;  /* 0x000000ff0500720c */ /* 0x040fe20003f25270 */
[----:B------:R-:W-:Y:S01]  /*18f20*/  UMOV UR4, URZ ;  /* 0x0000003f00047c82 */ /* 0x000fe20008000000 */
[C---:B------:R-:W-:Y:S02]  /*18f30*/  ISETP.GE.U32.AND P2, PT, R5.reuse, 0x2, PT ;  /* 0x000000020500780c */ /* 0x040fe40003f46070 */
[C---:B------:R-:W-:Y:S02]  /*18f40*/  ISETP.GE.U32.AND P3, PT, R5.reuse, 0x4, PT ;  /* 0x000000040500780c */ /* 0x040fe40003f66070 */
[C---:B------:R-:W-:Y:S02]  /*18f50*/  ISETP.GE.U32.AND P4, PT, R5.reuse, 0x8, PT ;  /* 0x000000080500780c */ /* 0x040fe40003f86070 */
[----:B------:R-:W-:Y:S02]  /*18f60*/  ISETP.GE.U32.AND P5, PT, R5, 0x10, PT ;  /* 0x000000100500780c */ /* 0x000fe40003fa6070 */
[----:B------:R-:W-:Y:S01]  /*18f70*/  MOV R16, RZ ;  /* 0x000000ff00107202 */ /* 0x000fe20000000f00 */
[----:B--2---:R-:W0:Y:S02]  /*18f80*/  SHFL.UP PT, R6, R4, 0x1, RZ ;  /* 0x0420000004067989 */ /* 0x004e2400000e00ff */
        /* <DEDUP_REMOVED lines=19> */
[----:B------:R-:W0:Y:S01]  /*190c0*/  LDC R10, c[0x0][0xc3c] ;  /* 0x00030f00ff0a7b82 */ /* 0x000e220000000800 */
[----:B------:R-:W-:Y:S01]  /*190d0*/  IMAD.MOV.U32 R6, RZ, RZ, R3 ;  /* 0x000000ffff067224 */ /* 0x000fe200078e0003 */
[----:B------:R-:W-:Y:S01]  /*190e0*/  UMOV UR4, URZ ;  /* 0x0000003f00047c82 */ /* 0x000fe20008000000 */
[----:B------:R-:W-:Y:S01]  /*190f0*/  ULDC UR7, c[0x0][0xc3c] ;  /* 0x00030f0000077ab9 */ /* 0x000fe20000000800 */
[----:B------:R-:W-:-:S05]  /*19100*/  ULDC UR5, c[0x0][0xc38] ;  /* 0x00030e0000057ab9 */ /* 0x000fca0000000800 */
.L_x_670:
[----:B------:R-:W-:Y:S01]  /*19110*/  UIADD3 UR4, UR4, 0x1f, URZ ;  /* 0x0000001f04047890 */ /* 0x000fe2000fffe03f */
[----:B------:R-:W-:-:S05]  /*19120*/  MOV R19, UR7 ;  /* 0x0000000700137c02 */ /* 0x000fca0008000f00 */
[----:B0-----:R-:W-:-:S13]  /*19130*/  ISETP.LE.AND P6, PT, R10, UR4, PT ;  /* 0x000000040a007c0c */ /* 0x001fda000bfc3270 */
[----:B------:R-:W-:Y:S05]  /*19140*/  @P6 BRA `(.L_x_667) ;  /* 0x0000000400246947 */ /* 0x000fea0003800000 */
[----:B------:R-:W-:Y:S01]  /*19150*/  VIADD R7, R5, UR4 ;  /* 0x0000000405077c36 */ /* 0x000fe20008000000 */
[----:B------:R-:W-:Y:S01]  /*19160*/  BSSY B0, `(.L_x_668) ;  /* 0x0000007000007945 */ /* 0x000fe20003800000 */
[----:B------:R-:W-:-:S03]  /*19170*/  IMAD.MOV.U32 R4, RZ, RZ, RZ ;  /* 0x000000ffff047224 */ /* 0x000fc600078e00ff */
[----:B------:R-:W-:-:S13]  /*19180*/  ISETP.GE.OR P6, PT, R7, R10, !P0 ;  /* 0x0000000a0700720c */ /* 0x000fda00047c6670 */
[----:B------:R-:W-:Y:S05]  /*19190*/  @P6 BRA `(.L_x_669) ;  /* 0x00000000000c6947 */ /* 0x000fea0003800000 */
[----:B------:R-:W0:Y:S02]  /*191a0*/  LDC.64 R2, c[0x0][0xc80] ;  /* 0x00032000ff027b82 */ /* 0x000e240000000a00 */
[----:B0-----:R-:W-:-:S05]  /*191b0*/  IMAD.WIDE R2, R7, 0x4, R2 ;  /* 0x0000000407027825 */ /* 0x001fca00078e0202 */
[----:B------:R0:W5:Y:S02]  /*191c0*/  LDG.E R4, desc[UR56][R2.64] ;  /* 0x0000003802047981 */ /* 0x000164000c1e1900 */
.L_x_669:
[----:B------:R-:W-:Y:S05]  /*191d0*/  BSYNC B0 ;  /* 0x0000000000007941 */ /* 0x000fea0003800000 */
.L_x_668:
[----:B0----5:R-:W0:Y:S02]  /*191e0*/  SHFL.UP PT, R2, R4, 0x1, RZ ;  /* 0x0420000004027989 */ /* 0x021e2400000e00ff */
        /* <DEDUP_REMOVED lines=16> */
[----:B------:R-:W-:-:S05]  /*192f0*/  IMAD.IADD R6, R3, 0x1, R6 ;  /* 0x0000000103067824 */ /* 0x000fca00078e0206 */
[----:B------:R-:W-:-:S13]  /*19300*/  ISETP.GT.AND P6, PT, R6, UR6, PT ;  /* 0x0000000606007c0c */ /* 0x000fda000bfc4270 */
[----:B------:R-:W-:Y:S05]  /*19310*/  @!P6 BRA `(.L_x_670) ;  /* 0xfffffffc007ce947 */ /* 0x000fea000383ffff */
[----:B------:R-:W-:-:S07]  /*19320*/  MOV R7, R9 ;  /* 0x0000000900077202 */ /* 0x000fce0000000f00 */
.L_x_666:
        /* <DEDUP_REMOVED lines=13> */
[----:B------:R-:W-:-:S06]  /*19400*/  IADD3 R16, R19, -0x1, RZ ;  /* 0xffffffff13107810 */ /* 0x000fcc0007ffe0ff */
[----:B------:R2:W3:Y:S02]  /*19410*/  SHFL.IDX PT, R16, R7, R16, 0x1f ;  /* 0x00001f1007107589 */ /* 0x0004e400000e0000 */
.L_x_671:
[----:B---3--:R-:W-:Y:S01]  /*19420*/  IMAD R16, R16, UR5, R9 ;  /* 0x0000000510107c24 */ /* 0x008fe2000f8e0209 */
[----:B0-----:R-:W-:Y:S01]  /*19430*/  IABS R2, R12 ;  /* 0x0000000c00027213 */ /* 0x001fe20000000000 */
[----:B-12---:R-:W-:Y:S02]  /*19440*/  IMAD.MOV R7, RZ, RZ, -R3 ;  /* 0x000000ffff077224 */ /* 0x006fe400078e0a03 */
[----:B------:R-:W-:Y:S01]  /*19450*/  VIADD R19, R19, UR4 ;  /* 0x0000000413137c36 */ /* 0x000fe20008000000 */
[----:B------:R-:W-:Y:S01]  /*19460*/  IADD3 R9, -R16, UR6, RZ ;  /* 0x0000000610097c10 */ /* 0x000fe2000fffe1ff */
[----:B------:R-:W-:Y:S01]  /*19470*/  IMAD.MOV R6, RZ, RZ, -R2 ;  /* 0x000000ffff067224 */ /* 0x000fe200078e0a02 */
[----:B------:R-:W-:Y:S01]  /*19480*/  MOV R2, RZ ;  /* 0x000000ff00027202 */ /* 0x000fe20000000f00 */
[----:B------:R-:W-:Y:S01]  /*19490*/  IMAD R7, R7, R10, RZ ;  /* 0x0000000a07077224 */ /* 0x000fe200078e02ff */
[----:B------:R-:W-:-:S03]  /*194a0*/  IABS R4, R9 ;  /* 0x0000000900047213 */ /* 0x000fc60000000000 */
[----:B------:R-:W-:-:S04]  /*194b0*/  IMAD.HI.U32 R2, R3, R7, R2 ;  /* 0x0000000703027227 */ /* 0x000fc800078e0002 */
[----:B------:R-:W-:Y:S02]  /*194c0*/  IMAD.MOV.U32 R3, RZ, RZ, R4 ;  /* 0x000000ffff037224 */ /* 0x000fe400078e0004 */
[----:B------:R-:W-:Y:S02]  /*194d0*/  IMAD.MOV.U32 R4, RZ, RZ, R6 ;  /* 0x000000ffff047224 */ /* 0x000fe400078e0006 */
[----:B------:R-:W-:-:S04]  /*194e0*/  IMAD.HI.U32 R2, R2, R3, RZ ;  /* 0x0000000302027227 */ /* 0x000fc800078e00ff */
[----:B------:R-:W-:-:S05]  /*194f0*/  IMAD R3, R2, R4, R3 ;  /* 0x0000000402037224 */ /* 0x000fca00078e0203 */
[----:B------:R-:W-:-:S13]  /*19500*/  ISETP.GT.U32.AND P1, PT, R10, R3, PT ;  /* 0x000000030a00720c */ /* 0x000fda0003f24070 */
[-C--:B------:R-:W-:Y:S01]  /*19510*/  @!P1 IADD3 R3, R3, -R10.reuse, RZ ;  /* 0x8000000a03039210 */ /* 0x080fe20007ffe0ff */
[----:B------:R-:W-:Y:S01]  /*19520*/  @!P1 VIADD R2, R2, 0x1 ;  /* 0x0000000102029836 */ /* 0x000fe20000000000 */
[----:B------:R-:W-:Y:S02]  /*19530*/  ISETP.NE.AND P1, PT, R12, RZ, PT ;  /* 0x000000ff0c00720c */ /* 0x000fe40003f25270 */
[----:B------:R-:W-:Y:S02]  /*19540*/  ISETP.GE.U32.AND P0, PT, R3, R10, PT ;  /* 0x0000000a0300720c */ /* 0x000fe40003f06070 */
[----:B------:R-:W-:-:S04]  /*19550*/  LOP3.LUT R3, R9, R12, RZ, 0x3c, !PT ;  /* 0x0000000c09037212 */ /* 0x000fc800078e3cff */
[----:B------:R-:W-:-:S07]  /*19560*/  ISETP.GE.AND P2, PT, R3, RZ, PT ;  /* 0x000000ff0300720c */ /* 0x000fce0003f46270 */
[----:B------:R-:W-:-:S06]  /*19570*/  @P0 VIADD R2, R2, 0x1 ;  /* 0x0000000102020836 */ /* 0x000fcc0000000000 */
[----:B------:R-:W-:Y:S02]  /*19580*/  @!P2 IADD3 R2, -R2, RZ, RZ ;  /* 0x000000ff0202a210 */ /* 0x000fe40007ffe1ff */
[----:B------:R-:W-:-:S04]  /*19590*/  @!P1 LOP3.LUT R2, RZ, R12, RZ, 0x33, !PT ;  /* 0x0000000cff029212 */ /* 0x000fc800078e33ff */
[----:B------:R-:W-:Y:S01]  /*195a0*/  MOV R18, R2 ;  /* 0x0000000200127202 */ /* 0x000fe20000000f00 */
[----:B------:R-:W-:-:S04]  /*195b0*/  IMAD.MOV R17, RZ, RZ, -R2 ;  /* 0x000000ffff117224 */ /* 0x000fc800078e0a02 */
[----:B------:R-:W-:Y:S01]  /*195c0*/  IMAD R17, R12, R17, R9 ;  /* 0x000000110c117224 */ /* 0x000fe200078e0209 */
[----:B------:R-:W-:Y:S06]  /*195d0*/  BRA `(.L_x_672) ;  /* 0x00000000000c7947 */ /* 0x000fec0003800000 */
.L_x_667:
[----:B------:R-:W-:Y:S01]  /*195e0*/  IMAD.MOV.U32 R17, RZ, RZ, RZ ;  /* 0x000000ffff117224 */ /* 0x000fe200078e00ff */
[----:B------:R-:W-:Y:S01]  /*195f0*/  MOV R18, RZ ;  /* 0x000000ff00127202 */ /* 0x000fe20000000f00 */
[----:B------:R-:W-:-:S07]  /*19600*/  IMAD.U32 R16, RZ, RZ, UR6 ;  /* 0x00000006ff107e24 */ /* 0x000fce000f8e00ff */
.L_x_672:
[----:B------:R-:W-:-:S13]  /*19610*/  ISETP.NE.AND P0, PT, R5, RZ, PT ;  /* 0x000000ff0500720c */ /* 0x000fda0003f05270 */
[----:B------:R-:W0:Y:S01]  /*19620*/  @!P0 S2R R3, SR_CgaCtaId ;  /* 0x0000000000038919 */ /* 0x000e220000008800 */
[----:B------:R-:W-:-:S04]  /*19630*/  @!P0 MOV R2, 0x400 ;  /* 0x0000040000028802 */ /* 0x000fc80000000f00 */
[----:B0-----:R-:W-:-:S05]  /*19640*/  @!P0 LEA R2, R3, R2, 0x18 ;  /* 0x0000000203028211 */ /* 0x001fca00078ec0ff */
[----:B------:R2:W-:Y:S01]  /*19650*/  @!P0 STS.128 [R2+0x308d0], R16 ;  /* 0x0308d01002008388 */ /* 0x0005e20000000c00 */
[----:B------:R-:W-:Y:S06]  /*19660*/  BAR.ARV 0x5, 0x180 ;  /* 0x0146000000007b1d */ /* 0x000fec0000002000 */
.L_x_665:
[----:B------:R3:W-:Y:S01]  /*19670*/  STL [R1+0x28], RZ ;  /* 0x000028ff01007387 */ /* 0x0007e20000100800 */
[----:B------:R-:W-:Y:S01]  /*19680*/  ULDC UR4, c[0x0][0xc3c] ;  /* 0x00030f0000047ab9 */ /* 0x000fe20000000800 */
[----:B------:R-:W-:Y:S01]  /*19690*/  IMAD.MOV.U32 R28, RZ, RZ, 0x1 ;  /* 0x00000001ff1c7424 */ /* 0x000fe200078e00ff */
[----:B-1----:R-:W-:Y:S01]  /*196a0*/  ISETP.GE.AND P0, PT, R19, UR4, PT ;  /* 0x0000000413007c0c */ /* 0x002fe2000bf06270 */
[----:B------:R-:W-:-:S12]  /*196b0*/  IMAD.MOV.U32 R26, RZ, RZ, RZ ;  /* 0x000000ffff1a7224 */ /* 0x000fd800078e00ff */
[----:B---3--:R-:W-:Y:S05]  /*196c0*/  @P0 BRA `(.L_x_673) ;  /* 0x0000005c00780947 */ /* 0x008fea0003800000 */
[----:B------:R-:W1:Y:S01]  /*196d0*/  S2UR UR5, SR_CgaCtaId ;  /* 0x00000000000579c3 */ /* 0x000e620000008800 */
[C---:B------:R-:W-:Y:S01]  /*196e0*/  SHF.L.U32 R33, R0.reuse, 0x3, RZ ;  /* 0x0000000300217819 */ /* 0x040fe200000006ff */
[----:B------:R-:W-:Y:S01]  /*196f0*/  UMOV UR4, 0x400 ;  /* 0x0000040000047882 */ /* 0x000fe20000000000 */
[----:B------:R-:W-:Y:S01]  /*19700*/  LOP3.LUT R4, R0, 0x7f, RZ, 0xc0, !PT ;  /* 0x0000007f00047812 */ /* 0x000fe200078ec0ff */
[----:B------:R3:W-:Y:S01]  /*19710*/  STL [R1+0x28], RZ ;  /* 0x000028ff01007387 */ /* 0x0007e20000100800 */
[C---:B0-----:R-:W-:Y:S01]  /*19720*/  LOP3.LUT R3, R33.reuse, 0x1f8, RZ, 0xc0, !PT ;  /* 0x000001f821037812 */ /* 0x041fe200078ec0ff */
[----:B------:R-:W-:Y:S01]  /*19730*/  BSSY B8, `(.L_x_673) ;  /* 0x00005d7000087945 */ /* 0x000fe20003800000 */
[----:B------:R-:W-:Y:S01]  /*19740*/  LOP3.LUT R33, R33, 0x38, RZ, 0xc0, !PT ;  /* 0x0000003821217812 */ /* 0x000fe200078ec0ff */
[----:B------:R-:W-:Y:S01]  /*19750*/  IMAD.SHL.U32 R37, R4, 0x8, RZ ;  /* 0x0000000804257824 */ /* 0x000fe200078e00ff */
[----:B--2---:R-:W-:Y:S01]  /*19760*/  LOP3.LUT R2, R3, 0x38, R0, 0x78, !PT ;  /* 0x0000003803027812 */ /* 0x004fe200078e7800 */
[----:B------:R-:W-:Y:S01]  /*19770*/  IMAD.SHL.U32 R0, R0, 0x10, RZ ;  /* 0x0000001000007824 */ /* 0x000fe200078e00ff */
[----:B------:R-:W-:-:S02]  /*19780*/  MOV R28, 0x1 ;  /* 0x00000001001c7802 */ /* 0x000fc40000000f00 */
[----:B------:R-:W-:Y:S02]  /*19790*/  CS2R R26, SRZ ;  /* 0x00000000001a7805 */ /* 0x000fe4000001ff00 */
[----:B------:R-:W-:Y:S01]  /*197a0*/  LOP3.LUT R37, R2, 0x200, R37, 0xf8, !PT ;  /* 0x0000020002257812 */ /* 0x000fe200078ef825 */
[----:B------:R-:W-:Y:S01]  /*197b0*/  IMAD.MOV.U32 R29, RZ, RZ, 0x1 ;  /* 0x00000001ff1d7424 */ /* 0x000fe200078e00ff */
[----:B------:R-:W-:Y:S01]  /*197c0*/  SHF.R.U32.HI R2, RZ, 0x3, R4 ;  /* 0x00000003ff027819 */ /* 0x000fe20000011604 */
[----:B------:R-:W-:Y:S01]  /*197d0*/  ULOP3.LUT UR39, UR61, 0x2, URZ, 0xfc, !UPT ;  /* 0x000000023d277892 */ /* 0x000fe2000f8efc3f */
[C---:B------:R-:W-:Y:S01]  /*197e0*/  LOP3.LUT R36, R33.reuse, 0x40, RZ, 0xfc, !PT ;  /* 0x0000004021247812 */ /* 0x040fe200078efcff */
[----:B------:R-:W-:Y:S01]  /*197f0*/  ULDC.64 UR36, c[0x0][0x198] ;  /* 0x0000660000247ab9 */ /* 0x000fe20000000a00 */
[----:B------:R-:W-:Y:S01]  /*19800*/  LOP3.LUT R0, R2, 0x70, R0, 0xf8, !PT ;  /* 0x0000007002007812 */ /* 0x000fe200078ef800 */
[----:B------:R-:W-:Y:S01]  /*19810*/  ULDC UR38, c[0x0][0xc] ;  /* 0x0000030000267ab9 */ /* 0x000fe20000000800 */
[----:B------:R-:W-:Y:S01]  /*19820*/  LOP3.LUT R35, R33, 0x80, RZ, 0xfc, !PT ;  /* 0x0000008021237812 */ /* 0x000fe200078efcff */
[----:B-1----:R-:W-:-:S06]  /*19830*/  ULEA UR4, UR5, UR4, 0x18 ;  /* 0x0000000405047291 */ /* 0x002fcc000f8ec03f */
[----:B------:R-:W-:-:S05]  /*19840*/  IMAD.U32 R22, RZ, RZ, UR4 ;  /* 0x00000004ff167e24 */ /* 0x000fca000f8e00ff */
[----:B------:R-:W-:-:S05]  /*19850*/  LEA R0, R37, R22, 0x1 ;  /* 0x0000001625007211 */ /* 0x000fca00078e08ff */
[----:B------:R3:W-:Y:S02]  /*19860*/  STL [R1+0x4], R0 ;  /* 0x0000040001007387 */ /* 0x0007e40000100800 */
.L_x_776:
[----:B0-----:R-:W0:Y:S02]  /*19870*/  LDC.64 R30, c[0x0][0xc88] ;  /* 0x00032200ff1e7b82 */ /* 0x001e240000000a00 */
[----:B0-----:R-:W-:-:S06]  /*19880*/  IMAD.WIDE R30, R19, 0x4, R30 ;  /* 0x00000004131e7825 */ /* 0x001fcc00078e021e */
[----:B------:R-:W3:Y:S01]  /*19890*/  LDG.E R30, desc[UR56][R30.64] ;  /* 0x000000381e1e7981 */ /* 0x000ee2000c1e1900 */
[----:B------:R-:W-:Y:S05]  /*198a0*/  YIELD ;  /* 0x0000000000007946 */ /* 0x000fea0003800000 */
[----:B------:R-:W-:Y:S01]  /*198b0*/  ULDC.64 UR4, c[0x0][0xa28] ;  /* 0x00028a0000047ab9 */ /* 0x000fe20000000a00 */
[----:B------:R-:W-:Y:S01]  /*198c0*/  ULDC.64 UR8, c[0x0][0xa18] ;  /* 0x0002860000087ab9 */ /* 0x000fe20000000a00 */
[----:B------:R-:W-:Y:S01]  /*198d0*/  ISETP.NE.U32.AND P0, PT, RZ, UR4, PT ;  /* 0x00000004ff007c0c */ /* 0x000fe2000bf05070 */
[----:B------:R-:W-:Y:S01]  /*198e0*/  IMAD.MOV.U32 R9, RZ, RZ, RZ ;  /* 0x000000ffff097224 */ /* 0x000fe200078e00ff */
[----:B------:R-:W-:-:S02]  /*198f0*/  ULDC.64 UR6, c[0x0][0xa10] ;  /* 0x0002840000067ab9 */ /* 0x000fc40000000a00 */
[----:B------:R-:W-:Y:S02]  /*19900*/  ISETP.NE.AND.EX P0, PT, RZ, UR5, PT, P0 ;  /* 0x00000005ff007c0c */ /* 0x000fe4000bf05300 */
[----:B------:R-:W-:-:S04]  /*19910*/  ISETP.NE.U32.AND P2, PT, RZ, UR8, PT ;  /* 0x00000008ff007c0c */ /* 0x000fc8000bf45070 */
[----:B------:R-:W-:Y:S02]  /*19920*/  ISETP.NE.AND.EX P2, PT, RZ, UR9, PT, P2 ;  /* 0x00000009ff007c0c */ /* 0x000fe4000bf45320 */
[----:B------:R-:W-:Y:S02]  /*19930*/  MOV R34, RZ ;  /* 0x000000ff00227202 */ /* 0x000fe40000000f00 */
[----:B---3--:R-:W-:-:S03]  /*19940*/  SHF.R.S32.HI R0, RZ, 0x1f, R30 ;  /* 0x0000001fff007819 */ /* 0x008fc6000001141e */
[C---:B------:R-:W-:Y:S01]  /*19950*/  @P0 LEA R2, P1, R30.reuse, UR4, 0x2 ;  /* 0x000000041e020c11 */ /* 0x040fe2000f8210ff */
[C---:B------:R-:W-:Y:S01]  /*19960*/  IMAD.SHL.U32 R23, R30.reuse, 0x4, RZ ;  /* 0x000000041e177824 */ /* 0x040fe200078e00ff */
[C-C-:B------:R-:W-:Y:S01]  /*19970*/  SHF.L.U64.HI R24, R30.reuse, 0x2, R0.reuse ;  /* 0x000000021e187819 */ /* 0x140fe20000010200 */
[----:B------:R0:W-:Y:S01]  /*19980*/  STL [R1+0x18], R0 ;  /* 0x0000180001007387 */ /* 0x0001e20000100800 */
[----:B------:R-:W-:Y:S01]  /*19990*/  @P0 LEA.HI.X R3, R30, UR5, R0, 0x2, P1 ;  /* 0x000000051e030c11 */ /* 0x000fe200088f1400 */
[----:B------:R-:W-:-:S04]  /*199a0*/  ULDC.64 UR4, c[0x0][0xa00] ;  /* 0x0002800000047ab9 */ /* 0x000fc80000000a00 */
[----:B--2---:R1:W2:Y:S01]  /*199b0*/  @P0 LDG.E R9, desc[UR56][R2.64] ;  /* 0x0000003802090981 */ /* 0x0042a2000c1e1900 */
[----:B------:R-:W-:Y:S02]  /*199c0*/  ISETP.NE.U32.AND P0, PT, RZ, UR4, PT ;  /* 0x00000004ff007c0c */ /* 0x000fe4000bf05070 */
[----:B------:R-:W-:Y:S01]  /*199d0*/  ISETP.NE.U32.AND P1, PT, RZ, UR6, PT ;  /* 0x00000006ff007c0c */ /* 0x000fe2000bf25070 */
[----:B0-----:R-:W-:Y:S01]  /*199e0*/  IMAD.MOV.U32 R0, RZ, RZ, RZ ;  /* 0x000000ffff007224 */ /* 0x001fe200078e00ff */
[----:B------:R-:W-:Y:S02]  /*199f0*/  ISETP.NE.AND.EX P0, PT, RZ, UR5, PT, P0 ;  /* 0x00000005ff007c0c */ /* 0x000fe4000bf05300 */
[----:B------:R-:W-:Y:S02]  /*19a00*/  ISETP.NE.AND.EX P1, PT, RZ, UR7, PT, P1 ;  /* 0x00000007ff007c0c */ /* 0x000fe4000bf25310 */
[C---:B------:R-:W-:Y:S02]  /*19a10*/  IADD3 R4, P4, R23.reuse, UR6, RZ ;  /* 0x0000000617047c10 */ /* 0x040fe4000ff9e0ff */
[----:B-1----:R-:W-:Y:S01]  /*19a20*/  IADD3 R2, P3, R23, UR4, RZ ;  /* 0x0000000417027c10 */ /* 0x002fe2000ff7e0ff */
[----:B------:R-:W-:Y:S01]  /*19a30*/  ULDC UR4, c[0x0][0x288] ;  /* 0x0000a20000047ab9 */ /* 0x000fe20000000800 */
[----:B------:R-:W-:-:S02]  /*19a40*/  IADD3.X R5, R24, UR7, RZ, P4, !PT ;  /* 0x0000000718057c10 */ /* 0x000fc4000a7fe4ff */
[C---:B------:R-:W-:Y:S02]  /*19a50*/  IADD3.X R3, R24.reuse, UR5, RZ, P3, !PT ;  /* 0x0000000518037c10 */ /* 0x040fe40009ffe4ff */
[----:B------:R-:W-:Y:S01]  /*19a60*/  @P2 IADD3 R6, P3, R23, UR8, RZ ;  /* 0x0000000817062c10 */ /* 0x000fe2000ff7e0ff */
[----:B------:R-:W-:Y:S01]  /*19a70*/  IMAD.U32 R8, RZ, RZ, UR4 ;  /* 0x00000004ff087e24 */ /* 0x000fe2000f8e00ff */
[----:B------:R-:W-:Y:S01]  /*19a80*/  ULDC.64 UR4, c[0x0][0x418] ;  /* 0x0001060000047ab9 */ /* 0x000fe20000000a00 */
[----:B------:R-:W5:Y:S01]  /*19a90*/  @P0 LDG.E R34, desc[UR56][R2.64] ;  /* 0x0000003802220981 */ /* 0x000f62000c1e1900 */
[----:B------:R-:W-:-:S03]  /*19aa0*/  @P2 IADD3.X R7, R24, UR9, RZ, P3, !PT ;  /* 0x0000000918072c10 */ /* 0x000fc60009ffe4ff */
[----:B------:R-:W5:Y:S04]  /*19ab0*/  @P1 LDG.E R0, desc[UR56][R4.64] ;  /* 0x0000003804001981 */ /* 0x000f68000c1e1900 */
[----:B------:R0:W3:Y:S01]  /*19ac0*/  @P2 LDG.E R8, desc[UR56][R6.64] ;  /* 0x0000003806082981 */ /* 0x0000e2000c1e1900 */
[----:B------:R-:W-:-:S03]  /*19ad0*/  UISETP.NE.U32.AND UP0, UPT, UR4, URZ, UPT ;  /* 0x0000003f0400728c */ /* 0x000fc6000bf05070 */
[----:B------:R-:W-:Y:S01]  /*19ae0*/  ULDC UR4, c[0x0][0x424] ;  /* 0x0001090000047ab9 */ /* 0x000fe20000000800 */
[----:B------:R-:W-:-:S03]  /*19af0*/  UISETP.NE.AND.EX UP0, UPT, UR5, URZ, UPT, UP0 ;  /* 0x0000003f0500728c */ /* 0x000fc6000bf05300 */
[----:B------:R-:W-:Y:S01]  /*19b00*/  ULDC UR5, c[0x0][0x2f0] ;  /* 0x0000bc0000057ab9 */ /* 0x000fe20000000800 */
[----:B------:R-:W-:-:S04]  /*19b10*/  USEL UR4, UR4, 0x1, UP0 ;  /* 0x0000000104047887 */ /* 0x000fc80008000000 */
[----:B------:R-:W-:-:S03]  /*19b20*/  UIMAD UR4, UR4, UR5, URZ ;  /* 0x00000005040472a4 */ /* 0x000fc6000f8e023f */
[----:B------:R-:W-:Y:S02]  /*19b30*/  ULDC UR5, c[0x0][0x348] ;  /* 0x0000d20000057ab9 */ /* 0x000fe40000000800 */
[----:B0-----:R-:W-:Y:S01]  /*19b40*/  MOV R6, UR5 ;  /* 0x0000000500067c02 */ /* 0x001fe20008000f00 */
[----:B--2---:R-:W-:Y:S04]  /*19b50*/  STL [R1+0xc], R9 ;  /* 0x00000c0901007387 */ /* 0x004fe80000100800 */
[----:B---3--:R0:W-:Y:S02]  /*19b60*/  STL [R1+0x20], R8 ;  /* 0x0000200801007387 */ /* 0x0081e40000100800 */
[----:B0-----:R-:W-:Y:S01]  /*19b70*/  IMAD.U32 R8, RZ, RZ, UR4 ;  /* 0x00000004ff087e24 */ /* 0x001fe2000f8e00ff */
[----:B------:R-:W-:Y:S06]  /*19b80*/  @P2 BRA `(.L_x_674) ;  /* 0x0000000000142947 */ /* 0x000fec0003800000 */
[----:B------:R-:W-:Y:S05]  /*19b90*/  @!P0 BRA `(.L_x_674) ;  /* 0x0000000000108947 */ /* 0x000fea0003800000 */
[----:B------:R-:W2:Y:S04]  /*19ba0*/  LDG.E R10, desc[UR56][R2.64] ;  /* 0x00000038020a7981 */ /* 0x000ea8000c1e1900 */
[----:B------:R-:W2:Y:S02]  /*19bb0*/  LDG.E R7, desc[UR56][R2.64+0x4] ;  /* 0x0000043802077981 */ /* 0x000ea4000c1e1900 */
[----:B--2---:R-:W-:-:S05]  /*19bc0*/  IMAD.IADD R2, R7, 0x1, -R10 ;  /* 0x0000000107027824 */ /* 0x004fca00078e0a0a */
[----:B------:R0:W-:Y:S02]  /*19bd0*/  STL [R1+0x20], R2 ;  /* 0x0000200201007387 */ /* 0x0001e40000100800 */
.L_x_674:
[----:B------:R-:W-:Y:S01]  /*19be0*/  ULDC.64 UR4, c[0x0][0xa20] ;  /* 0x0002880000047ab9 */ /* 0x000fe20000000a00 */
[----:B------:R-:W-:Y:S02]  /*19bf0*/  MOV R32, R30 ;  /* 0x0000001e00207202 */ /* 0x000fe40000000f00 */
[----:B------:R-:W-:-:S04]  /*19c00*/  ISETP.NE.U32.AND P0, PT, RZ, UR4, PT ;  /* 0x00000004ff007c0c */ /* 0x000fc8000bf05070 */
[----:B------:R-:W-:-:S13]  /*19c10*/  ISETP.NE.AND.EX P0, PT, RZ, UR5, PT, P0 ;  /* 0x00000005ff007c0c */ /* 0x000fda000bf05300 */
[----:B------:R-:W-:Y:S05]  /*19c20*/  @!P0 BRA `(.L_x_675) ;  /* 0x0000000000108947 */ /* 0x000fea0003800000 */
[----:B0-----:R-:W-:-:S04]  /*19c30*/  IADD3 R2, P0, R23, UR4, RZ ;  /* 0x0000000417027c10 */ /* 0x001fc8000ff1e0ff */
[----:B------:R-:W-:-:S05]  /*19c40*/  IADD3.X R3, R24, UR5, RZ, P0, !PT ;  /* 0x0000000518037c10 */ /* 0x000fca00087fe4ff */
[----:B------:R0:W5:Y:S01]  /*19c50*/  LDG.E R8, desc[UR56][R2.64] ;  /* 0x0000003802087981 */ /* 0x000162000c1e1900 */
[----:B------:R-:W-:Y:S05]  /*19c60*/  BRA `(.L_x_676) ;  /* 0x0000000000247947 */ /* 0x000fea0003800000 */
.L_x_675:
[----:B------:R-:W-:Y:S02]  /*19c70*/  ULDC.64 UR4, c[0x0][0xa08] ;  /* 0x0002820000047ab9 */ /* 0x000fe40000000a00 */
[----:B------:R-:W-:-:S04]  /*19c80*/  ISETP.NE.U32.AND P0, PT, RZ, UR4, PT ;  /* 0x00000004ff007c0c */ /* 0x000fc8000bf05070 */
[----:B------:R-:W-:-:S13]  /*19c90*/  ISETP.NE.AND.EX P0, PT, RZ, UR5, PT, P0 ;  /* 0x00000005ff007c0c */ /* 0x000fda000bf05300 */
[----:B------:R-:W-:Y:S05]  /*19ca0*/  @!P0 BRA `(.L_x_676) ;  /* 0x0000000000148947 */ /* 0x000fea0003800000 */
[----:B0-----:R-:W0:Y:S02]  /*19cb0*/  LDC.64 R2, c[0x0][0xa08] ;  /* 0x00028200ff027b82 */ /* 0x001e240000000a00 */
[----:B0-----:R-:W-:-:S05]  /*19cc0*/  IMAD.WIDE R2, R32, 0x4, R2 ;  /* 0x0000000420027825 */ /* 0x001fca00078e0202 */
[----:B------:R-:W2:Y:S04]  /*19cd0*/  LDG.E R8, desc[UR56][R2.64] ;  /* 0x0000003802087981 */ /* 0x000ea8000c1e1900 */
[----:B------:R-:W2:Y:S02]  /*19ce0*/  LDG.E R7, desc[UR56][R2.64+0x4] ;  /* 0x0000043802077981 */ /* 0x000ea4000c1e1900 */
[----:B--2---:R-:W-:-:S07]  /*19cf0*/  IMAD.IADD R8, R7, 0x1, -R8 ;  /* 0x0000000107087824 */ /* 0x004fce00078e0a08 */
.L_x_676:
[----:B0-----:R-:W2:Y:S04]  /*19d00*/  @P1 LDG.E R3, desc[UR56][R4.64] ;  /* 0x0000003804031981 */ /* 0x001ea8000c1e1900 */
[----:B------:R-:W2:Y:S01]  /*19d10*/  @P1 LDG.E R2, desc[UR56][R4.64+0x4] ;  /* 0x0000043804021981 */ /* 0x000ea2000c1e1900 */
[----:B------:R-:W-:Y:S01]  /*19d20*/  BSSY B0, `(.L_x_677) ;  /* 0x0000159000007945 */ /* 0x000fe20003800000 */
[----:B--2---:R-:W-:Y:S01]  /*19d30*/  @P1 IMAD.IADD R6, R2, 0x1, -R3 ;  /* 0x0000000102061824 */ /* 0x004fe200078e0a03 */
[----:B-----5:R-:W-:-:S05]  /*19d40*/  IADD3 R3, -R9, R8, RZ ;  /* 0x0000000809037210 */ /* 0x020fca0007ffe1ff */
[----:B------:R-:W-:-:S05]  /*19d50*/  IMAD.IADD R2, R3, 0x1, R6 ;  /* 0x0000000103027824 */ /* 0x000fca00078e0206 */
[----:B------:R0:W-:Y:S02]  /*19d60*/  STL [R1+0x8], R2 ;  /* 0x0000080201007387 */ /* 0x0001e40000100800 */
[----:B0-----:R-:W-:-:S04]  /*19d70*/  VIADD R2, R2, 0x5f ;  /* 0x0000005f02027836 */ /* 0x001fc80000000000 */
[----:B------:R-:W-:-:S05]  /*19d80*/  IMAD.HI R2, R2, 0x2aaaaaab, RZ ;  /* 0x2aaaaaab02027827 */ /* 0x000fca00078e02ff */
[----:B------:R-:W-:-:S04]  /*19d90*/  SHF.R.U32.HI R7, RZ, 0x1f, R2 ;  /* 0x0000001fff077819 */ /* 0x000fc80000011602 */
[----:B------:R-:W-:Y:S02]  /*19da0*/  LEA.HI.SX32 R4, R2, R7, 0x1c ;  /* 0x0000000702047211 */ /* 0x000fe400078fe2ff */
[----:B------:R-:W-:-:S03]  /*19db0*/  IADD3 R2, -R3, RZ, RZ ;  /* 0x000000ff03027210 */ /* 0x000fc60007ffe1ff */
[----:B------:R-:W-:Y:S01]  /*19dc0*/  IMAD R7, R4, 0x60, -R3 ;  /* 0x0000006004077824 */ /* 0x000fe200078e0a03 */
[----:B------:R-:W-:Y:S01]  /*19dd0*/  VIMNMX R2, RZ, R2, !PT ;  /* 0x00000002ff027248 */ /* 0x000fe20007fe0100 */
[----:B------:R0:W-:Y:S03]  /*19de0*/  STL [R1+0x24], R4 ;  /* 0x0000240401007387 */ /* 0x0001e60000100800 */
[----:B------:R-:W-:-:S04]  /*19df0*/  VIMNMX R7, R7, R6, PT ;  /* 0x0000000607077248 */ /* 0x000fc80003fe0100 */
[----:B------:R-:W-:Y:S01]  /*19e00*/  ISETP.GT.AND P0, PT, R7, R2, PT ;  /* 0x000000020700720c */ /* 0x000fe20003f04270 */
[----:B------:R-:W-:-:S05]  /*19e10*/  IMAD.WIDE.U32 R2, R2, -0x55555555, RZ ;  /* 0xaaaaaaab02027825 */ /* 0x000fca00078e00ff */
[----:B0-----:R-:W-:-:S05]  /*19e20*/  SHF.R.U32.HI R4, RZ, 0x6, R3 ;  /* 0x00000006ff047819 */ /* 0x001fca0000011603 */
[----:B------:R-:W-:Y:S02]  /*19e30*/  IMAD.MOV.U32 R3, RZ, RZ, R4 ;  /* 0x000000ffff037224 */ /* 0x000fe400078e0004 */
[----:B------:R-:W-:-:S04]  /*19e40*/  @P0 VIADD R5, R7, 0x5f ;  /* 0x0000005f07050836 */ /* 0x000fc80000000000 */
[----:B------:R-:W-:-:S05]  /*19e50*/  @P0 IMAD.HI R5, R5, 0x2aaaaaab, RZ ;  /* 0x2aaaaaab05050827 */ /* 0x000fca00078e02ff */
[----:B------:R-:W-:-:S04]  /*19e60*/  @P0 SHF.R.U32.HI R2, RZ, 0x1f, R5 ;  /* 0x0000001fff020819 */ /* 0x000fc80000011605 */
[----:B------:R-:W-:Y:S02]  /*19e70*/  @P0 LEA.HI.SX32 R3, R5, R2, 0x1c ;  /* 0x0000000205030211 */ /* 0x000fe400078fe2ff */
[----:B------:R-:W-:Y:S02]  /*19e80*/  PLOP3.LUT P0, PT, PT, PT, PT, 0x80, 0x0 ;  /* 0x000000000000781c */ /* 0x000fe40003f0f070 */
[----:B------:R-:W-:-:S13]  /*19e90*/  ISETP.GT.AND P2, PT, R3, R4, PT ;  /* 0x000000040300720c */ /* 0x000fda0003f44270 */
[----:B------:R-:W-:Y:S05]  /*19ea0*/  @!P2 BRA `(.L_x_678) ;  /* 0x000000140000a947 */ /* 0x000fea0003800000 */
[----:B------:R-:W-:Y:S01]  /*19eb0*/  UMOV UR4, 0xffffffff ;  /* 0xffffffff00047882 */ /* 0x000fe20000000000 */
[----:B------:R-:W-:Y:S02]  /*19ec0*/  SEL R2, R32, RZ, !P1 ;  /* 0x000000ff20027207 */ /* 0x000fe40004800000 */
[----:B------:R-:W-:Y:S05]  /*19ed0*/  BRA.DIV UR4, `(.L_x_679) ;  /* 0x0000006604cc7947 */ /* 0x000fea000b800000 */
[----:B------:R-:W0:Y:S02]  /*19ee0*/  S2R R5, SR_TID.X ;  /* 0x0000000000057919 */ /* 0x000e240000002100 */
[----:B0-----:R-:W-:-:S04]  /*19ef0*/  SHF.R.U32.HI R5, RZ, 0x5, R5 ;  /* 0x00000005ff057819 */ /* 0x001fc80000011605 */
[----:B------:R-:W-:-:S05]  /*19f00*/  LOP3.LUT R5, R5, 0x3, RZ, 0xc0, !PT ;  /* 0x0000000305057812 */ /* 0x000fca00078ec0ff */
[----:B------:R0:W1:Y:S02]  /*19f10*/  SHFL.IDX PT, R14, R5, RZ, 0x1f ;  /* 0x00001fff050e7589 */ /* 0x00006400000e0000 */
.L_x_832:
[----:B-1----:R-:W-:Y:S02]  /*19f20*/  ISETP.NE.AND P0, PT, R14, RZ, PT ;  /* 0x000000ff0e00720c */ /* 0x002fe40003f05270 */
[----:B------:R-:W-:-:S11]  /*19f30*/  PLOP3.LUT P6, PT, PT, PT, PT, 0x8, 0x0 ;  /* 0x000000000000781c */ /* 0x000fd60003fce170 */
[----:B------:R-:W-:Y:S05]  /*19f40*/  @P0 BRA `(.L_x_680) ;  /* 0x00000000000c0947 */ /* 0x000fea0003800000 */
[----:B------:R-:W-:-:S03]  /*19f50*/  UMOV UR4, 0xffffffff ;  /* 0xffffffff00047882 */ /* 0x000fc60000000000 */
[----:B------:R-:W-:Y:S05]  /*19f60*/  BRA.DIV UR4, `(.L_x_681) ;  /* 0x0000006604dc7947 */ /* 0x000fea000b800000 */
[----:B------:R-:W-:-:S13]  /*19f70*/  ELECT P6, URZ, PT ;  /* 0x00000000003f782f */ /* 0x000fda00038c0000 */
.L_x_680:
[----:B0-----:R-:W2:Y:S01]  /*19f80*/  LDL R5, [R1+0x28] ;  /* 0x0000280001057983 */ /* 0x001ea20000100800 */
[----:B------:R-:W-:Y:S01]  /*19f90*/  BSSY B1, `(.L_x_682) ;  /* 0x0000008000017945 */ /* 0x000fe20003800000 */
[----:B--2---:R-:W-:-:S04]  /*19fa0*/  IADD3 R5, R5, 0x1, RZ ;  /* 0x0000000105057810 */ /* 0x004fc80007ffe0ff */
[----:B------:R-:W-:-:S04]  /*19fb0*/  LEA.HI R6, R5, R5, RZ, 0x1 ;  /* 0x0000000505067211 */ /* 0x000fc800078f08ff */
[----:B------:R-:W-:-:S05]  /*19fc0*/  LOP3.LUT R6, R6, 0xfffffffe, RZ, 0xc0, !PT ;  /* 0xfffffffe06067812 */ /* 0x000fca00078ec0ff */
[----:B------:R-:W-:-:S05]  /*19fd0*/  IMAD.IADD R5, R5, 0x1, -R6 ;  /* 0x0000000105057824 */ /* 0x000fca00078e0a06 */
[----:B------:R-:W-:-:S04]  /*19fe0*/  SHF.L.U32 R5, R5, 0x1f, RZ ;  /* 0x0000001f05057819 */ /* 0x000fc800000006ff */
[----:B------:R-:W0:Y:S02]  /*19ff0*/  SYNCS.PHASECHK.TRANS64.TRYWAIT P0, [R22+URZ+0x30820], R5 ;  /* 0x03082005160075a7 */ /* 0x000e24000800017f */
[----:B0-----:R-:W-:Y:S05]  /*1a000*/  @!P0 BRA `(.L_x_683) ;  /* 0x0000006400d48947 */ /* 0x001fea0003800000 */
.L_x_835:
[----:B------:R-:W-:Y:S05]  /*1a010*/  BSYNC B1 ;  /* 0x0000000000017941 */ /* 0x000fea0003800000 */
.L_x_682:
[----:B------:R-:W-:Y:S04]  /*1a020*/  BSSY B1, `(.L_x_684) ;  /* 0x000008b000017945 */ /* 0x000fe80003800000 */
[----:B------:R-:W-:Y:S05]  /*1a030*/  @!P6 BRA `(.L_x_685) ;  /* 0x000000080024e947 */ /* 0x000fea0003800000 */
[----:B------:R-:W-:Y:S01]  /*1a040*/  IMAD R9, R27, 0x8, R22 ;  /* 0x000000081b097824 */ /* 0x000fe200078e0216 */
[----:B------:R-:W-:Y:S01]  /*1a050*/  SHF.L.U32 R8, R29, 0x1f, RZ ;  /* 0x0000001f1d087819 */ /* 0x000fe200000006ff */
[----:B------:R-:W1:Y:S01]  /*1a060*/  S2R R6, SR_TID.X ;  /* 0x0000000000067919 */ /* 0x000e620000002100 */
[----:B------:R-:W-:Y:S02]  /*1a070*/  BSSY B2, `(.L_x_686) ;  /* 0x0000005000027945 */ /* 0x000fe40003800000 */
[----:B------:R-:W2:Y:S01]  /*1a080*/  SYNCS.PHASECHK.TRANS64.TRYWAIT P0, [R9+URZ+0x308a0], R8 ;  /* 0x0308a008090075a7 */ /* 0x000ea2000800017f */
[----:B-1----:R-:W-:-:S04]  /*1a090*/  LOP3.LUT R6, R6, 0x7f, RZ, 0xc0, !PT ;  /* 0x0000007f06067812 */ /* 0x002fc800078ec0ff */
[----:B------:R-:W-:Y:S01]  /*1a0a0*/  ISETP.NE.AND P1, PT, R6, RZ, PT ;  /* 0x000000ff0600720c */ /* 0x000fe20003f25270 */
[----:B--2---:R-:W-:-:S12]  /*1a0b0*/  @!P0 BRA `(.L_x_687) ;  /* 0x0000006400bc8947 */ /* 0x004fd80003800000 */
.L_x_836:
[----:B------:R-:W-:Y:S05]  /*1a0c0*/  BSYNC B2 ;  /* 0x0000000000027941 */ /* 0x000fea0003800000 */
.L_x_686:
[----:B------:R-:W-:Y:S04]  /*1a0d0*/  BSSY B2, `(.L_x_688) ;  /* 0x0000009000027945 */ /* 0x000fe80003800000 */
[----:B------:R-:W-:Y:S05]  /*1a0e0*/  @P1 BRA `(.L_x_689) ;  /* 0x00000000001c1947 */ /* 0x000fea0003800000 */
[----:B------:R-:W2:Y:S01]  /*1a0f0*/  S2R R6, SR_TID.X ;  /* 0x0000000000067919 */ /* 0x000ea20000002100 */
[----:B0-----:R-:W-:-:S04]  /*1a100*/  MOV R5, 0x9000 ;  /* 0x0000900000057802 */ /* 0x001fc80000000f00 */
[----:B------:R3:W-:Y:S01]  /*1a110*/  SYNCS.ARRIVE.TRANS64 RZ, [R9+URZ+0x30890], R5 ;  /* 0x0308900509ff79a7 */ /* 0x0007e2000800003f */
[----:B--2---:R-:W-:-:S04]  /*1a120*/  LOP3.LUT R6, R6, 0x1f, RZ, 0xc0, !PT ;  /* 0x0000001f06067812 */ /* 0x004fc800078ec0ff */
[----:B------:R-:W-:-:S13]  /*1a130*/  ISETP.NE.AND P0, PT, R6, RZ, PT ;  /* 0x000000ff0600720c */ /* 0x000fda0003f05270 */
[----:B---3--:R-:W-:Y:S05]  /*1a140*/  @!P0 BRA `(.L_x_689) ;  /* 0x0000000000048947 */ /* 0x008fea0003800000 */
[----:B------:R-:W-:Y:S01]  /*1a150*/  BPT.TRAP 0x1 ;  /* 0x000000040000795c */ /* 0x000fe20000300000 */
.L_x_689:
[----:B------:R-:W-:Y:S05]  /*1a160*/  BSYNC B2 ;  /* 0x0000000000027941 */ /* 0x000fea0003800000 */
.L_x_688:
[----:B------:R-:W-:Y:S01]  /*1a170*/  IMAD.MOV.U32 R14, RZ, RZ, RZ ;  /* 0x000000ffff0e7224 */ /* 0x000fe200078e00ff */
[----:B------:R-:W-:Y:S01]  /*1a180*/  UIADD3 UR4, UP0, UR36, 0x570, URZ ;  /* 0x0000057024047890 */ /* 0x000fe2000ff1e03f */
[----:B------:R-:W-:Y:S01]  /*1a190*/  IMAD R6, R3, 0x60, R0 ;  /* 0x0000006003067824 */ /* 0x000fe200078e0200 */
[----:B------:R-:W-:Y:S01]  /*1a1a0*/  PLOP3.LUT P0, PT, PT, PT, PT, 0x80, 0x0 ;  /* 0x000000000000781c */ /* 0x000fe20003f0f070 */
[----:B------:R-:W-:Y:S01]  /*1a1b0*/  IMAD R7, R27, 0x9000, R22 ;  /* 0x000090001b077824 */ /* 0x000fe200078e0216 */
[----:B------:R-:W-:Y:S01]  /*1a1c0*/  R2UR UR10, R14 ;  /* 0x000000000e0a72ca */ /* 0x000fe200000e0000 */
[----:B------:R-:W-:Y:S01]  /*1a1d0*/  VIADD R6, R6, 0xffffffa0 ;  /* 0xffffffa006067836 */ /* 0x000fe20000000000 */
[----:B0-----:R-:W-:Y:S01]  /*1a1e0*/  IADD3 R5, R9, 0x30890, RZ ;  /* 0x0003089009057810 */ /* 0x001fe20007ffe0ff */
[----:B------:R-:W-:Y:S01]  /*1a1f0*/  VIADD R10, R7, 0x1e400 ;  /* 0x0001e400070a7836 */ /* 0x000fe20000000000 */
[----:B------:R-:W-:Y:S01]  /*1a200*/  UIADD3.X UR5, URZ, UR37, URZ, UP0, !UPT ;  /* 0x000000253f057290 */ /* 0x000fe200087fe43f */
[----:B------:R-:W-:Y:S01]  /*1a210*/  UMOV UR6, 0x0 ;  /* 0x0000000000067882 */ /* 0x000fe20000000000 */
[----:B------:R-:W-:-:S10]  /*1a220*/  UMOV UR7, 0x12f00000 ;  /* 0x12f0000000077882 */ /* 0x000fd40000000000 */
.L_x_690:
[----:B------:R-:W-:-:S13]  /*1a230*/  @P0 ELECT P2, URZ, PT ;  /* 0x00000000003f082f */ /* 0x000fda0003840000 */
[----:B------:R-:W-:Y:S02]  /*1a240*/  @P2 R2UR UR13, R2 ;  /* 0x00000000020d22ca */ /* 0x000fe400000e0000 */
[----:B------:R-:W-:Y:S02]  /*1a250*/  @P2 R2UR UR12, R18 ;  /* 0x00000000120c22ca */ /* 0x000fe400000e0000 */
[----:B------:R-:W-:Y:S02]  /*1a260*/  @P2 R2UR UR11, R6 ;  /* 0x00000000060b22ca */ /* 0x000fe400000e0000 */
[----:B------:R-:W-:Y:S02]  /*1a270*/  @P2 R2UR UR9, R5 ;  /* 0x00000000050922ca */ /* 0x000fe400000e0000 */
[----:B------:R-:W-:Y:S02]  /*1a280*/  @P2 R2UR UR8, R10 ;  /* 0x000000000a0822ca */ /* 0x000fe400000e0000 */
[----:B------:R-:W-:-:S02]  /*1a290*/  @P2 PLOP3.LUT P0, PT, P2, PT, PT, 0x8, 0x0 ;  /* 0x000000000000281c */ /* 0x000fc4000170e170 */
[----:B------:R-:W-:-:S09]  /*1a2a0*/  PLOP3.LUT P2, PT, PT, PT, PT, 0x8, 0x0 ;  /* 0x000000000000781c */ /* 0x000fd20003f4e170 */
[----:B------:R0:W-:Y:S02]  /*1a2b0*/  UTMALDG.4D [UR8], [UR4], desc[UR6] ;  /* 0x00000608040075b4 */ /* 0x0001e40008019000 */
[----:B0-----:R-:W-:Y:S05]  /*1a2c0*/  @P0 BRA.U.ANY `(.L_x_690) ;  /* 0xfffffffd00d80947 */ /* 0x001fea000393ffff */
[----:B------:R-:W-:Y:S01]  /*1a2d0*/  IMAD.MOV.U32 R13, RZ, RZ, 0x40 ;  /* 0x00000040ff0d7424 */ /* 0x000fe200078e00ff */
[----:B------:R-:W-:Y:S01]  /*1a2e0*/  PLOP3.LUT P0, PT, PT, PT, PT, 0x80, 0x0 ;  /* 0x000000000000781c */ /* 0x000fe20003f0f070 */
[----:B------:R-:W-:Y:S01]  /*1a2f0*/  UMOV UR6, 0x0 ;  /* 0x0000000000067882 */ /* 0x000fe20000000000 */
[----:B------:R-:W-:Y:S01]  /*1a300*/  IADD3 R10, R7, 0x21400, RZ ;  /* 0x00021400070a7810 */ /* 0x000fe20007ffe0ff */
[----:B------:R-:W-:Y:S01]  /*1a310*/  UMOV UR7, 0x12f00000 ;  /* 0x12f0000000077882 */ /* 0x000fe20000000000 */
[----:B------:R-:W-:-:S15]  /*1a320*/  R2UR UR10, R13 ;  /* 0x000000000d0a72ca */ /* 0x000fde00000e0000 */
.L_x_691:
        /* <DEDUP_REMOVED lines=12> */
[----:B------:R-:W-:Y:S01]  /*1a3f0*/  VIADD R10, R7, 0x24400 ;  /* 0x00024400070a7836 */ /* 0x000fe20000000000 */
[----:B------:R-:W-:Y:S01]  /*1a400*/  UMOV UR6, 0x0 ;  /* 0x0000000000067882 */ /* 0x000fe20000000000 */
[----:B------:R-:W-:Y:S01]  /*1a410*/  UMOV UR7, 0x12f00000 ;  /* 0x12f0000000077882 */ /* 0x000fe20000000000 */
[----:B------:R-:W-:-:S15]  /*1a420*/  R2UR UR10, R12 ;  /* 0x000000000c0a72ca */ /* 0x000fde00000e0000 */
.L_x_692:
        /* <DEDUP_REMOVED lines=10> */
[----:B------:R-:W0:Y:S01]  /*1a4d0*/  SYNCS.PHASECHK.TRANS64.TRYWAIT P0, [R9+URZ+0x308c0], R8 ;  /* 0x0308c008090075a7 */ /* 0x000e22000800017f */
[----:B------:R-:W-:Y:S04]  /*1a4e0*/  BSSY B2, `(.L_x_693) ;  /* 0x0000002000027945 */ /* 0x000fe80003800000 */
[----:B0-----:R-:W-:Y:S05]  /*1a4f0*/  @!P0 BRA `(.L_x_694) ;  /* 0x0000006000c08947 */ /* 0x001fea0003800000 */
.L_x_837:
[----:B------:R-:W-:Y:S05]  /*1a500*/  BSYNC B2 ;  /* 0x0000000000027941 */ /* 0x000fea0003800000 */
.L_x_693:
[----:B------:R-:W-:Y:S01]  /*1a510*/  BSSY B2, `(.L_x_695) ;  /* 0x000000b000027945 */ /* 0x000fe20003800000 */
[----:B------:R-:W-:Y:S01]  /*1a520*/  MOV R10, 0x0 ;  /* 0x00000000000a7802 */ /* 0x000fe20000000f00 */
[----:B------:R-:W-:Y:S02]  /*1a530*/  IMAD.MOV.U32 R11, RZ, RZ, 0x12f00000 ;  /* 0x12f00000ff0b7424 */ /* 0x000fe400078e00ff */
[----:B------:R-:W-:Y:S05]  /*1a540*/  @P1 BRA `(.L_x_696) ;  /* 0x00000000001c1947 */ /* 0x000fea0003800000 */
[----:B------:R-:W2:Y:S01]  /*1a550*/  S2R R15, SR_TID.X ;  /* 0x00000000000f7919 */ /* 0x000ea20000002100 */
[----:B------:R-:W-:-:S04]  /*1a560*/  IMAD.MOV.U32 R5, RZ, RZ, 0x9000 ;  /* 0x00009000ff057424 */ /* 0x000fc800078e00ff */
[----:B------:R3:W-:Y:S01]  /*1a570*/  SYNCS.ARRIVE.TRANS64 RZ, [R9+URZ+0x308b0], R5 ;  /* 0x0308b00509ff79a7 */ /* 0x0007e2000800003f */
[----:B--2---:R-:W-:-:S04]  /*1a580*/  LOP3.LUT R15, R15, 0x1f, RZ, 0xc0, !PT ;  /* 0x0000001f0f0f7812 */ /* 0x004fc800078ec0ff */
[----:B------:R-:W-:-:S13]  /*1a590*/  ISETP.NE.AND P0, PT, R15, RZ, PT ;  /* 0x000000ff0f00720c */ /* 0x000fda0003f05270 */
[----:B---3--:R-:W-:Y:S05]  /*1a5a0*/  @!P0 BRA `(.L_x_696) ;  /* 0x0000000000048947 */ /* 0x008fea0003800000 */
[----:B------:R-:W-:Y:S01]  /*1a5b0*/  BPT.TRAP 0x1 ;  /* 0x000000040000795c */ /* 0x000fe20000300000 */
.L_x_696:
[----:B------:R-:W-:Y:S05]  /*1a5c0*/  BSYNC B2 ;  /* 0x0000000000027941 */ /* 0x000fea0003800000 */
.L_x_695:
[----:B------:R-:W-:Y:S01]  /*1a5d0*/  R2UR UR10, R14 ;  /* 0x000000000e0a72ca */ /* 0x000fe200000e0000 */
[----:B------:R-:W-:Y:S01]  /*1a5e0*/  UIADD3 UR4, UP0, UR36, 0x670, URZ ;  /* 0x0000067024047890 */ /* 0x000fe2000ff1e03f */
[----:B------:R-:W-:Y:S01]  /*1a5f0*/  R2UR UR6, R10 ;  /* 0x000000000a0672ca */ /* 0x000fe200000e0000 */
[----:B------:R-:W-:Y:S01]  /*1a600*/  VIADD R5, R7, 0x400 ;  /* 0x0000040007057836 */ /* 0x000fe20000000000 */
[----:B------:R-:W-:Y:S01]  /*1a610*/  R2UR UR7, R11 ;  /* 0x000000000b0772ca */ /* 0x000fe200000e0000 */
[----:B------:R-:W-:Y:S01]  /*1a620*/  UIADD3.X UR5, URZ, UR37, URZ, UP0, !UPT ;  /* 0x000000253f057290 */ /* 0x000fe200087fe43f */
[----:B------:R-:W-:Y:S02]  /*1a630*/  PLOP3.LUT P0, PT, PT, PT, PT, 0x80, 0x0 ;  /* 0x000000000000781c */ /* 0x000fe40003f0f070 */
[----:B01----:R-:W-:-:S11]  /*1a640*/  IADD3 R9, R9, 0x308b0, RZ ;  /* 0x000308b009097810 */ /* 0x003fd60007ffe0ff */
.L_x_697:
        /* <DEDUP_REMOVED lines=10> */
[----:B------:R-:W-:Y:S01]  /*1a6f0*/  R2UR UR10, R13 ;  /* 0x000000000d0a72ca */ /* 0x000fe200000e0000 */
[----:B------:R-:W-:Y:S01]  /*1a700*/  VIADD R5, R7, 0x3400 ;  /* 0x0000340007057836 */ /* 0x000fe20000000000 */
[----:B------:R-:W-:Y:S02]  /*1a710*/  R2UR UR6, R10 ;  /* 0x000000000a0672ca */ /* 0x000fe400000e0000 */
[----:B------:R-:W-:Y:S02]  /*1a720*/  R2UR UR7, R11 ;  /* 0x000000000b0772ca */ /* 0x000fe400000e0000 */
[----:B------:R-:W-:-:S13]  /*1a730*/  PLOP3.LUT P0, PT, PT, PT, PT, 0x80, 0x0 ;  /* 0x000000000000781c */ /* 0x000fda0003f0f070 */
.L_x_698:
        /* <DEDUP_REMOVED lines=10> */
[----:B------:R-:W-:Y:S02]  /*1a7e0*/  R2UR UR10, R12 ;  /* 0x000000000c0a72ca */ /* 0x000fe400000e0000 */
[----:B------:R-:W-:Y:S02]  /*1a7f0*/  R2UR UR6, R10 ;  /* 0x000000000a0672ca */ /* 0x000fe400000e0000 */
[----:B------:R-:W-:Y:S02]  /*1a800*/  R2UR UR7, R11 ;  /* 0x000000000b0772ca */ /* 0x000fe400000e0000 */
[----:B------:R-:W-:Y:S02]  /*1a810*/  PLOP3.LUT P0, PT, PT, PT, PT, 0x80, 0x0 ;  /* 0x000000000000781c */ /* 0x000fe40003f0f070 */
[----:B------:R-:W-:-:S11]  /*1a820*/  IADD3 R7, R7, 0x6400, RZ ;  /* 0x0000640007077810 */ /* 0x000fd60007ffe0ff */
.L_x_699:
        /* <DEDUP_REMOVED lines=9> */
[----:B-1----:R-:W-:Y:S05]  /*1a8c0*/  @P0 BRA.U.ANY `(.L_x_699) ;  /* 0xfffffffd00d80947 */ /* 0x002fea000393ffff */
.L_x_685:
[----:B------:R-:W-:Y:S05]  /*1a8d0*/  BSYNC B1 ;  /* 0x0000000000017941 */ /* 0x000fea0003800000 */
.L_x_684:
[----:B------:R-:W-:Y:S01]  /*1a8e0*/  VIADD R9, R3, 0xfffffffe ;  /* 0xfffffffe03097836 */ /* 0x000fe20000000000 */
[----:B------:R-:W-:Y:S01]  /*1a8f0*/  PLOP3.LUT P0, PT, PT, PT, PT, 0x8, 0x0 ;  /* 0x000000000000781c */ /* 0x000fe20003f0e170 */
[----:B------:R-:W-:-:S03]  /*1a900*/  VIADD R27, R27, 0x1 ;  /* 0x000000011b1b7836 */ /* 0x000fc60000000000 */
[----:B------:R-:W-:Y:S02]  /*1a910*/  ISETP.GE.AND P2, PT, R9, R4, PT ;  /* 0x000000040900720c */ /* 0x000fe40003f46270 */
[----:B------:R-:W-:-:S04]  /*1a920*/  ISETP.NE.AND P1, PT, R27, 0x2, PT ;  /* 0x000000021b00780c */ /* 0x000fc80003f25270 */
[----:B------:R-:W-:Y:S02]  /*1a930*/  SEL R6, RZ, 0x1, P1 ;  /* 0x00000001ff067807 */ /* 0x000fe40000800000 */
[----:B------:R-:W-:Y:S02]  /*1a940*/  SEL R27, R27, RZ, P1 ;  /* 0x000000ff1b1b7207 */ /* 0x000fe40000800000 */
[----:B------:R-:W-:-:S03]  /*1a950*/  LOP3.LUT R29, R29, R6, RZ, 0x3c, !PT ;  /* 0x000000061d1d7212 */ /* 0x000fc600078e3cff */
[----:B------:R-:W-:Y:S05]  /*1a960*/  @!P2 BRA `(.L_x_678) ;  /* 0x000000080050a947 */ /* 0x000fea0003800000 */
.L_x_716:
[----:B------:R-:W-:Y:S05]  /*1a970*/  YIELD ;  /* 0x0000000000007946 */ /* 0x000fea0003800000 */
[----:B------:R-:W-:Y:S04]  /*1a980*/  BSSY B1, `(.L_x_700) ;  /* 0x000008a000017945 */ /* 0x000fe80003800000 */
[----:B------:R-:W-:Y:S05]  /*1a990*/  @!P6 BRA `(.L_x_701) ;  /* 0x000000080020e947 */ /* 0x000fea0003800000 */
[----:B------:R-:W-:Y:S01]  /*1a9a0*/  LEA R8, R27, R22, 0x3 ;  /* 0x000000161b087211 */ /* 0x000fe200078e18ff */
[----:B------:R-:W1:Y:S01]  /*1a9b0*/  S2R R3, SR_TID.X ;  /* 0x0000000000037919 */ /* 0x000e620000002100 */
[----:B------:R-:W-:Y:S01]  /*1a9c0*/  SHF.L.U32 R7, R29, 0x1f, RZ ;  /* 0x0000001f1d077819 */ /* 0x000fe200000006ff */
[----:B------:R-:W-:Y:S03]  /*1a9d0*/  BSSY B2, `(.L_x_702) ;  /* 0x0000005000027945 */ /* 0x000fe60003800000 */
[----:B------:R-:W2:Y:S01]  /*1a9e0*/  SYNCS.PHASECHK.TRANS64.TRYWAIT P1, [R8+URZ+0x308a0], R7 ;  /* 0x0308a007080075a7 */ /* 0x000ea2000802017f */
[----:B-1----:R-:W-:-:S04]  /*1a9f0*/  LOP3.LUT R3, R3, 0x7f, RZ, 0xc0, !PT ;  /* 0x0000007f03037812 */ /* 0x002fc800078ec0ff */
[----:B------:R-:W-:Y:S01]  /*1aa00*/  ISETP.NE.AND P2, PT, R3, RZ, PT ;  /* 0x000000ff0300720c */ /* 0x000fe20003f45270 */
[----:B--2---:R-:W-:-:S12]  /*1aa10*/  @!P1 BRA `(.L_x_703) ;  /* 0x0000005c008c9947 */ /* 0x004fd80003800000 */
.L_x_838:
[----:B------:R-:W-:Y:S05]  /*1aa20*/  BSYNC B2 ;  /* 0x0000000000027941 */ /* 0x000fea0003800000 */
.L_x_702:
[----:B------:R-:W-:Y:S04]  /*1aa30*/  BSSY B2, `(.L_x_704) ;  /* 0x0000009000027945 */ /* 0x000fe80003800000 */
[----:B------:R-:W-:Y:S05]  /*1aa40*/  @P2 BRA `(.L_x_705) ;  /* 0x00000000001c2947 */ /* 0x000fea0003800000 */
[----:B0-----:R-:W0:Y:S01]  /*1aa50*/  S2R R5, SR_TID.X ;  /* 0x0000000000057919 */ /* 0x001e220000002100 */
[----:B------:R-:W-:-:S04]  /*1aa60*/  IMAD.MOV.U32 R3, RZ, RZ, 0x9000 ;  /* 0x00009000ff037424 */ /* 0x000fc800078e00ff */
[----:B------:R2:W-:Y:S01]  /*1aa70*/  SYNCS.ARRIVE.TRANS64 RZ, [R8+URZ+0x30890], R3 ;  /* 0x0308900308ff79a7 */ /* 0x0005e2000800003f */
[----:B0-----:R-:W-:-:S04]  /*1aa80*/  LOP3.LUT R5, R5, 0x1f, RZ, 0xc0, !PT ;  /* 0x0000001f05057812 */ /* 0x001fc800078ec0ff */
[----:B------:R-:W-:-:S13]  /*1aa90*/  ISETP.NE.AND P1, PT, R5, RZ, PT ;  /* 0x000000ff0500720c */ /* 0x000fda0003f25270 */
[----:B--2---:R-:W-:Y:S05]  /*1aaa0*/  @!P1 BRA `(.L_x_705) ;  /* 0x0000000000049947 */ /* 0x004fea0003800000 */
[----:B------:R-:W-:Y:S01]  /*1aab0*/  BPT.TRAP 0x1 ;  /* 0x000000040000795c */ /* 0x000fe20000300000 */
.L_x_705:
[----:B------:R-:W-:Y:S05]  /*1aac0*/  BSYNC B2 ;  /* 0x0000000000027941 */ /* 0x000fea0003800000 */
.L_x_704:
[----:B------:R-:W-:Y:S01]  /*1aad0*/  IMAD.MOV.U32 R12, RZ, RZ, RZ ;  /* 0x000000ffff0c7224 */ /* 0x000fe200078e00ff */
[----:B------:R-:W-:Y:S01]  /*1aae0*/  UIADD3 UR4, UP0, UR36, 0x570, URZ ;  /* 0x0000057024047890 */ /* 0x000fe2000ff1e03f */
[----:B------:R-:W-:Y:S01]  /*1aaf0*/  IMAD R6, R27, 0x9000, R22 ;  /* 0x000090001b067824 */ /* 0x000fe200078e0216 */
[----:B------:R-:W-:Y:S01]  /*1ab00*/  PLOP3.LUT P1, PT, PT, PT, PT, 0x80, 0x0 ;  /* 0x000000000000781c */ /* 0x000fe20003f2f070 */
[----:B0-----:R-:W-:Y:S01]  /*1ab10*/  IMAD R5, R9, 0x60, R0 ;  /* 0x0000006009057824 */ /* 0x001fe200078e0200 */
[----:B------:R-:W-:Y:S01]  /*1ab20*/  R2UR UR10, R12 ;  /* 0x000000000c0a72ca */ /* 0x000fe200000e0000 */
[----:B------:R-:W-:Y:S01]  /*1ab30*/  VIADD R10, R6, 0x1e400 ;  /* 0x0001e400060a7836 */ /* 0x000fe20000000000 */
[----:B------:R-:W-:Y:S01]  /*1ab40*/  IADD3 R3, R8, 0x30890, RZ ;  /* 0x0003089008037810 */ /* 0x000fe20007ffe0ff */
[----:B------:R-:W-:Y:S01]  /*1ab50*/  UIADD3.X UR5, URZ, UR37, URZ, UP0, !UPT ;  /* 0x000000253f057290 */ /* 0x000fe200087fe43f */
[----:B------:R-:W-:Y:S01]  /*1ab60*/  UMOV UR6, 0x0 ;  /* 0x0000000000067882 */ /* 0x000fe20000000000 */
[----:B------:R-:W-:-:S10]  /*1ab70*/  UMOV UR7, 0x12f00000 ;  /* 0x12f0000000077882 */ /* 0x000fd40000000000 */
.L_x_706:
        /* <DEDUP_REMOVED lines=16> */
.L_x_707:
        /* <DEDUP_REMOVED lines=16> */
.L_x_708:
        /* <DEDUP_REMOVED lines=13> */
.L_x_839:
[----:B------:R-:W-:Y:S05]  /*1ae50*/  BSYNC B2 ;  /* 0x0000000000027941 */ /* 0x000fea0003800000 */
.L_x_709:
        /* <DEDUP_REMOVED lines=11> */
.L_x_712:
[----:B------:R-:W-:Y:S05]  /*1af10*/  BSYNC B2 ;  /* 0x0000000000027941 */ /* 0x000fea0003800000 */
.L_x_711:
        /* <DEDUP_REMOVED lines=8> */
.L_x_713:
        /* <DEDUP_REMOVED lines=15> */
.L_x_714:
        /* <DEDUP_REMOVED lines=15> */
.L_x_715:
        /* <DEDUP_REMOVED lines=10> */
.L_x_701:
[----:B------:R-:W-:Y:S05]  /*1b220*/  BSYNC B1 ;  /* 0x0000000000017941 */ /* 0x000fea0003800000 */
.L_x_700:
[----:B------:R-:W-:Y:S01]  /*1b230*/  ISETP.GT.AND P2, PT, R9, R4, PT ;  /* 0x000000040900720c */ /* 0x000fe20003f44270 */
[----:B------:R-:W-:Y:S02]  /*1b240*/  VIADD R27, R27, 0x1 ;  /* 0x000000011b1b7836 */ /* 0x000fe40000000000 */
[----:B------:R-:W-:-:S03]  /*1b250*/  VIADD R9, R9, 0xffffffff ;  /* 0xffffffff09097836 */ /* 0x000fc60000000000 */
[----:B------:R-:W-:-:S04]  /*1b260*/  ISETP.NE.AND P1, PT, R27, 0x2, PT ;  /* 0x000000021b00780c */ /* 0x000fc80003f25270 */
[----:B------:R-:W-:Y:S02]  /*1b270*/  SEL R6, RZ, 0x1, P1 ;  /* 0x00000001ff067807 */ /* 0x000fe40000800000 */
[----:B------:R-:W-:Y:S02]  /*1b280*/  SEL R27, R27, RZ, P1 ;  /* 0x000000ff1b1b7207 */ /* 0x000fe40000800000 */
[----:B------:R-:W-:Y:S01]  /*1b290*/  LOP3.LUT R29, R29, R6, RZ, 0x3c, !PT ;  /* 0x000000061d1d7212 */ /* 0x000fe200078e3cff */
[----:B------:R-:W-:Y:S06]  /*1b2a0*/  @P2 BRA `(.L_x_716) ;  /* 0xfffffff400b02947 */ /* 0x000fec000383ffff */
.L_x_678:
[----:B------:R-:W-:Y:S05]  /*1b2b0*/  BSYNC B0 ;  /* 0x0000000000007941 */ /* 0x000fea0003800000 */
.L_x_677:
[----:B------:R-:W2:Y:S01]  /*1b2c0*/  LDL R31, [R1+0x8] ;  /* 0x00000800011f7983 */ /* 0x000ea20000100800 */
[----:B------:R-:W-:Y:S05]  /*1b2d0*/  @!P0 WARPSYNC.ALL ;  /* 0x0000000000008948 */ /* 0x000fea0003800000 */
[----:B------:R-:W-:Y:S06]  /*1b2e0*/  @!P0 BAR.SYNC.DEFER_BLOCKING 0xc, 0x180 ;  /* 0x0306000000008b1d */ /* 0x000fec0000010000 */
[----:B------:R-:W-:Y:S01]  /*1b2f0*/  BSSY B7, `(.L_x_717) ;  /* 0x000037b000077945 */ /* 0x000fe20003800000 */
[----:B--2---:R-:W-:-:S13]  /*1b300*/  ISETP.GT.AND P0, PT, R31, RZ, PT ;  /* 0x000000ff1f00720c */ /* 0x004fda0003f04270 */
[----:B------:R-:W-:Y:S05]  /*1b310*/  @P0 BRA `(.L_x_718) ;  /* 0x0000000000440947 */ /* 0x000fea0003800000 */
[----:B------:R-:W1:Y:S02]  /*1b320*/  S2R R3, SR_TID.X ;  /* 0x0000000000037919 */ /* 0x000e640000002100 */
[----:B-1----:R-:W-:-:S04]  /*1b330*/  LOP3.LUT R3, R3, 0x7f, RZ, 0xc0, !PT ;  /* 0x0000007f03037812 */ /* 0x002fc800078ec0ff */
[----:B------:R-:W-:-:S13]  /*1b340*/  ISETP.NE.AND P0, PT, R3, RZ, PT ;  /* 0x000000ff0300720c */ /* 0x000fda0003f05270 */
[----:B------:R-:W-:Y:S05]  /*1b350*/  @P0 BRA `(.L_x_719) ;  /* 0x0000003400d00947 */ /* 0x000fea0003800000 */
[----:B0-----:R-:W0:Y:S01]  /*1b360*/  S2R R5, SR_LANEID ;  /* 0x0000000000057919 */ /* 0x001e220000000000 */
[----:B------:R-:W-:Y:S01]  /*1b370*/  VOTEU.ANY UR4, UPT, PT ;  /* 0x0000000000047886 */ /* 0x000fe200038e0100 */
[----:B------:R-:W1:Y:S01]  /*1b380*/  LDC.64 R2, c[0x0][0xc60] ;  /* 0x00031800ff027b82 */ /* 0x000e620000000a00 */
[----:B------:R-:W0:Y:S02]  /*1b390*/  FLO.U32 R0, UR4 ;  /* 0x0000000400007d00 */ /* 0x000e2400080e0000 */
[----:B0-----:R-:W-:-:S06]  /*1b3a0*/  ISETP.EQ.U32.AND P0, PT, R0, R5, PT ;  /* 0x000000050000720c */ /* 0x001fcc0003f02070 */
[----:B------:R-:W1:Y:S07]  /*1b3b0*/  POPC R5, UR4 ;  /* 0x0000000400057d09 */ /* 0x000e6e0008000000 */
[----:B-1----:R-:W2:Y:S01]  /*1b3c0*/  @P0 ATOMG.E.ADD.STRONG.GPU PT, R3, desc[UR56][R2.64], R5 ;  /* 0x00000005020309a8 */ /* 0x002ea200081ee1f8 */
[----:B------:R-:W0:Y:S02]  /*1b3d0*/  S2R R4, SR_LTMASK ;  /* 0x0000000000047919 */ /* 0x000e240000003900 */
[----:B0-----:R-:W-:-:S04]  /*1b3e0*/  LOP3.LUT R4, R4, UR4, RZ, 0xc0, !PT ;  /* 0x0000000404047c12 */ /* 0x001fc8000f8ec0ff */
[----:B------:R-:W0:Y:S01]  /*1b3f0*/  POPC R7, R4 ;  /* 0x0000000400077309 */ /* 0x000e220000000000 */
[----:B--2---:R-:W0:Y:S02]  /*1b400*/  SHFL.IDX PT, R0, R3, R0, 0x1f ;  /* 0x00001f0003007589 */ /* 0x004e2400000e0000 */
[----:B0-----:R-:W-:Y:S01]  /*1b410*/  IADD3 R16, R0, UR38, R7 ;  /* 0x0000002600107c10 */ /* 0x001fe2000fffe007 */
[----:B------:R-:W-:Y:S06]  /*1b420*/  BRA `(.L_x_719) ;  /* 0x00000034009c7947 */ /* 0x000fec0003800000 */
.L_x_718:
[----:B------:R-:W-:Y:S01]  /*1b430*/  IADD3 R0, R22, 0x1e400, RZ ;  /* 0x0001e40016007810 */ /* 0x000fe20007ffe0ff */
[----:B------:R-:W-:Y:S03]  /*1b440*/  BSSY B6, `(.L_x_720) ;  /* 0x0000013000067945 */ /* 0x000fe60003800000 */
[----:B------:R-:W-:-:S13]  /*1b450*/  LOP3.LUT P0, RZ, R0, 0x3ff, RZ, 0xc0, !PT ;  /* 0x000003ff00ff7812 */ /* 0x000fda000780c0ff */
[----:B------:R-:W-:Y:S05]  /*1b460*/  @!P0 BRA `(.L_x_721) ;  /* 0x0000000000408947 */ /* 0x000fea0003800000 */
[----:B------:R-:W-:Y:S01]  /*1b470*/  MOV R2, 0x0 ;  /* 0x0000000000027802 */ /* 0x000fe20000000f00 */
[----:B------:R-:W-:Y:S01]  /*1b480*/  ULDC.64 UR6, c[0x4][0x88] ;  /* 0x0100220000067ab9 */ /* 0x000fe20000000a00 */
[----:B------:R-:W-:Y:S01]  /*1b490*/  ULDC.64 UR8, c[0x4][0x90] ;  /* 0x0100240000087ab9 */ /* 0x000fe20000000a00 */
[----:B------:R-:W-:Y:S01]  /*1b4a0*/  ULDC.64 UR4, c[0x4][0x8] ;  /* 0x0100020000047ab9 */ /* 0x000fe20000000a00 */
[----:B------:R-:W-:Y:S01]  /*1b4b0*/  IMAD.U32 R4, RZ, RZ, UR6 ;  /* 0x00000006ff047e24 */ /* 0x000fe2000f8e00ff */
[----:B------:R-:W-:Y:S01]  /*1b4c0*/  MOV R6, UR8 ;  /* 0x0000000800067c02 */ /* 0x000fe20008000f00 */
[----:B------:R-:W1:Y:S01]  /*1b4d0*/  LDC.64 R2, c[0x4][R2] ;  /* 0x0100000002027b82 */ /* 0x000e620000000a00 */
[----:B0-----:R-:W-:Y:S01]  /*1b4e0*/  IMAD.U32 R5, RZ, RZ, UR7 ;  /* 0x00000007ff057e24 */ /* 0x001fe2000f8e00ff */
[----:B------:R-:W-:Y:S01]  /*1b4f0*/  MOV R11, UR5 ;  /* 0x00000005000b7c02 */ /* 0x000fe20008000f00 */
[----:B------:R-:W-:Y:S01]  /*1b500*/  IMAD.U32 R7, RZ, RZ, UR9 ;  /* 0x00000009ff077e24 */ /* 0x000fe2000f8e00ff */
[----:B------:R-:W-:Y:S01]  /*1b510*/  MOV R13, RZ ;  /* 0x000000ff000d7202 */ /* 0x000fe20000000f00 */
[----:B------:R-:W-:-:S02]  /*1b520*/  IMAD.U32 R10, RZ, RZ, UR4 ;  /* 0x00000004ff0a7e24 */ /* 0x000fc4000f8e00ff */
[----:B------:R-:W-:Y:S02]  /*1b530*/  IMAD.MOV.U32 R8, RZ, RZ, 0x70 ;  /* 0x00000070ff087424 */ /* 0x000fe400078e00ff */
[----:B------:R-:W-:-:S07]  /*1b540*/  IMAD.MOV.U32 R12, RZ, RZ, 0x1 ;  /* 0x00000001ff0c7424 */ /* 0x000fce00078e00ff */
[----:B------:R-:W-:-:S07]  /*1b550*/  LEPC R20, `(.L_x_721) ;  /* 0x000000001014794e */ /* 0x000fce0000000000 */
[----:B-1----:R-:W-:Y:S05]  /*1b560*/  CALL.ABS.NOINC R2 ;  /* 0x0000000002007343 */ /* 0x002fea0003c00000 */
.L_x_721:
[----:B------:R-:W-:Y:S05]  /*1b570*/  BSYNC B6 ;  /* 0x0000000000067941 */ /* 0x000fea0003800000 */
.L_x_720:
        /* <DEDUP_REMOVED lines=9> */
[----:B------:R-:W-:Y:S01]  /*1b610*/  IMAD.U32 R4, RZ, RZ, UR6 ;  /* 0x00000006ff047e24 */ /* 0x000fe2000f8e00ff */
[----:B0-----:R-:W-:Y:S01]  /*1b620*/  MOV R5, UR7 ;  /* 0x0000000700057c02 */ /* 0x001fe20008000f00 */
[----:B------:R-:W-:Y:S01]  /*1b630*/  IMAD.U32 R6, RZ, RZ, UR8 ;  /* 0x00000008ff067e24 */ /* 0x000fe2000f8e00ff */
[----:B------:R-:W-:Y:S01]  /*1b640*/  MOV R10, UR4 ;  /* 0x00000004000a7c02 */ /* 0x000fe20008000f00 */
[----:B------:R-:W-:Y:S01]  /*1b650*/  IMAD.U32 R7, RZ, RZ, UR9 ;  /* 0x00000009ff077e24 */ /* 0x000fe2000f8e00ff */
[----:B------:R-:W-:Y:S01]  /*1b660*/  MOV R12, 0x1 ;  /* 0x00000001000c7802 */ /* 0x000fe20000000f00 */
[----:B------:R-:W-:-:S02]  /*1b670*/  IMAD.U32 R11, RZ, RZ, UR5 ;  /* 0x00000005ff0b7e24 */ /* 0x000fc4000f8e00ff */
[----:B------:R-:W-:Y:S02]  /*1b680*/  IMAD.MOV.U32 R8, RZ, RZ, 0x70 ;  /* 0x00000070ff087424 */ /* 0x000fe400078e00ff */
[----:B-1----:R-:W-:-:S07]  /*1b690*/  IMAD.MOV.U32 R13, RZ, RZ, RZ ;  /* 0x000000ffff0d7224 */ /* 0x002fce00078e00ff */
[----:B------:R-:W-:-:S07]  /*1b6a0*/  LEPC R20, `(.L_x_724) ;  /* 0x000000001014794e */ /* 0x000fce0000000000 */
[----:B--2---:R-:W-:Y:S05]  /*1b6b0*/  CALL.ABS.NOINC R2 ;  /* 0x0000000002007343 */ /* 0x004fea0003c00000 */
.L_x_724:
[----:B------:R0:W1:Y:S01]  /*1b6c0*/  LDC.64 R2, c[0x4][R25] ;  /* 0x0100000019027b82 */ /* 0x0000620000000a00 */
[----:B------:R-:W-:Y:S01]  /*1b6d0*/  ULDC.64 UR4, c[0x4][0x88] ;  /* 0x0100220000047ab9 */ /* 0x000fe20000000a00 */
[----:B------:R-:W-:Y:S01]  /*1b6e0*/  ULDC.64 UR6, c[0x4][0x90] ;  /* 0x0100240000067ab9 */ /* 0x000fe20000000a00 */
[----:B------:R-:W-:Y:S01]  /*1b6f0*/  ULDC.64 UR8, c[0x4][0x18] ;  /* 0x0100060000087ab9 */ /* 0x000fe20000000a00 */
[----:B------:R-:W-:Y:S01]  /*1b700*/  IMAD.U32 R4, RZ, RZ, UR4 ;  /* 0x00000004ff047e24 */ /* 0x000fe2000f8e00ff */
[----:B------:R-:W-:Y:S01]  /*1b710*/  MOV R5, UR5 ;  /* 0x0000000500057c02 */ /* 0x000fe20008000f00 */
        /* <DEDUP_REMOVED lines=9> */
.L_x_723:
[----:B------:R-:W-:Y:S05]  /*1b7b0*/  BSYNC B6 ;  /* 0x0000000000067941 */ /* 0x000fea0003800000 */
.L_x_722:
[----:B------:R-:W2:Y:S01]  /*1b7c0*/  LDL R25, [R1+0x24] ;  /* 0x0000240001197983 */ /* 0x000ea20000100800 */
[----:B------:R-:W-:Y:S01]  /*1b7d0*/  ULDC.64 UR4, c[0x0][0x9f8] ;  /* 0x00027e0000047ab9 */ /* 0x000fe20000000a00 */
[----:B------:R-:W1:Y:S01]  /*1b7e0*/  LDC R0, c[0x0][0x430] ;  /* 0x00010c00ff007b82 */ /* 0x000e620000000800 */
[----:B------:R-:W-:Y:S01]  /*1b7f0*/  ISETP.NE.U32.AND P0, PT, RZ, UR4, PT ;  /* 0x00000004ff007c0c */ /* 0x000fe2000bf05070 */
[----:B------:R-:W3:Y:S03]  /*1b800*/  LDL R21, [R1+0xc] ;  /* 0x00000c0001157983 */ /* 0x000ee60000100800 */
[----:B------:R-:W-:Y:S01]  /*1b810*/  ISETP.NE.AND.EX P0, PT, RZ, UR5, PT, P0 ;  /* 0x00000005ff007c0c */ /* 0x000fe2000bf05300 */
[----:B------:R-:W4:Y:S01]  /*1b820*/  LDL.LU R8, [R1] ;  /* 0x0000000001087983 */ /* 0x000f220000300800 */
[----:B------:R-:W0:Y:S11]  /*1b830*/  S2R R20, SR_TID.X ;  /* 0x0000000000147919 */ /* 0x000e360000002100 */
[----:B------:R-:W-:Y:S01]  /*1b840*/  @P0 IADD3 R2, P1, R23, UR4, RZ ;  /* 0x0000000417020c10 */ /* 0x000fe2000ff3e0ff */
[----:B------:R-:W-:-:S03]  /*1b850*/  ULDC UR4, c[0x0][0x2f4] ;  /* 0x0000bd0000047ab9 */ /* 0x000fc60000000800 */
[----:B------:R-:W-:-:S05]  /*1b860*/  @P0 IADD3.X R3, R24, UR5, RZ, P1, !PT ;  /* 0x0000000518030c10 */ /* 0x000fca0008ffe4ff */
[----:B------:R3:W4:Y:S01]  /*1b870*/  @P0 LDG.E R32, desc[UR56][R2.64] ;  /* 0x0000003802200981 */ /* 0x000722000c1e1900 */
[----:B0-----:R-:W-:-:S04]  /*1b880*/  LOP3.LUT R20, R20, 0x7f, RZ, 0xc0, !PT ;  /* 0x0000007f14147812 */ /* 0x001fc800078ec0ff */
[----:B------:R-:W-:Y:S02]  /*1b890*/  SHF.R.U32.HI R4, RZ, 0x3, R20 ;  /* 0x00000003ff047819 */ /* 0x000fe40000011614 */
[----:B------:R-:W0:Y:S01]  /*1b8a0*/  S2R R20, SR_TID.X ;  /* 0x0000000000147919 */ /* 0x000e220000002100 */
[----:B-1----:R-:W-:-:S13]  /*1b8b0*/  ISETP.NE.AND P1, PT, R0, 0x1, PT ;  /* 0x000000010000780c */ /* 0x002fda0003f25270 */
[----:B------:R-:W1:Y:S01]  /*1b8c0*/  @P1 LDC R6, c[0x0][0x438] ;  /* 0x00010e00ff061b82 */ /* 0x000e620000000800 */
[----:B0-----:R-:W-:-:S05]  /*1b8d0*/  IMAD.SHL.U32 R20, R20, 0x10, RZ ;  /* 0x0000001014147824 */ /* 0x001fca00078e00ff */
[----:B------:R-:W-:Y:S02]  /*1b8e0*/  LOP3.LUT R20, R4, 0x70, R20, 0xf8, !PT ;  /* 0x0000007004147812 */ /* 0x000fe400078ef814 */
[----:B------:R-:W0:Y:S01]  /*1b8f0*/  @P1 LDC R4, c[0x0][0x434] ;  /* 0x00010d00ff041b82 */ /* 0x000e220000000800 */
[----:B------:R-:W-:Y:S01]  /*1b900*/  ISETP.GE.AND P3, PT, R33, UR4, PT ;  /* 0x0000000421007c0c */ /* 0x000fe2000bf66270 */
[----:B------:R-:W-:Y:S01]  /*1b910*/  UMOV UR5, 0xffffffff ;  /* 0xffffffff00057882 */ /* 0x000fe20000000000 */
[----:B--2---:R-:W-:-:S05]  /*1b920*/  IADD3 R25, R25, -0x1, RZ ;  /* 0xffffffff19197810 */ /* 0x004fca0007ffe0ff */
[----:B------:R-:W-:-:S05]  /*1b930*/  IMAD R5, R25, 0x60, R20 ;  /* 0x0000006019057824 */ /* 0x000fca00078e0214 */
[----:B------:R-:W-:-:S04]  /*1b940*/  ISETP.GE.AND P0, PT, R5, R31, PT ;  /* 0x0000001f0500720c */ /* 0x000fc80003f06270 */
[----:B------:R-:W-:Y:S01]  /*1b950*/  ISETP.GT.U32.OR P0, PT, R20, 0x5f, P0 ;  /* 0x0000005f1400780c */ /* 0x000fe20000704470 */
[----:B---3--:R-:W-:-:S04]  /*1b960*/  IMAD.IADD R5, R5, 0x1, R21 ;  /* 0x0000000105057824 */ /* 0x008fc800078e0215 */
[----:B0-----:R-:W-:-:S08]  /*1b970*/  @P1 IMAD.HI.U32 R7, R5, R4, RZ ;  /* 0x0000000405071227 */ /* 0x001fd000078e00ff */
[----:B------:R-:W0:Y:S01]  /*1b980*/  @!P0 LDC.64 R2, c[0x0][0x428] ;  /* 0x00010a00ff028b82 */ /* 0x000e220000000a00 */
[----:B------:R-:W-:Y:S01]  /*1b990*/  IMAD.MOV.U32 R4, RZ, RZ, R5 ;  /* 0x000000ffff047224 */ /* 0x000fe200078e0005 */
[----:B-1----:R-:W-:Y:S02]  /*1b9a0*/  @P1 SHF.R.U32.HI R4, RZ, R6, R7 ;  /* 0x00000006ff041219 */ /* 0x002fe40000011607 */
[----:B----4-:R-:W-:Y:S02]  /*1b9b0*/  SHF.R.S32.HI R9, RZ, 0x1f, R32 ;  /* 0x0000001fff097819 */ /* 0x010fe40000011420 */
[----:B------:R-:W-:-:S05]  /*1b9c0*/  IADD3 R6, -R4, RZ, RZ ;  /* 0x000000ff04067210 */ /* 0x000fca0007ffe1ff */
[----:B------:R-:W-:Y:S01]  /*1b9d0*/  IMAD R0, R0, R6, R5 ;  /* 0x0000000600007224 */ /* 0x000fe200078e0205 */
[--C-:B------:R-:W-:Y:S01]  /*1b9e0*/  @!P0 SHF.R.S32.HI R5, RZ, 0x1f, R4.reuse ;  /* 0x0000001fff058819 */ /* 0x100fe20000011404 */
[-C--:B0-----:R-:W-:Y:S02]  /*1b9f0*/  @!P0 IMAD R6, R9, R2.reuse, RZ ;  /* 0x0000000209068224 */ /* 0x081fe400078e02ff */
[----:B------:R-:W-:-:S04]  /*1ba00*/  @!P0 IMAD.WIDE.U32 R4, R32, R2, R4 ;  /* 0x0000000220048225 */ /* 0x000fc800078e0004 */
[----:B------:R-:W-:Y:S02]  /*1ba10*/  @!P0 IMAD R6, R32, R3, R6 ;  /* 0x0000000320068224 */ /* 0x000fe400078e0206 */
[----:B------:R-:W0:Y:S02]  /*1ba20*/  @!P0 LDC.64 R2, c[0x0][0x418] ;  /* 0x00010600ff028b82 */ /* 0x000e240000000a00 */
[----:B------:R-:W-:Y:S01]  /*1ba30*/  @!P0 IMAD.IADD R6, R5, 0x1, R6 ;  /* 0x0000000105068824 */ /* 0x000fe200078e0206 */
[----:B------:R-:W-:Y:S02]  /*1ba40*/  MOV R7, UR39 ;  /* 0x0000002700077c02 */ /* 0x000fe40008000f00 */
[----:B0-----:R-:W-:-:S04]  /*1ba50*/  @!P0 LEA R2, P1, R4, R2, 0x2 ;  /* 0x0000000204028211 */ /* 0x001fc800078210ff */
[----:B------:R-:W-:Y:S01]  /*1ba60*/  @!P0 LEA.HI.X R3, R4, R3, R6, 0x2, P1 ;  /* 0x0000000304038211 */ /* 0x000fe200008f1406 */
[----:B------:R-:W-:-:S06]  /*1ba70*/  IMAD.MOV.U32 R4, RZ, RZ, RZ ;  /* 0x000000ffff047224 */ /* 0x000fcc00078e00ff */
[----:B------:R0:W5:Y:S01]  /*1ba80*/  @!P0 LDG.E R4, desc[UR56][R2.64] ;  /* 0x0000003802048981 */ /* 0x000162000c1e1900 */
[----:B------:R-:W-:Y:S02]  /*1ba90*/  ISETP.GT.U32.AND P0, PT, R20, 0x5f, PT ;  /* 0x0000005f1400780c */ /* 0x000fe40003f04070 */
[----:B------:R-:W-:Y:S02]  /*1baa0*/  ISETP.NE.AND P2, PT, R7, 0x3, PT ;  /* 0x000000030700780c */ /* 0x000fe40003f45270 */
[----:B------:R-:W-:-:S09]  /*1bab0*/  LOP3.LUT R8, R8, 0xfffffff7, RZ, 0xc0, !PT ;  /* 0xfffffff708087812 */ /* 0x000fd200078ec0ff */
[----:B------:R-:W-:-:S04]  /*1bac0*/  @P0 LOP3.LUT R8, R8, 0x8, RZ, 0xfc, !PT ;  /* 0x0000000808080812 */ /* 0x000fc800078efcff */
[----:B------:R-:W-:-:S04]  /*1bad0*/  LOP3.LUT R8, R8, 0xffffffef, RZ, 0xc0, !PT ;  /* 0xffffffef08087812 */ /* 0x000fc800078ec0ff */
[----:B------:R-:W-:-:S04]  /*1bae0*/  @P2 LOP3.LUT R8, R8, 0x10, RZ, 0xfc, !PT ;  /* 0x0000001008082812 */ /* 0x000fc800078efcff */
[----:B------:R-:W-:Y:S02]  /*1baf0*/  LOP3.LUT R8, R8, 0xfffffffb, RZ, 0xc0, !PT ;  /* 0xfffffffb08087812 */ /* 0x000fe400078ec0ff */
[----:B------:R-:W-:Y:S02]  /*1bb00*/  ISETP.GE.AND P1, PT, R36, UR4, PT ;  /* 0x0000000424007c0c */ /* 0x000fe4000bf26270 */
[----:B------:R-:W-:Y:S02]  /*1bb10*/  @P3 LOP3.LUT R8, R8, 0x4, RZ, 0xfc, !PT ;  /* 0x0000000408083812 */ /* 0x000fe400078efcff */
[----:B------:R-:W-:Y:S02]  /*1bb20*/  ISETP.GE.AND P0, PT, R35, UR4, PT ;  /* 0x0000000423007c0c */ /* 0x000fe4000bf06270 */
[----:B------:R-:W-:-:S04]  /*1bb30*/  LOP3.LUT R8, R8, 0xfffffffe, RZ, 0xc0, !PT ;  /* 0xfffffffe08087812 */ /* 0x000fc800078ec0ff */
[----:B------:R-:W-:-:S04]  /*1bb40*/  LOP3.LUT R8, R8, 0xfffffffd, RZ, 0xc0, !PT ;  /* 0xfffffffd08087812 */ /* 0x000fc800078ec0ff */
[----:B------:R-:W-:Y:S01]  /*1bb50*/  @P1 LOP3.LUT R8, R8, 0x2, RZ, 0xfc, !PT ;  /* 0x0000000208081812 */ /* 0x000fe200078efcff */
[----:B------:R0:W-:Y:S03]  /*1bb60*/  STL [R1+0x10], R9 ;  /* 0x0000100901007387 */ /* 0x0001e60000100800 */
[----:B------:R-:W-:Y:S01]  /*1bb70*/  @P0 LOP3.LUT R8, R8, 0x1, RZ, 0xfc, !PT ;  /* 0x0000000108080812 */ /* 0x000fe200078efcff */
[----:B------:R0:W-:Y:S04]  /*1bb80*/  STL [R1+0x38], R7 ;  /* 0x0000380701007387 */ /* 0x0001e80000100800 */
[----:B------:R0:W-:Y:S01]  /*1bb90*/  STL [R1], R8 ;  /* 0x0000000801007387 */ /* 0x0001e20000100800 */
[----:B------:R-:W-:Y:S05]  /*1bba0*/  BRA.DIV UR5, `(.L_x_725) ;  /* 0x0000004e05507947 */ /* 0x000fea000b800000 */
.L_x_842:
[----:B------:R-:W-:Y:S01]  /*1bbb0*/  SHF.R.S32.HI R31, RZ, 0x1f, R18 ;  /* 0x0000001fff1f7819 */ /* 0x000fe20000011412 */
[----:B------:R-:W-:Y:S06]  /*1bbc0*/  @!P2 BRA `(.L_x_726) ;  /* 0x000000000004a947 */ /* 0x000fec0003800000 */
[----:B------:R-:W-:Y:S01]  /*1bbd0*/  BPT.TRAP 0x1 ;  /* 0x000000040000795c */ /* 0x000fe20000300000 */
.L_x_726:
[----:B------:R-:W-:Y:S01]  /*1bbe0*/  SHF.R.S32.HI R5, RZ, 0x1f, R0 ;  /* 0x0000001fff057819 */ /* 0x000fe20000011400 */
[----:B------:R-:W-:Y:S01]  /*1bbf0*/  ULDC.64 UR4, c[0x0][0x328] ;  /* 0x0000ca0000047ab9 */ /* 0x000fe20000000a00 */
[----:B------:R-:W-:Y:S03]  /*1bc00*/  BSSY B0, `(.L_x_727) ;  /* 0x0000017000007945 */ /* 0x000fe60003800000 */
[----:B0-----:R-:W-:-:S04]  /*1bc10*/  IMAD R3, R5, UR4, RZ ;  /* 0x0000000405037c24 */ /* 0x001fc8000f8e02ff */
        /* <DEDUP_REMOVED lines=21> */
.L_x_843:
[----:B------:R-:W-:Y:S05]  /*1bd70*/  BSYNC B0 ;  /* 0x0000000000007941 */ /* 0x000fea0003800000 */
.L_x_727:
[----:B------:R-:W2:Y:S01]  /*1bd80*/  LDL R3, [R1] ;  /* 0x0000000001037983 */ /* 0x000ea20000100800 */
[----:B------:R-:W-:-:S03]  /*1bd90*/  ULDC.64 UR4, c[0x0][0x300] ;  /* 0x0000c00000047ab9 */ /* 0x000fc60000000a00 */
[----:B------:R-:W3:Y:S01]  /*1bda0*/  LDL R9, [R1+0x8] ;  /* 0x0000080001097983 */ /* 0x000ee20000100800 */
[----:B------:R-:W-:Y:S01]  /*1bdb0*/  IMAD R5, R5, UR4, RZ ;  /* 0x0000000405057c24 */ /* 0x000fe2000f8e02ff */
[----:B------:R-:W1:Y:S03]  /*1bdc0*/  S2R R8, SR_TID.X ;  /* 0x0000000000087919 */ /* 0x000e660000002100 */
[----:B------:R-:W-:Y:S01]  /*1bdd0*/  IMAD R5, R0, UR5, R5 ;  /* 0x0000000500057c24 */ /* 0x000fe2000f8e0205 */
[----:B-1----:R-:W-:-:S04]  /*1bde0*/  LOP3.LUT R8, R8, 0x7f, RZ, 0xc0, !PT ;  /* 0x0000007f08087812 */ /* 0x002fc800078ec0ff */
[----:B------:R-:W-:Y:S02]  /*1bdf0*/  SHF.R.U32.HI R8, RZ, 0x3, R8 ;  /* 0x00000003ff087819 */ /* 0x000fe40000011608 */
[C---:B--2---:R-:W-:Y:S02]  /*1be00*/  LOP3.LUT P4, RZ, R3.reuse, 0x4, RZ, 0xc0, !PT ;  /* 0x0000000403ff7812 */ /* 0x044fe4000788c0ff */
[C---:B------:R-:W-:Y:S02]  /*1be10*/  LOP3.LUT P3, RZ, R3.reuse, 0x2, RZ, 0xc0, !PT ;  /* 0x0000000203ff7812 */ /* 0x040fe4000786c0ff */
[----:B------:R-:W-:Y:S01]  /*1be20*/  LOP3.LUT P2, RZ, R3, 0x1, RZ, 0xc0, !PT ;  /* 0x0000000103ff7812 */ /* 0x000fe2000784c0ff */
[----:B0-----:R-:W-:Y:S01]  /*1be30*/  IMAD.WIDE.U32 R2, R0, UR4, RZ ;  /* 0x0000000400027c25 */ /* 0x001fe2000f8e00ff */
[----:B------:R-:W-:-:S03]  /*1be40*/  ULDC.64 UR4, c[0x0][0x310] ;  /* 0x0000c40000047ab9 */ /* 0x000fc60000000a00 */
[----:B------:R-:W-:Y:S02]  /*1be50*/  IMAD.IADD R3, R3, 0x1, R5 ;  /* 0x0000000103037824 */ /* 0x000fe400078e0205 */
[----:B------:R-:W-:Y:S02]  /*1be60*/  IMAD R6, R6, UR4, RZ ;  /* 0x0000000406067c24 */ /* 0x000fe4000f8e02ff */
[----:B------:R-:W-:-:S04]  /*1be70*/  IMAD.WIDE.U32 R2, R4, UR4, R2 ;  /* 0x0000000404027c25 */ /* 0x000fc8000f8e0002 */
[----:B------:R-:W-:Y:S01]  /*1be80*/  IMAD R6, R4, UR5, R6 ;  /* 0x0000000504067c24 */ /* 0x000fe2000f8e0206 */
[----:B------:R-:W-:Y:S01]  /*1be90*/  ULDC.64 UR4, c[0x0][0x308] ;  /* 0x0000c20000047ab9 */ /* 0x000fe20000000a00 */
[----:B------:R-:W-:Y:S02]  /*1bea0*/  IMAD R5, R26, 0x4800, R37 ;  /* 0x000048001a057824 */ /* 0x000fe400078e0225 */
[----:B------:R-:W-:Y:S01]  /*1beb0*/  IMAD R0, R31, UR4, RZ ;  /* 0x000000041f007c24 */ /* 0x000fe2000f8e02ff */
[----:B------:R-:W-:Y:S01]  /*1bec0*/  IADD3 R3, R3, R6, RZ ;  /* 0x0000000603037210 */ /* 0x000fe20007ffe0ff */
[----:B---3--:R-:W-:Y:S02]  /*1bed0*/  IMAD R6, R25, -0x60, R9 ;  /* 0xffffffa019067824 */ /* 0x008fe400078e0209 */
[C---:B------:R-:W-:Y:S02]  /*1bee0*/  IMAD R0, R18.reuse, UR5, R0 ;  /* 0x0000000512007c24 */ /* 0x040fe4000f8e0200 */
[----:B------:R-:W-:Y:S01]  /*1bef0*/  IMAD.WIDE.U32 R2, R18, UR4, R2 ;  /* 0x0000000412027c25 */ /* 0x000fe2000f8e0002 */
[----:B------:R-:W-:-:S03]  /*1bf00*/  ULDC.64 UR4, c[0x0][0x2e8] ;  /* 0x0000ba0000047ab9 */ /* 0x000fc60000000a00 */
[----:B------:R-:W-:Y:S01]  /*1bf10*/  IMAD.IADD R0, R3, 0x1, R0 ;  /* 0x0000000103007824 */ /* 0x000fe200078e0200 */
[----:B------:R-:W-:Y:S01]  /*1bf20*/  LEA R4, P0, R2, UR4, 0x1 ;  /* 0x0000000402047c11 */ /* 0x000fe2000f8008ff */
[----:B------:R-:W-:Y:S01]  /*1bf30*/  IMAD.IADD R6, R6, 0x1, -R8 ;  /* 0x0000000106067824 */ /* 0x000fe200078e0a08 */
[----:B------:R-:W-:Y:S02]  /*1bf40*/  UMOV UR4, 0xffffffff ;  /* 0xffffffff00047882 */ /* 0x000fe40000000000 */
[----:B------:R-:W-:Y:S02]  /*1bf50*/  LEA.HI.X R0, R2, UR5, R0, 0x1, P0 ;  /* 0x0000000502007c11 */ /* 0x000fe400080f0c00 */
        /* <DEDUP_REMOVED lines=16> */
[----:B------:R-:W-:-:S03]  /*1c060*/  @P1 LEA R8, R5, R22, 0x1 ;  /* 0x0000001605081211 */ /* 0x000fc600078e08ff */
        /* <DEDUP_REMOVED lines=35> */
[----:B------:R-:W-:Y:S01]  /*1c2a0*/  @P1 LEA R8, R5, R22, 0x1 ;  /* 0x0000001605081211 */ /* 0x000fe200078e08ff */
        /* <DEDUP_REMOVED lines=11> */
.L_x_857:
        /* <DEDUP_REMOVED lines=12> */
.L_x_730:
[----:B------:R-:W-:Y:S02]  /*1c420*/  PLOP3.LUT P1, PT, P1, P0, PT, 0xa2, 0x0 ;  /* 0x000000000000781c */ /* 0x000fe40000f21472 */
[----:B------:R-:W-:-:S08]  /*1c430*/  @P0 R2UR P1, UR4, R7 ;  /* 0x00000000070402ca */ /* 0x000fd00000020000 */
[----:B------:R-:W-:-:S05]  /*1c440*/  @P0 PLOP3.LUT P0, PT, P1, PT, PT, 0x80, 0x0 ;  /* 0x000000000000081c */ /* 0x000fca0000f0f070 */
[----:B------:R-:W-:Y:S01]  /*1c450*/  @!P1 SYNCS.ARRIVE.TRANS64.RED.A0T1 RZ, [UR4+0x30830], RZ ;  /* 0x030830ffffff99a7 */ /* 0x000fe20008200404 */
[----:B------:R-:W-:Y:S07]  /*1c460*/  @!P1 ARRIVES.LDGSTSBAR.64.TRANSCNT [UR4+0x30830] ;  /* 0x03083000ff0099b0 */ /* 0x000fee0008000a84 */
[----:B------:R-:W-:Y:S05]  /*1c470*/  @P0 BRA.U.ANY `(.L_x_730) ;  /* 0xfffffffd00e80947 */ /* 0x000fea000393ffff */
[----:B------:R-:W-:Y:S01]  /*1c480*/  NOP ;  /* 0x0000000000007918 */ /* 0x000fe20000000000 */
[----:B------:R-:W2:Y:S02]  /*1c490*/  LDL R0, [R1+0x38] ;  /* 0x0000380001007983 */ /* 0x000ea40000100800 */
[----:B--2---:R-:W-:-:S13]  /*1c4a0*/  ISETP.NE.AND P2, PT, R0, 0x3, PT ;  /* 0x000000030000780c */ /* 0x004fda0003f45270 */
[----:B------:R-:W-:Y:S05]  /*1c4b0*/  @!P2 BRA `(.L_x_731) ;  /* 0x000000000004a947 */ /* 0x000fea0003800000 */
[----:B------:R-:W-:Y:S01]  /*1c4c0*/  BPT.TRAP 0x1 ;  /* 0x000000040000795c */ /* 0x000fe20000300000 */
.L_x_731:
[----:B-1----:R1:W5:Y:S01]  /*1c4d0*/  LDL.LU R3, [R1+0x18] ;  /* 0x0000180001037983 */ /* 0x0023620000300800 */
[----:B------:R1:W-:Y:S02]  /*1c4e0*/  SYNCS.ARRIVE.TRANS64.A1T0 RZ, [R7+URZ+0x30830], RZ ;  /* 0x030830ff07ff79a7 */ /* 0x0003e4000810003f */
[----:B------:R-:W-:Y:S05]  /*1c4f0*/  WARPSYNC.ALL ;  /* 0x0000000000007948 */ /* 0x000fea0003800000 */
[----:B------:R-:W-:Y:S01]  /*1c500*/  ULDC.64 UR6, c[0x0][0xa00] ;  /* 0x0002800000067ab9 */ /* 0x000fe20000000a00 */
[----:B------:R-:W-:Y:S01]  /*1c510*/  ULDC.64 UR4, c[0x0][0x298] ;  /* 0x0000a60000047ab9 */ /* 0x000fe20000000a00 */
[----:B------:R-:W-:Y:S01]  /*1c520*/  BAR.SYNC.DEFER_BLOCKING 0x8, 0x180 ;  /* 0x0206000000007b1d */ /* 0x000fe20000010000 */
[----:B------:R-:W-:Y:S01]  /*1c530*/  ISETP.NE.U32.AND P0, PT, RZ, UR6, PT ;  /* 0x00000006ff007c0c */ /* 0x000fe2000bf05070 */
[----:B0-----:R-:W-:Y:S01]  /*1c540*/  IMAD.WIDE.U32 R4, R34, UR4, RZ ;  /* 0x0000000422047c25 */ /* 0x001fe2000f8e00ff */
[----:B------:R-:W-:-:S02]  /*1c550*/  IADD3 R2, R22, 0x12400, RZ ;  /* 0x0001240016027810 */ /* 0x000fc40007ffe0ff */
[----:B------:R-:W-:Y:S01]  /*1c560*/  ISETP.NE.AND.EX P0, PT, RZ, UR7, PT, P0 ;  /* 0x00000007ff007c0c */ /* 0x000fe2000bf05300 */
[----:B------:R-:W-:Y:S01]  /*1c570*/  BSSY B6, `(.L_x_732) ;  /* 0x000001b000067945 */ /* 0x000fe20003800000 */
[----:B------:R-:W-:Y:S02]  /*1c580*/  SHF.R.S32.HI R0, RZ, 0x1f, R34 ;  /* 0x0000001fff007819 */ /* 0x000fe40000011422 */
[----:B------:R-:W-:-:S03]  /*1c590*/  SEL R30, R30, RZ, !P0 ;  /* 0x000000ff1e1e7207 */ /* 0x000fc60004000000 */
[----:B------:R-:W-:-:S04]  /*1c5a0*/  IMAD R0, R0, UR4, RZ ;  /* 0x0000000400007c24 */ /* 0x000fc8000f8e02ff */
[----:B------:R-:W-:-:S04]  /*1c5b0*/  IMAD R0, R34, UR5, R0 ;  /* 0x0000000522007c24 */ /* 0x000fc8000f8e0200 */
[----:B------:R-:W-:Y:S01]  /*1c5c0*/  IMAD.IADD R34, R5, 0x1, R0 ;  /* 0x0000000105227824 */ /* 0x000fe200078e0200 */
[----:B-----5:R-:W-:Y:S02]  /*1c5d0*/  SEL R3, R3, RZ, !P0 ;  /* 0x000000ff03037207 */ /* 0x020fe40004000000 */
[----:B------:R-:W-:-:S03]  /*1c5e0*/  LOP3.LUT P0, RZ, R2, 0x3ff, RZ, 0xc0, !PT ;  /* 0x000003ff02ff7812 */ /* 0x000fc6000780c0ff */
[----:B------:R0:W-:Y:S04]  /*1c5f0*/  STL [R1+0x2c], R3 ;  /* 0x00002c0301007387 */ /* 0x0001e80000100800 */
[----:B------:R0:W-:Y:S06]  /*1c600*/  STL.64 [R1+0x18], R4 ;  /* 0x0000180401007387 */ /* 0x0001ec0000100a00 */
        /* <DEDUP_REMOVED lines=9> */
[----:B------:R-:W-:Y:S01]  /*1c6a0*/  MOV R10, UR8 ;  /* 0x00000008000a7c02 */ /* 0x000fe20008000f00 */
[----:B-1----:R-:W-:Y:S01]  /*1c6b0*/  IMAD.U32 R7, RZ, RZ, UR7 ;  /* 0x00000007ff077e24 */ /* 0x002fe2000f8e00ff */
[----:B------:R-:W-:Y:S01]  /*1c6c0*/  MOV R12, 0x1 ;  /* 0x00000001000c7802 */ /* 0x000fe20000000f00 */
[----:B------:R-:W-:-:S02]  /*1c6d0*/  IMAD.U32 R11, RZ, RZ, UR9 ;  /* 0x00000009ff0b7e24 */ /* 0x000fc4000f8e00ff */
[----:B------:R-:W-:Y:S02]  /*1c6e0*/  IMAD.MOV.U32 R8, RZ, RZ, 0x70 ;  /* 0x00000070ff087424 */ /* 0x000fe400078e00ff */
[----:B------:R-:W-:-:S07]  /*1c6f0*/  IMAD.MOV.U32 R13, RZ, RZ, RZ ;  /* 0x000000ffff0d7224 */ /* 0x000fce00078e00ff */
[----:B------:R-:W-:-:S07]  /*1c700*/  LEPC R20, `(.L_x_733) ;  /* 0x000000001014794e */ /* 0x000fce0000000000 */
[----:B0-----:R-:W-:Y:S05]  /*1c710*/  CALL.ABS.NOINC R2 ;  /* 0x0000000002007343 */ /* 0x001fea0003c00000 */
.L_x_733:
[----:B------:R-:W-:Y:S05]  /*1c720*/  BSYNC B6 ;  /* 0x0000000000067941 */ /* 0x000fea0003800000 */
.L_x_732:
[----:B------:R-:W2:Y:S01]  /*1c730*/  LDL.LU R20, [R1+0x2c] ;  /* 0x00002c0001147983 */ /* 0x000ea20000300800 */
[----:B------:R-:W-:Y:S01]  /*1c740*/  ULDC.64 UR4, c[0x0][0x2d8] ;  /* 0x0000b60000047ab9 */ /* 0x000fe20000000a00 */
[----:B------:R-:W3:Y:S02]  /*1c750*/  LDC R8, c[0x0][0x448] ;  /* 0x00011200ff087b82 */ /* 0x000ee40000000800 */
[----:B0-----:R-:W4:Y:S01]  /*1c760*/  LDL.LU.64 R2, [R1+0x18] ;  /* 0x0000180001027983 */ /* 0x001f220000300a00 */
[----:B------:R-:W-:Y:S01]  /*1c770*/  SHF.L.U32 R4, R17, 0x7, RZ ;  /* 0x0000000711047819 */ /* 0x000fe200000006ff */
[----:B------:R-:W-:Y:S02]  /*1c780*/  IMAD R0, R31, UR4, RZ ;  /* 0x000000041f007c24 */ /* 0x000fe4000f8e02ff */
[----:B------:R0:W5:Y:S02]  /*1c790*/  LDL R17, [R1+0x20] ;  /* 0x0000200001117983 */ /* 0x0001640000100800 */
[----:B------:R-:W-:-:S02]  /*1c7a0*/  IMAD R5, R18, UR5, R0 ;  /* 0x0000000512057c24 */ /* 0x000fc4000f8e0200 */
[----:B------:R0:W5:Y:S01]  /*1c7b0*/  LDL R9, [R1+0x4] ;  /* 0x0000040001097983 */ /* 0x0001620000100800 */
[----:B---3--:R-:W-:Y:S01]  /*1c7c0*/  ISETP.NE.AND P0, PT, R8, 0x1, PT ;  /* 0x000000010800780c */ /* 0x008fe20003f05270 */
[----:B----4-:R-:W-:Y:S02]  /*1c7d0*/  IMAD.MOV.U32 R3, RZ, RZ, R34 ;  /* 0x000000ffff037224 */ /* 0x010fe400078e0022 */
[----:B------:R-:W-:Y:S01]  /*1c7e0*/  IMAD.WIDE.U32 R2, R18, UR4, R2 ;  /* 0x0000000412027c25 */ /* 0x000fe2000f8e0002 */
[----:B------:R-:W-:-:S04]  /*1c7f0*/  ULDC.64 UR4, c[0x0][0x2e0] ;  /* 0x0000b80000047ab9 */ /* 0x000fc80000000a00 */
[----:B------:R-:W-:Y:S01]  /*1c800*/  IADD3 R3, R3, R5, RZ ;  /* 0x0000000503037210 */ /* 0x000fe20007ffe0ff */
[----:B--2---:R-:W-:Y:S02]  /*1c810*/  IMAD R5, R20, UR4, RZ ;  /* 0x0000000414057c24 */ /* 0x004fe4000f8e02ff */
[----:B------:R-:W2:Y:S02]  /*1c820*/  S2R R20, SR_TID.X ;  /* 0x0000000000147919 */ /* 0x000ea40000002100 */
[C---:B------:R-:W-:Y:S02]  /*1c830*/  IMAD R0, R30.reuse, UR5, R5 ;  /* 0x000000051e007c24 */ /* 0x040fe4000f8e0205 */
[----:B------:R-:W-:Y:S01]  /*1c840*/  IMAD.WIDE.U32 R2, R30, UR4, R2 ;  /* 0x000000041e027c25 */ /* 0x000fe2000f8e0002 */
[----:B------:R-:W1:Y:S01]  /*1c850*/  @P0 LDC R5, c[0x0][0x44c] ;  /* 0x00011300ff050b82 */ /* 0x000e620000000800 */
[----:B------:R-:W-:Y:S02]  /*1c860*/  ULDC.64 UR4, c[0x0][0x2d0] ;  /* 0x0000b40000047ab9 */ /* 0x000fe40000000a00 */
[----:B------:R-:W-:-:S05]  /*1c870*/  IMAD.IADD R3, R3, 0x1, R0 ;  /* 0x0000000103037824 */ /* 0x000fca00078e0200 */
[----:B------:R-:W3:Y:S01]  /*1c880*/  @P0 LDC R0, c[0x0][0x450] ;  /* 0x00011400ff000b82 */ /* 0x000ee20000000800 */
[----:B--2---:R-:W-:-:S04]  /*1c890*/  LOP3.LUT R20, R20, 0x7f, RZ, 0xc0, !PT ;  /* 0x0000007f14147812 */ /* 0x004fc800078ec0ff */
[----:B------:R-:W-:Y:S02]  /*1c8a0*/  SHF.R.U32.HI R21, RZ, 0x3, R20 ;  /* 0x00000003ff157819 */ /* 0x000fe40000011614 */
[----:B------:R-:W2:Y:S02]  /*1c8b0*/  S2R R20, SR_TID.X ;  /* 0x0000000000147919 */ /* 0x000ea40000002100 */
[----:B--2---:R-:W-:-:S05]  /*1c8c0*/  IMAD.SHL.U32 R20, R20, 0x10, RZ ;  /* 0x0000001014147824 */ /* 0x004fca00078e00ff */
[----:B------:R-:W-:-:S04]  /*1c8d0*/  LOP3.LUT R20, R21, 0x70, R20, 0xf8, !PT ;  /* 0x0000007015147812 */ /* 0x000fc800078ef814 */
[----:B------:R-:W-:-:S05]  /*1c8e0*/  LOP3.LUT R6, R20, R4, RZ, 0xfc, !PT ;  /* 0x0000000414067212 */ /* 0x000fca00078efcff */
[----:B-1----:R-:W-:-:S04]  /*1c8f0*/  @P0 IMAD.HI.U32 R7, R6, R5, RZ ;  /* 0x0000000506070227 */ /* 0x002fc800078e00ff */
[----:B------:R-:W-:Y:S01]  /*1c900*/  IMAD.MOV.U32 R5, RZ, RZ, R6 ;  /* 0x000000ffff057224 */ /* 0x000fe200078e0006 */
[----:B---3--:R-:W-:-:S05]  /*1c910*/  @P0 SHF.R.U32.HI R5, RZ, R0, R7 ;  /* 0x00000000ff050219 */ /* 0x008fca0000011607 */
[----:B------:R-:W-:-:S04]  /*1c920*/  IMAD.MOV R0, RZ, RZ, -R5 ;  /* 0x000000ffff007224 */ /* 0x000fc800078e0a05 */
[----:B------:R-:W-:Y:S01]  /*1c930*/  IMAD R0, R8, R0, R6 ;  /* 0x0000000008007224 */ /* 0x000fe200078e0206 */
[----:B------:R-:W-:Y:S01]  /*1c940*/  SHF.R.S32.HI R6, RZ, 0x1f, R5 ;  /* 0x0000001fff067819 */ /* 0x000fe20000011405 */
[----:B------:R-:W1:Y:S01]  /*1c950*/  S2R R20, SR_TID.X ;  /* 0x0000000000147919 */ /* 0x000e620000002100 */
[----:B------:R-:W-:-:S04]  /*1c960*/  IMAD.WIDE.U32 R2, R5, UR4, R2 ;  /* 0x0000000405027c25 */ /* 0x000fc8000f8e0002 */
[----:B------:R-:W-:-:S04]  /*1c970*/  IMAD R6, R6, UR4, RZ ;  /* 0x0000000406067c24 */ /* 0x000fc8000f8e02ff */
[----:B------:R-:W-:Y:S01]  /*1c980*/  IMAD R5, R5, UR5, R6 ;  /* 0x0000000505057c24 */ /* 0x000fe2000f8e0206 */
[----:B------:R-:W-:-:S04]  /*1c990*/  ULDC.64 UR4, c[0x0][0x2c8] ;  /* 0x0000b20000047ab9 */ /* 0x000fc80000000a00 */
[----:B------:R-:W-:Y:S02]  /*1c9a0*/  IADD3 R3, R3, R5, RZ ;  /* 0x0000000503037210 */ /* 0x000fe40007ffe0ff */
[----:B------:R-:W-:-:S05]  /*1c9b0*/  SHF.R.S32.HI R5, RZ, 0x1f, R0 ;  /* 0x0000001fff057819 */ /* 0x000fca0000011400 */
[----:B------:R-:W-:Y:S02]  /*1c9c0*/  IMAD R5, R5, UR4, RZ ;  /* 0x0000000405057c24 */ /* 0x000fe4000f8e02ff */
[----:B------:R-:W-:-:S04]  /*1c9d0*/  IMAD.WIDE.U32 R2, R0, UR4, R2 ;  /* 0x0000000400027c25 */ /* 0x000fc8000f8e0002 */
[----:B------:R-:W-:Y:S01]  /*1c9e0*/  IMAD R5, R0, UR5, R5 ;  /* 0x0000000500057c24 */ /* 0x000fe2000f8e0205 */
[----:B------:R-:W-:Y:S02]  /*1c9f0*/  ULDC.64 UR4, c[0x0][0x280] ;  /* 0x0000a00000047ab9 */ /* 0x000fe40000000a00 */
[----:B------:R-:W-:Y:S01]  /*1ca00*/  LEA R0, P0, R2, UR4, 0x1 ;  /* 0x0000000402007c11 */ /* 0x000fe2000f8008ff */
[----:B------:R-:W-:Y:S01]  /*1ca10*/  IMAD.IADD R5, R3, 0x1, R5 ;  /* 0x0000000103057824 */ /* 0x000fe200078e0205 */
[----:B------:R-:W-:Y:S01]  /*1ca20*/  ULDC UR4, c[0x0][0x2b8] ;  /* 0x0000ae0000047ab9 */ /* 0x000fe20000000800 */
[----:B-1----:R-:W-:-:S03]  /*1ca30*/  LOP3.LUT R20, R20, 0x7f, RZ, 0xc0, !PT ;  /* 0x0000007f14147812 */ /* 0x002fc600078ec0ff */
[----:B------:R-:W-:Y:S01]  /*1ca40*/  LEA.HI.X R5, R2, UR5, R5, 0x1, P0 ;  /* 0x0000000502057c11 */ /* 0x000fe200080f0c05 */
[----:B------:R-:W-:Y:S01]  /*1ca50*/  UMOV UR5, 0xffffffff ;  /* 0xffffffff00057882 */ /* 0x000fe20000000000 */
[----:B------:R-:W-:Y:S02]  /*1ca60*/  ISETP.GE.AND P3, PT, R33, UR4, PT ;  /* 0x0000000421007c0c */ /* 0x000fe4000bf66270 */
[----:B------:R-:W-:Y:S02]  /*1ca70*/  ISETP.GE.AND P2, PT, R36, UR4, PT ;  /* 0x0000000424007c0c */ /* 0x000fe4000bf46270 */
[----:B------:R-:W-:Y:S02]  /*1ca80*/  ISETP.GE.AND P0, PT, R35, UR4, PT ;  /* 0x0000000423007c0c */ /* 0x000fe4000bf06270 */
[----:B------:R-:W-:Y:S01]  /*1ca90*/  SHF.R.U32.HI R10, RZ, 0x3, R20 ;  /* 0x00000003ff0a7819 */ /* 0x000fe20000011614 */
[----:B0-----:R-:W-:Y:S10]  /*1caa0*/  BRA.DIV UR5, `(.L_x_734) ;  /* 0x0000004a050c7947 */ /* 0x001ff4000b800000 */
[----:B------:R-:W0:Y:S01]  /*1cab0*/  SHFL.IDX PT, R14, R0, RZ, 0x181f ;  /* 0x00181fff000e7589 */ /* 0x000e2200000e0000 */
[----:B-----5:R-:W-:Y:S02]  /*1cac0*/  IMAD R6, R17, R8, RZ ;  /* 0x0000000811067224 */ /* 0x020fe400078e02ff */
[----:B------:R-:W-:Y:S01]  /*1cad0*/  IMAD.IADD R4, R10, 0x1, R4 ;  /* 0x000000010a047824 */ /* 0x000fe200078e0204 */
[----:B------:R-:W1:Y:S03]  /*1cae0*/  SHFL.IDX PT, R2, R5, RZ, 0x181f ;  /* 0x00181fff05027589 */ /* 0x000e6600000e0000 */
[C---:B------:R-:W-:Y:S01]  /*1caf0*/  VIADD R7, R4.reuse, 0x10 ;  /* 0x0000001004077836 */ /* 0x040fe20000000000 */
[----:B------:R-:W-:-:S13]  /*1cb00*/  ISETP.GE.AND P1, PT, R4, R6, PT ;  /* 0x000000060400720c */ /* 0x000fda0003f26270 */
[----:B0-----:R-:W-:-:S04]  /*1cb10*/  @!P1 LEA R14, P4, R33, R14, 0x1 ;  /* 0x0000000e210e9211 */ /* 0x001fc800078808ff */
[----:B-1----:R-:W-:Y:S01]  /*1cb20*/  @!P1 IADD3.X R3, RZ, R2, RZ, P4, !PT ;  /* 0x00000002ff039210 */ /* 0x002fe200027fe4ff */
[----:B------:R-:W-:Y:S02]  /*1cb30*/  @!P1 IMAD.MOV.U32 R2, RZ, RZ, R14 ;  /* 0x000000ffff029224 */ /* 0x000fe400078e000e */
[----:B------:R-:W0:Y:S04]  /*1cb40*/  SHFL.IDX PT, R14, R0, 0x1, 0x181f ;  /* 0x00381f00000e7f89 */ /* 0x000e2800000e0000 */
[----:B------:R-:W-:Y:S04]  /*1cb50*/  @!P1 LDGSTS.E.BYPASS.LTC128B.128 [R9+0x12400], desc[UR56][R2.64], !P3 ;  /* 0x1240000002099fae */ /* 0x000fe8000d901d78 */
[----:B------:R-:W-:Y:S04]  /*1cb60*/  @!P1 LDGSTS.E.BYPASS.LTC128B.128 [R9+0x16400], desc[UR56][R2.64+0x80], !P2 ;  /* 0x1640008002099fae */ /* 0x000fe8000d101d78 */
[----:B------:R1:W-:Y:S01]  /*1cb70*/  @!P1 LDGSTS.E.BYPASS.LTC128B.128 [R9+0x1a400], desc[UR56][R2.64+0x100], !P0 ;  /* 0x1a40010002099fae */ /* 0x0003e2000c101d78 */
[----:B------:R-:W-:-:S03]  /*1cb80*/  ISETP.GE.AND P1, PT, R7, R6, PT ;  /* 0x000000060700720c */ /* 0x000fc60003f26270 */
[----:B-1----:R-:W1:Y:S10]  /*1cb90*/  SHFL.IDX PT, R2, R5, 0x1, 0x181f ;  /* 0x00381f0005027f89 */ /* 0x002e7400000e0000 */
[----:B0-----:R-:W-:-:S04]  /*1cba0*/  @!P1 LEA R14, P4, R33, R14, 0x1 ;  /* 0x0000000e210e9211 */ /* 0x001fc800078808ff */
[----:B-1----:R-:W-:Y:S01]  /*1cbb0*/  @!P1 IADD3.X R7, RZ, R2, RZ, P4, !PT ;  /* 0x00000002ff079210 */ /* 0x002fe200027fe4ff */
[----:B------:R-:W-:Y:S02]  /*1cbc0*/  @!P1 IMAD.MOV.U32 R2, RZ, RZ, R14 ;  /* 0x000000ffff029224 */ /* 0x000fe400078e000e */
[----:B------:R-:W0:Y:S02]  /*1cbd0*/  SHFL.IDX PT, R14, R0, 0x2, 0x181f ;  /* 0x00581f00000e7f89 */ /* 0x000e2400000e0000 */
[----:B------:R-:W-:Y:S01]  /*1cbe0*/  @!P1 IMAD.MOV.U32 R3, RZ, RZ, R7 ;  /* 0x000000ffff039224 */ /* 0x000fe200078e0007 */
[----:B------:R-:W-:-:S04]  /*1cbf0*/  IADD3 R7, R4, 0x20, RZ ;  /* 0x0000002004077810 */ /* 0x000fc80007ffe0ff */
        /* <DEDUP_REMOVED lines=8> */
[----:B------:R-:W0:Y:S01]  /*1cc80*/  SHFL.IDX PT, R14, R0, 0x3, 0x181f ;  /* 0x00781f00000e7f89 */ /* 0x000e2200000e0000 */
[----:B------:R-:W-:Y:S01]  /*1cc90*/  @!P1 MOV R3, R7 ;  /* 0x0000000700039202 */ /* 0x000fe20000000f00 */
[----:B------:R-:W-:-:S04]  /*1cca0*/  VIADD R7, R4, 0x30 ;  /* 0x0000003004077836 */ /* 0x000fc80000000000 */
        /* <DEDUP_REMOVED lines=38> */
[----:B0-----:R-:W-:Y:S01]  /*1cf10*/  @!P1 LEA R14, P4, R33, R14, 0x1 ;  /* 0x0000000e210e9211 */ /* 0x001fe200078808ff */
[----:B------:R-:W0:Y:S04]  /*1cf20*/  SHFL.IDX PT, R5, R5, 0x7, 0x181f ;  /* 0x00f81f0005057f89 */ /* 0x000e2800000e0000 */
[----:B-1----:R-:W-:Y:S01]  /*1cf30*/  @!P1 IMAD.X R7, RZ, RZ, R2, P4 ;  /* 0x000000ffff079224 */ /* 0x002fe200020e0602 */
[----:B------:R-:W-:-:S02]  /*1cf40*/  @!P1 MOV R2, R14 ;  /* 0x0000000e00029202 */ /* 0x000fc40000000f00 */
[----:B------:R1:W2:Y:S01]  /*1cf50*/  SHFL.IDX PT, R14, R0, 0x7, 0x181f ;  /* 0x00f81f00000e7f89 */ /* 0x0002a200000e0000 */
[----:B------:R-:W-:-:S05]  /*1cf60*/  @!P1 IMAD.MOV.U32 R3, RZ, RZ, R7 ;  /* 0x000000ffff039224 */ /* 0x000fca00078e0007 */
[----:B------:R1:W-:Y:S04]  /*1cf70*/  @!P1 LDGSTS.E.BYPASS.LTC128B.128 [R9+0x15400], desc[UR56][R2.64], !P3 ;  /* 0x1540000002099fae */ /* 0x0003e8000d901d78 */
[----:B------:R1:W-:Y:S04]  /*1cf80*/  @!P1 LDGSTS.E.BYPASS.LTC128B.128 [R9+0x19400], desc[UR56][R2.64+0x80], !P2 ;  /* 0x1940008002099fae */ /* 0x0003e8000d101d78 */
[----:B0-----:R1:W-:Y:S02]  /*1cf90*/  @!P1 LDGSTS.E.BYPASS.LTC128B.128 [R9+0x1d400], desc[UR56][R2.64+0x100], !P0 ;  /* 0x1d40010002099fae */ /* 0x0013e4000c101d78 */
.L_x_874:
[----:B-1----:R-:W-:Y:S01]  /*1cfa0*/  VIADD R3, R4, 0x70 ;  /* 0x0000007004037836 */ /* 0x002fe20000000000 */
[----:B------:R-:W-:Y:S04]  /*1cfb0*/  BSSY B0, `(.L_x_735) ;  /* 0x000000b000007945 */ /* 0x000fe80003800000 */
[----:B------:R-:W-:-:S13]  /*1cfc0*/  ISETP.GE.AND P1, PT, R3, R6, PT ;  /* 0x000000060300720c */ /* 0x000fda0003f26270 */
[----:B------:R-:W-:Y:S05]  /*1cfd0*/  @P1 BRA `(.L_x_736) ;  /* 0x0000000000201947 */ /* 0x000fea0003800000 */
[----:B--2---:R-:W-:-:S04]  /*1cfe0*/  LEA R2, P1, R33, R14, 0x1 ;  /* 0x0000000e21027211 */ /* 0x004fc800078208ff */
[----:B------:R-:W-:-:S05]  /*1cff0*/  IADD3.X R3, RZ, R5, RZ, P1, !PT ;  /* 0x00000005ff037210 */ /* 0x000fca0000ffe4ff */
[----:B------:R-:W-:Y:S01]  /*1d000*/  @!PT LDS RZ, [RZ] ;  /* 0x00000000fffff984 */ /* 0x000fe20000000800 */
[----:B------:R-:W-:Y:S01]  /*1d010*/  @!PT LDS RZ, [RZ] ;  /* 0x00000000fffff984 */ /* 0x000fe20000000800 */
[----:B------:R-:W-:Y:S01]  /*1d020*/  @!PT LDS RZ, [RZ] ;  /* 0x00000000fffff984 */ /* 0x000fe20000000800 */
[----:B------:R0:W-:Y:S04]  /*1d030*/  LDGSTS.E.BYPASS.LTC128B.128 [R9+0x15c00], desc[UR56][R2.64], !P3 ;  /* 0x15c0000002097fae */ /* 0x0001e8000d901d78 */
[----:B------:R0:W-:Y:S04]  /*1d040*/  LDGSTS.E.BYPASS.LTC128B.128 [R9+0x19c00], desc[UR56][R2.64+0x80], !P2 ;  /* 0x19c0008002097fae */ /* 0x0001e8000d101d78 */
[----:B------:R0:W-:Y:S02]  /*1d050*/  LDGSTS.E.BYPASS.LTC128B.128 [R9+0x1dc00], desc[UR56][R2.64+0x100], !P0 ;  /* 0x1dc0010002097fae */ /* 0x0001e4000c101d78 */
.L_x_736:
[----:B------:R-:W-:Y:S05]  /*1d060*/  BSYNC B0 ;  /* 0x0000000000007941 */ /* 0x000fea0003800000 */
.L_x_735:
[----:B------:R-:W-:Y:S01]  /*1d070*/  NOP ;  /* 0x0000000000007918 */ /* 0x000fe20000000000 */
[----:B------:R-:W-:-:S13]  /*1d080*/  PLOP3.LUT P0, PT, PT, PT, PT, 0x80, 0x0 ;  /* 0x000000000000781c */ /* 0x000fda0003f0f070 */
.L_x_737:
        /* <DEDUP_REMOVED lines=18> */
.L_x_875:
[----:B------:R-:W-:Y:S05]  /*1d1b0*/  BSYNC B0 ;  /* 0x0000000000007941 */ /* 0x000fea0003800000 */
.L_x_738:
[----:B------:R-:W3:Y:S01]  /*1d1c0*/  LDL R0, [R1+0x8] ;  /* 0x0000080001007983 */ /* 0x000ee20000100800 */
        /* <DEDUP_REMOVED lines=10> */
[----:B------:R-:W-:Y:S02]  /*1d270*/  ISETP.GE.AND P1, PT, R35, UR4, PT ;  /* 0x0000000423007c0c */ /* 0x000fe4000bf26270 */
[----:B---3--:R-:W-:-:S11]  /*1d280*/  IADD3 R6, R0, -0x2, RZ ;  /* 0xfffffffe00067810 */ /* 0x008fd60007ffe0ff */
.L_x_754:
[----:B------:R-:W3:Y:S01]  /*1d290*/  LDL R4, [R1+0xc] ;  /* 0x00000c0001047983 */ /* 0x000ee20000100800 */
[----:B------:R-:W1:Y:S03]  /*1d2a0*/  LDC R7, c[0x0][0x430] ;  /* 0x00010c00ff077b82 */ /* 0x000e660000000800 */
[----:B------:R-:W4:Y:S04]  /*1d2b0*/  LDL R8, [R1+0x10] ;  /* 0x0000100001087983 */ /* 0x000f280000100800 */
[----:B------:R-:W2:Y:S01]  /*1d2c0*/  LDL R11, [R1+0x38] ;  /* 0x00003800010b7983 */ /* 0x000ea20000100800 */
[----:B------:R-:W0:Y:S02]  /*1d2d0*/  S2R R0, SR_TID.X ;  /* 0x0000000000007919 */ /* 0x000e240000002100 */
[----:B0-----:R-:W-:-:S04]  /*1d2e0*/  LOP3.LUT R0, R0, 0x7f, RZ, 0xc0, !PT ;  /* 0x0000007f00007812 */ /* 0x001fc800078ec0ff */
[----:B------:R-:W-:Y:S02]  /*1d2f0*/  SHF.R.U32.HI R2, RZ, 0x3, R0 ;  /* 0x00000003ff027819 */ /* 0x000fe40000011600 */
[----:B------:R-:W0:Y:S01]  /*1d300*/  S2R R0, SR_TID.X ;  /* 0x0000000000007919 */ /* 0x000e220000002100 */
[----:B-1----:R-:W-:-:S13]  /*1d310*/  ISETP.NE.AND P0, PT, R7, 0x1, PT ;  /* 0x000000010700780c */ /* 0x002fda0003f05270 */
[----:B------:R-:W1:Y:S01]  /*1d320*/  @P0 LDC R3, c[0x0][0x438] ;  /* 0x00010e00ff030b82 */ /* 0x000e620000000800 */
[----:B0-----:R-:W-:-:S05]  /*1d330*/  IMAD.SHL.U32 R0, R0, 0x10, RZ ;  /* 0x0000001000007824 */ /* 0x001fca00078e00ff */
[----:B------:R-:W-:Y:S02]  /*1d340*/  LOP3.LUT R0, R2, 0x70, R0, 0xf8, !PT ;  /* 0x0000007002007812 */ /* 0x000fe400078ef800 */
[----:B------:R-:W0:Y:S02]  /*1d350*/  @P0 LDC R2, c[0x0][0x434] ;  /* 0x00010d00ff020b82 */ /* 0x000e240000000800 */
[----:B------:R-:W-:Y:S01]  /*1d360*/  ISETP.GT.U32.AND P4, PT, R0, 0x5f, PT ;  /* 0x0000005f0000780c */ /* 0x000fe20003f84070 */
[----:B------:R-:W-:Y:S01]  /*1d370*/  VIADD R26, R10, 0x1 ;  /* 0x000000010a1a7836 */ /* 0x000fe20000000000 */
[----:B------:R-:W-:Y:S05]  /*1d380*/  YIELD ;  /* 0x0000000000007946 */ /* 0x000fea0003800000 */
[----:B------:R-:W-:Y:S01]  /*1d390*/  MOV R25, R6 ;  /* 0x0000000600197202 */ /* 0x000fe20000000f00 */
[----:B---3--:R-:W-:-:S05]  /*1d3a0*/  IMAD R9, R6, 0x60, R4 ;  /* 0x0000006006097824 */ /* 0x008fca00078e0204 */
[----:B------:R-:W4:Y:S01]  /*1d3b0*/  @!P4 LDC.64 R4, c[0x0][0x428] ;  /* 0x00010a00ff04cb82 */ /* 0x000f220000000a00 */
[----:B------:R-:W-:-:S04]  /*1d3c0*/  IMAD.IADD R9, R0, 0x1, R9 ;  /* 0x0000000100097824 */ /* 0x000fc800078e0209 */
[----:B0-----:R-:W-:Y:S01]  /*1d3d0*/  @P0 IMAD.HI.U32 R2, R9, R2, RZ ;  /* 0x0000000209020227 */ /* 0x001fe200078e00ff */
[----:B------:R-:W-:-:S04]  /*1d3e0*/  MOV R0, R9 ;  /* 0x0000000900007202 */ /* 0x000fc80000000f00 */
[----:B-1----:R-:W-:-:S04]  /*1d3f0*/  @P0 SHF.R.U32.HI R0, RZ, R3, R2 ;  /* 0x00000003ff000219 */ /* 0x002fc80000011602 */
[--C-:B------:R-:W-:Y:S01]  /*1d400*/  @!P4 SHF.R.S32.HI R3, RZ, 0x1f, R0.reuse ;  /* 0x0000001fff03c819 */ /* 0x100fe20000011400 */
[----:B------:R-:W-:Y:S02]  /*1d410*/  @!P4 IMAD.MOV.U32 R2, RZ, RZ, R0 ;  /* 0x000000ffff02c224 */ /* 0x000fe400078e0000 */
[-C--:B----4-:R-:W-:Y:S02]  /*1d420*/  @!P4 IMAD R8, R8, R4.reuse, RZ ;  /* 0x000000040808c224 */ /* 0x090fe400078e02ff */
[----:B------:R-:W-:-:S04]  /*1d430*/  @!P4 IMAD.WIDE.U32 R2, R32, R4, R2 ;  /* 0x000000042002c225 */ /* 0x000fc800078e0002 */
[----:B------:R-:W-:Y:S02]  /*1d440*/  @!P4 IMAD R8, R32, R5, R8 ;  /* 0x000000052008c224 */ /* 0x000fe400078e0208 */
[----:B------:R-:W0:Y:S01]  /*1d450*/  @!P4 LDC.64 R4, c[0x0][0x418] ;  /* 0x00010600ff04cb82 */ /* 0x000e220000000a00 */
[----:B------:R-:W-:Y:S01]  /*1d460*/  IADD3 R0, -R0, RZ, RZ ;  /* 0x000000ff00007210 */ /* 0x000fe20007ffe1ff */
[----:B------:R-:W-:-:S04]  /*1d470*/  @!P4 IMAD.IADD R3, R8, 0x1, R3 ;  /* 0x000000010803c824 */ /* 0x000fc800078e0203 */
[----:B------:R-:W-:Y:S02]  /*1d480*/  IMAD R9, R7, R0, R9 ;  /* 0x0000000007097224 */ /* 0x000fe400078e0209 */
[----:B------:R-:W-:Y:S01]  /*1d490*/  IMAD.MOV.U32 R0, RZ, RZ, RZ ;  /* 0x000000ffff007224 */ /* 0x000fe200078e00ff */
[----:B0-----:R-:W-:-:S04]  /*1d4a0*/  @!P4 LEA R4, P0, R2, R4, 0x2 ;  /* 0x000000040204c211 */ /* 0x001fc800078010ff */
[----:B------:R-:W-:-:S05]  /*1d4b0*/  @!P4 LEA.HI.X R5, R2, R5, R3, 0x2, P0 ;  /* 0x000000050205c211 */ /* 0x000fca00000f1403 */
[----:B------:R0:W5:Y:S01]  /*1d4c0*/  @!P4 LDG.E R0, desc[UR56][R4.64] ;  /* 0x000000380400c981 */ /* 0x000162000c1e1900 */
[----:B--2---:R-:W-:Y:S02]  /*1d4d0*/  ISETP.NE.AND P4, PT, R11, 0x3, PT ;  /* 0x000000030b00780c */ /* 0x004fe40003f85270 */
[----:B------:R-:W-:-:S04]  /*1d4e0*/  ISETP.NE.AND P0, PT, R26, 0x2, PT ;  /* 0x000000021a00780c */ /* 0x000fc80003f05270 */
[----:B------:R-:W-:Y:S02]  /*1d4f0*/  SEL R28, RZ, 0x1, P0 ;  /* 0x00000001ff1c7807 */ /* 0x000fe40000000000 */
[----:B------:R-:W-:Y:S02]  /*1d500*/  SEL R26, R26, RZ, P0 ;  /* 0x000000ff1a1a7207 */ /* 0x000fe40000000000 */
[----:B------:R-:W-:-:S03]  /*1d510*/  LOP3.LUT R28, R17, R28, RZ, 0x3c, !PT ;  /* 0x0000001c111c7212 */ /* 0x000fc600078e3cff */
[----:B0-----:R-:W-:Y:S05]  /*1d520*/  @!P4 BRA `(.L_x_742) ;  /* 0x000000000004c947 */ /* 0x001fea0003800000 */
[----:B------:R-:W-:Y:S01]  /*1d530*/  BPT.TRAP 0x1 ;  /* 0x000000040000795c */ /* 0x000fe20000300000 */
.L_x_742:
[----:B------:R-:W-:Y:S01]  /*1d540*/  IMAD R7, R26, 0x8, R22 ;  /* 0x000000081a077824 */ /* 0x000fe200078e0216 */
[----:B------:R-:W-:Y:S01]  /*1d550*/  SHF.L.U32 R2, R28, 0x1f, RZ ;  /* 0x0000001f1c027819 */ /* 0x000fe200000006ff */
[----:B------:R-:W-:Y:S03]  /*1d560*/  BSSY B1, `(.L_x_743) ;  /* 0x0000003000017945 */ /* 0x000fe60003800000 */
[----:B------:R-:W0:Y:S02]  /*1d570*/  SYNCS.PHASECHK.TRANS64.TRYWAIT P0, [R7+URZ+0x30840], R2 ;  /* 0x03084002070075a7 */ /* 0x000e24000800017f */
[----:B0-----:R-:W-:Y:S05]  /*1d580*/  @!P0 BRA `(.L_x_744) ;  /* 0x0000004800048947 */ /* 0x001fea0003800000 */
.L_x_876:
[----:B------:R-:W-:Y:S05]  /*1d590*/  BSYNC B1 ;  /* 0x0000000000017941 */ /* 0x000fea0003800000 */
.L_x_743:
[----:B------:R-:W2:Y:S01]  /*1d5a0*/  LDL R3, [R1] ;  /* 0x0000000001037983 */ /* 0x000ea20000100800 */
[----:B------:R-:W-:Y:S01]  /*1d5b0*/  SHF.R.S32.HI R20, RZ, 0x1f, R9 ;  /* 0x0000001fff147819 */ /* 0x000fe20000011409 */
[----:B------:R-:W-:Y:S01]  /*1d5c0*/  ULDC.64 UR4, c[0x0][0x300] ;  /* 0x0000c00000047ab9 */ /* 0x000fe20000000a00 */
[----:B-----5:R-:W-:Y:S01]  /*1d5d0*/  SHF.R.S32.HI R21, RZ, 0x1f, R0 ;  /* 0x0000001fff157819 */ /* 0x020fe20000011400 */
[----:B------:R-:W-:Y:S02]  /*1d5e0*/  IMAD R5, R26, 0x4800, R37 ;  /* 0x000048001a057824 */ /* 0x000fe400078e0225 */
[----:B------:R-:W-:-:S04]  /*1d5f0*/  IMAD R4, R20, UR4, RZ ;  /* 0x0000000414047c24 */ /* 0x000fc8000f8e02ff */
[----:B------:R-:W-:Y:S01]  /*1d600*/  IMAD R4, R9, UR5, R4 ;  /* 0x0000000509047c24 */ /* 0x000fe2000f8e0204 */
[C---:B--2---:R-:W-:Y:S02]  /*1d610*/  LOP3.LUT P5, RZ, R3.reuse, 0x2, RZ, 0xc0, !PT ;  /* 0x0000000203ff7812 */ /* 0x044fe400078ac0ff */
[----:B------:R-:W-:Y:S01]  /*1d620*/  LOP3.LUT P4, RZ, R3, 0x1, RZ, 0xc0, !PT ;  /* 0x0000000103ff7812 */ /* 0x000fe2000788c0ff */
[----:B0-----:R-:W-:Y:S01]  /*1d630*/  IMAD.WIDE.U32 R2, R9, UR4, RZ ;  /* 0x0000000409027c25 */ /* 0x001fe2000f8e00ff */
[----:B------:R-:W-:-:S03]  /*1d640*/  ULDC.64 UR4, c[0x0][0x310] ;  /* 0x0000c40000047ab9 */ /* 0x000fc60000000a00 */
[----:B------:R-:W-:Y:S02]  /*1d650*/  IMAD.IADD R3, R3, 0x1, R4 ;  /* 0x0000000103037824 */ /* 0x000fe400078e0204 */
[----:B------:R-:W-:Y:S02]  /*1d660*/  IMAD R4, R21, UR4, RZ ;  /* 0x0000000415047c24 */ /* 0x000fe4000f8e02ff */
[----:B------:R-:W-:-:S04]  /*1d670*/  IMAD.WIDE.U32 R2, R0, UR4, R2 ;  /* 0x0000000400027c25 */ /* 0x000fc8000f8e0002 */
[----:B------:R-:W-:Y:S01]  /*1d680*/  IMAD R4, R0, UR5, R4 ;  /* 0x0000000500047c24 */ /* 0x000fe2000f8e0204 */
[----:B------:R-:W-:-:S04]  /*1d690*/  ULDC.64 UR4, c[0x0][0x308] ;  /* 0x0000c20000047ab9 */ /* 0x000fc80000000a00 */
        /* <DEDUP_REMOVED lines=10> */
[----:B------:R-:W2:Y:S01]  /*1d740*/  LDL R3, [R1] ;  /* 0x0000000001037983 */ /* 0x000ea20000100800 */
[----:B------:R-:W-:Y:S02]  /*1d750*/  IMAD.SHL.U32 R4, R33, 0x2, RZ ;  /* 0x0000000221047824 */ /* 0x000fe400078e00ff */
[----:B------:R-:W-:Y:S01]  /*1d760*/  IMAD R5, R5, 0x2, R22 ;  /* 0x0000000205057824 */ /* 0x000fe200078e0216 */
[----:B------:R-:W0:Y:S04]  /*1d770*/  SHFL.IDX PT, R2, R8, RZ, 0x181f ;  /* 0x00181fff08027589 */ /* 0x000e2800000e0000 */
[----:B------:R-:W-:Y:S01]  /*1d780*/  SHFL.IDX PT, R34, R6, 0x2, 0x181f ;  /* 0x00581f0006227f89 */ /* 0x000fe200000e0000 */
[----:B0-----:R-:W-:Y:S02]  /*1d790*/  IADD3 R2, P0, R2, R4, RZ ;  /* 0x0000000402027210 */ /* 0x001fe40007f1e0ff */
[----:B--2---:R-:W-:-:S02]  /*1d7a0*/  LOP3.LUT P6, RZ, R3, 0x4, RZ, 0xc0, !PT ;  /* 0x0000000403ff7812 */ /* 0x004fc400078cc0ff */
[----:B------:R-:W0:Y:S02]  /*1d7b0*/  SHFL.IDX PT, R3, R6, RZ, 0x181f ;  /* 0x00181fff06037589 */ /* 0x000e2400000e0000 */
[----:B0-----:R-:W-:-:S09]  /*1d7c0*/  IADD3.X R3, RZ, R3, RZ, P0, !PT ;  /* 0x00000003ff037210 */ /* 0x001fd200007fe4ff */
[----:B------:R-:W-:Y:S04]  /*1d7d0*/  LDGSTS.E.BYPASS.LTC128B.128 [R5+0x1e400], desc[UR56][R2.64], !P6 ;  /* 0x1e40000002057fae */ /* 0x000fe8000f101d78 */
[----:B------:R-:W-:Y:S04]  /*1d7e0*/  LDGSTS.E.BYPASS.LTC128B.128 [R5+0x21400], desc[UR56][R2.64+0x80], !P5 ;  /* 0x2140008002057fae */ /* 0x000fe8000e901d78 */
[----:B------:R0:W-:Y:S04]  /*1d7f0*/  LDGSTS.E.BYPASS.LTC128B.128 [R5+0x24400], desc[UR56][R2.64+0x100], !P4 ;  /* 0x2440010002057fae */ /* 0x0001e8000e101d78 */
[----:B0-----:R-:W0:Y:S04]  /*1d800*/  SHFL.IDX PT, R2, R8, 0x1, 0x181f ;  /* 0x00381f0008027f89 */ /* 0x001e2800000e0000 */
[----:B------:R-:W1:Y:S01]  /*1d810*/  SHFL.IDX PT, R3, R6, 0x1, 0x181f ;  /* 0x00381f0006037f89 */ /* 0x000e6200000e0000 */
[----:B0-----:R-:W-:-:S05]  /*1d820*/  IADD3 R2, P0, R2, R4, RZ ;  /* 0x0000000402027210 */ /* 0x001fca0007f1e0ff */
[----:B-1----:R-:W-:-:S05]  /*1d830*/  IMAD.X R3, RZ, RZ, R3, P0 ;  /* 0x000000ffff037224 */ /* 0x002fca00000e0603 */
[----:B------:R-:W-:Y:S04]  /*1d840*/  LDGSTS.E.BYPASS.LTC128B.128 [R5+0x1ec00], desc[UR56][R2.64], !P6 ;  /* 0x1ec0000002057fae */ /* 0x000fe8000f101d78 */
[----:B------:R-:W-:Y:S04]  /*1d850*/  LDGSTS.E.BYPASS.LTC128B.128 [R5+0x21c00], desc[UR56][R2.64+0x80], !P5 ;  /* 0x21c0008002057fae */ /* 0x000fe8000e901d78 */
[----:B------:R0:W-:Y:S04]  /*1d860*/  LDGSTS.E.BYPASS.LTC128B.128 [R5+0x24c00], desc[UR56][R2.64+0x100], !P4 ;  /* 0x24c0010002057fae */ /* 0x0001e8000e101d78 */
[----:B0-----:R-:W0:Y:S02]  /*1d870*/  SHFL.IDX PT, R2, R8, 0x2, 0x181f ;  /* 0x00581f0008027f89 */ /* 0x001e2400000e0000 */
[----:B0-----:R-:W-:-:S04]  /*1d880*/  IADD3 R2, P0, R2, R4, RZ ;  /* 0x0000000402027210 */ /* 0x001fc80007f1e0ff */
[----:B------:R-:W-:Y:S02]  /*1d890*/  IADD3.X R3, RZ, R34, RZ, P0, !PT ;  /* 0x00000022ff037210 */ /* 0x000fe400007fe4ff */
        /* <DEDUP_REMOVED lines=19> */
.L_x_890:
[----:B------:R-:W3:Y:S01]  /*1d9d0*/  LDL R3, [R1] ;  /* 0x0000000001037983 */ /* 0x000ee20000100800 */
[----:B--2---:R-:W-:Y:S02]  /*1d9e0*/  IADD3 R2, P0, R2, R4, RZ ;  /* 0x0000000402027210 */ /* 0x004fe40007f1e0ff */
[----:B---3--:R-:W-:Y:S02]  /*1d9f0*/  LOP3.LUT P6, RZ, R3, 0x4, RZ, 0xc0, !PT ;  /* 0x0000000403ff7812 */ /* 0x008fe400078cc0ff */
[----:B------:R-:W-:Y:S02]  /*1da00*/  IADD3.X R3, RZ, R34, RZ, P0, !PT ;  /* 0x00000022ff037210 */ /* 0x000fe400007fe4ff */
[----:B------:R-:W-:-:S09]  /*1da10*/  PLOP3.LUT P0, PT, PT, PT, PT, 0x80, 0x0 ;  /* 0x000000000000781c */ /* 0x000fd20003f0f070 */
[----:B------:R-:W-:Y:S01]  /*1da20*/  @!PT LDS RZ, [RZ] ;  /* 0x00000000fffff984 */ /* 0x000fe20000000800 */
[----:B------:R-:W-:Y:S01]  /*1da30*/  @!PT LDS RZ, [RZ] ;  /* 0x00000000fffff984 */ /* 0x000fe20000000800 */
[----:B------:R-:W-:Y:S01]  /*1da40*/  @!PT LDS RZ, [RZ] ;  /* 0x00000000fffff984 */ /* 0x000fe20000000800 */
[----:B------:R1:W-:Y:S04]  /*1da50*/  LDGSTS.E.BYPASS.LTC128B.128 [R5+0x20c00], desc[UR56][R2.64], !P6 ;  /* 0x20c0000002057fae */ /* 0x0003e8000f101d78 */
[----:B------:R1:W-:Y:S04]  /*1da60*/  LDGSTS.E.BYPASS.LTC128B.128 [R5+0x23c00], desc[UR56][R2.64+0x80], !P5 ;  /* 0x23c0008002057fae */ /* 0x0003e8000e901d78 */
[----:B------:R1:W-:Y:S01]  /*1da70*/  LDGSTS.E.BYPASS.LTC128B.128 [R5+0x26c00], desc[UR56][R2.64+0x100], !P4 ;  /* 0x26c0010002057fae */ /* 0x0003e2000e101d78 */
[----:B------:R-:W-:Y:S01]  /*1da80*/  NOP ;  /* 0x0000000000007918 */ /* 0x000fe20000000000 */
.L_x_746:
[----:B------:R-:W-:Y:S02]  /*1da90*/  PLOP3.LUT P4, PT, P4, P0, PT, 0xa2, 0x0 ;  /* 0x000000000000781c */ /* 0x000fe40002781472 */
[----:B------:R-:W-:-:S08]  /*1daa0*/  @P0 R2UR P4, UR4, R7 ;  /* 0x00000000070402ca */ /* 0x000fd00000080000 */
[----:B------:R-:W-:-:S05]  /*1dab0*/  @P0 PLOP3.LUT P0, PT, P4, PT, PT, 0x80, 0x0 ;  /* 0x000000000000081c */ /* 0x000fca000270f070 */
[----:B------:R-:W-:Y:S01]  /*1dac0*/  @!P4 SYNCS.ARRIVE.TRANS64.RED.A0T1 RZ, [UR4+0x30830], RZ ;  /* 0x030830ffffffc9a7 */ /* 0x000fe20008200404 */
[----:B------:R-:W-:Y:S07]  /*1dad0*/  @!P4 ARRIVES.LDGSTSBAR.64.TRANSCNT [UR4+0x30830] ;  /* 0x03083000ff00c9b0 */ /* 0x000fee0008000a84 */
[----:B------:R-:W-:Y:S05]  /*1dae0*/  @P0 BRA.U.ANY `(.L_x_746) ;  /* 0xfffffffd00e80947 */ /* 0x000fea000393ffff */
[----:B------:R-:W-:Y:S01]  /*1daf0*/  NOP ;  /* 0x0000000000007918 */ /* 0x000fe20000000000 */
[----:B-1----:R-:W2:Y:S02]  /*1db00*/  LDL R2, [R1+0x38] ;  /* 0x0000380001027983 */ /* 0x002ea40000100800 */
[----:B--2---:R-:W-:-:S13]  /*1db10*/  ISETP.NE.AND P5, PT, R2, 0x3, PT ;  /* 0x000000030200780c */ /* 0x004fda0003fa5270 */
[----:B------:R-:W-:Y:S05]  /*1db20*/  @!P5 BRA `(.L_x_747) ;  /* 0x000000000004d947 */ /* 0x000fea0003800000 */
[----:B------:R-:W-:Y:S01]  /*1db30*/  BPT.TRAP 0x1 ;  /* 0x000000040000795c */ /* 0x000fe20000300000 */
.L_x_747:
[----:B------:R1:W-:Y:S01]  /*1db40*/  SYNCS.ARRIVE.TRANS64.A1T0 RZ, [R7+URZ+0x30830], RZ ;  /* 0x030830ff07ff79a7 */ /* 0x0003e2000810003f */
[----:B------:R-:W-:Y:S05]  /*1db50*/  @!P5 BRA `(.L_x_748) ;  /* 0x000000000004d947 */ /* 0x000fea0003800000 */
[----:B------:R-:W-:Y:S01]  /*1db60*/  BPT.TRAP 0x1 ;  /* 0x000000040000795c */ /* 0x000fe20000300000 */
.L_x_748:
[----:B------:R-:W-:Y:S01]  /*1db70*/  SHF.L.U32 R2, R17, 0x1f, RZ ;  /* 0x0000001f11027819 */ /* 0x000fe200000006ff */
[----:B0-----:R-:W-:Y:S01]  /*1db80*/  IMAD R6, R10, 0x8, R22 ;  /* 0x000000080a067824 */ /* 0x001fe200078e0216 */
[----:B------:R-:W-:Y:S03]  /*1db90*/  BSSY B1, `(.L_x_749) ;  /* 0x0000003000017945 */ /* 0x000fe60003800000 */
[----:B------:R-:W0:Y:S02]  /*1dba0*/  SYNCS.PHASECHK.TRANS64.TRYWAIT P0, [R6+URZ+0x30860], R2 ;  /* 0x03086002060075a7 */ /* 0x000e24000800017f */
[----:B0-----:R-:W-:Y:S05]  /*1dbb0*/  @!P0 BRA `(.L_x_750) ;  /* 0x0000004800888947 */ /* 0x001fea0003800000 */
.L_x_891:
[----:B------:R-:W-:Y:S05]  /*1dbc0*/  BSYNC B1 ;  /* 0x0000000000017941 */ /* 0x000fea0003800000 */
.L_x_749:
[----:B------:R-:W1:Y:S01]  /*1dbd0*/  LDL R5, [R1+0x8] ;  /* 0x0000080001057983 */ /* 0x000e620000100800 */
[----:B------:R-:W2:Y:S01]  /*1dbe0*/  S2R R3, SR_TID.X ;  /* 0x0000000000037919 */ /* 0x000ea20000002100 */
[----:B------:R-:W-:Y:S01]  /*1dbf0*/  UMOV UR4, 0xffffffff ;  /* 0xffffffff00047882 */ /* 0x000fe20000000000 */
[----:B--2---:R-:W-:-:S04]  /*1dc00*/  LOP3.LUT R3, R3, 0x7f, RZ, 0xc0, !PT ;  /* 0x0000007f03037812 */ /* 0x004fc800078ec0ff */
[----:B------:R-:W-:Y:S01]  /*1dc10*/  SHF.R.U32.HI R3, RZ, 0x3, R3 ;  /* 0x00000003ff037819 */ /* 0x000fe20000011603 */
[----:B-1----:R-:W-:Y:S02]  /*1dc20*/  IMAD R7, R30, -0x60, R5 ;  /* 0xffffffa01e077824 */ /* 0x002fe400078e0205 */
[----:B------:R-:W-:Y:S02]  /*1dc30*/  IMAD R5, R10, 0x4800, R37 ;  /* 0x000048000a057824 */ /* 0x000fe400078e0225 */
[----:B------:R-:W-:Y:S01]  /*1dc40*/  IMAD.IADD R7, R7, 0x1, -R3 ;  /* 0x0000000107077824 */ /* 0x000fe200078e0a03 */
[----:B------:R-:W-:Y:S06]  /*1dc50*/  BRA.DIV UR4, `(.L_x_751) ;  /* 0x0000004a04747947 */ /* 0x000fec000b800000 */
[----:B0-----:R-:W0:Y:S01]  /*1dc60*/  SHFL.IDX PT, R2, R23, RZ, 0x181f ;  /* 0x00181fff17027589 */ /* 0x001e2200000e0000 */
[----:B------:R-:W-:-:S03]  /*1dc70*/  IMAD R5, R5, 0x2, R22 ;  /* 0x0000000205057824 */ /* 0x000fc600078e0216 */
[----:B------:R-:W1:Y:S04]  /*1dc80*/  SHFL.IDX PT, R3, R24, RZ, 0x181f ;  /* 0x00181fff18037589 */ /* 0x000e6800000e0000 */
[----:B------:R-:W-:Y:S01]  /*1dc90*/  SHFL.IDX PT, R14, R23, 0x5, 0x181f ;  /* 0x00b81f00170e7f89 */ /* 0x000fe200000e0000 */
[----:B0-----:R-:W-:-:S04]  /*1dca0*/  IADD3 R2, P0, R2, R4, RZ ;  /* 0x0000000402027210 */ /* 0x001fc80007f1e0ff */
[----:B-1----:R-:W-:Y:S02]  /*1dcb0*/  IADD3.X R3, RZ, R3, RZ, P0, !PT ;  /* 0x00000003ff037210 */ /* 0x002fe400007fe4ff */
        /* <DEDUP_REMOVED lines=39> */
[----:B0-----:R-:W-:-:S05]  /*1df30*/  IADD3 R2, P0, R2, R4, RZ ;  /* 0x0000000402027210 */ /* 0x001fca0007f1e0ff */
[----:B-1----:R-:W-:Y:S01]  /*1df40*/  IMAD.X R3, RZ, RZ, R3, P0 ;  /* 0x000000ffff037224 */ /* 0x002fe200000e0603 */
[----:B------:R-:W-:-:S13]  /*1df50*/  ISETP.LT.OR P0, PT, R7, 0x41, P3 ;  /* 0x000000410700780c */ /* 0x000fda0001f01670 */
[----:B------:R1:W-:Y:S01]  /*1df60*/  LDGSTS.E.BYPASS.LTC128B.128 [R5+0x2400], desc[UR56][R2.64], !P0 ;  /* 0x0240000002057fae */ /* 0x0003e2000c101d78 */
[----:B------:R-:W-:-:S13]  /*1df70*/  ISETP.LT.OR P0, PT, R7, 0x41, P2 ;  /* 0x000000410700780c */ /* 0x000fda0001701670 */
[----:B------:R1:W-:Y:S01]  /*1df80*/  LDGSTS.E.BYPASS.LTC128B.128 [R5+0x5400], desc[UR56][R2.64+0x80], !P0 ;  /* 0x0540008002057fae */ /* 0x0003e2000c101d78 */
[----:B------:R-:W-:-:S13]  /*1df90*/  ISETP.LT.OR P0, PT, R7, 0x41, P1 ;  /* 0x000000410700780c */ /* 0x000fda0000f01670 */
[----:B--2---:R1:W-:Y:S02]  /*1dfa0*/  LDGSTS.E.BYPASS.LTC128B.128 [R5+0x8400], desc[UR56][R2.64+0x100], !P0 ;  /* 0x0840010002057fae */ /* 0x0043e4000c101d78 */
.L_x_905:
[----:B01----:R-:W-:Y:S01]  /*1dfb0*/  IADD3 R2, P0, R14, R4, RZ ;  /* 0x000000040e027210 */ /* 0x003fe20007f1e0ff */
[----:B------:R-:W-:Y:S02]  /*1dfc0*/  ULDC.64 UR4, c[0x0][0x328] ;  /* 0x0000ca0000047ab9 */ /* 0x000fe40000000a00 */
[----:B------:R-:W-:Y:S01]  /*1dfd0*/  IMAD R20, R20, UR4, RZ ;  /* 0x0000000414147c24 */ /* 0x000fe2000f8e02ff */
[----:B------:R-:W-:Y:S02]  /*1dfe0*/  IADD3.X R3, RZ, R24, RZ, P0, !PT ;  /* 0x00000018ff037210 */ /* 0x000fe400007fe4ff */
        /* <DEDUP_REMOVED lines=22> */
[----:B------:R-:W-:-:S04]  /*1e150*/  ULDC.64 UR4, c[0x0][0x318] ;  /* 0x0000c60000047ab9 */ /* 0x000fc80000000a00 */
[----:B------:R-:W-:Y:S02]  /*1e160*/  IADD3 R3, R5, R3, RZ ;  /* 0x0000000305037210 */ /* 0x000fe40007ffe0ff */
[----:B------:R-:W-:-:S04]  /*1e170*/  LEA R23, P0, R2, UR4, 0x1 ;  /* 0x0000000402177c11 */ /* 0x000fc8000f8008ff */
[----:B------:R-:W-:Y:S02]  /*1e180*/  LEA.HI.X R24, R2, UR5, R3, 0x1, P0 ;  /* 0x0000000502187c11 */ /* 0x000fe400080f0c03 */
[----:B------:R-:W-:-:S13]  /*1e190*/  PLOP3.LUT P0, PT, PT, PT, PT, 0x80, 0x0 ;  /* 0x000000000000781c */ /* 0x000fda0003f0f070 */
.L_x_752:
        /* <DEDUP_REMOVED lines=11> */
.L_x_753:
[C---:B------:R-:W-:Y:S01]  /*1e250*/  ISETP.GT.AND P0, PT, R25.reuse, RZ, PT ;  /* 0x000000ff1900720c */ /* 0x040fe20003f04270 */
[----:B------:R0:W-:Y:S01]  /*1e260*/  SYNCS.ARRIVE.TRANS64.A1T0 RZ, [R6+URZ+0x30850], RZ ;  /* 0x030850ff06ff79a7 */ /* 0x0001e2000810003f */
[----:B------:R-:W-:Y:S01]  /*1e270*/  IMAD.MOV.U32 R17, RZ, RZ, R28 ;  /* 0x000000ffff117224 */ /* 0x000fe200078e001c */
[----:B------:R-:W-:Y:S01]  /*1e280*/  MOV R10, R26 ;  /* 0x0000001a000a7202 */ /* 0x000fe20000000f00 */
[----:B------:R-:W-:Y:S02]  /*1e290*/  IMAD.MOV.U32 R30, RZ, RZ, R25 ;  /* 0x000000ffff1e7224 */ /* 0x000fe400078e0019 */
[----:B0-----:R-:W-:-:S07]  /*1e2a0*/  VIADD R6, R25, 0xffffffff ;  /* 0xffffffff19067836 */ /* 0x001fce0000000000 */
[----:B------:R-:W-:Y:S05]  /*1e2b0*/  @P0 BRA `(.L_x_754) ;  /* 0xffffffec00f40947 */ /* 0x000fea000383ffff */
.L_x_741:
[----:B------:R-:W-:Y:S05]  /*1e2c0*/  BSYNC B0 ;  /* 0x0000000000007941 */ /* 0x000fea0003800000 */
.L_x_740:
        /* <DEDUP_REMOVED lines=17> */
.L_x_756:
[----:B------:R-:W-:Y:S05]  /*1e3e0*/  BSYNC B0 ;  /* 0x0000000000007941 */ /* 0x000fea0003800000 */
.L_x_755:
[----:B------:R-:W3:Y:S02]  /*1e3f0*/  LDL R0, [R1+0x38] ;  /* 0x0000380001007983 */ /* 0x000ee40000100800 */
[----:B---3--:R-:W-:-:S13]  /*1e400*/  ISETP.NE.AND P0, PT, R0, 0x3, PT ;  /* 0x000000030000780c */ /* 0x008fda0003f05270 */
[----:B------:R-:W-:Y:S05]  /*1e410*/  @!P0 BRA `(.L_x_757) ;  /* 0x0000000000048947 */ /* 0x000fea0003800000 */
[----:B------:R-:W-:Y:S01]  /*1e420*/  BPT.TRAP 0x1 ;  /* 0x000000040000795c */ /* 0x000fe20000300000 */
.L_x_757:
[----:B------:R-:W3:Y:S01]  /*1e430*/  LDL.LU R2, [R1+0x8] ;  /* 0x0000080001027983 */ /* 0x000ee20000300800 */
[----:B------:R-:W-:Y:S01]  /*1e440*/  IMAD R0, R26, 0x8, R22 ;  /* 0x000000081a007824 */ /* 0x000fe200078e0216 */
[----:B0-----:R-:W-:Y:S01]  /*1e450*/  SHF.L.U32 R3, R28, 0x1f, RZ ;  /* 0x0000001f1c037819 */ /* 0x001fe200000006ff */
[----:B------:R-:W-:Y:S03]  /*1e460*/  BSSY B0, `(.L_x_758) ;  /* 0x0000004000007945 */ /* 0x000fe60003800000 */
[----:B------:R-:W0:Y:S01]  /*1e470*/  SYNCS.PHASECHK.TRANS64.TRYWAIT P0, [R0+URZ+0x30860], R3 ;  /* 0x03086003000075a7 */ /* 0x000e22000800017f */
[----:B---3--:R-:W-:Y:S01]  /*1e480*/  IMAD R6, R25, -0x60, R2 ;  /* 0xffffffa019067824 */ /* 0x008fe200078e0202 */
[----:B0-----:R-:W-:Y:S06]  /*1e490*/  @!P0 BRA `(.L_x_759) ;  /* 0x0000004800748947 */ /* 0x001fec0003800000 */
.L_x_906:
[----:B------:R-:W-:Y:S05]  /*1e4a0*/  BSYNC B0 ;  /* 0x0000000000007941 */ /* 0x000fea0003800000 */
.L_x_758:
[----:B------:R-:W1:Y:S01]  /*1e4b0*/  S2R R2, SR_TID.X ;  /* 0x0000000000027919 */ /* 0x000e620000002100 */
[----:B------:R-:W-:Y:S01]  /*1e4c0*/  UMOV UR4, 0xffffffff ;  /* 0xffffffff00047882 */ /* 0x000fe20000000000 */
[----:B------:R-:W-:Y:S01]  /*1e4d0*/  IMAD R7, R26, 0x4800, R37 ;  /* 0x000048001a077824 */ /* 0x000fe200078e0225 */
[----:B-1----:R-:W-:-:S04]  /*1e4e0*/  LOP3.LUT R2, R2, 0x7f, RZ, 0xc0, !PT ;  /* 0x0000007f02027812 */ /* 0x002fc800078ec0ff */
[----:B------:R-:W-:-:S04]  /*1e4f0*/  SHF.R.U32.HI R2, RZ, 0x3, R2 ;  /* 0x00000003ff027819 */ /* 0x000fc80000011602 */
[----:B------:R-:W-:Y:S01]  /*1e500*/  IADD3 R6, -R2, R6, RZ ;  /* 0x0000000602067210 */ /* 0x000fe20007ffe1ff */
        /* <DEDUP_REMOVED lines=21> */
[----:B------:R-:W0:Y:S02]  /*1e660*/  SHFL.IDX PT, R14, R23, 0x2, 0x181f ;  /* 0x00581f00170e7f89 */ /* 0x000e2400000e0000 */
[----:B------:R-:W-:Y:S02]  /*1e670*/  IADD3.X R3, RZ, R7, RZ, P3, !PT ;  /* 0x00000007ff037210 */ /* 0x000fe40001ffe4ff */
[----:B------:R-:W1:Y:S01]  /*1e680*/  SHFL.IDX PT, R7, R24, 0x2, 0x181f ;  /* 0x00581f0018077f89 */ /* 0x000e6200000e0000 */
[----:B------:R-:W-:-:S04]  /*1e690*/  ISETP.LT.OR P3, PT, R6, 0x11, P1 ;  /* 0x000000110600780c */ /* 0x000fc80000f61670 */
[----:B------:R-:W-:Y:S01]  /*1e6a0*/  LDGSTS.E.BYPASS.LTC128B.128 [R4+0xc00], desc[UR56][R2.64], !P4 ;  /* 0x00c0000002047fae */ /* 0x000fe2000e101d78 */
[----:B------:R-:W-:-:S08]  /*1e6b0*/  ISETP.LT.OR P4, PT, R6, 0x11, P0 ;  /* 0x000000110600780c */ /* 0x000fd00000781670 */
[----:B------:R-:W-:Y:S05]  /*1e6c0*/  LDGSTS.E.BYPASS.LTC128B.128 [R4+0x3c00], desc[UR56][R2.64+0x80], !P3 ;  /* 0x03c0008002047fae */ /* 0x000fea000d901d78 */
        /* <DEDUP_REMOVED lines=13> */
[----:B------:R-:W0:Y:S02]  /*1e7a0*/  SHFL.IDX PT, R14, R23, 0x4, 0x181f ;  /* 0x00981f00170e7f89 */ /* 0x000e2400000e0000 */
[----:B-1----:R-:W-:-:S02]  /*1e7b0*/  IADD3.X R3, RZ, R7, RZ, P3, !PT ;  /* 0x00000007ff037210 */ /* 0x002fc40001ffe4ff */
[----:B------:R-:W1:Y:S01]  /*1e7c0*/  SHFL.IDX PT, R7, R24, 0x4, 0x181f ;  /* 0x00981f0018077f89 */ /* 0x000e6200000e0000 */
[----:B------:R-:W-:-:S04]  /*1e7d0*/  ISETP.LT.OR P3, PT, R6, 0x31, P1 ;  /* 0x000000310600780c */ /* 0x000fc80000f61670 */
[----:B------:R-:W-:Y:S01]  /*1e7e0*/  LDGSTS.E.BYPASS.LTC128B.128 [R4+0x1c00], desc[UR56][R2.64], !P4 ;  /* 0x01c0000002047fae */ /* 0x000fe2000e101d78 */
[----:B------:R-:W-:-:S03]  /*1e7f0*/  ISETP.LT.OR P4, PT, R6, 0x31, P0 ;  /* 0x000000310600780c */ /* 0x000fc60000781670 */
[----:B------:R-:W2:Y:S05]  /*1e800*/  SHFL.IDX PT, R24, R24, 0x5, 0x181f ;  /* 0x00b81f0018187f89 */ /* 0x000eaa00000e0000 */
[----:B------:R-:W-:Y:S05]  /*1e810*/  LDGSTS.E.BYPASS.LTC128B.128 [R4+0x4c00], desc[UR56][R2.64+0x80], !P3 ;  /* 0x04c0008002047fae */ /* 0x000fea000d901d78 */
        /* <DEDUP_REMOVED lines=10> */
.L_x_920:
        /* <DEDUP_REMOVED lines=13> */
.L_x_761:
[----:B------:R-:W-:Y:S02]  /*1e990*/  PLOP3.LUT P1, PT, P1, P0, PT, 0xa2, 0x0 ;  /* 0x000000000000781c */ /* 0x000fe40000f21472 */
[----:B------:R-:W-:-:S08]  /*1e9a0*/  @P0 R2UR P1, UR4, R0 ;  /* 0x00000000000402ca */ /* 0x000fd00000020000 */
[----:B------:R-:W-:-:S05]  /*1e9b0*/  @P0 PLOP3.LUT P0, PT, P1, PT, PT, 0x80, 0x0 ;  /* 0x000000000000081c */ /* 0x000fca0000f0f070 */
[----:B------:R-:W-:Y:S01]  /*1e9c0*/  @!P1 SYNCS.ARRIVE.TRANS64.RED.A0T1 RZ, [UR4+0x30850], RZ ;  /* 0x030850ffffff99a7 */ /* 0x000fe20008200404 */
[----:B------:R-:W-:Y:S07]  /*1e9d0*/  @!P1 ARRIVES.LDGSTSBAR.64.TRANSCNT [UR4+0x30850] ;  /* 0x03085000ff0099b0 */ /* 0x000fee0008000a84 */
[----:B------:R-:W-:Y:S05]  /*1e9e0*/  @P0 BRA.U.ANY `(.L_x_761) ;  /* 0xfffffffd00e80947 */ /* 0x000fea000393ffff */
[----:B------:R-:W-:Y:S01]  /*1e9f0*/  NOP ;  /* 0x0000000000007918 */ /* 0x000fe20000000000 */
[----:B0-----:R-:W2:Y:S02]  /*1ea00*/  LDL.LU R2, [R1+0x38] ;  /* 0x0000380001027983 */ /* 0x001ea40000300800 */
[----:B--2---:R-:W-:-:S13]  /*1ea10*/  ISETP.NE.AND P2, PT, R2, 0x3, PT ;  /* 0x000000030200780c */ /* 0x004fda0003f45270 */
[----:B------:R-:W-:Y:S05]  /*1ea20*/  @!P2 BRA `(.L_x_762) ;  /* 0x000000000004a947 */ /* 0x000fea0003800000 */
[----:B------:R-:W-:Y:S01]  /*1ea30*/  BPT.TRAP 0x1 ;  /* 0x000000040000795c */ /* 0x000fe20000300000 */
.L_x_762:
[----:B------:R1:W-:Y:S01]  /*1ea40*/  SYNCS.ARRIVE.TRANS64.A1T0 RZ, [R0+URZ+0x30850], RZ ;  /* 0x030850ff00ff79a7 */ /* 0x0003e2000810003f */
[----:B------:R-:W-:-:S05]  /*1ea50*/  VIADD R26, R26, 0x1 ;  /* 0x000000011a1a7836 */ /* 0x000fca0000000000 */
[----:B------:R-:W-:-:S04]  /*1ea60*/  ISETP.NE.AND P0, PT, R26, 0x2, PT ;  /* 0x000000021a00780c */ /* 0x000fc80003f05270 */
[----:B------:R-:W-:Y:S02]  /*1ea70*/  SEL R3, RZ, 0x1, P0 ;  /* 0x00000001ff037807 */ /* 0x000fe40000000000 */
[----:B------:R-:W-:Y:S02]  /*1ea80*/  SEL R26, R26, RZ, P0 ;  /* 0x000000ff1a1a7207 */ /* 0x000fe40000000000 */
[----:B-1----:R-:W-:-:S07]  /*1ea90*/  LOP3.LUT R28, R28, R3, RZ, 0x3c, !PT ;  /* 0x000000031c1c7212 */ /* 0x002fce00078e3cff */
.L_x_719:
[----:B------:R-:W-:Y:S05]  /*1eaa0*/  BSYNC B7 ;  /* 0x0000000000077941 */ /* 0x000fea0003800000 */
.L_x_717:
[----:B------:R-:W2:Y:S02]  /*1eab0*/  LDL R0, [R1] ;  /* 0x0000000001007983 */ /* 0x000ea40000100800 */
[----:B--2---:R-:W-:-:S13]  /*1eac0*/  LOP3.LUT P0, RZ, R0, 0x20, RZ, 0xc0, !PT ;  /* 0x0000002000ff7812 */ /* 0x004fda000780c0ff */
[----:B------:R-:W-:Y:S05]  /*1ead0*/  @!P0 BRA `(.L_x_763) ;  /* 0x0000000000248947 */ /* 0x000fea0003800000 */
[----:B------:R-:W-:Y:S05]  /*1eae0*/  WARPSYNC.ALL ;  /* 0x0000000000007948 */ /* 0x000fea0003800000 */
[----:B------:R-:W1:Y:S08]  /*1eaf0*/  S2UR UR5, SR_CgaCtaId ;  /* 0x00000000000579c3 */ /* 0x000e700000008800 */
[----:B------:R-:W-:Y:S06]  /*1eb00*/  BAR.SYNC.DEFER_BLOCKING 0x5, 0x180 ;  /* 0x0146000000007b1d */ /* 0x000fec0000010000 */
[----:B------:R-:W-:-:S02]  /*1eb10*/  UMOV UR4, 0x400 ;  /* 0x0000040000047882 */ /* 0x000fc40000000000 */
[----:B-1----:R-:W-:-:S06]  /*1eb20*/  ULEA UR4, UR5, UR4, 0x18 ;  /* 0x0000000405047291 */ /* 0x002fcc000f8ec03f */
[----:B0-----:R-:W-:-:S05]  /*1eb30*/  MOV R22, UR4 ;  /* 0x0000000400167c02 */ /* 0x001fca0008000f00 */
[----:B------:R0:W1:Y:S01]  /*1eb40*/  LDS.128 R16, [R22+0x308d0] ;  /* 0x0308d00016107984 */ /* 0x0000620000000c00 */
[----:B------:R-:W-:Y:S06]  /*1eb50*/  BAR.ARV 0x4, 0x180 ;  /* 0x0106000000007b1d */ /* 0x000fec0000002000 */
[----:B------:R-:W-:Y:S05]  /*1eb60*/  BRA `(.L_x_764) ;  /* 0x0000000800407947 */ /* 0x000fea0003800000 */
.L_x_763:
[----:B------:R-:W1:Y:S01]  /*1eb70*/  S2R R8, SR_TID.X ;  /* 0x0000000000087919 */ /* 0x000e620000002100 */
[----:B------:R-:W-:Y:S01]  /*1eb80*/  UMOV UR4, 0xffffffff ;  /* 0xffffffff00047882 */ /* 0x000fe20000000000 */
[----:B-1----:R-:W-:-:S04]  /*1eb90*/  LOP3.LUT R8, R8, 0x1f, RZ, 0xc0, !PT ;  /* 0x0000001f08087812 */ /* 0x002fc800078ec0ff */
[----:B------:R-:W-:Y:S01]  /*1eba0*/  ISETP.NE.AND P0, PT, R8, 0x1f, PT ;  /* 0x0000001f0800780c */ /* 0x000fe20003f05270 */
[----:B------:R-:W-:-:S12]  /*1ebb0*/  BRA.DIV UR4, `(.L_x_765) ;  /* 0x0000004a04c47947 */ /* 0x000fd8000b800000 */
[----:B0-----:R-:W-:Y:S01]  /*1ebc0*/  IMAD.IADD R5, R19, 0x1, R8 ;  /* 0x0000000113057824 */ /* 0x001fe200078e0208 */
[----:B------:R-:W-:-:S04]  /*1ebd0*/  ULDC UR4, c[0x0][0xc3c] ;  /* 0x00030f0000047ab9 */ /* 0x000fc80000000800 */
[----:B------:R-:W-:-:S13]  /*1ebe0*/  ISETP.GE.OR P1, PT, R5, UR4, !P0 ;  /* 0x0000000405007c0c */ /* 0x000fda000c726670 */
[----:B------:R-:W0:Y:S02]  /*1ebf0*/  @!P1 LDC.64 R2, c[0x0][0xc80] ;  /* 0x00032000ff029b82 */ /* 0x000e240000000a00 */
[----:B0-----:R-:W-:-:S06]  /*1ec00*/  @!P1 IMAD.WIDE R2, R5, 0x4, R2 ;  /* 0x0000000405029825 */ /* 0x001fcc00078e0202 */
[----:B------:R-:W2:Y:S01]  /*1ec10*/  @!P1 LDG.E R2, desc[UR56][R2.64] ;  /* 0x0000003802029981 */ /* 0x000ea2000c1e1900 */
[----:B------:R-:W-:Y:S02]  /*1ec20*/  MOV R4, RZ ;  /* 0x000000ff00047202 */ /* 0x000fe40000000f00 */
[C---:B------:R-:W-:Y:S01]  /*1ec30*/  ISETP.GE.U32.AND P2, PT, R8.reuse, 0x2, PT ;  /* 0x000000020800780c */ /* 0x040fe20003f46070 */
[----:B------:R-:W-:Y:S01]  /*1ec40*/  SHFL.IDX PT, R0, R16, 0x1, 0x1f ;  /* 0x00201f0010007f89 */ /* 0x000fe200000e0000 */
[C---:B------:R-:W-:Y:S02]  /*1ec50*/  ISETP.GE.U32.AND P3, PT, R8.reuse, 0x4, PT ;  /* 0x000000040800780c */ /* 0x040fe40003f66070 */
        /* <DEDUP_REMOVED lines=18> */
[----:B0-----:R-:W-:-:S04]  /*1ed80*/  SEL R6, R14, RZ, P5 ;  /* 0x000000ff0e067207 */ /* 0x001fc80002800000 */
[----:B------:R-:W-:-:S05]  /*1ed90*/  IADD3 R6, R3, R6, RZ ;  /* 0x0000000603067210 */ /* 0x000fca0007ffe0ff */
[----:B------:R0:W1:Y:S02]  /*1eda0*/  SHFL.IDX PT, R14, R6, 0x1f, 0x1f ;  /* 0x03e01f00060e7f89 */ /* 0x00006400000e0000 */
.L_x_930:
[----:B------:R-:W-:Y:S02]  /*1edb0*/  ULDC UR4, c[0x0][0xc38] ;  /* 0x00030e0000047ab9 */ /* 0x000fe40000000800 */
[----:B------:R-:W-:-:S04]  /*1edc0*/  IMAD.U32 R7, RZ, RZ, UR4 ;  /* 0x00000004ff077e24 */ /* 0x000fc8000f8e00ff */
[----:B-1----:R-:W-:-:S05]  /*1edd0*/  IMAD R3, R14, R7, RZ ;  /* 0x000000070e037224 */ /* 0x002fca00078e02ff */
[----:B------:R-:W-:-:S04]  /*1ede0*/  IADD3 R8, R0, R3, RZ ;  /* 0x0000000300087210 */ /* 0x000fc80007ffe0ff */
[----:B------:R-:W-:-:S13]  /*1edf0*/  ISETP.GT.AND P6, PT, R8, R5, PT ;  /* 0x000000050800720c */ /* 0x000fda0003fc4270 */
[----:B------:R-:W-:Y:S05]  /*1ee00*/  @P6 BRA `(.L_x_766) ;  /* 0x00000000009c6947 */ /* 0x000fea0003800000 */
.L_x_771:
[----:B------:R-:W1:Y:S01]  /*1ee10*/  LDC R0, c[0x0][0xc3c] ;  /* 0x00030f00ff007b82 */ /* 0x000e620000000800 */
[----:B------:R-:W-:-:S05]  /*1ee20*/  VIADD R19, R19, 0x1f ;  /* 0x0000001f13137836 */ /* 0x000fca0000000000 */
[----:B-1----:R-:W-:-:S13]  /*1ee30*/  ISETP.GE.AND P6, PT, R19, R0, PT ;  /* 0x000000001300720c */ /* 0x002fda0003fc6270 */
[----:B------:R-:W-:Y:S05]  /*1ee40*/  @P6 BRA `(.L_x_767) ;  /* 0x0000000400446947 */ /* 0x000fea0003800000 */
[----:B------:R-:W1:Y:S01]  /*1ee50*/  S2R R2, SR_TID.X ;  /* 0x0000000000027919 */ /* 0x000e620000002100 */
[----:B------:R-:W-:Y:S01]  /*1ee60*/  BSSY B0, `(.L_x_768) ;  /* 0x0000009000007945 */ /* 0x000fe20003800000 */
[----:B------:R-:W-:Y:S01]  /*1ee70*/  IMAD.MOV.U32 R4, RZ, RZ, RZ ;  /* 0x000000ffff047224 */ /* 0x000fe200078e00ff */
[----:B-1----:R-:W-:-:S04]  /*1ee80*/  LOP3.LUT R2, R2, 0x1f, RZ, 0xc0, !PT ;  /* 0x0000001f02027812 */ /* 0x002fc800078ec0ff */
[----:B------:R-:W-:-:S04]  /*1ee90*/  IADD3 R7, R19, R2, RZ ;  /* 0x0000000213077210 */ /* 0x000fc80007ffe0ff */
[----:B------:R-:W-:-:S13]  /*1eea0*/  ISETP.GE.OR P6, PT, R7, R0, !P0 ;  /* 0x000000000700720c */ /* 0x000fda00047c6670 */
[----:B------:R-:W-:Y:S05]  /*1eeb0*/  @P6 BRA `(.L_x_769) ;  /* 0x00000000000c6947 */ /* 0x000fea0003800000 */
[----:B------:R-:W1:Y:S02]  /*1eec0*/  LDC.64 R2, c[0x0][0xc80] ;  /* 0x00032000ff027b82 */ /* 0x000e640000000a00 */
[----:B-1----:R-:W-:-:S05]  /*1eed0*/  IMAD.WIDE R2, R7, 0x4, R2 ;  /* 0x0000000407027825 */ /* 0x002fca00078e0202 */
[----:B------:R1:W5:Y:S02]  /*1eee0*/  LDG.E R4, desc[UR56][R2.64] ;  /* 0x0000003802047981 */ /* 0x000364000c1e1900 */
.L_x_769:
[----:B------:R-:W-:Y:S05]  /*1eef0*/  BSYNC B0 ;  /* 0x0000000000007941 */ /* 0x000fea0003800000 */
.L_x_768:
[----:B------:R-:W-:-:S03]  /*1ef00*/  UMOV UR4, 0xffffffff ;  /* 0xffffffff00047882 */ /* 0x000fc60000000000 */
[----:B------:R-:W-:Y:S05]  /*1ef10*/  BRA.DIV UR4, `(.L_x_770) ;  /* 0x0000004e04107947 */ /* 0x000fea000b800000 */
[----:B-----5:R-:W2:Y:S02]  /*1ef20*/  SHFL.UP PT, R14, R4, 0x1, RZ ;  /* 0x04200000040e7989 */ /* 0x020ea400000e00ff */
[----:B--2---:R-:W-:-:S04]  /*1ef30*/  SEL R13, R14, RZ, P1 ;  /* 0x000000ff0e0d7207 */ /* 0x004fc80000800000 */
[----:B------:R-:W-:-:S05]  /*1ef40*/  IADD3 R13, R4, R13, RZ ;  /* 0x0000000d040d7210 */ /* 0x000fca0007ffe0ff */
        /* <DEDUP_REMOVED lines=10> */
[----:B0-----:R-:W-:-:S04]  /*1eff0*/  SEL R6, R14, RZ, P5 ;  /* 0x000000ff0e067207 */ /* 0x001fc80002800000 */
[----:B------:R-:W-:-:S05]  /*1f000*/  IADD3 R6, R3, R6, RZ ;  /* 0x0000000603067210 */ /* 0x000fca0007ffe0ff */
[----:B------:R0:W1:Y:S02]  /*1f010*/  SHFL.IDX PT, R14, R6, 0x1f, 0x1f ;  /* 0x03e01f00060e7f89 */ /* 0x00006400000e0000 */
.L_x_938:
[----:B------:R-:W-:Y:S02]  /*1f020*/  ULDC UR4, c[0x0][0xc38] ;  /* 0x00030e0000047ab9 */ /* 0x000fe40000000800 */
[----:B------:R-:W-:-:S04]  /*1f030*/  IMAD.U32 R7, RZ, RZ, UR4 ;  /* 0x00000004ff077e24 */ /* 0x000fc8000f8e00ff */
[----:B-1----:R-:W-:-:S05]  /*1f040*/  IMAD R3, R14, R7, RZ ;  /* 0x000000070e037224 */ /* 0x002fca00078e02ff */
[----:B------:R-:W-:-:S04]  /*1f050*/  IADD3 R8, R3, R8, RZ ;  /* 0x0000000803087210 */ /* 0x000fc80007ffe0ff */
[----:B------:R-:W-:-:S13]  /*1f060*/  ISETP.GT.AND P6, PT, R8, R5, PT ;  /* 0x000000050800720c */ /* 0x000fda0003fc4270 */
[----:B------:R-:W-:Y:S05]  /*1f070*/  @!P6 BRA `(.L_x_771) ;  /* 0xfffffffc0064e947 */ /* 0x000fea000383ffff */
.L_x_766:
        /* <DEDUP_REMOVED lines=8> */
.L_x_942:
[----:B------:R-:W-:Y:S02]  /*1f100*/  ISETP.NE.AND P0, PT, R2, RZ, PT ;  /* 0x000000ff0200720c */ /* 0x000fe40003f05270 */
[----:B------:R-:W-:-:S11]  /*1f110*/  MOV R14, RZ ;  /* 0x000000ff000e7202 */ /* 0x000fd60000000f00 */
[----:B------:R-:W-:Y:S05]  /*1f120*/  @!P0 BRA `(.L_x_773) ;  /* 0x0000000000108947 */ /* 0x000fea0003800000 */
[----:B------:R-:W-:Y:S01]  /*1f130*/  UMOV UR4, 0xffffffff ;  /* 0xffffffff00047882 */ /* 0x000fe20000000000 */
[----:B------:R-:W-:Y:S02]  /*1f140*/  VIADD R12, R0, 0xffffffff ;  /* 0xffffffff000c7836 */ /* 0x000fe40000000000 */
[----:B------:R-:W-:Y:S05]  /*1f150*/  BRA.DIV UR4, `(.L_x_774) ;  /* 0x0000004e04847947 */ /* 0x000fea000b800000 */
[----:B------:R3:W4:Y:S02]  /*1f160*/  SHFL.IDX PT, R14, R6, R12, 0x1f ;  /* 0x00001f0c060e7589 */ /* 0x00072400000e0000 */
.L_x_773:
[----:B0-23--:R-:W-:Y:S01]  /*1f170*/  IABS R6, R4 ;  /* 0x0000000400067213 */ /* 0x00dfe20000000000 */
[----:B----4-:R-:W-:Y:S01]  /*1f180*/  IMAD R16, R14, R7, R8 ;  /* 0x000000070e107224 */ /* 0x010fe200078e0208 */
[----:B------:R-:W-:Y:S02]  /*1f190*/  IADD3 R19, R0, R19, RZ ;  /* 0x0000001300137210 */ /* 0x000fe40007ffe0ff */
[----:B------:R-:W0:Y:S08]  /*1f1a0*/  I2F.RP R9, R6 ;  /* 0x0000000600097306 */ /* 0x000e300000209400 */
[----:B0-----:R-:W0:Y:S02]  /*1f1b0*/  MUFU.RCP R9, R9 ;  /* 0x0000000900097308 */ /* 0x001e240000001000 */
[----:B0-----:R-:W-:-:S06]  /*1f1c0*/  IADD3 R2, R9, 0xffffffe, RZ ;  /* 0x0ffffffe09027810 */ /* 0x001fcc0007ffe0ff */
[----:B------:R0:W2:Y:S02]  /*1f1d0*/  F2I.FTZ.U32.TRUNC.NTZ R3, R2 ;  /* 0x0000000200037305 */ /* 0x0000a4000021f000 */
[----:B0-----:R-:W-:Y:S01]  /*1f1e0*/  MOV R2, RZ ;  /* 0x000000ff00027202 */ /* 0x001fe20000000f00 */
        /* <DEDUP_REMOVED lines=12> */
[----:B------:R-:W-:Y:S01]  /*1f2b0*/  @!P1 IMAD.IADD R5, R5, 0x1, -R6 ;  /* 0x0000000105059824 */ /* 0x000fe200078e0a06 */
[----:B------:R-:W-:Y:S02]  /*1f2c0*/  @!P1 IADD3 R3, R3, 0x1, RZ ;  /* 0x0000000103039810 */ /* 0x000fe40007ffe0ff */
[----:B------:R-:W-:Y:S02]  /*1f2d0*/  ISETP.NE.AND P1, PT, R4, RZ, PT ;  /* 0x000000ff0400720c */ /* 0x000fe40003f25270 */
[----:B------:R-:W-:-:S13]  /*1f2e0*/  ISETP.GE.U32.AND P0, PT, R5, R6, PT ;  /* 0x000000060500720c */ /* 0x000fda0003f06070 */
[----:B------:R-:W-:-:S05]  /*1f2f0*/  @P0 VIADD R3, R3, 0x1 ;  /* 0x0000000103030836 */ /* 0x000fca0000000000 */
[----:B------:R-:W-:Y:S02]  /*1f300*/  @!P2 IADD3 R3, -R3, RZ, RZ ;  /* 0x000000ff0303a210 */ /* 0x000fe40007ffe1ff */
[----:B------:R-:W-:-:S05]  /*1f310*/  @!P1 LOP3.LUT R3, RZ, R4, RZ, 0x33, !PT ;  /* 0x00000004ff039212 */ /* 0x000fca00078e33ff */
[--C-:B------:R-:W-:Y:S02]  /*1f320*/  IMAD.MOV R17, RZ, RZ, -R3.reuse ;  /* 0x000000ffff117224 */ /* 0x100fe400078e0a03 */
[----:B------:R-:W-:Y:S02]  /*1f330*/  IMAD.MOV.U32 R18, RZ, RZ, R3 ;  /* 0x000000ffff127224 */ /* 0x000fe400078e0003 */
[----:B------:R-:W-:Y:S01]  /*1f340*/  IMAD R17, R4, R17, R7 ;  /* 0x0000001104117224 */ /* 0x000fe200078e0207 */
[----:B------:R-:W-:Y:S06]  /*1f350*/  BRA `(.L_x_775) ;  /* 0x00000000001c7947 */ /* 0x000fec0003800000 */
.L_x_767:
[----:B------:R-:W-:Y:S01]  /*1f360*/  UMOV UR4, URZ ;  /* 0x0000003f00047c82 */ /* 0x000fe20008000000 */
[----:B------:R-:W-:Y:S01]  /*1f370*/  UMOV UR5, URZ ;  /* 0x0000003f00057c82 */ /* 0x000fe20008000000 */
[----:B------:R-:W-:Y:S01]  /*1f380*/  ULDC UR6, c[0x0][0xc3c] ;  /* 0x00030f0000067ab9 */ /* 0x000fe20000000800 */
[----:B------:R-:W-:Y:S01]  /*1f390*/  MOV R16, R5 ;  /* 0x0000000500107202 */ /* 0x000fe20000000f00 */
[----:B------:R-:W-:Y:S01]  /*1f3a0*/  IMAD.U32 R17, RZ, RZ, UR4 ;  /* 0x00000004ff117e24 */ /* 0x000fe2000f8e00ff */
[----:B------:R-:W-:Y:S01]  /*1f3b0*/  MOV R18, UR5 ;  /* 0x0000000500127c02 */ /* 0x000fe20008000f00 */
[----:B------:R-:W-:-:S07]  /*1f3c0*/  IMAD.U32 R19, RZ, RZ, UR6 ;  /* 0x00000006ff137e24 */ /* 0x000fce000f8e00ff */
.L_x_775:
        /* <DEDUP_REMOVED lines=10> */
.L_x_764:
[----:B------:R-:W-:Y:S02]  /*1f470*/  ULDC UR4, c[0x0][0xc3c] ;  /* 0x00030f0000047ab9 */ /* 0x000fe40000000800 */
[----:B-1----:R-:W-:-:S13]  /*1f480*/  ISETP.GE.AND P0, PT, R19, UR4, PT ;  /* 0x0000000413007c0c */ /* 0x002fda000bf06270 */
[----:B------:R-:W-:Y:S05]  /*1f490*/  @!P0 BRA `(.L_x_776) ;  /* 0xffffffa000f48947 */ /* 0x000fea000383ffff */
[----:B------:R-:W-:Y:S05]  /*1f4a0*/  BSYNC B8 ;  /* 0x0000000000087941 */ /* 0x000fea0003800000 */
.L_x_673:
[----:B------:R-:W3:Y:S01]  /*1f4b0*/  LDL.LU R0, [R1+0x28] ;  /* 0x0000280001007983 */ /* 0x000ee20000300800 */
[----:B------:R-:W-:Y:S01]  /*1f4c0*/  BSSY B0, `(.L_x_777) ;  /* 0x000000b000007945 */ /* 0x000fe20003800000 */
[----:B------:R-:W1:Y:S01]  /*1f4d0*/  S2R R5, SR_CgaCtaId ;  /* 0x0000000000057919 */ /* 0x000e620000008800 */
[----:B---3--:R-:W-:-:S04]  /*1f4e0*/  IADD3 R0, R0, 0x1, RZ ;  /* 0x0000000100007810 */ /* 0x008fc80007ffe0ff */
[----:B--2---:R-:W-:-:S04]  /*1f4f0*/  LEA.HI R2, R0, R0, RZ, 0x1 ;  /* 0x0000000000027211 */ /* 0x004fc800078f08ff */
[----:B0-----:R-:W-:Y:S02]  /*1f500*/  LOP3.LUT R3, R2, 0xfffffffe, RZ, 0xc0, !PT ;  /* 0xfffffffe02037812 */ /* 0x001fe400078ec0ff */
[----:B------:R-:W-:-:S03]  /*1f510*/  MOV R2, 0x400 ;  /* 0x0000040000027802 */ /* 0x000fc60000000f00 */
[----:B------:R-:W-:Y:S01]  /*1f520*/  IMAD.IADD R0, R0, 0x1, -R3 ;  /* 0x0000000100007824 */ /* 0x000fe200078e0a03 */
[----:B-1----:R-:W-:-:S04]  /*1f530*/  LEA R7, R5, R2, 0x18 ;  /* 0x0000000205077211 */ /* 0x002fc800078ec0ff */
[----:B------:R-:W-:-:S04]  /*1f540*/  SHF.L.U32 R0, R0, 0x1f, RZ ;  /* 0x0000001f00007819 */ /* 0x000fc800000006ff */
[----:B------:R-:W0:Y:S02]  /*1f550*/  SYNCS.PHASECHK.TRANS64.TRYWAIT P0, [R7+URZ+0x30820], R0 ;  /* 0x03082000070075a7 */ /* 0x000e24000800017f */
[----:B0-----:R-:W-:Y:S05]  /*1f560*/  @!P0 BRA `(.L_x_778) ;  /* 0x0000004800a48947 */ /* 0x001fea0003800000 */
.L_x_945:
[----:B------:R-:W-:Y:S05]  /*1f570*/  BSYNC B0 ;  /* 0x0000000000007941 */ /* 0x000fea0003800000 */
.L_x_777:
[----:B------:R-:W-:-:S03]  /*1f580*/  UMOV UR4, 0xffffffff ;  /* 0xffffffff00047882 */ /* 0x000fc60000000000 */
[----:B------:R-:W-:Y:S05]  /*1f590*/  BRA.DIV UR4, `(.L_x_779) ;  /* 0x0000004a04ac7947 */ /* 0x000fea000b800000 */
[----:B0-----:R-:W0:Y:S02]  /*1f5a0*/  S2R R0, SR_TID.X ;  /* 0x0000000000007919 */ /* 0x001e240000002100 */
[----:B0-----:R-:W-:-:S04]  /*1f5b0*/  SHF.R.U32.HI R0, RZ, 0x5, R0 ;  /* 0x00000005ff007819 */ /* 0x001fc80000011600 */
[----:B------:R-:W-:-:S05]  /*1f5c0*/  LOP3.LUT R0, R0, 0x3, RZ, 0xc0, !PT ;  /* 0x0000000300007812 */ /* 0x000fca00078ec0ff */
[----:B------:R0:W1:Y:S02]  /*1f5d0*/  SHFL.IDX PT, R14, R0, RZ, 0x1f ;  /* 0x00001fff000e7589 */ /* 0x00006400000e0000 */
.L_x_948:
[----:B-1----:R-:W-:-:S13]  /*1f5e0*/  ISETP.NE.AND P0, PT, R14, RZ, PT ;  /* 0x000000ff0e00720c */ /* 0x002fda0003f05270 */
[----:B------:R-:W-:Y:S05]  /*1f5f0*/  @P0 BRA `(.L_x_448) ;  /* 0x0000000000880947 */ /* 0x000fea0003800000 */
[----:B------:R-:W-:-:S03]  /*1f600*/  UMOV UR4, 0xffffffff ;  /* 0xffffffff00047882 */ /* 0x000fc60000000000 */
[----:B------:R-:W-:Y:S05]  /*1f610*/  BRA.DIV UR4, `(.L_x_780) ;  /* 0x0000004a04c07947 */ /* 0x000fea000b800000 */
[----:B------:R-:W-:-:S13]  /*1f620*/  ELECT P6, URZ, PT ;  /* 0x00000000003f782f */ /* 0x000fda00038c0000 */
.L_x_951:
[----:B------:R-:W-:Y:S05]  /*1f630*/  @!P6 BRA `(.L_x_448) ;  /* 0x000000000078e947 */ /* 0x000fea0003800000 */
[----:B------:R-:W-:-:S06]  /*1f640*/  ULOP3.LUT UR4, UR61, 0x2, URZ, 0xfc, !UPT ;  /* 0x000000023d047892 */ /* 0x000fcc000f8efc3f */
[----:B0-----:R-:W-:-:S04]  /*1f650*/  MOV R0, UR4 ;  /* 0x0000000400007c02 */ /* 0x001fc80008000f00 */
[----:B------:R-:W-:-:S13]  /*1f660*/  ISETP.NE.AND P0, PT, R0, 0x3, PT ;  /* 0x000000030000780c */ /* 0x000fda0003f05270 */
[----:B------:R-:W-:Y:S05]  /*1f670*/  @!P0 BRA `(.L_x_781) ;  /* 0x0000000000048947 */ /* 0x000fea0003800000 */
[----:B------:R-:W-:Y:S01]  /*1f680*/  BPT.TRAP 0x1 ;  /* 0x000000040000795c */ /* 0x000fe20000300000 */
.L_x_781:
[----:B------:R-:W-:Y:S01]  /*1f690*/  IMAD R5, R26, 0x8, R7 ;  /* 0x000000081a057824 */ /* 0x000fe200078e0207 */
[----:B------:R-:W-:Y:S02]  /*1f6a0*/  SHF.L.U32 R0, R28, 0x1f, RZ ;  /* 0x0000001f1c007819 */ /* 0x000fe400000006ff */
[----:B------:R-:W-:Y:S02]  /*1f6b0*/  IADD3 R26, R26, 0x1, RZ ;  /* 0x000000011a1a7810 */ /* 0x000fe40007ffe0ff */
[----:B------:R-:W0:Y:S02]  /*1f6c0*/  SYNCS.PHASECHK.TRANS64.TRYWAIT P1, [R5+URZ+0x30840], R0 ;  /* 0x03084000050075a7 */ /* 0x000e24000802017f */
[----:B------:R-:W-:-:S04]  /*1f6d0*/  ISETP.NE.AND P2, PT, R26, 0x2, PT ;  /* 0x000000021a00780c */ /* 0x000fc80003f45270 */
[----:B------:R-:W-:Y:S01]  /*1f6e0*/  SEL R3, RZ, 0x1, P2 ;  /* 0x00000001ff037807 */ /* 0x000fe20001000000 */
[----:B0-----:R-:W-:Y:S08]  /*1f6f0*/  @!P1 BRA `(.L_x_782) ;  /* 0x0000004800a89947 */ /* 0x001ff00003800000 */
.L_x_952:
[----:B------:R-:W-:Y:S02]  /*1f700*/  SEL R26, R26, RZ, P2 ;  /* 0x000000ff1a1a7207 */ /* 0x000fe40001000000 */
[----:B------:R-:W-:Y:S01]  /*1f710*/  LOP3.LUT R2, R28, R3, RZ, 0x3c, !PT ;  /* 0x000000031c027212 */ /* 0x000fe200078e3cff */
[----:B------:R-:W-:Y:S06]  /*1f720*/  @!P0 BRA `(.L_x_783) ;  /* 0x0000000000048947 */ /* 0x000fec0003800000 */
[----:B------:R-:W-:Y:S01]  /*1f730*/  BPT.TRAP 0x1 ;  /* 0x000000040000795c */ /* 0x000fe20000300000 */
.L_x_783:
[----:B------:R-:W-:Y:S01]  /*1f740*/  IMAD R3, R26, 0x8, R7 ;  /* 0x000000081a037824 */ /* 0x000fe200078e0207 */
[----:B------:R-:W-:-:S04]  /*1f750*/  SHF.L.U32 R2, R2, 0x1f, RZ ;  /* 0x0000001f02027819 */ /* 0x000fc800000006ff */
[----:B------:R-:W1:Y:S02]  /*1f760*/  SYNCS.PHASECHK.TRANS64.TRYWAIT P1, [R3+URZ+0x30840], R2 ;  /* 0x03084002030075a7 */ /* 0x000e64000802017f */
[----:B-1----:R-:W-:Y:S05]  /*1f770*/  @!P1 BRA `(.L_x_784) ;  /* 0x00000048009c9947 */ /* 0x002fea0003800000 */
.L_x_953:
[----:B------:R-:W-:Y:S05]  /*1f780*/  @!P0 BRA `(.L_x_785) ;  /* 0x0000000000048947 */ /* 0x000fea0003800000 */
[----:B------:R-:W-:Y:S01]  /*1f790*/  BPT.TRAP 0x1 ;  /* 0x000000040000795c */ /* 0x000fe20000300000 */
.L_x_785:
[----:B------:R-:W2:Y:S02]  /*1f7a0*/  SYNCS.PHASECHK.TRANS64.TRYWAIT P1, [R5+URZ+0x30860], R0 ;  /* 0x03086000050075a7 */ /* 0x000ea4000802017f */
[----:B--2---:R-:W-:Y:S05]  /*1f7b0*/  @!P1 BRA `(.L_x_786) ;  /* 0x0000004800a09947 */ /* 0x004fea0003800000 */
.L_x_954:
[----:B------:R-:W-:Y:S05]  /*1f7c0*/  @!P0 BRA `(.L_x_787) ;  /* 0x0000000000048947 */ /* 0x000fea0003800000 */
[----:B------:R-:W-:Y:S01]  /*1f7d0*/  BPT.TRAP 0x1 ;  /* 0x000000040000795c */ /* 0x000fe20000300000 */
.L_x_787:
[----:B---3--:R3:W4:Y:S02]  /*1f7e0*/  SYNCS.PHASECHK.TRANS64.TRYWAIT P0, [R3+URZ+0x30860], R2 ;  /* 0x03086002030075a7 */ /* 0x008724000800017f */
[----:B----4-:R-:W-:Y:S05]  /*1f7f0*/  @!P0 NANOSLEEP.SYNCS 0x989680 ;  /* 0x009896800000895d */ /* 0x010fea0003900000 */
[----:B------:R-:W4:Y:S02]  /*1f800*/  @!P0 SYNCS.PHASECHK.TRANS64 P0, [R3+URZ+0x30860], R2 ;  /* 0x03086002030085a7 */ /* 0x000f24000800007f */
[----:B----4-:R-:W-:Y:S05]  /*1f810*/  @!P0 BRA `(.L_x_787) ;  /* 0xfffffffc00f08947 */ /* 0x010fea000383ffff */
.L_x_448:
[----:B------:R-:W-:Y:S05]  /*1f820*/  BSYNC B9 ;  /* 0x0000000000097941 */ /* 0x000fea0003800000 */
.L_x_445:
[----:B------:R-:W-:Y:S05]  /*1f830*/  EXIT ;  /* 0x000000000000794d */ /* 0x000fea0003800000 */
.L_x_466:
[----:B0-----:R0:W1:Y:S02]  /*1f840*/  SYNCS.PHASECHK.TRANS64.TRYWAIT P5, [R86+URZ+0x30890], R87 ;  /* 0x03089057560075a7 */ /* 0x00106400080a017f */
[----:B-1----:R-:W-:Y:S05]  /*1f850*/  @!P5 NANOSLEEP.SYNCS 0x989680 ;  /* 0x009896800000d95d */ /* 0x002fea0003900000 */
[----:B------:R-:W1:Y:S02]  /*1f860*/  @!P5 SYNCS.PHASECHK.TRANS64 P5, [R86+URZ+0x30890], R87 ;  /* 0x030890575600d5a7 */ /* 0x000e6400080a007f */
[----:B-1----:R-:W-:Y:S05]  /*1f870*/  @!P5 BRA `(.L_x_466) ;  /* 0xfffffffc00f0d947 */ /* 0x002fea000383ffff */
[----:B------:R-:W-:Y:S05]  /*1f880*/  BRA `(.L_x_788) ;  /* 0xfffffe3c008c7947 */ /* 0x000fea000383ffff */
.L_x_467:
[----:B------:R-:W-:Y:S01]  /*1f890*/  BSSY B1, `(.L_x_789) ;  /* 0x0000008000017945 */ /* 0x000fe20003800000 */
[----:B------:R-:W-:Y:S01]  /*1f8a0*/  MOV R13, R118 ;  /* 0x00000076000d7202 */ /* 0x000fe20000000f00 */
[----:B------:R-:W-:Y:S01]  /*1f8b0*/  IMAD.MOV.U32 R12, RZ, RZ, RZ ;  /* 0x000000ffff0c7224 */ /* 0x000fe200078e00ff */
[----:B------:R-:W-:Y:S01]  /*1f8c0*/  MOV R11, 0x1c1f ;  /* 0x00001c1f000b7802 */ /* 0x000fe20000000f00 */
[----:B------:R-:W-:-:S07]  /*1f8d0*/  IMAD.MOV.U32 R15, RZ, RZ, -0x1 ;  /* 0xffffffffff0f7424 */ /* 0x000fce00078e00ff */
[----:B0-----:R-:W-:Y:S05]  /*1f8e0*/  WARPSYNC.COLLECTIVE R15, `(.L_x_790) ;  /* 0x000000000f087348 */ /* 0x001fea0003c00000 */
[----:B------:R1:W2:Y:S02]  /*1f8f0*/  SHFL.IDX P6, R14, R13, R12, R11 ;  /* 0x0000000c0d0e7389 */ /* 0x0002a400000c000b */
[----:B012---:R-:W-:Y:S01]  /*1f900*/  ENDCOLLECTIVE ;  /* 0x000000000000791b */ /* 0x007fe20003800000 */
.L_x_790:
[----:B------:R-:W-:Y:S05]  /*1f910*/  BSYNC B1 ;  /* 0x0000000000017941 */ /* 0x000fea0003800000 */
.L_x_789:
[----:B------:R-:W-:Y:S01]  /*1f920*/  IMAD.MOV.U32 R13, RZ, RZ, R119 ;  /* 0x000000ffff0d7224 */ /* 0x000fe200078e0077 */
[----:B------:R-:W-:Y:S01]  /*1f930*/  MOV R12, RZ ;  /* 0x000000ff000c7202 */ /* 0x000fe20000000f00 */
[----:B------:R-:W-:Y:S01]  /*1f940*/  IMAD.MOV.U32 R11, RZ, RZ, 0x1c1f ;  /* 0x00001c1fff0b7424 */ /* 0x000fe200078e00ff */
[----:B------:R-:W-:Y:S02]  /*1f950*/  MOV R15, 0xffffffff ;  /* 0xffffffff000f7802 */ /* 0x000fe40000000f00 */
[----:B------:R-:W-:-:S07]  /*1f960*/  MOV R82, R14 ;  /* 0x0000000e00527202 */ /* 0x000fce0000000f00 */
[----:B------:R-:W-:Y:S05]  /*1f970*/  WARPSYNC.COLLECTIVE R15, `(.L_x_791) ;  /* 0x000000000f087348 */ /* 0x000fea0003c00000 */
[----:B------:R0:W1:Y:S02]  /*1f980*/  SHFL.IDX P6, R14, R13, R12, R11 ;  /* 0x0000000c0d0e7389 */ /* 0x00006400000c000b */
[----:B01----:R-:W-:Y:S01]  /*1f990*/  ENDCOLLECTIVE ;  /* 0x000000000000791b */ /* 0x003fe20003800000 */
.L_x_791:
[----:B------:R-:W-:Y:S01]  /*1f9a0*/  IMAD.MOV.U32 R11, RZ, RZ, R14 ;  /* 0x000000ffff0b7224 */ /* 0x000fe200078e000e */
[----:B------:R-:W-:Y:S06]  /*1f9b0*/  BRA `(.L_x_792) ;  /* 0xfffffe3c00547947 */ /* 0x000fec000383ffff */
.L_x_492:
[----:B------:R-:W-:Y:S01]  /*1f9c0*/  BSSY B1, `(.L_x_793) ;  /* 0x0000008000017945 */ /* 0x000fe20003800000 */
[----:B0---4-:R-:W-:Y:S01]  /*1f9d0*/  MOV R13, R118 ;  /* 0x00000076000d7202 */ /* 0x011fe20000000f00 */
[----:B------:R-:W-:Y:S01]  /*1f9e0*/  IMAD.MOV.U32 R12, RZ, RZ, 0x1 ;  /* 0x00000001ff0c7424 */ /* 0x000fe200078e00ff */
[----:B---3--:R-:W-:Y:S01]  /*1f9f0*/  MOV R11, 0x1c1f ;  /* 0x00001c1f000b7802 */ /* 0x008fe20000000f00 */
[----:B------:R-:W-:-:S07]  /*1fa00*/  IMAD.MOV.U32 R15, RZ, RZ, -0x1 ;  /* 0xffffffffff0f7424 */ /* 0x000fce00078e00ff */
[----:B-12---:R-:W-:Y:S05]  /*1fa10*/  WARPSYNC.COLLECTIVE R15, `(.L_x_794) ;  /* 0x000000000f087348 */ /* 0x006fea0003c00000 */
[----:B------:R0:W3:Y:S02]  /*1fa20*/  SHFL.IDX P6, R14, R13, R12, R11 ;  /* 0x0000000c0d0e7389 */ /* 0x0000e400000c000b */
[----:B0123--:R-:W-:Y:S01]  /*1fa30*/  ENDCOLLECTIVE ;  /* 0x000000000000791b */ /* 0x00ffe20003800000 */
.L_x_794:
[----:B------:R-:W-:Y:S05]  /*1fa40*/  BSYNC B1 ;  /* 0x0000000000017941 */ /* 0x000fea0003800000 */
.L_x_793:
[----:B------:R-:W-:Y:S01]  /*1fa50*/  IMAD.MOV.U32 R13, RZ, RZ, R119 ;  /* 0x000000ffff0d7224 */ /* 0x000fe200078e0077 */
[----:B------:R-:W-:Y:S01]  /*1fa60*/  MOV R12, 0x1 ;  /* 0x00000001000c7802 */ /* 0x000fe20000000f00 */
[----:B------:R-:W-:Y:S01]  /*1fa70*/  IMAD.MOV.U32 R11, RZ, RZ, 0x1c1f ;  /* 0x00001c1fff0b7424 */ /* 0x000fe200078e00ff */
[----:B------:R-:W-:Y:S02]  /*1fa80*/  MOV R15, 0xffffffff ;  /* 0xffffffff000f7802 */ /* 0x000fe40000000f00 */
[----:B------:R-:W-:-:S07]  /*1fa90*/  MOV R59, R14 ;  /* 0x0000000e003b7202 */ /* 0x000fce0000000f00 */
[----:B------:R-:W-:Y:S05]  /*1faa0*/  WARPSYNC.COLLECTIVE R15, `(.L_x_795) ;  /* 0x000000000f087348 */ /* 0x000fea0003c00000 */
[----:B------:R0:W1:Y:S02]  /*1fab0*/  SHFL.IDX P6, R14, R13, R12, R11 ;  /* 0x0000000c0d0e7389 */ /* 0x00006400000c000b */
[----:B01----:R-:W-:Y:S01]  /*1fac0*/  ENDCOLLECTIVE ;  /* 0x000000000000791b */ /* 0x003fe20003800000 */
.L_x_795:
[----:B------:R-:W-:Y:S01]  /*1fad0*/  IMAD.MOV.U32 R58, RZ, RZ, R14 ;  /* 0x000000ffff3a7224 */ /* 0x000fe200078e000e */
[----:B------:R-:W-:Y:S06]  /*1fae0*/  BRA `(.L_x_796) ;  /* 0xfffffe5000347947 */ /* 0x000fec000383ffff */
.L_x_522:
[----:B-1----:R1:W2:Y:S02]  /*1faf0*/  SYNCS.PHASECHK.TRANS64.TRYWAIT P5, [R86+URZ+0x30890], R87 ;  /* 0x03089057560075a7 */ /* 0x0022a400080a017f */
[----:B--2---:R-:W-:Y:S05]  /*1fb00*/  @!P5 NANOSLEEP.SYNCS 0x989680 ;  /* 0x009896800000d95d */ /* 0x004fea0003900000 */
[----:B------:R-:W2:Y:S02]  /*1fb10*/  @!P5 SYNCS.PHASECHK.TRANS64 P5, [R86+URZ+0x30890], R87 ;  /* 0x030890575600d5a7 */ /* 0x000ea400080a007f */
[----:B--2---:R-:W-:Y:S05]  /*1fb20*/  @!P5 BRA `(.L_x_522) ;  /* 0xfffffffc00f0d947 */ /* 0x004fea000383ffff */
[----:B------:R-:W-:Y:S05]  /*1fb30*/  BRA `(.L_x_797) ;  /* 0xfffffe6c00e87947 */ /* 0x000fea000383ffff */
.L_x_523:
[----:B------:R-:W-:Y:S01]  /*1fb40*/  BSSY B1, `(.L_x_798) ;  /* 0x0000008000017945 */ /* 0x000fe20003800000 */
[----:B------:R-:W-:Y:S01]  /*1fb50*/  MOV R13, R118 ;  /* 0x00000076000d7202 */ /* 0x000fe20000000f00 */
[----:B------:R-:W-:Y:S01]  /*1fb60*/  IMAD.MOV.U32 R12, RZ, RZ, RZ ;  /* 0x000000ffff0c7224 */ /* 0x000fe200078e00ff */
[----:B------:R-:W-:Y:S01]  /*1fb70*/  MOV R11, 0x1c1f ;  /* 0x00001c1f000b7802 */ /* 0x000fe20000000f00 */
[----:B------:R-:W-:-:S07]  /*1fb80*/  IMAD.MOV.U32 R15, RZ, RZ, -0x1 ;  /* 0xffffffffff0f7424 */ /* 0x000fce00078e00ff */
[----:B-1----:R-:W-:Y:S05]  /*1fb90*/  WARPSYNC.COLLECTIVE R15, `(.L_x_799) ;  /* 0x000000000f087348 */ /* 0x002fea0003c00000 */
[----:B------:R0:W2:Y:S02]  /*1fba0*/  SHFL.IDX P6, R14, R13, R12, R11 ;  /* 0x0000000c0d0e7389 */ /* 0x0000a400000c000b */
[----:B012---:R-:W-:Y:S01]  /*1fbb0*/  ENDCOLLECTIVE ;  /* 0x000000000000791b */ /* 0x007fe20003800000 */
.L_x_799:
[----:B------:R-:W-:Y:S05]  /*1fbc0*/  BSYNC B1 ;  /* 0x0000000000017941 */ /* 0x000fea0003800000 */
.L_x_798:
        /* <DEDUP_REMOVED lines=8> */
.L_x_800:
[----:B------:R-:W-:Y:S01]  /*1fc50*/  IMAD.MOV.U32 R11, RZ, RZ, R14 ;  /* 0x000000ffff0b7224 */ /* 0x000fe200078e000e */
[----:B------:R-:W-:Y:S06]  /*1fc60*/  BRA `(.L_x_801) ;  /* 0xfffffe6c00b47947 */ /* 0x000fec000383ffff */
.L_x_536:
[----:B------:R-:W-:Y:S01]  /*1fc70*/  BSSY B1, `(.L_x_802) ;  /* 0x0000008000017945 */ /* 0x000fe20003800000 */
[----:B--234-:R-:W-:Y:S01]  /*1fc80*/  MOV R13, R118 ;  /* 0x00000076000d7202 */ /* 0x01cfe20000000f00 */
[----:B------:R-:W-:Y:S01]  /*1fc90*/  IMAD.MOV.U32 R12, RZ, RZ, 0x1 ;  /* 0x00000001ff0c7424 */ /* 0x000fe200078e00ff */
[----:B------:R-:W-:Y:S01]  /*1fca0*/  MOV R11, 0x1c1f ;  /* 0x00001c1f000b7802 */ /* 0x000fe20000000f00 */
[----:B------:R-:W-:-:S07]  /*1fcb0*/  IMAD.MOV.U32 R15, RZ, RZ, -0x1 ;  /* 0xffffffffff0f7424 */ /* 0x000fce00078e00ff */
[----:B01----:R-:W-:Y:S05]  /*1fcc0*/  WARPSYNC.COLLECTIVE R15, `(.L_x_803) ;  /* 0x000000000f087348 */ /* 0x003fea0003c00000 */
[----:B------:R2:W3:Y:S02]  /*1fcd0*/  SHFL.IDX P6, R14, R13, R12, R11 ;  /* 0x0000000c0d0e7389 */ /* 0x0004e400000c000b */
[----:B0123--:R-:W-:Y:S01]  /*1fce0*/  ENDCOLLECTIVE ;  /* 0x000000000000791b */ /* 0x00ffe20003800000 */
.L_x_803:
[----:B------:R-:W-:Y:S05]  /*1fcf0*/  BSYNC B1 ;  /* 0x0000000000017941 */ /* 0x000fea0003800000 */
.L_x_802:
        /* <DEDUP_REMOVED lines=8> */
.L_x_804:
[----:B------:R-:W-:Y:S01]  /*1fd80*/  IMAD.MOV.U32 R36, RZ, RZ, R14 ;  /* 0x000000ffff247224 */ /* 0x000fe200078e000e */
[----:B------:R-:W-:Y:S06]  /*1fd90*/  BRA `(.L_x_805) ;  /* 0xfffffe8400187947 */ /* 0x000fec000383ffff */
.L_x_549:
[----:B0-----:R0:W1:Y:S02]  /*1fda0*/  SYNCS.PHASECHK.TRANS64.TRYWAIT P3, [R86+URZ+0x30890], R87 ;  /* 0x03089057560075a7 */ /* 0x001064000806017f */
[----:B-1----:R-:W-:Y:S05]  /*1fdb0*/  @!P3 NANOSLEEP.SYNCS 0x989680 ;  /* 0x009896800000b95d */ /* 0x002fea0003900000 */
[----:B------:R-:W1:Y:S02]  /*1fdc0*/  @!P3 SYNCS.PHASECHK.TRANS64 P3, [R86+URZ+0x30890], R87 ;  /* 0x030890575600b5a7 */ /* 0x000e64000806007f */
[----:B-1----:R-:W-:Y:S05]  /*1fdd0*/  @!P3 BRA `(.L_x_549) ;  /* 0xfffffffc00f0b947 */ /* 0x002fea000383ffff */
[----:B------:R-:W-:Y:S05]  /*1fde0*/  BRA `(.L_x_806) ;  /* 0xfffffe9800cc7947 */ /* 0x000fea000383ffff */
.L_x_550:
        /* <DEDUP_REMOVED lines=8> */
.L_x_808:
[----:B------:R-:W-:Y:S05]  /*1fe70*/  BSYNC B1 ;  /* 0x0000000000017941 */ /* 0x000fea0003800000 */
.L_x_807:
        /* <DEDUP_REMOVED lines=8> */
.L_x_809:
[----:B------:R-:W-:Y:S01]  /*1ff00*/  IMAD.MOV.U32 R38, RZ, RZ, R14 ;  /* 0x000000ffff267224 */ /* 0x000fe200078e000e */
[----:B------:R-:W-:Y:S06]  /*1ff10*/  BRA `(.L_x_810) ;  /* 0xfffffe9800f07947 */ /* 0x000fec000383ffff */
.L_x_553:
[----:B------:R-:W-:Y:S01]  /*1ff20*/  BSSY B1, `(.L_x_811) ;  /* 0x0000008000017945 */ /* 0x000fe20003800000 */
[----:B----4-:R-:W-:Y:S01]  /*1ff30*/  MOV R13, R41 ;  /* 0x00000029000d7202 */ /* 0x010fe20000000f00 */
[----:B------:R-:W-:Y:S01]  /*1ff40*/  IMAD.MOV.U32 R12, RZ, RZ, 0x1 ;  /* 0x00000001ff0c7424 */ /* 0x000fe200078e00ff */
[----:B------:R-:W-:Y:S01]  /*1ff50*/  MOV R11, 0x1c1f ;  /* 0x00001c1f000b7802 */ /* 0x000fe20000000f00 */
[----:B------:R-:W-:-:S07]  /*1ff60*/  IMAD.MOV.U32 R15, RZ, RZ, -0x1 ;  /* 0xffffffffff0f7424 */ /* 0x000fce00078e00ff */
[----:B0123--:R-:W-:Y:S05]  /*1ff70*/  WARPSYNC.COLLECTIVE R15, `(.L_x_812) ;  /* 0x000000000f087348 */ /* 0x00ffea0003c00000 */
[----:B------:R4:W0:Y:S02]  /*1ff80*/  SHFL.IDX P6, R14, R13, R12, R11 ;  /* 0x0000000c0d0e7389 */ /* 0x00082400000c000b */
[----:B01234-:R-:W-:Y:S01]  /*1ff90*/  ENDCOLLECTIVE ;  /* 0x000000000000791b */ /* 0x01ffe20003800000 */
.L_x_812:
[----:B------:R-:W-:Y:S05]  /*1ffa0*/  BSYNC B1 ;  /* 0x0000000000017941 */ /* 0x000fea0003800000 */
.L_x_811:
        /* <DEDUP_REMOVED lines=8> */
.L_x_813:
[----:B------:R-:W-:Y:S01]  /*20030*/  IMAD.MOV.U32 R38, RZ, RZ, R14 ;  /* 0x000000ffff267224 */ /* 0x000fe200078e000e */
[----:B------:R-:W-:Y:S06]  /*20040*/  BRA `(.L_x_814) ;  /* 0xfffffe9c004c7947 */ /* 0x000fec000383ffff */
.L_x_557:
[----:B---3--:R3:W0:Y:S02]  /*20050*/  SYNCS.PHASECHK.TRANS64.TRYWAIT P2, [R86+URZ+0x308b0], R87 ;  /* 0x0308b057560075a7 */ /* 0x008624000804017f */
[----:B0-----:R-:W-:Y:S05]  /*20060*/  @!P2 NANOSLEEP.SYNCS 0x989680 ;  /* 0x009896800000a95d */ /* 0x001fea0003900000 */
[----:B------:R-:W0:Y:S02]  /*20070*/  @!P2 SYNCS.PHASECHK.TRANS64 P2, [R86+URZ+0x308b0], R87 ;  /* 0x0308b0575600a5a7 */ /* 0x000e24000804007f */
[----:B0-----:R-:W-:Y:S05]  /*20080*/  @!P2 BRA `(.L_x_557) ;  /* 0xfffffffc00f0a947 */ /* 0x001fea000383ffff */
[----:B------:R-:W-:Y:S05]  /*20090*/  BRA `(.L_x_815) ;  /* 0xfffffea000287947 */ /* 0x000fea000383ffff */
.L_x_575:
[----:B------:R-:W-:Y:S01]  /*200a0*/  BSSY B1, `(.L_x_816) ;  /* 0x0000008000017945 */ /* 0x000fe20003800000 */
[----:B------:R-:W-:Y:S01]  /*200b0*/  MOV R13, R25 ;  /* 0x00000019000d7202 */ /* 0x000fe20000000f00 */
[----:B------:R-:W-:Y:S01]  /*200c0*/  IMAD.MOV.U32 R12, RZ, RZ, RZ ;  /* 0x000000ffff0c7224 */ /* 0x000fe200078e00ff */
[----:B------:R-:W-:Y:S01]  /*200d0*/  MOV R11, 0x1c1f ;  /* 0x00001c1f000b7802 */ /* 0x000fe20000000f00 */
[----:B------:R-:W-:-:S07]  /*200e0*/  IMAD.MOV.U32 R15, RZ, RZ, -0x1 ;  /* 0xffffffffff0f7424 */ /* 0x000fce00078e00ff */
[----:B------:R-:W-:Y:S05]  /*200f0*/  WARPSYNC.COLLECTIVE R15, `(.L_x_817) ;  /* 0x000000000f087348 */ /* 0x000fea0003c00000 */
[----:B------:R0:W1:Y:S02]  /*20100*/  SHFL.IDX P6, R14, R13, R12, R11 ;  /* 0x0000000c0d0e7389 */ /* 0x00006400000c000b */
[----:B01----:R-:W-:Y:S01]  /*20110*/  ENDCOLLECTIVE ;  /* 0x000000000000791b */ /* 0x003fe20003800000 */
.L_x_817:
[----:B------:R-:W-:Y:S05]  /*20120*/  BSYNC B1 ;  /* 0x0000000000017941 */ /* 0x000fea0003800000 */
.L_x_816:
        /* <DEDUP_REMOVED lines=8> */
.L_x_818:
[----:B------:R-:W-:Y:S01]  /*201b0*/  MOV R13, R27 ;  /* 0x0000001b000d7202 */ /* 0x000fe20000000f00 */
[----:B------:R-:W-:-:S07]  /*201c0*/  IMAD.MOV.U32 R0, RZ, RZ, R14 ;  /* 0x000000ffff007224 */ /* 0x000fce00078e000e */
[----:B------:R-:W-:Y:S05]  /*201d0*/  WARPSYNC.COLLECTIVE R15, `(.L_x_819) ;  /* 0x000000000f087348 */ /* 0x000fea0003c00000 */
[----:B------:R0:W1:Y:S02]  /*201e0*/  SHFL.IDX P6, R14, R13, R12, R11 ;  /* 0x0000000c0d0e7389 */ /* 0x00006400000c000b */
[----:B01----:R-:W-:Y:S01]  /*201f0*/  ENDCOLLECTIVE ;  /* 0x000000000000791b */ /* 0x003fe20003800000 */
.L_x_819:
[----:B------:R-:W-:Y:S01]  /*20200*/  MOV R13, R26 ;  /* 0x0000001a000d7202 */ /* 0x000fe20000000f00 */
[----:B------:R-:W-:-:S07]  /*20210*/  IMAD.MOV.U32 R5, RZ, RZ, R14 ;  /* 0x000000ffff057224 */ /* 0x000fce00078e000e */
[----:B------:R-:W-:Y:S05]  /*20220*/  WARPSYNC.COLLECTIVE R15, `(.L_x_820) ;  /* 0x000000000f087348 */ /* 0x000fea0003c00000 */
[----:B------:R0:W1:Y:S02]  /*20230*/  SHFL.IDX P6, R14, R13, R12, R11 ;  /* 0x0000000c0d0e7389 */ /* 0x00006400000c000b */
[----:B01----:R-:W-:Y:S01]  /*20240*/  ENDCOLLECTIVE ;  /* 0x000000000000791b */ /* 0x003fe20003800000 */
.L_x_820:
[----:B------:R-:W-:Y:S05]  /*20250*/  BRA `(.L_x_821) ;  /* 0xfffffeac00fc7947 */ /* 0x000fea000383ffff */
.L_x_579:
[----:B0-----:R0:W1:Y:S02]  /*20260*/  SYNCS.PHASECHK.TRANS64.TRYWAIT P0, [R18+URZ+0x30800], R5 ;  /* 0x03080005120075a7 */ /* 0x001064000800017f */
[----:B-1----:R-:W-:Y:S05]  /*20270*/  @!P0 NANOSLEEP.SYNCS 0x989680 ;  /* 0x009896800000895d */ /* 0x002fea0003900000 */
[----:B------:R-:W1:Y:S02]  /*20280*/  @!P0 SYNCS.PHASECHK.TRANS64 P0, [R18+URZ+0x30800], R5 ;  /* 0x03080005120085a7 */ /* 0x000e64000800007f */
[----:B-1----:R-:W-:Y:S05]  /*20290*/  @!P0 BRA `(.L_x_579) ;  /* 0xfffffffc00f08947 */ /* 0x002fea000383ffff */
[----:B------:R-:W-:Y:S05]  /*202a0*/  BRA `(.L_x_822) ;  /* 0xfffffeb800a07947 */ /* 0x000fea000383ffff */
.L_x_603:
[----:B------:R-:W-:Y:S01]  /*202b0*/  BSSY B1, `(.L_x_823) ;  /* 0x0000008000017945 */ /* 0x000fe20003800000 */
[----:B------:R-:W-:Y:S01]  /*202c0*/  IMAD.MOV.U32 R13, RZ, RZ, R25 ;  /* 0x000000ffff0d7224 */ /* 0x000fe200078e0019 */
[----:B------:R-:W-:Y:S01]  /*202d0*/  MOV R12, RZ ;  /* 0x000000ff000c7202 */ /* 0x000fe20000000f00 */
[----:B------:R-:W-:Y:S01]  /*202e0*/  IMAD.MOV.U32 R11, RZ, RZ, 0x1c1f ;  /* 0x00001c1fff0b7424 */ /* 0x000fe200078e00ff */
[----:B------:R-:W-:-:S07]  /*202f0*/  MOV R15, 0xffffffff ;  /* 0xffffffff000f7802 */ /* 0x000fce0000000f00 */
[----:B------:R-:W-:Y:S05]  /*20300*/  WARPSYNC.COLLECTIVE R15, `(.L_x_824) ;  /* 0x000000000f087348 */ /* 0x000fea0003c00000 */
[----:B------:R0:W1:Y:S02]  /*20310*/  SHFL.IDX P6, R14, R13, R12, R11 ;  /* 0x0000000c0d0e7389 */ /* 0x00006400000c000b */
[----:B01----:R-:W-:Y:S01]  /*20320*/  ENDCOLLECTIVE ;  /* 0x000000000000791b */ /* 0x003fe20003800000 */
.L_x_824:
[----:B------:R-:W-:Y:S05]  /*20330*/  BSYNC B1 ;  /* 0x0000000000017941 */ /* 0x000fea0003800000 */
.L_x_823:
[----:B------:R-:W-:Y:S01]  /*20340*/  MOV R13, R24 ;  /* 0x00000018000d7202 */ /* 0x000fe20000000f00 */
[----:B------:R-:W-:Y:S01]  /*20350*/  IMAD.MOV.U32 R12, RZ, RZ, RZ ;  /* 0x000000ffff0c7224 */ /* 0x000fe200078e00ff */
[----:B------:R-:W-:Y:S01]  /*20360*/  MOV R11, 0x1c1f ;  /* 0x00001c1f000b7802 */ /* 0x000fe20000000f00 */
[----:B------:R-:W-:Y:S02]  /*20370*/  IMAD.MOV.U32 R15, RZ, RZ, -0x1 ;  /* 0xffffffffff0f7424 */ /* 0x000fe400078e00ff */
[----:B------:R-:W-:-:S07]  /*20380*/  IMAD.MOV.U32 R3, RZ, RZ, R14 ;  /* 0x000000ffff037224 */ /* 0x000fce00078e000e */
[----:B------:R-:W-:Y:S05]  /*20390*/  WARPSYNC.COLLECTIVE R15, `(.L_x_825) ;  /* 0x000000000f087348 */ /* 0x000fea0003c00000 */
[----:B------:R0:W1:Y:S02]  /*203a0*/  SHFL.IDX P6, R14, R13, R12, R11 ;  /* 0x0000000c0d0e7389 */ /* 0x00006400000c000b */
[----:B01----:R-:W-:Y:S01]  /*203b0*/  ENDCOLLECTIVE ;  /* 0x000000000000791b */ /* 0x003fe20003800000 */
.L_x_825:
[----:B------:R-:W-:Y:S01]  /*203c0*/  IMAD.MOV.U32 R13, RZ, RZ, R27 ;  /* 0x000000ffff0d7224 */ /* 0x000fe200078e001b */
[----:B------:R-:W-:-:S07]  /*203d0*/  MOV R0, R14 ;  /* 0x0000000e00007202 */ /* 0x000fce0000000f00 */
[----:B------:R-:W-:Y:S05]  /*203e0*/  WARPSYNC.COLLECTIVE R15, `(.L_x_826) ;  /* 0x000000000f087348 */ /* 0x000fea0003c00000 */
[----:B------:R0:W1:Y:S02]  /*203f0*/  SHFL.IDX P6, R14, R13, R12, R11 ;  /* 0x0000000c0d0e7389 */ /* 0x00006400000c000b */
[----:B01----:R-:W-:Y:S01]  /*20400*/  ENDCOLLECTIVE ;  /* 0x000000000000791b */ /* 0x003fe20003800000 */
.L_x_826:
[----:B------:R-:W-:Y:S01]  /*20410*/  IMAD.MOV.U32 R13, RZ, RZ, R26 ;  /* 0x000000ffff0d7224 */ /* 0x000fe200078e001a */
[----:B------:R-:W-:-:S07]  /*20420*/  MOV R21, R14 ;  /* 0x0000000e00157202 */ /* 0x000fce0000000f00 */
[----:B------:R-:W-:Y:S05]  /*20430*/  WARPSYNC.COLLECTIVE R15, `(.L_x_827) ;  /* 0x000000000f087348 */ /* 0x000fea0003c00000 */
[----:B------:R0:W1:Y:S02]  /*20440*/  SHFL.IDX P6, R14, R13, R12, R11 ;  /* 0x0000000c0d0e7389 */ /* 0x00006400000c000b */
[----:B01----:R-:W-:Y:S01]  /*20450*/  ENDCOLLECTIVE ;  /* 0x000000000000791b */ /* 0x003fe20003800000 */
.L_x_827:
[----:B------:R-:W-:Y:S01]  /*20460*/  MOV R20, R14 ;  /* 0x0000000e00147202 */ /* 0x000fe20000000f00 */
[----:B------:R-:W-:Y:S06]  /*20470*/  BRA `(.L_x_828) ;  /* 0xfffffed800407947 */ /* 0x000fec000383ffff */
.L_x_607:
[----:B0-----:R0:W1:Y:S02]  /*20480*/  SYNCS.PHASECHK.TRANS64.TRYWAIT P0, [R18+URZ+0x30800], R5 ;  /* 0x03080005120075a7 */ /* 0x001064000800017f */
[----:B-1----:R-:W-:Y:S05]  /*20490*/  @!P0 NANOSLEEP.SYNCS 0x989680 ;  /* 0x009896800000895d */ /* 0x002fea0003900000 */
[----:B------:R-:W1:Y:S02]  /*204a0*/  @!P0 SYNCS.PHASECHK.TRANS64 P0, [R18+URZ+0x30800], R5 ;  /* 0x03080005120085a7 */ /* 0x000e64000800007f */
[----:B-1----:R-:W-:Y:S05]  /*204b0*/  @!P0 BRA `(.L_x_607) ;  /* 0xfffffffc00f08947 */ /* 0x002fea000383ffff */
[----:B------:R-:W-:Y:S05]  /*204c0*/  BRA `(.L_x_829) ;  /* 0xfffffee0004c7947 */ /* 0x000fea000383ffff */
.L_x_621:
[----:B-1----:R1:W0:Y:S02]  /*204d0*/  SYNCS.PHASECHK.TRANS64.TRYWAIT P1, [R3+URZ+0x30830], R0 ;  /* 0x03083000030075a7 */ /* 0x002224000802017f */
[----:B0-----:R-:W-:Y:S05]  /*204e0*/  @!P1 NANOSLEEP.SYNCS 0x989680 ;  /* 0x009896800000995d */ /* 0x001fea0003900000 */
[----:B------:R-:W0:Y:S02]  /*204f0*/  @!P1 SYNCS.PHASECHK.TRANS64 P1, [R3+URZ+0x30830], R0 ;  /* 0x03083000030095a7 */ /* 0x000e24000802007f */
[----:B0-----:R-:W-:Y:S05]  /*20500*/  @!P1 BRA `(.L_x_621) ;  /* 0xfffffffc00f09947 */ /* 0x001fea000383ffff */
[----:B------:R-:W-:Y:S05]  /*20510*/  BRA `(.L_x_620) ;  /* 0xffffff0400707947 */ /* 0x000fea000383ffff */
.L_x_629:
[----:B-1----:R1:W2:Y:S02]  /*20520*/  SYNCS.PHASECHK.TRANS64.TRYWAIT P1, [R10+URZ+0x30830], R5 ;  /* 0x030830050a0075a7 */ /* 0x0022a4000802017f */
[----:B--2---:R-:W-:Y:S05]  /*20530*/  @!P1 NANOSLEEP.SYNCS 0x989680 ;  /* 0x009896800000995d */ /* 0x004fea0003900000 */
[----:B------:R-:W2:Y:S02]  /*20540*/  @!P1 SYNCS.PHASECHK.TRANS64 P1, [R10+URZ+0x30830], R5 ;  /* 0x030830050a0095a7 */ /* 0x000ea4000802007f */
[----:B--2---:R-:W-:Y:S05]  /*20550*/  @!P1 BRA `(.L_x_629) ;  /* 0xfffffffc00f09947 */ /* 0x004fea000383ffff */
[----:B------:R-:W-:Y:S05]  /*20560*/  BRA `(.L_x_628) ;  /* 0xffffff2c00287947 */ /* 0x000fea000383ffff */
.L_x_634:
[----:B-1----:R1:W2:Y:S02]  /*20570*/  SYNCS.PHASECHK.TRANS64.TRYWAIT P1, [R11+URZ+0x30850], R0 ;  /* 0x030850000b0075a7 */ /* 0x0022a4000802017f */
[----:B--2---:R-:W-:Y:S05]  /*20580*/  @!P1 NANOSLEEP.SYNCS 0x989680 ;  /* 0x009896800000995d */ /* 0x004fea0003900000 */
[----:B------:R-:W2:Y:S02]  /*20590*/  @!P1 SYNCS.PHASECHK.TRANS64 P1, [R11+URZ+0x30850], R0 ;  /* 0x030850000b0095a7 */ /* 0x000ea4000802007f */
[----:B--2---:R-:W-:Y:S05]  /*205a0*/  @!P1 BRA `(.L_x_634) ;  /* 0xfffffffc00f09947 */ /* 0x004fea000383ffff */
[----:B------:R-:W-:Y:S05]  /*205b0*/  BRA `(.L_x_633) ;  /* 0xffffff3800d47947 */ /* 0x000fea000383ffff */
.L_x_642:
[----:B-1----:R1:W2:Y:S02]  /*205c0*/  SYNCS.PHASECHK.TRANS64.TRYWAIT P1, [R8+URZ+0x30850], R3 ;  /* 0x03085003080075a7 */ /* 0x0022a4000802017f */
[----:B--2---:R-:W-:Y:S05]  /*205d0*/  @!P1 NANOSLEEP.SYNCS 0x989680 ;  /* 0x009896800000995d */ /* 0x004fea0003900000 */
[----:B------:R-:W2:Y:S02]  /*205e0*/  @!P1 SYNCS.PHASECHK.TRANS64 P1, [R8+URZ+0x30850], R3 ;  /* 0x03085003080095a7 */ /* 0x000ea4000802007f */
[----:B--2---:R-:W-:Y:S05]  /*205f0*/  @!P1 BRA `(.L_x_642) ;  /* 0xfffffffc00f09947 */ /* 0x004fea000383ffff */
[----:B------:R-:W-:Y:S05]  /*20600*/  BRA `(.L_x_641) ;  /* 0xffffff54002c7947 */ /* 0x000fea000383ffff */
.L_x_679:
[----:B------:R-:W0:Y:S01]  /*20610*/  S2R R9, SR_TID.X ;  /* 0x0000000000097919 */ /* 0x000e220000002100 */
[----:B------:R-:W-:Y:S01]  /*20620*/  BSSY B1, `(.L_x_830) ;  /* 0x000000a000017945 */ /* 0x000fe20003800000 */
[----:B------:R-:W-:Y:S01]  /*20630*/  MOV R12, RZ ;  /* 0x000000ff000c7202 */ /* 0x000fe20000000f00 */
[----:B------:R-:W-:Y:S01]  /*20640*/  IMAD.MOV.U32 R11, RZ, RZ, 0x1f ;  /* 0x0000001fff0b7424 */ /* 0x000fe200078e00ff */
[----:B------:R-:W-:Y:S02]  /*20650*/  MOV R15, 0xffffffff ;  /* 0xffffffff000f7802 */ /* 0x000fe40000000f00 */
[----:B0-----:R-:W-:-:S04]  /*20660*/  SHF.R.U32.HI R9, RZ, 0x5, R9 ;  /* 0x00000005ff097819 */ /* 0x001fc80000011609 */
[----:B------:R-:W-:-:S05]  /*20670*/  LOP3.LUT R9, R9, 0x3, RZ, 0xc0, !PT ;  /* 0x0000000309097812 */ /* 0x000fca00078ec0ff */
[----:B------:R-:W-:-:S07]  /*20680*/  IMAD.MOV.U32 R13, RZ, RZ, R9 ;  /* 0x000000ffff0d7224 */ /* 0x000fce00078e0009 */
[----:B------:R-:W-:Y:S05]  /*20690*/  WARPSYNC.COLLECTIVE R15, `(.L_x_831) ;  /* 0x000000000f087348 */ /* 0x000fea0003c00000 */
[----:B------:R0:W1:Y:S02]  /*206a0*/  SHFL.IDX P6, R14, R13, R12, R11 ;  /* 0x0000000c0d0e7389 */ /* 0x00006400000c000b */
[----:B01----:R-:W-:Y:S01]  /*206b0*/  ENDCOLLECTIVE ;  /* 0x000000000000791b */ /* 0x003fe20003800000 */
.L_x_831:
[----:B------:R-:W-:Y:S05]  /*206c0*/  BSYNC B1 ;  /* 0x0000000000017941 */ /* 0x000fea0003800000 */
.L_x_830:
[----:B------:R-:W-:Y:S05]  /*206d0*/  BRA `(.L_x_832) ;  /* 0xffffff9800107947 */ /* 0x000fea000383ffff */
.L_x_681:
[----:B------:R-:W-:Y:S01]  /*206e0*/  BSSY B1, `(.L_x_833) ;  /* 0x0000006000017945 */ /* 0x000fe20003800000 */
[----:B------:R-:W-:-:S07]  /*206f0*/  IMAD.MOV.U32 R15, RZ, RZ, -0x1 ;  /* 0xffffffffff0f7424 */ /* 0x000fce00078e00ff */
[----:B0-----:R-:W-:Y:S05]  /*20700*/  WARPSYNC.COLLECTIVE R15, `(.L_x_834) ;  /* 0x000000000f0c7348 */ /* 0x001fea0003c00000 */
[----:B------:R-:W-:Y:S02]  /*20710*/  ELECT P6, UR62, PT ;  /* 0x00000000003e782f */ /* 0x000fe400038c0000 */
[----:B------:R-:W-:Y:S01]  /*20720*/  MOV R14, UR62 ;  /* 0x0000003e000e7c02 */ /* 0x000fe20008000f00 */
[----:B0-----:R-:W-:Y:S10]  /*20730*/  ENDCOLLECTIVE ;  /* 0x000000000000791b */ /* 0x001ff40003800000 */
.L_x_834:
[----:B------:R-:W-:Y:S05]  /*20740*/  BSYNC B1 ;  /* 0x0000000000017941 */ /* 0x000fea0003800000 */
.L_x_833:
[----:B------:R-:W-:Y:S05]  /*20750*/  BRA `(.L_x_680) ;  /* 0xffffff9800087947 */ /* 0x000fea000383ffff */
.L_x_683:
[----:B0-----:R0:W1:Y:S02]  /*20760*/  SYNCS.PHASECHK.TRANS64.TRYWAIT P0, [R22+URZ+0x30820], R5 ;  /* 0x03082005160075a7 */ /* 0x001064000800017f */
[----:B-1----:R-:W-:Y:S05]  /*20770*/  @!P0 NANOSLEEP.SYNCS 0x989680 ;  /* 0x009896800000895d */ /* 0x002fea0003900000 */
[----:B------:R-:W1:Y:S02]  /*20780*/  @!P0 SYNCS.PHASECHK.TRANS64 P0, [R22+URZ+0x30820], R5 ;  /* 0x03082005160085a7 */ /* 0x000e64000800007f */
[----:B-1----:R-:W-:Y:S05]  /*20790*/  @!P0 BRA `(.L_x_683) ;  /* 0xfffffffc00f08947 */ /* 0x002fea000383ffff */
[----:B------:R-:W-:Y:S05]  /*207a0*/  BRA `(.L_x_835) ;  /* 0xffffff9800187947 */ /* 0x000fea000383ffff */
.L_x_687:
[----:B-1----:R1:W2:Y:S02]  /*207b0*/  SYNCS.PHASECHK.TRANS64.TRYWAIT P0, [R9+URZ+0x308a0], R8 ;  /* 0x0308a008090075a7 */ /* 0x0022a4000800017f */
[----:B--2---:R-:W-:Y:S05]  /*207c0*/  @!P0 NANOSLEEP.SYNCS 0x989680 ;  /* 0x009896800000895d */ /* 0x004fea0003900000 */
[----:B------:R-:W2:Y:S02]  /*207d0*/  @!P0 SYNCS.PHASECHK.TRANS64 P0, [R9+URZ+0x308a0], R8 ;  /* 0x0308a008090085a7 */ /* 0x000ea4000800007f */
[----:B--2---:R-:W-:Y:S05]  /*207e0*/  @!P0 BRA `(.L_x_687) ;  /* 0xfffffffc00f08947 */ /* 0x004fea000383ffff */
[----:B------:R-:W-:Y:S05]  /*207f0*/  BRA `(.L_x_836) ;  /* 0xffffff9800307947 */ /* 0x000fea000383ffff */
.L_x_694:
[----:B0-----:R0:W2:Y:S02]  /*20800*/  SYNCS.PHASECHK.TRANS64.TRYWAIT P0, [R9+URZ+0x308c0], R8 ;  /* 0x0308c008090075a7 */ /* 0x0010a4000800017f */
[----:B--2---:R-:W-:Y:S05]  /*20810*/  @!P0 NANOSLEEP.SYNCS 0x989680 ;  /* 0x009896800000895d */ /* 0x004fea0003900000 */
[----:B------:R-:W2:Y:S02]  /*20820*/  @!P0 SYNCS.PHASECHK.TRANS64 P0, [R9+URZ+0x308c0], R8 ;  /* 0x0308c008090085a7 */ /* 0x000ea4000800007f */
[----:B--2---:R-:W-:Y:S05]  /*20830*/  @!P0 BRA `(.L_x_694) ;  /* 0xfffffffc00f08947 */ /* 0x004fea000383ffff */
[----:B------:R-:W-:Y:S05]  /*20840*/  BRA `(.L_x_837) ;  /* 0xffffff9c002c7947 */ /* 0x000fea000383ffff */
.L_x_703:
[----:B-1----:R1:W2:Y:S02]  /*20850*/  SYNCS.PHASECHK.TRANS64.TRYWAIT P1, [R8+URZ+0x308a0], R7 ;  /* 0x0308a007080075a7 */ /* 0x0022a4000802017f */
[----:B--2---:R-:W-:Y:S05]  /*20860*/  @!P1 NANOSLEEP.SYNCS 0x989680 ;  /* 0x009896800000995d */ /* 0x004fea0003900000 */
[----:B------:R-:W2:Y:S02]  /*20870*/  @!P1 SYNCS.PHASECHK.TRANS64 P1, [R8+URZ+0x308a0], R7 ;  /* 0x0308a007080095a7 */ /* 0x000ea4000802007f */
[----:B--2---:R-:W-:Y:S05]  /*20880*/  @!P1 BRA `(.L_x_703) ;  /* 0xfffffffc00f09947 */ /* 0x004fea000383ffff */
[----:B------:R-:W-:Y:S05]  /*20890*/  BRA `(.L_x_838) ;  /* 0xffffffa000607947 */ /* 0x000fea000383ffff */
.L_x_710:
[----:B0-----:R0:W2:Y:S02]  /*208a0*/  SYNCS.PHASECHK.TRANS64.TRYWAIT P1, [R8+URZ+0x308c0], R7 ;  /* 0x0308c007080075a7 */ /* 0x0010a4000802017f */
[----:B--2---:R-:W-:Y:S05]  /*208b0*/  @!P1 NANOSLEEP.SYNCS 0x989680 ;  /* 0x009896800000995d */ /* 0x004fea0003900000 */
[----:B------:R-:W2:Y:S02]  /*208c0*/  @!P1 SYNCS.PHASECHK.TRANS64 P1, [R8+URZ+0x308c0], R7 ;  /* 0x0308c007080095a7 */ /* 0x000ea4000802007f */
[----:B--2---:R-:W-:Y:S05]  /*208d0*/  @!P1 BRA `(.L_x_710) ;  /* 0xfffffffc00f09947 */ /* 0x004fea000383ffff */
[----:B------:R-:W-:Y:S05]  /*208e0*/  BRA `(.L_x_839) ;  /* 0xffffffa400587947 */ /* 0x000fea000383ffff */
.L_x_725:
[----:B0-----:R-:W0:Y:S01]  /*208f0*/  S2R R8, SR_TID.X ;  /* 0x0000000000087919 */ /* 0x001e220000002100 */
[----:B------:R-:W-:Y:S01]  /*20900*/  BSSY B0, `(.L_x_840) ;  /* 0x000000a000007945 */ /* 0x000fe20003800000 */
[----:B------:R-:W-:Y:S01]  /*20910*/  IMAD.MOV.U32 R12, RZ, RZ, RZ ;  /* 0x000000ffff0c7224 */ /* 0x000fe200078e00ff */
[----:B------:R-:W-:Y:S01]  /*20920*/  MOV R11, 0x1f ;  /* 0x0000001f000b7802 */ /* 0x000fe20000000f00 */
[----:B------:R-:W-:Y:S01]  /*20930*/  IMAD.MOV.U32 R15, RZ, RZ, -0x1 ;  /* 0xffffffffff0f7424 */ /* 0x000fe200078e00ff */
[----:B0-----:R-:W-:-:S04]  /*20940*/  SHF.R.U32.HI R8, RZ, 0x5, R8 ;  /* 0x00000005ff087819 */ /* 0x001fc80000011608 */
[----:B------:R-:W-:-:S04]  /*20950*/  LOP3.LUT R8, R8, 0x3, RZ, 0xc0, !PT ;  /* 0x0000000308087812 */ /* 0x000fc800078ec0ff */
[----:B------:R-:W-:-:S07]  /*20960*/  MOV R13, R8 ;  /* 0x00000008000d7202 */ /* 0x000fce0000000f00 */
[----:B-----5:R-:W-:Y:S05]  /*20970*/  WARPSYNC.COLLECTIVE R15, `(.L_x_841) ;  /* 0x000000000f087348 */ /* 0x020fea0003c00000 */
[----:B------:R0:W1:Y:S02]  /*20980*/  SHFL.IDX P6, R14, R13, R12, R11 ;  /* 0x0000000c0d0e7389 */ /* 0x00006400000c000b */
[----:B01---5:R-:W-:Y:S01]  /*20990*/  ENDCOLLECTIVE ;  /* 0x000000000000791b */ /* 0x023fe20003800000 */
.L_x_841:
[----:B------:R-:W-:Y:S05]  /*209a0*/  BSYNC B0 ;  /* 0x0000000000007941 */ /* 0x000fea0003800000 */
.L_x_840:
[----:B------:R-:W-:Y:S05]  /*209b0*/  BRA `(.L_x_842) ;  /* 0xffffffb0007c7947 */ /* 0x000fea000383ffff */
.L_x_728:
[----:B0-----:R0:W1:Y:S02]  /*209c0*/  SYNCS.PHASECHK.TRANS64.TRYWAIT P0, [R7+URZ+0x30840], R2 ;  /* 0x03084002070075a7 */ /* 0x001064000800017f */
[----:B-1----:R-:W-:Y:S05]  /*209d0*/  @!P0 NANOSLEEP.SYNCS 0x989680 ;  /* 0x009896800000895d */ /* 0x002fea0003900000 */
[----:B------:R-:W1:Y:S02]  /*209e0*/  @!P0 SYNCS.PHASECHK.TRANS64 P0, [R7+URZ+0x30840], R2 ;  /* 0x03084002070085a7 */ /* 0x000e64000800007f */
[----:B-1----:R-:W-:Y:S05]  /*209f0*/  @!P0 BRA `(.L_x_728) ;  /* 0xfffffffc00f08947 */ /* 0x002fea000383ffff */
[----:B------:R-:W-:Y:S05]  /*20a00*/  BRA `(.L_x_843) ;  /* 0xffffffb000d87947 */ /* 0x000fea000383ffff */
.L_x_729:
        /* <DEDUP_REMOVED lines=8> */
.L_x_845:
[----:B------:R-:W-:Y:S05]  /*20a90*/  BSYNC B0 ;  /* 0x0000000000007941 */ /* 0x000fea0003800000 */
.L_x_844:
[----:B------:R-:W-:Y:S01]  /*20aa0*/  IMAD.MOV.U32 R13, RZ, RZ, R4 ;  /* 0x000000ffff0d7224 */ /* 0x000fe200078e0004 */
[----:B------:R-:W-:Y:S01]  /*20ab0*/  MOV R12, RZ ;  /* 0x000000ff000c7202 */ /* 0x000fe20000000f00 */
[----:B------:R-:W-:Y:S01]  /*20ac0*/  IMAD.MOV.U32 R11, RZ, RZ, 0x181f ;  /* 0x0000181fff0b7424 */ /* 0x000fe200078e00ff */
[----:B------:R-:W-:Y:S01]  /*20ad0*/  MOV R15, 0xffffffff ;  /* 0xffffffff000f7802 */ /* 0x000fe20000000f00 */
[----:B------:R-:W-:Y:S01]  /*20ae0*/  @P0 IMAD R8, R5, 0x2, R22 ;  /* 0x0000000205080824 */ /* 0x000fe200078e0216 */
[----:B------:R-:W-:-:S07]  /*20af0*/  MOV R2, R14 ;  /* 0x0000000e00027202 */ /* 0x000fce0000000f00 */
[----:B------:R-:W-:Y:S05]  /*20b00*/  WARPSYNC.COLLECTIVE R15, `(.L_x_846) ;  /* 0x000000000f087348 */ /* 0x000fea0003c00000 */
[----:B------:R0:W1:Y:S02]  /*20b10*/  SHFL.IDX P6, R14, R13, R12, R11 ;  /* 0x0000000c0d0e7389 */ /* 0x00006400000c000b */
[----:B01----:R-:W-:Y:S01]  /*20b20*/  ENDCOLLECTIVE ;  /* 0x000000000000791b */ /* 0x003fe20003800000 */
.L_x_846:
[----:B------:R-:W-:Y:S01]  /*20b30*/  MOV R13, R0 ;  /* 0x00000000000d7202 */ /* 0x000fe20000000f00 */
[----:B------:R-:W-:Y:S02]  /*20b40*/  IMAD.MOV.U32 R12, RZ, RZ, 0x1 ;  /* 0x00000001ff0c7424 */ /* 0x000fe400078e00ff */
[----:B------:R-:W-:-:S07]  /*20b50*/  IMAD.MOV.U32 R3, RZ, RZ, R14 ;  /* 0x000000ffff037224 */ /* 0x000fce00078e000e */
[----:B------:R-:W-:Y:S05]  /*20b60*/  WARPSYNC.COLLECTIVE R15, `(.L_x_847) ;  /* 0x000000000f087348 */ /* 0x000fea0003c00000 */
[----:B------:R0:W1:Y:S02]  /*20b70*/  SHFL.IDX P6, R14, R13, R12, R11 ;  /* 0x0000000c0d0e7389 */ /* 0x00006400000c000b */
[----:B01----:R-:W-:Y:S01]  /*20b80*/  ENDCOLLECTIVE ;  /* 0x000000000000791b */ /* 0x003fe20003800000 */
.L_x_847:
        /* <DEDUP_REMOVED lines=13> */
[----:B0-----:R-:W-:-:S07]  /*20c60*/  MOV R2, R14 ;  /* 0x0000000e00027202 */ /* 0x001fce0000000f00 */
[----:B------:R-:W-:Y:S05]  /*20c70*/  WARPSYNC.COLLECTIVE R15, `(.L_x_848) ;  /* 0x000000000f087348 */ /* 0x000fea0003c00000 */
[----:B------:R0:W1:Y:S02]  /*20c80*/  SHFL.IDX P6, R14, R13, R12, R11 ;  /* 0x0000000c0d0e7389 */ /* 0x00006400000c000b */
[----:B01----:R-:W-:Y:S01]  /*20c90*/  ENDCOLLECTIVE ;  /* 0x000000000000791b */ /* 0x003fe20003800000 */
.L_x_848:
[----:B------:R-:W-:Y:S01]  /*20ca0*/  @P1 LEA R8, R5, R22, 0x1 ;  /* 0x0000001605081211 */ /* 0x000fe200078e08ff */
[----:B------:R-:W-:Y:S01]  /*20cb0*/  IMAD.MOV.U32 R13, RZ, RZ, R0 ;  /* 0x000000ffff0d7224 */ /* 0x000fe200078e0000 */
[----:B------:R-:W-:Y:S02]  /*20cc0*/  MOV R12, 0x2 ;  /* 0x00000002000c7802 */ /* 0x000fe40000000f00 */
[----:B------:R-:W-:-:S07]  /*20cd0*/  MOV R3, R14 ;  /* 0x0000000e00037202 */ /* 0x000fce0000000f00 */
[----:B------:R-:W-:Y:S05]  /*20ce0*/  WARPSYNC.COLLECTIVE R15, `(.L_x_849) ;  /* 0x000000000f087348 */ /* 0x000fea0003c00000 */
[----:B------:R0:W1:Y:S02]  /*20cf0*/  SHFL.IDX P6, R14, R13, R12, R11 ;  /* 0x0000000c0d0e7389 */ /* 0x00006400000c000b */
[----:B01----:R-:W-:Y:S01]  /*20d00*/  ENDCOLLECTIVE ;  /* 0x000000000000791b */ /* 0x003fe20003800000 */
.L_x_849:
        /* <DEDUP_REMOVED lines=17> */
.L_x_850:
[----:B------:R-:W-:Y:S01]  /*20e20*/  @P1 IMAD R8, R5, 0x2, R22 ;  /* 0x0000000205081824 */ /* 0x000fe200078e0216 */
[----:B------:R-:W-:Y:S01]  /*20e30*/  MOV R13, R0 ;  /* 0x00000000000d7202 */ /* 0x000fe20000000f00 */
[----:B------:R-:W-:Y:S02]  /*20e40*/  IMAD.MOV.U32 R12, RZ, RZ, 0x3 ;  /* 0x00000003ff0c7424 */ /* 0x000fe400078e00ff */
[----:B------:R-:W-:-:S07]  /*20e50*/  IMAD.MOV.U32 R3, RZ, RZ, R14 ;  /* 0x000000ffff037224 */ /* 0x000fce00078e000e */
[----:B------:R-:W-:Y:S05]  /*20e60*/  WARPSYNC.COLLECTIVE R15, `(.L_x_851) ;  /* 0x000000000f087348 */ /* 0x000fea0003c00000 */
[----:B------:R0:W1:Y:S02]  /*20e70*/  SHFL.IDX P6, R14, R13, R12, R11 ;  /* 0x0000000c0d0e7389 */ /* 0x00006400000c000b */
[----:B01----:R-:W-:Y:S01]  /*20e80*/  ENDCOLLECTIVE ;  /* 0x000000000000791b */ /* 0x003fe20003800000 */
.L_x_851:
[----:B------:R-:W-:-:S04]  /*20e90*/  @P1 LEA R3, P0, R33, R3, 0x1 ;  /* 0x0000000321031211 */ /* 0x000fc800078008ff */
[----:B------:R-:W-:-:S04]  /*20ea0*/  @P1 IADD3.X R2, RZ, R2, RZ, P0, !PT ;  /* 0x00000002ff021210 */ /* 0x000fc800007fe4ff */
        /* <DEDUP_REMOVED lines=15> */
.L_x_852:
[----:B------:R-:W-:Y:S01]  /*20fa0*/  @P1 LEA R8, R5, R22, 0x1 ;  /* 0x0000001605081211 */ /* 0x000fe200078e08ff */
[----:B------:R-:W-:Y:S01]  /*20fb0*/  IMAD.MOV.U32 R13, RZ, RZ, R0 ;  /* 0x000000ffff0d7224 */ /* 0x000fe200078e0000 */
[----:B------:R-:W-:Y:S02]  /*20fc0*/  MOV R12, 0x4 ;  /* 0x00000004000c7802 */ /* 0x000fe40000000f00 */
[----:B------:R-:W-:-:S07]  /*20fd0*/  MOV R3, R14 ;  /* 0x0000000e00037202 */ /* 0x000fce0000000f00 */
[----:B------:R-:W-:Y:S05]  /*20fe0*/  WARPSYNC.COLLECTIVE R15, `(.L_x_853) ;  /* 0x000000000f087348 */ /* 0x000fea0003c00000 */
[----:B------:R0:W1:Y:S02]  /*20ff0*/  SHFL.IDX P6, R14, R13, R12, R11 ;  /* 0x0000000c0d0e7389 */ /* 0x00006400000c000b */
[----:B01----:R-:W-:Y:S01]  /*21000*/  ENDCOLLECTIVE ;  /* 0x000000000000791b */ /* 0x003fe20003800000 */
.L_x_853:
        /* <DEDUP_REMOVED lines=17> */
.L_x_854:
[----:B------:R-:W-:Y:S01]  /*21120*/  @P1 IMAD R8, R5, 0x2, R22 ;  /* 0x0000000205081824 */ /* 0x000fe200078e0216 */
[----:B------:R-:W-:Y:S01]  /*21130*/  MOV R13, R0 ;  /* 0x00000000000d7202 */ /* 0x000fe20000000f00 */
[----:B------:R-:W-:Y:S02]  /*21140*/  IMAD.MOV.U32 R12, RZ, RZ, 0x5 ;  /* 0x00000005ff0c7424 */ /* 0x000fe400078e00ff */
[----:B------:R-:W-:-:S07]  /*21150*/  IMAD.MOV.U32 R3, RZ, RZ, R14 ;  /* 0x000000ffff037224 */ /* 0x000fce00078e000e */
[----:B------:R-:W-:Y:S05]  /*21160*/  WARPSYNC.COLLECTIVE R15, `(.L_x_855) ;  /* 0x000000000f087348 */ /* 0x000fea0003c00000 */
[----:B------:R0:W1:Y:S02]  /*21170*/  SHFL.IDX P6, R14, R13, R12, R11 ;  /* 0x0000000c0d0e7389 */ /* 0x00006400000c000b */
[----:B01----:R-:W-:Y:S01]  /*21180*/  ENDCOLLECTIVE ;  /* 0x000000000000791b */ /* 0x003fe20003800000 */
.L_x_855:
[----:B------:R-:W-:-:S04]  /*21190*/  @P1 LEA R3, P0, R33, R3, 0x1 ;  /* 0x0000000321031211 */ /* 0x000fc800078008ff */
[----:B------:R-:W-:-:S04]  /*211a0*/  @P1 IADD3.X R2, RZ, R2, RZ, P0, !PT ;  /* 0x00000002ff021210 */ /* 0x000fc800007fe4ff */
[----:B------:R-:W-:Y:S01]  /*211b0*/  @P1 LOP3.LUT R3, R3, R2, RZ, 0x3c, !PT ;  /* 0x0000000203031212 */ /* 0x000fe200078e3cff */
[----:B------:R-:W-:-:S03]  /*211c0*/  IMAD.MOV.U32 R13, RZ, RZ, R4 ;  /* 0x000000ffff0d7224 */ /* 0x000fc600078e0004 */
[----:B------:R-:W-:-:S04]  /*211d0*/  @P1 LOP3.LUT R2, R3, R2, RZ, 0x3c, !PT ;  /* 0x0000000203021212 */ /* 0x000fc800078e3cff */
[----:B------:R-:W-:Y:S02]  /*211e0*/  @P1 LOP3.LUT R3, R3, R2, RZ, 0x3c, !PT ;  /* 0x0000000203031212 */ /* 0x000fe400078e3cff */
[----:B------:R-:W-:-:S03]  /*211f0*/  MOV R0, R14 ;  /* 0x0000000e00007202 */ /* 0x000fc60000000f00 */
[----:B------:R-:W-:Y:S01]  /*21200*/  @!PT LDS RZ, [RZ] ;  /* 0x00000000fffff984 */ /* 0x000fe20000000800 */
[----:B------:R-:W-:Y:S01]  /*21210*/  @!PT LDS RZ, [RZ] ;  /* 0x00000000fffff984 */ /* 0x000fe20000000800 */
[----:B------:R-:W-:Y:S01]  /*21220*/  @!PT LDS RZ, [RZ] ;  /* 0x00000000fffff984 */ /* 0x000fe20000000800 */
[----:B------:R0:W-:Y:S04]  /*21230*/  @P1 LDGSTS.E.BYPASS.LTC128B.128 [R8+0x20400], desc[UR56][R2.64], !P4 ;  /* 0x2040000002081fae */ /* 0x0001e8000e101d78 */
[----:B0-----:R-:W-:Y:S05]  /*21240*/  WARPSYNC.COLLECTIVE R15, `(.L_x_856) ;  /* 0x000000000f087348 */ /* 0x001fea0003c00000 */
[----:B------:R1:W2:Y:S02]  /*21250*/  SHFL.IDX P6, R14, R13, R12, R11 ;  /* 0x0000000c0d0e7389 */ /* 0x0002a400000c000b */
[----:B012---:R-:W-:Y:S01]  /*21260*/  ENDCOLLECTIVE ;  /* 0x000000000000791b */ /* 0x007fe20003800000 */
.L_x_856:
[----:B------:R-:W-:Y:S01]  /*21270*/  @!PT LDS RZ, [RZ] ;  /* 0x00000000fffff984 */ /* 0x000fe20000000800 */
[----:B------:R-:W-:Y:S01]  /*21280*/  @!PT LDS RZ, [RZ] ;  /* 0x00000000fffff984 */ /* 0x000fe20000000800 */
[----:B------:R-:W-:Y:S01]  /*21290*/  @!PT LDS RZ, [RZ] ;  /* 0x00000000fffff984 */ /* 0x000fe20000000800 */
[----:B------:R-:W-:Y:S04]  /*212a0*/  @P1 LDGSTS.E.BYPASS.LTC128B.128 [R8+0x23400], desc[UR56][R2.64+0x80], !P3 ;  /* 0x2340008002081fae */ /* 0x000fe8000d901d78 */
[----:B------:R0:W-:Y:S02]  /*212b0*/  @P1 LDGSTS.E.BYPASS.LTC128B.128 [R8+0x26400], desc[UR56][R2.64+0x100], !P2 ;  /* 0x2640010002081fae */ /* 0x0001e4000d101d78 */
[----:B0-----:R-:W-:Y:S01]  /*212c0*/  MOV R2, R14 ;  /* 0x0000000e00027202 */ /* 0x001fe20000000f00 */
[----:B------:R-:W-:Y:S06]  /*212d0*/  BRA `(.L_x_857) ;  /* 0xffffffb000207947 */ /* 0x000fec000383ffff */
.L_x_734:
[----:B------:R-:W-:Y:S01]  /*212e0*/  IMAD.MOV.U32 R13, RZ, RZ, R5 ;  /* 0x000000ffff0d7224 */ /* 0x000fe200078e0005 */
[----:B------:R-:W-:Y:S01]  /*212f0*/  MOV R12, RZ ;  /* 0x000000ff000c7202 */ /* 0x000fe20000000f00 */
[----:B------:R-:W-:Y:S01]  /*21300*/  IMAD.MOV.U32 R11, RZ, RZ, 0x181f ;  /* 0x0000181fff0b7424 */ /* 0x000fe200078e00ff */
[----:B------:R-:W-:Y:S01]  /*21310*/  MOV R15, 0xffffffff ;  /* 0xffffffff000f7802 */ /* 0x000fe20000000f00 */
[----:B-----5:R-:W-:Y:S02]  /*21320*/  IMAD R6, R17, R8, RZ ;  /* 0x0000000811067224 */ /* 0x020fe400078e02ff */
[----:B------:R-:W-:-:S07]  /*21330*/  IMAD.IADD R4, R10, 0x1, R4 ;  /* 0x000000010a047824 */ /* 0x000fce00078e0204 */
[----:B------:R-:W-:Y:S05]  /*21340*/  WARPSYNC.COLLECTIVE R15, `(.L_x_858) ;  /* 0x000000000f087348 */ /* 0x000fea0003c00000 */
[----:B------:R0:W1:Y:S02]  /*21350*/  SHFL.IDX P6, R14, R13, R12, R11 ;  /* 0x0000000c0d0e7389 */ /* 0x00006400000c000b */
[----:B01----:R-:W-:Y:S01]  /*21360*/  ENDCOLLECTIVE ;  /* 0x000000000000791b */ /* 0x003fe20003800000 */
.L_x_858:
[C---:B------:R-:W-:Y:S02]  /*21370*/  ISETP.GE.AND P1, PT, R4.reuse, R6, PT ;  /* 0x000000060400720c */ /* 0x040fe40003f26270 */
[----:B------:R-:W-:Y:S02]  /*21380*/  IADD3 R7, R4, 0x10, RZ ;  /* 0x0000001004077810 */ /* 0x000fe40007ffe0ff */
[----:B------:R-:W-:Y:S01]  /*21390*/  MOV R13, R0 ;  /* 0x00000000000d7202 */ /* 0x000fe20000000f00 */
[----:B------:R-:W-:-:S08]  /*213a0*/  IMAD.MOV.U32 R2, RZ, RZ, R14 ;  /* 0x000000ffff027224 */ /* 0x000fd000078e000e */
[----:B------:R-:W-:Y:S05]  /*213b0*/  WARPSYNC.COLLECTIVE R15, `(.L_x_859) ;  /* 0x000000000f087348 */ /* 0x000fea0003c00000 */
[----:B------:R0:W1:Y:S02]  /*213c0*/  SHFL.IDX P6, R14, R13, R12, R11 ;  /* 0x0000000c0d0e7389 */ /* 0x00006400000c000b */
[----:B01----:R-:W-:Y:S01]  /*213d0*/  ENDCOLLECTIVE ;  /* 0x000000000000791b */ /* 0x003fe20003800000 */
.L_x_859:
[----:B------:R-:W-:Y:S01]  /*213e0*/  IMAD.MOV.U32 R13, RZ, RZ, R5 ;  /* 0x000000ffff0d7224 */ /* 0x000fe200078e0005 */
[----:B------:R-:W-:Y:S02]  /*213f0*/  MOV R12, 0x1 ;  /* 0x00000001000c7802 */ /* 0x000fe40000000f00 */
[----:B------:R-:W-:-:S04]  /*21400*/  @!P1 LEA R14, P4, R33, R14, 0x1 ;  /* 0x0000000e210e9211 */ /* 0x000fc800078808ff */
[----:B------:R-:W-:Y:S01]  /*21410*/  @!P1 IADD3.X R3, RZ, R2, RZ, P4, !PT ;  /* 0x00000002ff039210 */ /* 0x000fe200027fe4ff */
[----:B------:R-:W-:-:S08]  /*21420*/  @!P1 IMAD.MOV.U32 R2, RZ, RZ, R14 ;  /* 0x000000ffff029224 */ /* 0x000fd000078e000e */
[----:B------:R-:W-:Y:S05]  /*21430*/  WARPSYNC.COLLECTIVE R15, `(.L_x_860) ;  /* 0x000000000f087348 */ /* 0x000fea0003c00000 */
[----:B------:R0:W1:Y:S02]  /*21440*/  SHFL.IDX P6, R14, R13, R12, R11 ;  /* 0x0000000c0d0e7389 */ /* 0x00006400000c000b */
[----:B01----:R-:W-:Y:S01]  /*21450*/  ENDCOLLECTIVE ;  /* 0x000000000000791b */ /* 0x003fe20003800000 */
.L_x_860:
        /* <DEDUP_REMOVED lines=12> */
.L_x_861:
[----:B------:R-:W-:Y:S01]  /*21520*/  IMAD.MOV.U32 R13, RZ, RZ, R5 ;  /* 0x000000ffff0d7224 */ /* 0x000fe200078e0005 */
[----:B------:R-:W-:Y:S02]  /*21530*/  MOV R12, 0x2 ;  /* 0x00000002000c7802 */ /* 0x000fe40000000f00 */
[----:B------:R-:W-:-:S05]  /*21540*/  @!P1 LEA R14, P4, R33, R14, 0x1 ;  /* 0x0000000e210e9211 */ /* 0x000fca00078808ff */
[----:B------:R-:W-:Y:S01]  /*21550*/  @!P1 IMAD.X R7, RZ, RZ, R2, P4 ;  /* 0x000000ffff079224 */ /* 0x000fe200020e0602 */
[----:B------:R-:W-:-:S07]  /*21560*/  @!P1 MOV R2, R14 ;  /* 0x0000000e00029202 */ /* 0x000fce0000000f00 */
[----:B------:R-:W-:Y:S05]  /*21570*/  WARPSYNC.COLLECTIVE R15, `(.L_x_862) ;  /* 0x000000000f087348 */ /* 0x000fea0003c00000 */
[----:B------:R0:W1:Y:S02]  /*21580*/  SHFL.IDX P6, R14, R13, R12, R11 ;  /* 0x0000000c0d0e7389 */ /* 0x00006400000c000b */
[----:B01----:R-:W-:Y:S01]  /*21590*/  ENDCOLLECTIVE ;  /* 0x000000000000791b */ /* 0x003fe20003800000 */
.L_x_862:
[----:B------:R-:W-:Y:S01]  /*215a0*/  @!P1 IMAD.MOV.U32 R3, RZ, RZ, R7 ;  /* 0x000000ffff039224 */ /* 0x000fe200078e0007 */
[----:B------:R-:W-:-:S04]  /*215b0*/  IADD3 R7, R4, 0x20, RZ ;  /* 0x0000002004077810 */ /* 0x000fc80007ffe0ff */
        /* <DEDUP_REMOVED lines=12> */
.L_x_863:
        /* <DEDUP_REMOVED lines=8> */
.L_x_864:
        /* <DEDUP_REMOVED lines=14> */
.L_x_865:
        /* <DEDUP_REMOVED lines=8> */
.L_x_866:
        /* <DEDUP_REMOVED lines=14> */
.L_x_867:
        /* <DEDUP_REMOVED lines=8> */
.L_x_868:
        /* <DEDUP_REMOVED lines=14> */
.L_x_869:
        /* <DEDUP_REMOVED lines=8> */
.L_x_870:
        /* <DEDUP_REMOVED lines=14> */
.L_x_871:
[----:B------:R-:W-:Y:S01]  /*21c00*/  MOV R13, R5 ;  /* 0x00000005000d7202 */ /* 0x000fe20000000f00 */
[----:B------:R-:W-:Y:S01]  /*21c10*/  IMAD.MOV.U32 R12, RZ, RZ, 0x7 ;  /* 0x00000007ff0c7424 */ /* 0x000fe200078e00ff */
[----:B------:R-:W-:-:S05]  /*21c20*/  @!P1 LEA R14, P4, R33, R14, 0x1 ;  /* 0x0000000e210e9211 */ /* 0x000fca00078808ff */
[----:B------:R-:W-:Y:S01]  /*21c30*/  @!P1 IMAD.X R7, RZ, RZ, R2, P4 ;  /* 0x000000ffff079224 */ /* 0x000fe200020e0602 */
[----:B------:R-:W-:-:S07]  /*21c40*/  @!P1 MOV R2, R14 ;  /* 0x0000000e00029202 */ /* 0x000fce0000000f00 */
[----:B------:R-:W-:Y:S05]  /*21c50*/  WARPSYNC.COLLECTIVE R15, `(.L_x_872) ;  /* 0x000000000f087348 */ /* 0x000fea0003c00000 */
[----:B------:R0:W1:Y:S02]  /*21c60*/  SHFL.IDX P6, R14, R13, R12, R11 ;  /* 0x0000000c0d0e7389 */ /* 0x00006400000c000b */
[----:B01----:R-:W-:Y:S01]  /*21c70*/  ENDCOLLECTIVE ;  /* 0x000000000000791b */ /* 0x003fe20003800000 */
.L_x_872:
        /* <DEDUP_REMOVED lines=8> */
[----:B------:R-:W-:-:S07]  /*21d00*/  MOV R5, R14 ;  /* 0x0000000e00057202 */ /* 0x000fce0000000f00 */
[----:B0-----:R-:W-:Y:S05]  /*21d10*/  WARPSYNC.COLLECTIVE R15, `(.L_x_873) ;  /* 0x000000000f087348 */ /* 0x001fea0003c00000 */
[----:B------:R1:W2:Y:S02]  /*21d20*/  SHFL.IDX P6, R14, R13, R12, R11 ;  /* 0x0000000c0d0e7389 */ /* 0x0002a400000c000b */
[----:B012---:R-:W-:Y:S01]  /*21d30*/  ENDCOLLECTIVE ;  /* 0x000000000000791b */ /* 0x007fe20003800000 */
.L_x_873:
[----:B------:R-:W-:Y:S05]  /*21d40*/  BRA `(.L_x_874) ;  /* 0xffffffb000947947 */ /* 0x000fea000383ffff */
.L_x_739:
[----:B0-----:R0:W1:Y:S02]  /*21d50*/  SYNCS.PHASECHK.TRANS64.TRYWAIT P0, [R22+URZ+0x30820], R3 ;  /* 0x03082003160075a7 */ /* 0x001064000800017f */
[----:B-1----:R-:W-:Y:S05]  /*21d60*/  @!P0 NANOSLEEP.SYNCS 0x989680 ;  /* 0x009896800000895d */ /* 0x002fea0003900000 */
[----:B------:R-:W1:Y:S02]  /*21d70*/  @!P0 SYNCS.PHASECHK.TRANS64 P0, [R22+URZ+0x30820], R3 ;  /* 0x03082003160085a7 */ /* 0x000e64000800007f */
[----:B-1----:R-:W-:Y:S05]  /*21d80*/  @!P0 BRA `(.L_x_739) ;  /* 0xfffffffc00f08947 */ /* 0x002fea000383ffff */
[----:B------:R-:W-:Y:S05]  /*21d90*/  BRA `(.L_x_875) ;  /* 0xffffffb400047947 */ /* 0x000fea000383ffff */
.L_x_744:
[----:B0-----:R0:W1:Y:S02]  /*21da0*/  SYNCS.PHASECHK.TRANS64.TRYWAIT P0, [R7+URZ+0x30840], R2 ;  /* 0x03084002070075a7 */ /* 0x001064000800017f */
[----:B-1----:R-:W-:Y:S05]  /*21db0*/  @!P0 NANOSLEEP.SYNCS 0x989680 ;  /* 0x009896800000895d */ /* 0x002fea0003900000 */
[----:B------:R-:W1:Y:S02]  /*21dc0*/  @!P0 SYNCS.PHASECHK.TRANS64 P0, [R7+URZ+0x30840], R2 ;  /* 0x03084002070085a7 */ /* 0x000e64000800007f */
[----:B-1----:R-:W-:Y:S05]  /*21dd0*/  @!P0 BRA `(.L_x_744) ;  /* 0xfffffffc00f08947 */ /* 0x002fea000383ffff */
[----:B------:R-:W-:Y:S05]  /*21de0*/  BRA `(.L_x_876) ;  /* 0xffffffb400e87947 */ /* 0x000fea000383ffff */
.L_x_745:
        /* <DEDUP_REMOVED lines=8> */
.L_x_878:
[----:B------:R-:W-:Y:S05]  /*21e70*/  BSYNC B1 ;  /* 0x0000000000017941 */ /* 0x000fea0003800000 */
.L_x_877:
[----:B------:R0:W-:Y:S04]  /*21e80*/  STL [R1+0x80], R0 ;  /* 0x0000800001007387 */ /* 0x0001e80000100800 */
[----:B0-----:R0:W5:Y:S01]  /*21e90*/  LDL.LU R0, [R1] ;  /* 0x0000000001007983 */ /* 0x0011620000300800 */
[----:B------:R-:W-:Y:S01]  /*21ea0*/  IMAD.MOV.U32 R13, RZ, RZ, R8 ;  /* 0x000000ffff0d7224 */ /* 0x000fe200078e0008 */
[----:B------:R-:W-:Y:S01]  /*21eb0*/  MOV R12, RZ ;  /* 0x000000ff000c7202 */ /* 0x000fe20000000f00 */
[----:B------:R-:W-:Y:S01]  /*21ec0*/  IMAD.MOV.U32 R11, RZ, RZ, 0x181f ;  /* 0x0000181fff0b7424 */ /* 0x000fe200078e00ff */
[----:B------:R-:W-:Y:S02]  /*21ed0*/  MOV R15, 0xffffffff ;  /* 0xffffffff000f7802 */ /* 0x000fe40000000f00 */
[----:B------:R-:W-:-:S02]  /*21ee0*/  MOV R3, R14 ;  /* 0x0000000e00037202 */ /* 0x000fc40000000f00 */
[----:B0-----:R-:W-:-:S07]  /*21ef0*/  SHF.L.U32 R4, R33, 0x1, RZ ;  /* 0x0000000121047819 */ /* 0x001fce00000006ff */
[----:B-----5:R-:W-:Y:S05]  /*21f00*/  WARPSYNC.COLLECTIVE R15, `(.L_x_879) ;  /* 0x000000000f087348 */ /* 0x020fea0003c00000 */
[----:B------:R0:W1:Y:S02]  /*21f10*/  SHFL.IDX P6, R14, R13, R12, R11 ;  /* 0x0000000c0d0e7389 */ /* 0x00006400000c000b */
[----:B01---5:R-:W-:Y:S01]  /*21f20*/  ENDCOLLECTIVE ;  /* 0x000000000000791b */ /* 0x023fe20003800000 */
.L_x_879:
[----:B------:R-:W-:Y:S01]  /*21f30*/  LEA R5, R5, R22, 0x1 ;  /* 0x0000001605057211 */ /* 0x000fe200078e08ff */
[----:B------:R-:W-:Y:S01]  /*21f40*/  IMAD.MOV.U32 R13, RZ, RZ, R6 ;  /* 0x000000ffff0d7224 */ /* 0x000fe200078e0006 */
[----:B------:R-:W-:Y:S01]  /*21f50*/  MOV R12, 0x1 ;  /* 0x00000001000c7802 */ /* 0x000fe20000000f00 */
[----:B------:R-:W-:-:S07]  /*21f60*/  IMAD.MOV.U32 R2, RZ, RZ, R14 ;  /* 0x000000ffff027224 */ /* 0x000fce00078e000e */
[----:B------:R-:W-:Y:S05]  /*21f70*/  WARPSYNC.COLLECTIVE R15, `(.L_x_880) ;  /* 0x000000000f087348 */ /* 0x000fea0003c00000 */
[----:B------:R0:W1:Y:S02]  /*21f80*/  SHFL.IDX P6, R14, R13, R12, R11 ;  /* 0x0000000c0d0e7389 */ /* 0x00006400000c000b */
[----:B01----:R-:W-:Y:S01]  /*21f90*/  ENDCOLLECTIVE ;  /* 0x000000000000791b */ /* 0x003fe20003800000 */
.L_x_880:
[----:B------:R-:W-:-:S05]  /*21fa0*/  IADD3 R2, P0, R2, R4, RZ ;  /* 0x0000000402027210 */ /* 0x000fca0007f1e0ff */
[----:B------:R-:W-:Y:S01]  /*21fb0*/  IMAD.X R3, RZ, RZ, R3, P0 ;  /* 0x000000ffff037224 */ /* 0x000fe200000e0603 */
[----:B------:R-:W-:Y:S02]  /*21fc0*/  MOV R13, R8 ;  /* 0x00000008000d7202 */ /* 0x000fe40000000f00 */
[----:B------:R-:W-:-:S04]  /*21fd0*/  LOP3.LUT R0, R0, 0xffffffbf, RZ, 0xc0, !PT ;  /* 0xffffffbf00007812 */ /* 0x000fc800078ec0ff */
[----:B------:R-:W-:-:S04]  /*21fe0*/  @P1 LOP3.LUT R0, R0, 0x40, RZ, 0xfc, !PT ;  /* 0x0000004000001812 */ /* 0x000fc800078efcff */
[----:B------:R-:W-:Y:S01]  /*21ff0*/  LOP3.LUT P1, RZ, R0, 0x4, RZ, 0xc0, !PT ;  /* 0x0000000400ff7812 */ /* 0x000fe2000782c0ff */
[----:B------:R0:W-:-:S12]  /*22000*/  STL [R1], R0 ;  /* 0x0000000001007387 */ /* 0x0001d80000100800 */
[----:B------:R-:W-:Y:S01]  /*22010*/  @!PT LDS RZ, [RZ] ;  /* 0x00000000fffff984 */ /* 0x000fe20000000800 */
[----:B------:R-:W-:Y:S01]  /*22020*/  @!PT LDS RZ, [RZ] ;  /* 0x00000000fffff984 */ /* 0x000fe20000000800 */
[----:B------:R-:W-:Y:S01]  /*22030*/  @!PT LDS RZ, [RZ] ;  /* 0x00000000fffff984 */ /* 0x000fe20000000800 */
[----:B------:R-:W-:Y:S04]  /*22040*/  LDGSTS.E.BYPASS.LTC128B.128 [R5+0x1e400], desc[UR56][R2.64], !P1 ;  /* 0x1e40000002057fae */ /* 0x000fe8000c901d78 */
[----:B------:R-:W-:Y:S04]  /*22050*/  LDGSTS.E.BYPASS.LTC128B.128 [R5+0x21400], desc[UR56][R2.64+0x80], !P5 ;  /* 0x2140008002057fae */ /* 0x000fe8000e901d78 */
[----:B------:R1:W-:Y:S02]  /*22060*/  LDGSTS.E.BYPASS.LTC128B.128 [R5+0x24400], desc[UR56][R2.64+0x100], !P4 ;  /* 0x2440010002057fae */ /* 0x0003e4000e101d78 */
[----:B01----:R-:W-:-:S07]  /*22070*/  IMAD.MOV.U32 R3, RZ, RZ, R14 ;  /* 0x000000ffff037224 */ /* 0x003fce00078e000e */
[----:B------:R-:W-:Y:S05]  /*22080*/  WARPSYNC.COLLECTIVE R15, `(.L_x_881) ;  /* 0x000000000f087348 */ /* 0x000fea0003c00000 */
[----:B------:R0:W1:Y:S02]  /*22090*/  SHFL.IDX P6, R14, R13, R12, R11 ;  /* 0x0000000c0d0e7389 */ /* 0x00006400000c000b */
[----:B01----:R-:W-:Y:S01]  /*220a0*/  ENDCOLLECTIVE ;  /* 0x000000000000791b */ /* 0x003fe20003800000 */
.L_x_881:
[----:B------:R-:W-:Y:S01]  /*220b0*/  IMAD.MOV.U32 R13, RZ, RZ, R6 ;  /* 0x000000ffff0d7224 */ /* 0x000fe200078e0006 */
[----:B------:R-:W-:Y:S01]  /*220c0*/  MOV R12, 0x2 ;  /* 0x00000002000c7802 */ /* 0x000fe20000000f00 */
[----:B------:R-:W-:-:S07]  /*220d0*/  IMAD.MOV.U32 R2, RZ, RZ, R14 ;  /* 0x000000ffff027224 */ /* 0x000fce00078e000e */
[----:B------:R-:W-:Y:S05]  /*220e0*/  WARPSYNC.COLLECTIVE R15, `(.L_x_882) ;  /* 0x000000000f087348 */ /* 0x000fea0003c00000 */
[----:B------:R0:W1:Y:S02]  /*220f0*/  SHFL.IDX P6, R14, R13, R12, R11 ;  /* 0x0000000c0d0e7389 */ /* 0x00006400000c000b */
[----:B01----:R-:W-:Y:S01]  /*22100*/  ENDCOLLECTIVE ;  /* 0x000000000000791b */ /* 0x003fe20003800000 */
.L_x_882:
[----:B------:R-:W-:-:S04]  /*22110*/  IADD3 R2, P0, R2, R4, RZ ;  /* 0x0000000402027210 */ /* 0x000fc80007f1e0ff */
[----:B------:R-:W-:-:S05]  /*22120*/  IADD3.X R3, RZ, R3, RZ, P0, !PT ;  /* 0x00000003ff037210 */ /* 0x000fca00007fe4ff */
[----:B------:R-:W-:Y:S01]  /*22130*/  @!PT LDS RZ, [RZ] ;  /* 0x00000000fffff984 */ /* 0x000fe20000000800 */
[----:B------:R-:W-:Y:S01]  /*22140*/  @!PT LDS RZ, [RZ] ;  /* 0x00000000fffff984 */ /* 0x000fe20000000800 */
[----:B------:R-:W-:Y:S01]  /*22150*/  @!PT LDS RZ, [RZ] ;  /* 0x00000000fffff984 */ /* 0x000fe20000000800 */
[----:B------:R0:W-:Y:S01]  /*22160*/  LDGSTS.E.BYPASS.LTC128B.128 [R5+0x1ec00], desc[UR56][R2.64], !P1 ;  /* 0x1ec0000002057fae */ /* 0x0001e2000c901d78 */
[----:B------:R-:W-:-:S03]  /*22170*/  MOV R13, R8 ;  /* 0x00000008000d7202 */ /* 0x000fc60000000f00 */
[----:B------:R0:W-:Y:S04]  /*22180*/  LDGSTS.E.BYPASS.LTC128B.128 [R5+0x21c00], desc[UR56][R2.64+0x80], !P5 ;  /* 0x21c0008002057fae */ /* 0x0001e8000e901d78 */
[----:B------:R0:W-:Y:S01]  /*22190*/  LDGSTS.E.BYPASS.LTC128B.128 [R5+0x24c00], desc[UR56][R2.64+0x100], !P4 ;  /* 0x24c0010002057fae */ /* 0x0001e2000e101d78 */
[----:B------:R-:W-:-:S07]  /*221a0*/  IMAD.MOV.U32 R34, RZ, RZ, R14 ;  /* 0x000000ffff227224 */ /* 0x000fce00078e000e */
[----:B0-----:R-:W-:Y:S05]  /*221b0*/  WARPSYNC.COLLECTIVE R15, `(.L_x_883) ;  /* 0x000000000f087348 */ /* 0x001fea0003c00000 */
[----:B------:R1:W2:Y:S02]  /*221c0*/  SHFL.IDX P6, R14, R13, R12, R11 ;  /* 0x0000000c0d0e7389 */ /* 0x0002a400000c000b */
[----:B012---:R-:W-:Y:S01]  /*221d0*/  ENDCOLLECTIVE ;  /* 0x000000000000791b */ /* 0x007fe20003800000 */
.L_x_883:
[----:B------:R-:W-:Y:S01]  /*221e0*/  IMAD.MOV.U32 R13, RZ, RZ, R6 ;  /* 0x000000ffff0d7224 */ /* 0x000fe200078e0006 */
[----:B------:R-:W-:Y:S01]  /*221f0*/  MOV R12, 0x3 ;  /* 0x00000003000c7802 */ /* 0x000fe20000000f00 */
[----:B------:R-:W-:-:S07]  /*22200*/  IMAD.MOV.U32 R2, RZ, RZ, R14 ;  /* 0x000000ffff027224 */ /* 0x000fce00078e000e */
[----:B------:R-:W-:Y:S05]  /*22210*/  WARPSYNC.COLLECTIVE R15, `(.L_x_884) ;  /* 0x000000000f087348 */ /* 0x000fea0003c00000 */
[----:B------:R0:W1:Y:S02]  /*22220*/  SHFL.IDX P6, R14, R13, R12, R11 ;  /* 0x0000000c0d0e7389 */ /* 0x00006400000c000b */
[----:B01----:R-:W-:Y:S01]  /*22230*/  ENDCOLLECTIVE ;  /* 0x000000000000791b */ /* 0x003fe20003800000 */
.L_x_884:
        /* <DEDUP_REMOVED lines=13> */
.L_x_885:
[----:B------:R-:W-:Y:S01]  /*22310*/  IMAD.MOV.U32 R13, RZ, RZ, R6 ;  /* 0x000000ffff0d7224 */ /* 0x000fe200078e0006 */
[----:B------:R-:W-:Y:S01]  /*22320*/  MOV R12, 0x4 ;  /* 0x00000004000c7802 */ /* 0x000fe20000000f00 */
[----:B------:R-:W-:-:S07]  /*22330*/  IMAD.MOV.U32 R2, RZ, RZ, R14 ;  /* 0x000000ffff027224 */ /* 0x000fce00078e000e */
[----:B------:R-:W-:Y:S05]  /*22340*/  WARPSYNC.COLLECTIVE R15, `(.L_x_886) ;  /* 0x000000000f087348 */ /* 0x000fea0003c00000 */
[----:B------:R0:W1:Y:S02]  /*22350*/  SHFL.IDX P6, R14, R13, R12, R11 ;  /* 0x0000000c0d0e7389 */ /* 0x00006400000c000b */
[----:B01----:R-:W-:Y:S01]  /*22360*/  ENDCOLLECTIVE ;  /* 0x000000000000791b */ /* 0x003fe20003800000 */
.L_x_886:
        /* <DEDUP_REMOVED lines=13> */
.L_x_887:
[----:B------:R-:W-:-:S05]  /*22440*/  IMAD.MOV.U32 R2, RZ, RZ, R14 ;  /* 0x000000ffff027224 */ /* 0x000fca00078e000e */
[----:B------:R-:W-:-:S04]  /*22450*/  IADD3 R2, P0, R2, R4, RZ ;  /* 0x0000000402027210 */ /* 0x000fc80007f1e0ff */
[----:B------:R-:W-:-:S05]  /*22460*/  IADD3.X R3, RZ, R34, RZ, P0, !PT ;  /* 0x00000022ff037210 */ /* 0x000fca00007fe4ff */
[----:B------:R-:W-:Y:S01]  /*22470*/  @!PT LDS RZ, [RZ] ;  /* 0x00000000fffff984 */ /* 0x000fe20000000800 */
[----:B------:R-:W-:Y:S01]  /*22480*/  @!PT LDS RZ, [RZ] ;  /* 0x00000000fffff984 */ /* 0x000fe20000000800 */
[----:B------:R-:W-:Y:S01]  /*22490*/  @!PT LDS RZ, [RZ] ;  /* 0x00000000fffff984 */ /* 0x000fe20000000800 */
[----:B------:R0:W-:Y:S01]  /*224a0*/  LDGSTS.E.BYPASS.LTC128B.128 [R5+0x20400], desc[UR56][R2.64], !P1 ;  /* 0x2040000002057fae */ /* 0x0001e2000c901d78 */
[----:B------:R-:W-:-:S03]  /*224b0*/  LOP3.LUT P1, RZ, R0, 0x40, RZ, 0xc0, !PT ;  /* 0x0000004000ff7812 */ /* 0x000fc6000782c0ff */
[----:B------:R0:W5:Y:S01]  /*224c0*/  LDL.LU R0, [R1+0x80] ;  /* 0x0000800001007983 */ /* 0x0001620000300800 */
[----:B------:R-:W-:Y:S01]  /*224d0*/  IMAD.MOV.U32 R13, RZ, RZ, R6 ;  /* 0x000000ffff0d7224 */ /* 0x000fe200078e0006 */
[----:B------:R-:W-:Y:S02]  /*224e0*/  MOV R12, 0x5 ;  /* 0x00000005000c7802 */ /* 0x000fe40000000f00 */
[----:B------:R0:W-:Y:S06]  /*224f0*/  LDGSTS.E.BYPASS.LTC128B.128 [R5+0x23400], desc[UR56][R2.64+0x80], !P5 ;  /* 0x2340008002057fae */ /* 0x0001ec000e901d78 */
[----:B0----5:R-:W-:Y:S05]  /*22500*/  WARPSYNC.COLLECTIVE R15, `(.L_x_888) ;  /* 0x000000000f087348 */ /* 0x021fea0003c00000 */
[----:B------:R1:W2:Y:S02]  /*22510*/  SHFL.IDX P6, R14, R13, R12, R11 ;  /* 0x0000000c0d0e7389 */ /* 0x0002a400000c000b */
[----:B012--5:R-:W-:Y:S01]  /*22520*/  ENDCOLLECTIVE ;  /* 0x000000000000791b */ /* 0x027fe20003800000 */
.L_x_888:
[----:B------:R-:W-:Y:S01]  /*22530*/  @!PT LDS RZ, [RZ] ;  /* 0x00000000fffff984 */ /* 0x000fe20000000800 */
[----:B------:R-:W-:Y:S01]  /*22540*/  @!PT LDS RZ, [RZ] ;  /* 0x00000000fffff984 */ /* 0x000fe20000000800 */
[----:B------:R-:W-:Y:S01]  /*22550*/  @!PT LDS RZ, [RZ] ;  /* 0x00000000fffff984 */ /* 0x000fe20000000800 */
[----:B------:R0:W-:Y:S01]  /*22560*/  LDGSTS.E.BYPASS.LTC128B.128 [R5+0x26400], desc[UR56][R2.64+0x100], !P4 ;  /* 0x2640010002057fae */ /* 0x0001e2000e101d78 */
[----:B------:R-:W-:Y:S01]  /*22570*/  MOV R13, R8 ;  /* 0x00000008000d7202 */ /* 0x000fe20000000f00 */
[----:B------:R-:W-:-:S07]  /*22580*/  IMAD.MOV.U32 R34, RZ, RZ, R14 ;  /* 0x000000ffff227224 */ /* 0x000fce00078e000e */
[----:B0-----:R-:W-:Y:S05]  /*22590*/  WARPSYNC.COLLECTIVE R15, `(.L_x_889) ;  /* 0x000000000f087348 */ /* 0x001fea0003c00000 */
[----:B------:R1:W2:Y:S02]  /*225a0*/  SHFL.IDX P6, R14, R13, R12, R11 ;  /* 0x0000000c0d0e7389 */ /* 0x0002a400000c000b */
[----:B012---:R-:W-:Y:S01]  /*225b0*/  ENDCOLLECTIVE ;  /* 0x000000000000791b */ /* 0x007fe20003800000 */
.L_x_889:
[----:B------:R-:W-:Y:S01]  /*225c0*/  IMAD.MOV.U32 R2, RZ, RZ, R14 ;  /* 0x000000ffff027224 */ /* 0x000fe200078e000e */
[----:B------:R-:W-:Y:S06]  /*225d0*/  BRA `(.L_x_890) ;  /* 0xffffffb000fc7947 */ /* 0x000fec000383ffff */
.L_x_750:
[----:B0-----:R0:W2:Y:S02]  /*225e0*/  SYNCS.PHASECHK.TRANS64.TRYWAIT P0, [R6+URZ+0x30860], R2 ;  /* 0x03086002060075a7 */ /* 0x0010a4000800017f */
[----:B--2---:R-:W-:Y:S05]  /*225f0*/  @!P0 NANOSLEEP.SYNCS 0x989680 ;  /* 0x009896800000895d */ /* 0x004fea0003900000 */
[----:B------:R-:W2:Y:S02]  /*22600*/  @!P0 SYNCS.PHASECHK.TRANS64 P0, [R6+URZ+0x30860], R2 ;  /* 0x03086002060085a7 */ /* 0x000ea4000800007f */
[----:B--2---:R-:W-:Y:S05]  /*22610*/  @!P0 BRA `(.L_x_750) ;  /* 0xfffffffc00f08947 */ /* 0x004fea000383ffff */
[----:B------:R-:W-:Y:S05]  /*22620*/  BRA `(.L_x_891) ;  /* 0xffffffb400647947 */ /* 0x000fea000383ffff */
.L_x_751:
        /* <DEDUP_REMOVED lines=8> */
.L_x_893:
[----:B------:R-:W-:Y:S05]  /*226b0*/  BSYNC B1 ;  /* 0x0000000000017941 */ /* 0x000fea0003800000 */
.L_x_892:
[----:B------:R-:W-:Y:S01]  /*226c0*/  IMAD.MOV.U32 R13, RZ, RZ, R23 ;  /* 0x000000ffff0d7224 */ /* 0x000fe200078e0017 */
[----:B------:R-:W-:Y:S01]  /*226d0*/  MOV R12, RZ ;  /* 0x000000ff000c7202 */ /* 0x000fe20000000f00 */
[----:B------:R-:W-:Y:S01]  /*226e0*/  IMAD.MOV.U32 R11, RZ, RZ, 0x181f ;  /* 0x0000181fff0b7424 */ /* 0x000fe200078e00ff */
[----:B------:R-:W-:Y:S01]  /*226f0*/  MOV R15, 0xffffffff ;  /* 0xffffffff000f7802 */ /* 0x000fe20000000f00 */
[----:B------:R-:W-:Y:S01]  /*22700*/  IMAD R5, R5, 0x2, R22 ;  /* 0x0000000205057824 */ /* 0x000fe200078e0216 */
[----:B------:R-:W-:-:S07]  /*22710*/  MOV R3, R14 ;  /* 0x0000000e00037202 */ /* 0x000fce0000000f00 */
[----:B------:R-:W-:Y:S05]  /*22720*/  WARPSYNC.COLLECTIVE R15, `(.L_x_894) ;  /* 0x000000000f087348 */ /* 0x000fea0003c00000 */
[----:B------:R0:W1:Y:S02]  /*22730*/  SHFL.IDX P6, R14, R13, R12, R11 ;  /* 0x0000000c0d0e7389 */ /* 0x00006400000c000b */
[----:B01----:R-:W-:Y:S01]  /*22740*/  ENDCOLLECTIVE ;  /* 0x000000000000791b */ /* 0x003fe20003800000 */
.L_x_894:
[----:B------:R-:W-:Y:S01]  /*22750*/  MOV R13, R24 ;  /* 0x00000018000d7202 */ /* 0x000fe20000000f00 */
[----:B------:R-:W-:Y:S02]  /*22760*/  IMAD.MOV.U32 R12, RZ, RZ, 0x1 ;  /* 0x00000001ff0c7424 */ /* 0x000fe400078e00ff */
[----:B------:R-:W-:-:S07]  /*22770*/  IMAD.MOV.U32 R2, RZ, RZ, R14 ;  /* 0x000000ffff027224 */ /* 0x000fce00078e000e */
[----:B------:R-:W-:Y:S05]  /*22780*/  WARPSYNC.COLLECTIVE R15, `(.L_x_895) ;  /* 0x000000000f087348 */ /* 0x000fea0003c00000 */
[----:B------:R0:W1:Y:S02]  /*22790*/  SHFL.IDX P6, R14, R13, R12, R11 ;  /* 0x0000000c0d0e7389 */ /* 0x00006400000c000b */
[----:B01----:R-:W-:Y:S01]  /*227a0*/  ENDCOLLECTIVE ;  /* 0x000000000000791b */ /* 0x003fe20003800000 */
.L_x_895:
[----:B------:R-:W-:-:S04]  /*227b0*/  IADD3 R2, P0, R2, R4, RZ ;  /* 0x0000000402027210 */ /* 0x000fc80007f1e0ff */
[----:B------:R-:W-:Y:S02]  /*227c0*/  IADD3.X R3, RZ, R3, RZ, P0, !PT ;  /* 0x00000003ff037210 */ /* 0x000fe400007fe4ff */
        /* <DEDUP_REMOVED lines=14> */
.L_x_896:
[----:B------:R-:W-:Y:S01]  /*228b0*/  MOV R13, R24 ;  /* 0x00000018000d7202 */ /* 0x000fe20000000f00 */
[----:B------:R-:W-:Y:S01]  /*228c0*/  IMAD.MOV.U32 R12, RZ, RZ, 0x2 ;  /* 0x00000002ff0c7424 */ /* 0x000fe200078e00ff */
[----:B------:R-:W-:-:S07]  /*228d0*/  MOV R2, R14 ;  /* 0x0000000e00027202 */ /* 0x000fce0000000f00 */
[----:B------:R-:W-:Y:S05]  /*228e0*/  WARPSYNC.COLLECTIVE R15, `(.L_x_897) ;  /* 0x000000000f087348 */ /* 0x000fea0003c00000 */
[----:B------:R0:W1:Y:S02]  /*228f0*/  SHFL.IDX P6, R14, R13, R12, R11 ;  /* 0x0000000c0d0e7389 */ /* 0x00006400000c000b */
[----:B01----:R-:W-:Y:S01]  /*22900*/  ENDCOLLECTIVE ;  /* 0x000000000000791b */ /* 0x003fe20003800000 */
.L_x_897:
        /* <DEDUP_REMOVED lines=16> */
.L_x_898:
[----:B------:R-:W-:Y:S01]  /*22a10*/  MOV R13, R24 ;  /* 0x00000018000d7202 */ /* 0x000fe20000000f00 */
[----:B------:R-:W-:Y:S01]  /*22a20*/  IMAD.MOV.U32 R12, RZ, RZ, 0x3 ;  /* 0x00000003ff0c7424 */ /* 0x000fe200078e00ff */
[----:B------:R-:W-:-:S07]  /*22a30*/  MOV R2, R14 ;  /* 0x0000000e00027202 */ /* 0x000fce0000000f00 */
[----:B------:R-:W-:Y:S05]  /*22a40*/  WARPSYNC.COLLECTIVE R15, `(.L_x_899) ;  /* 0x000000000f087348 */ /* 0x000fea0003c00000 */
[----:B------:R0:W1:Y:S02]  /*22a50*/  SHFL.IDX P6, R14, R13, R12, R11 ;  /* 0x0000000c0d0e7389 */ /* 0x00006400000c000b */
[----:B01----:R-:W-:Y:S01]  /*22a60*/  ENDCOLLECTIVE ;  /* 0x000000000000791b */ /* 0x003fe20003800000 */
.L_x_899:
        /* <DEDUP_REMOVED lines=16> */
.L_x_900:
[----:B------:R-:W-:Y:S01]  /*22b70*/  MOV R13, R24 ;  /* 0x00000018000d7202 */ /* 0x000fe20000000f00 */
[----:B------:R-:W-:Y:S01]  /*22b80*/  IMAD.MOV.U32 R12, RZ, RZ, 0x4 ;  /* 0x00000004ff0c7424 */ /* 0x000fe200078e00ff */
[----:B------:R-:W-:-:S07]  /*22b90*/  MOV R2, R14 ;  /* 0x0000000e00027202 */ /* 0x000fce0000000f00 */
[----:B------:R-:W-:Y:S05]  /*22ba0*/  WARPSYNC.COLLECTIVE R15, `(.L_x_901) ;  /* 0x000000000f087348 */ /* 0x000fea0003c00000 */
[----:B------:R0:W1:Y:S02]  /*22bb0*/  SHFL.IDX P6, R14, R13, R12, R11 ;  /* 0x0000000c0d0e7389 */ /* 0x00006400000c000b */
[----:B01----:R-:W-:Y:S01]  /*22bc0*/  ENDCOLLECTIVE ;  /* 0x000000000000791b */ /* 0x003fe20003800000 */
.L_x_901:
        /* <DEDUP_REMOVED lines=16> */
.L_x_902:
[----:B------:R-:W-:Y:S01]  /*22cd0*/  MOV R13, R24 ;  /* 0x00000018000d7202 */ /* 0x000fe20000000f00 */
[----:B------:R-:W-:Y:S01]  /*22ce0*/  IMAD.MOV.U32 R12, RZ, RZ, 0x5 ;  /* 0x00000005ff0c7424 */ /* 0x000fe200078e00ff */
[----:B------:R-:W-:-:S07]  /*22cf0*/  MOV R2, R14 ;  /* 0x0000000e00027202 */ /* 0x000fce0000000f00 */
[----:B------:R-:W-:Y:S05]  /*22d00*/  WARPSYNC.COLLECTIVE R15, `(.L_x_903) ;  /* 0x000000000f087348 */ /* 0x000fea0003c00000 */
[----:B------:R0:W1:Y:S02]  /*22d10*/  SHFL.IDX P6, R14, R13, R12, R11 ;  /* 0x0000000c0d0e7389 */ /* 0x00006400000c000b */
[----:B01----:R-:W-:Y:S01]  /*22d20*/  ENDCOLLECTIVE ;  /* 0x000000000000791b */ /* 0x003fe20003800000 */
.L_x_903:
        /* <DEDUP_REMOVED lines=13> */
.L_x_904:
[----:B------:R-:W-:Y:S01]  /*22e00*/  @!PT LDS RZ, [RZ] ;  /* 0x00000000fffff984 */ /* 0x000fe20000000800 */
[----:B------:R-:W-:Y:S01]  /*22e10*/  @!PT LDS RZ, [RZ] ;  /* 0x00000000fffff984 */ /* 0x000fe20000000800 */
[----:B------:R-:W-:Y:S01]  /*22e20*/  @!PT LDS RZ, [RZ] ;  /* 0x00000000fffff984 */ /* 0x000fe20000000800 */
[----:B------:R0:W-:Y:S01]  /*22e30*/  LDGSTS.E.BYPASS.LTC128B.128 [R5+0x5400], desc[UR56][R2.64+0x80], !P0 ;  /* 0x0540008002057fae */ /* 0x0001e2000c101d78 */
[----:B------:R-:W-:-:S13]  /*22e40*/  ISETP.LT.OR P0, PT, R7, 0x41, P1 ;  /* 0x000000410700780c */ /* 0x000fda0000f01670 */
[----:B------:R0:W-:Y:S01]  /*22e50*/  LDGSTS.E.BYPASS.LTC128B.128 [R5+0x8400], desc[UR56][R2.64+0x100], !P0 ;  /* 0x0840010002057fae */ /* 0x0001e2000c101d78 */
[----:B------:R-:W-:Y:S05]  /*22e60*/  BRA `(.L_x_905) ;  /* 0xffffffb000507947 */ /* 0x000fea000383ffff */
.L_x_759:
[----:B0-----:R0:W1:Y:S02]  /*22e70*/  SYNCS.PHASECHK.TRANS64.TRYWAIT P0, [R0+URZ+0x30860], R3 ;  /* 0x03086003000075a7 */ /* 0x001064000800017f */
[----:B-1----:R-:W-:Y:S05]  /*22e80*/  @!P0 NANOSLEEP.SYNCS 0x989680 ;  /* 0x009896800000895d */ /* 0x002fea0003900000 */
[----:B------:R-:W1:Y:S02]  /*22e90*/  @!P0 SYNCS.PHASECHK.TRANS64 P0, [R0+URZ+0x30860], R3 ;  /* 0x03086003000085a7 */ /* 0x000e64000800007f */
[----:B-1----:R-:W-:Y:S05]  /*22ea0*/  @!P0 BRA `(.L_x_759) ;  /* 0xfffffffc00f08947 */ /* 0x002fea000383ffff */
[----:B------:R-:W-:Y:S05]  /*22eb0*/  BRA `(.L_x_906) ;  /* 0xffffffb400787947 */ /* 0x000fea000383ffff */
.L_x_760:
[----:B------:R-:W-:Y:S01]  /*22ec0*/  BSSY B0, `(.L_x_907) ;  /* 0x0000008000007945 */ /* 0x000fe20003800000 */
[----:B------:R-:W-:Y:S01]  /*22ed0*/  MOV R13, R24 ;  /* 0x00000018000d7202 */ /* 0x000fe20000000f00 */
[----:B------:R-:W-:Y:S01]  /*22ee0*/  IMAD.MOV.U32 R12, RZ, RZ, RZ ;  /* 0x000000ffff0c7224 */ /* 0x000fe200078e00ff */
[----:B------:R-:W-:Y:S01]  /*22ef0*/  MOV R11, 0x181f ;  /* 0x0000181f000b7802 */ /* 0x000fe20000000f00 */
[----:B------:R-:W-:-:S07]  /*22f00*/  IMAD.MOV.U32 R15, RZ, RZ, -0x1 ;  /* 0xffffffffff0f7424 */ /* 0x000fce00078e00ff */
[----:B0-2---:R-:W-:Y:S05]  /*22f10*/  WARPSYNC.COLLECTIVE R15, `(.L_x_908) ;  /* 0x000000000f087348 */ /* 0x005fea0003c00000 */
[----:B--2---:R1:W2:Y:S02]  /*22f20*/  SHFL.IDX P6, R14, R13, R12, R11 ;  /* 0x0000000c0d0e7389 */ /* 0x0042a400000c000b */
[----:B012---:R-:W-:Y:S01]  /*22f30*/  ENDCOLLECTIVE ;  /* 0x000000000000791b */ /* 0x007fe20003800000 */
.L_x_908:
[----:B------:R-:W-:Y:S05]  /*22f40*/  BSYNC B0 ;  /* 0x0000000000007941 */ /* 0x000fea0003800000 */
.L_x_907:
[----:B------:R-:W-:Y:S01]  /*22f50*/  IMAD.MOV.U32 R13, RZ, RZ, R23 ;  /* 0x000000ffff0d7224 */ /* 0x000fe200078e0017 */
[----:B------:R-:W-:Y:S01]  /*22f60*/  MOV R12, RZ ;  /* 0x000000ff000c7202 */ /* 0x000fe20000000f00 */
[----:B------:R-:W-:Y:S01]  /*22f70*/  IMAD.MOV.U32 R11, RZ, RZ, 0x181f ;  /* 0x0000181fff0b7424 */ /* 0x000fe200078e00ff */
[----:B------:R-:W-:Y:S01]  /*22f80*/  MOV R15, 0xffffffff ;  /* 0xffffffff000f7802 */ /* 0x000fe20000000f00 */
[----:B------:R-:W-:Y:S01]  /*22f90*/  IMAD.SHL.U32 R5, R33, 0x2, RZ ;  /* 0x0000000221057824 */ /* 0x000fe200078e00ff */
[----:B------:R-:W-:Y:S01]  /*22fa0*/  MOV R3, R14 ;  /* 0x0000000e00037202 */ /* 0x000fe20000000f00 */
[----:B------:R-:W-:-:S07]  /*22fb0*/  IMAD R4, R7, 0x2, R22 ;  /* 0x0000000207047824 */ /* 0x000fce00078e0216 */
[----:B------:R-:W-:Y:S05]  /*22fc0*/  WARPSYNC.COLLECTIVE R15, `(.L_x_909) ;  /* 0x000000000f087348 */ /* 0x000fea0003c00000 */
[----:B------:R0:W1:Y:S02]  /*22fd0*/  SHFL.IDX P6, R14, R13, R12, R11 ;  /* 0x0000000c0d0e7389 */ /* 0x00006400000c000b */
[----:B01----:R-:W-:Y:S01]  /*22fe0*/  ENDCOLLECTIVE ;  /* 0x000000000000791b */ /* 0x003fe20003800000 */
.L_x_909:
[----:B------:R-:W-:Y:S02]  /*22ff0*/  ULDC UR4, c[0x0][0x2f4] ;  /* 0x0000bd0000047ab9 */ /* 0x000fe40000000800 */
[----:B------:R-:W-:Y:S02]  /*23000*/  ISETP.GE.AND P2, PT, R33, UR4, PT ;  /* 0x0000000421007c0c */ /* 0x000fe4000bf46270 */
[----:B------:R-:W-:Y:S02]  /*23010*/  ISETP.GE.AND P1, PT, R36, UR4, PT ;  /* 0x0000000424007c0c */ /* 0x000fe4000bf26270 */
[C---:B------:R-:W-:Y:S02]  /*23020*/  ISETP.LT.OR P3, PT, R6.reuse, 0x1, P2 ;  /* 0x000000010600780c */ /* 0x040fe40001761670 */
[----:B------:R-:W-:Y:S02]  /*23030*/  ISETP.LT.OR P4, PT, R6, 0x1, P1 ;  /* 0x000000010600780c */ /* 0x000fe40000f81670 */
[----:B------:R-:W-:Y:S01]  /*23040*/  MOV R13, R24 ;  /* 0x00000018000d7202 */ /* 0x000fe20000000f00 */
[----:B------:R-:W-:Y:S01]  /*23050*/  IMAD.MOV.U32 R12, RZ, RZ, 0x1 ;  /* 0x00000001ff0c7424 */ /* 0x000fe200078e00ff */
[----:B------:R-:W-:-:S04]  /*23060*/  IADD3 R2, P0, R14, R5, RZ ;  /* 0x000000050e027210 */ /* 0x000fc80007f1e0ff */
[----:B------:R-:W-:Y:S02]  /*23070*/  IADD3.X R3, RZ, R3, RZ, P0, !PT ;  /* 0x00000003ff037210 */ /* 0x000fe400007fe4ff */
[----:B------:R-:W-:-:S13]  /*23080*/  ISETP.GE.AND P0, PT, R35, UR4, PT ;  /* 0x0000000423007c0c */ /* 0x000fda000bf06270 */
[----:B------:R-:W-:Y:S05]  /*23090*/  WARPSYNC.COLLECTIVE R15, `(.L_x_910) ;  /* 0x000000000f087348 */ /* 0x000fea0003c00000 */
[----:B------:R0:W1:Y:S02]  /*230a0*/  SHFL.IDX P6, R14, R13, R12, R11 ;  /* 0x0000000c0d0e7389 */ /* 0x00006400000c000b */
[----:B01----:R-:W-:Y:S01]  /*230b0*/  ENDCOLLECTIVE ;  /* 0x000000000000791b */ /* 0x003fe20003800000 */
.L_x_910:
        /* <DEDUP_REMOVED lines=13> */
.L_x_911:
[----:B------:R-:W-:Y:S01]  /*23190*/  IMAD.MOV.U32 R13, RZ, RZ, R24 ;  /* 0x000000ffff0d7224 */ /* 0x000fe200078e0018 */
[----:B------:R-:W-:Y:S02]  /*231a0*/  MOV R12, 0x2 ;  /* 0x00000002000c7802 */ /* 0x000fe40000000f00 */
[----:B------:R-:W-:-:S13]  /*231b0*/  IADD3 R2, P4, R14, R5, RZ ;  /* 0x000000050e027210 */ /* 0x000fda0007f9e0ff */
[----:B------:R-:W-:Y:S05]  /*231c0*/  WARPSYNC.COLLECTIVE R15, `(.L_x_912) ;  /* 0x000000000f087348 */ /* 0x000fea0003c00000 */
[----:B------:R0:W1:Y:S02]  /*231d0*/  SHFL.IDX P6, R14, R13, R12, R11 ;  /* 0x0000000c0d0e7389 */ /* 0x00006400000c000b */
[----:B01----:R-:W-:Y:S01]  /*231e0*/  ENDCOLLECTIVE ;  /* 0x000000000000791b */ /* 0x003fe20003800000 */
.L_x_912:
[----:B------:R-:W-:Y:S02]  /*231f0*/  IADD3.X R3, RZ, R7, RZ, P4, !PT ;  /* 0x00000007ff037210 */ /* 0x000fe400027fe4ff */
[----:B------:R-:W-:-:S03]  /*23200*/  ISETP.LT.OR P4, PT, R6, 0x11, P1 ;  /* 0x000000110600780c */ /* 0x000fc60000f81670 */
[----:B------:R-:W-:Y:S01]  /*23210*/  @!PT LDS RZ, [RZ] ;  /* 0x00000000fffff984 */ /* 0x000fe20000000800 */
[----:B------:R-:W-:Y:S01]  /*23220*/  @!PT LDS RZ, [RZ] ;  /* 0x00000000fffff984 */ /* 0x000fe20000000800 */
[----:B------:R-:W-:Y:S01]  /*23230*/  @!PT LDS RZ, [RZ] ;  /* 0x00000000fffff984 */ /* 0x000fe20000000800 */
[----:B------:R0:W-:Y:S01]  /*23240*/  LDGSTS.E.BYPASS.LTC128B.128 [R4+0xc00], desc[UR56][R2.64], !P3 ;  /* 0x00c0000002047fae */ /* 0x0001e2000d901d78 */
[----:B------:R-:W-:Y:S02]  /*23250*/  ISETP.LT.OR P3, PT, R6, 0x11, P0 ;  /* 0x000000110600780c */ /* 0x000fe40000761670 */
[----:B------:R-:W-:-:S07]  /*23260*/  MOV R13, R23 ;  /* 0x00000017000d7202 */ /* 0x000fce0000000f00 */
[----:B------:R0:W-:Y:S04]  /*23270*/  LDGSTS.E.BYPASS.LTC128B.128 [R4+0x3c00], desc[UR56][R2.64+0x80], !P4 ;  /* 0x03c0008002047fae */ /* 0x0001e8000e101d78 */
[----:B------:R0:W-:Y:S01]  /*23280*/  LDGSTS.E.BYPASS.LTC128B.128 [R4+0x6c00], desc[UR56][R2.64+0x100], !P3 ;  /* 0x06c0010002047fae */ /* 0x0001e2000d901d78 */
[----:B------:R-:W-:Y:S01]  /*23290*/  ISETP.LT.OR P3, PT, R6, 0x21, P2 ;  /* 0x000000210600780c */ /* 0x000fe20001761670 */
[----:B------:R-:W-:-:S12]  /*232a0*/  IMAD.MOV.U32 R7, RZ, RZ, R14 ;  /* 0x000000ffff077224 */ /* 0x000fd800078e000e */
[----:B0-----:R-:W-:Y:S05]  /*232b0*/  WARPSYNC.COLLECTIVE R15, `(.L_x_913) ;  /* 0x000000000f087348 */ /* 0x001fea0003c00000 */
[----:B------:R1:W2:Y:S02]  /*232c0*/  SHFL.IDX P6, R14, R13, R12, R11 ;  /* 0x0000000c0d0e7389 */ /* 0x0002a400000c000b */
[----:B012---:R-:W-:Y:S01]  /*232d0*/  ENDCOLLECTIVE ;  /* 0x000000000000791b */ /* 0x007fe20003800000 */
.L_x_913:
[----:B------:R-:W-:Y:S01]  /*232e0*/  MOV R13, R24 ;  /* 0x00000018000d7202 */ /* 0x000fe20000000f00 */
[----:B------:R-:W-:Y:S01]  /*232f0*/  IMAD.MOV.U32 R12, RZ, RZ, 0x3 ;  /* 0x00000003ff0c7424 */ /* 0x000fe200078e00ff */
[----:B------:R-:W-:-:S13]  /*23300*/  IADD3 R2, P4, R14, R5, RZ ;  /* 0x000000050e027210 */ /* 0x000fda0007f9e0ff */
[----:B------:R-:W-:Y:S05]  /*23310*/  WARPSYNC.COLLECTIVE R15, `(.L_x_914) ;  /* 0x000000000f087348 */ /* 0x000fea0003c00000 */
[----:B------:R0:W1:Y:S02]  /*23320*/  SHFL.IDX P6, R14, R13, R12, R11 ;  /* 0x0000000c0d0e7389 */ /* 0x00006400000c000b */
[----:B01----:R-:W-:Y:S01]  /*23330*/  ENDCOLLECTIVE ;  /* 0x000000000000791b */ /* 0x003fe20003800000 */
.L_x_914:
        /* <DEDUP_REMOVED lines=10> */
[----:B------:R-:W-:Y:S02]  /*233e0*/  ISETP.LT.OR P3, PT, R6, 0x31, P2 ;  /* 0x000000310600780c */ /* 0x000fe40001761670 */
[----:B------:R-:W-:-:S11]  /*233f0*/  MOV R7, R14 ;  /* 0x0000000e00077202 */ /* 0x000fd60000000f00 */
[----:B0-----:R-:W-:Y:S05]  /*23400*/  WARPSYNC.COLLECTIVE R15, `(.L_x_915) ;  /* 0x000000000f087348 */ /* 0x001fea0003c00000 */
[----:B------:R1:W2:Y:S02]  /*23410*/  SHFL.IDX P6, R14, R13, R12, R11 ;  /* 0x0000000c0d0e7389 */ /* 0x0002a400000c000b */
[----:B012---:R-:W-:Y:S01]  /*23420*/  ENDCOLLECTIVE ;  /* 0x000000000000791b */ /* 0x007fe20003800000 */
.L_x_915:
[----:B------:R-:W-:Y:S01]  /*23430*/  IMAD.MOV.U32 R13, RZ, RZ, R24 ;  /* 0x000000ffff0d7224 */ /* 0x000fe200078e0018 */
[----:B------:R-:W-:Y:S02]  /*23440*/  MOV R12, 0x4 ;  /* 0x00000004000c7802 */ /* 0x000fe40000000f00 */
[----:B------:R-:W-:-:S13]  /*23450*/  IADD3 R2, P4, R14, R5, RZ ;  /* 0x000000050e027210 */ /* 0x000fda0007f9e0ff */
[----:B------:R-:W-:Y:S05]  /*23460*/  WARPSYNC.COLLECTIVE R15, `(.L_x_916) ;  /* 0x000000000f087348 */ /* 0x000fea0003c00000 */
[----:B------:R0:W1:Y:S02]  /*23470*/  SHFL.IDX P6, R14, R13, R12, R11 ;  /* 0x0000000c0d0e7389 */ /* 0x00006400000c000b */
[----:B01----:R-:W-:Y:S01]  /*23480*/  ENDCOLLECTIVE ;  /* 0x000000000000791b */ /* 0x003fe20003800000 */
.L_x_916:
        /* <DEDUP_REMOVED lines=15> */
.L_x_917:
[----:B------:R-:W-:Y:S01]  /*23580*/  MOV R13, R24 ;  /* 0x00000018000d7202 */ /* 0x000fe20000000f00 */
[----:B------:R-:W-:Y:S01]  /*23590*/  IMAD.MOV.U32 R12, RZ, RZ, 0x5 ;  /* 0x00000005ff0c7424 */ /* 0x000fe200078e00ff */
[----:B------:R-:W-:-:S13]  /*235a0*/  IADD3 R2, P4, R14, R5, RZ ;  /* 0x000000050e027210 */ /* 0x000fda0007f9e0ff */
[----:B------:R-:W-:Y:S05]  /*235b0*/  WARPSYNC.COLLECTIVE R15, `(.L_x_918) ;  /* 0x000000000f087348 */ /* 0x000fea0003c00000 */
[----:B------:R0:W1:Y:S02]  /*235c0*/  SHFL.IDX P6, R14, R13, R12, R11 ;  /* 0x0000000c0d0e7389 */ /* 0x00006400000c000b */
[----:B01----:R-:W-:Y:S01]  /*235d0*/  ENDCOLLECTIVE ;  /* 0x000000000000791b */ /* 0x003fe20003800000 */
.L_x_918:
        /* <DEDUP_REMOVED lines=10> */
[----:B------:R-:W-:-:S07]  /*23680*/  MOV R24, R14 ;  /* 0x0000000e00187202 */ /* 0x000fce0000000f00 */
[----:B0-----:R-:W-:Y:S05]  /*23690*/  WARPSYNC.COLLECTIVE R15, `(.L_x_919) ;  /* 0x000000000f087348 */ /* 0x001fea0003c00000 */
[----:B------:R1:W2:Y:S02]  /*236a0*/  SHFL.IDX P6, R14, R13, R12, R11 ;  /* 0x0000000c0d0e7389 */ /* 0x0002a400000c000b */
[----:B012---:R-:W-:Y:S01]  /*236b0*/  ENDCOLLECTIVE ;  /* 0x000000000000791b */ /* 0x007fe20003800000 */
.L_x_919:
[----:B------:R-:W-:Y:S05]  /*236c0*/  BRA `(.L_x_920) ;  /* 0xffffffb0007c7947 */ /* 0x000fea000383ffff */
.L_x_765:
        /* <DEDUP_REMOVED lines=8> */
.L_x_922:
[----:B------:R-:W-:Y:S05]  /*23750*/  BSYNC B0 ;  /* 0x0000000000007941 */ /* 0x000fea0003800000 */
.L_x_921:
[----:B------:R-:W-:Y:S01]  /*23760*/  IMAD.MOV.U32 R13, RZ, RZ, R16 ;  /* 0x000000ffff0d7224 */ /* 0x000fe200078e0010 */
[----:B------:R-:W-:Y:S01]  /*23770*/  MOV R12, 0x1 ;  /* 0x00000001000c7802 */ /* 0x000fe20000000f00 */
[----:B------:R-:W-:Y:S01]  /*23780*/  IMAD.MOV.U32 R11, RZ, RZ, 0x1f ;  /* 0x0000001fff0b7424 */ /* 0x000fe200078e00ff */
[----:B------:R-:W-:Y:S02]  /*23790*/  MOV R15, 0xffffffff ;  /* 0xffffffff000f7802 */ /* 0x000fe40000000f00 */
[----:B------:R-:W-:Y:S02]  /*237a0*/  MOV R5, R14 ;  /* 0x0000000e00057202 */ /* 0x000fe40000000f00 */
[----:B------:R-:W-:-:S07]  /*237b0*/  IADD3 R7, R19, R8, RZ ;  /* 0x0000000813077210 */ /* 0x000fce0007ffe0ff */
[----:B------:R-:W-:Y:S05]  /*237c0*/  WARPSYNC.COLLECTIVE R15, `(.L_x_923) ;  /* 0x000000000f087348 */ /* 0x000fea0003c00000 */
[----:B------:R0:W1:Y:S02]  /*237d0*/  SHFL.IDX P6, R14, R13, R12, R11 ;  /* 0x0000000c0d0e7389 */ /* 0x00006400000c000b */
[----:B01----:R-:W-:Y:S01]  /*237e0*/  ENDCOLLECTIVE ;  /* 0x000000000000791b */ /* 0x003fe20003800000 */
.L_x_923:
        /* <DEDUP_REMOVED lines=11> */
[C---:B------:R-:W-:Y:S02]  /*238a0*/  ISETP.GE.U32.AND P5, PT, R8.reuse, 0x10, PT ;  /* 0x000000100800780c */ /* 0x040fe40003fa6070 */
[----:B--2---:R-:W-:Y:S02]  /*238b0*/  @!P1 MOV R4, R2 ;  /* 0x0000000200049202 */ /* 0x004fe40000000f00 */
[----:B------:R-:W-:-:S03]  /*238c0*/  ISETP.NE.AND P1, PT, R8, RZ, PT ;  /* 0x000000ff0800720c */ /* 0x000fc60003f25270 */
[----:B------:R-:W-:-:S10]  /*238d0*/  IMAD.MOV.U32 R13, RZ, RZ, R4 ;  /* 0x000000ffff0d7224 */ /* 0x000fd400078e0004 */
[----:B------:R-:W-:Y:S05]  /*238e0*/  WARPSYNC.COLLECTIVE R15, `(.L_x_924) ;  /* 0x000000000f087348 */ /* 0x000fea0003c00000 */
[----:B------:R0:W1:Y:S02]  /*238f0*/  SHFL.UP P6, R14, R13, R12, R11 ;  /* 0x0400000c0d0e7389 */ /* 0x00006400000c000b */
[----:B01----:R-:W-:Y:S01]  /*23900*/  ENDCOLLECTIVE ;  /* 0x000000000000791b */ /* 0x003fe20003800000 */
.L_x_924:
[----:B------:R-:W-:Y:S01]  /*23910*/  IMAD.MOV.U32 R12, RZ, RZ, 0x2 ;  /* 0x00000002ff0c7424 */ /* 0x000fe200078e00ff */
[----:B------:R-:W-:-:S05]  /*23920*/  SEL R7, R14, RZ, P1 ;  /* 0x000000ff0e077207 */ /* 0x000fca0000800000 */
[----:B------:R-:W-:-:S05]  /*23930*/  IMAD.IADD R6, R4, 0x1, R7 ;  /* 0x0000000104067824 */ /* 0x000fca00078e0207 */
[----:B------:R-:W-:-:S07]  /*23940*/  MOV R13, R6 ;  /* 0x00000006000d7202 */ /* 0x000fce0000000f00 */
[----:B------:R-:W-:Y:S05]  /*23950*/  WARPSYNC.COLLECTIVE R15, `(.L_x_925) ;  /* 0x000000000f087348 */ /* 0x000fea0003c00000 */
[----:B------:R0:W1:Y:S02]  /*23960*/  SHFL.UP P6, R14, R13, R12, R11 ;  /* 0x0400000c0d0e7389 */ /* 0x00006400000c000b */
[----:B01----:R-:W-:Y:S01]  /*23970*/  ENDCOLLECTIVE ;  /* 0x000000000000791b */ /* 0x003fe20003800000 */
.L_x_925:
[----:B------:R-:W-:Y:S02]  /*23980*/  MOV R12, 0x4 ;  /* 0x00000004000c7802 */ /* 0x000fe40000000f00 */
[----:B------:R-:W-:-:S04]  /*23990*/  SEL R7, R14, RZ, P2 ;  /* 0x000000ff0e077207 */ /* 0x000fc80001000000 */
[----:B------:R-:W-:-:S05]  /*239a0*/  IADD3 R7, R6, R7, RZ ;  /* 0x0000000706077210 */ /* 0x000fca0007ffe0ff */
[----:B------:R-:W-:-:S07]  /*239b0*/  IMAD.MOV.U32 R13, RZ, RZ, R7 ;  /* 0x000000ffff0d7224 */ /* 0x000fce00078e0007 */
[----:B------:R-:W-:Y:S05]  /*239c0*/  WARPSYNC.COLLECTIVE R15, `(.L_x_926) ;  /* 0x000000000f087348 */ /* 0x000fea0003c00000 */
[----:B------:R0:W1:Y:S02]  /*239d0*/  SHFL.UP P6, R14, R13, R12, R11 ;  /* 0x0400000c0d0e7389 */ /* 0x00006400000c000b */
[----:B01----:R-:W-:Y:S01]  /*239e0*/  ENDCOLLECTIVE ;  /* 0x000000000000791b */ /* 0x003fe20003800000 */
.L_x_926:
[----:B------:R-:W-:Y:S01]  /*239f0*/  IMAD.MOV.U32 R12, RZ, RZ, 0x8 ;  /* 0x00000008ff0c7424 */ /* 0x000fe200078e00ff */
[----:B------:R-:W-:-:S05]  /*23a00*/  SEL R2, R14, RZ, P3 ;  /* 0x000000ff0e027207 */ /* 0x000fca0001800000 */
[----:B------:R-:W-:-:S05]  /*23a10*/  IMAD.IADD R2, R7, 0x1, R2 ;  /* 0x0000000107027824 */ /* 0x000fca00078e0202 */
[----:B------:R-:W-:-:S07]  /*23a20*/  MOV R13, R2 ;  /* 0x00000002000d7202 */ /* 0x000fce0000000f00 */
[----:B------:R-:W-:Y:S05]  /*23a30*/  WARPSYNC.COLLECTIVE R15, `(.L_x_927) ;  /* 0x000000000f087348 */ /* 0x000fea0003c00000 */
[----:B------:R0:W1:Y:S02]  /*23a40*/  SHFL.UP P6, R14, R13, R12, R11 ;  /* 0x0400000c0d0e7389 */ /* 0x00006400000c000b */
[----:B01----:R-:W-:Y:S01]  /*23a50*/  ENDCOLLECTIVE ;  /* 0x000000000000791b */ /* 0x003fe20003800000 */
.L_x_927:
[----:B------:R-:W-:Y:S02]  /*23a60*/  MOV R12, 0x10 ;  /* 0x00000010000c7802 */ /* 0x000fe40000000f00 */
[----:B------:R-:W-:-:S04]  /*23a70*/  SEL R3, R14, RZ, P4 ;  /* 0x000000ff0e037207 */ /* 0x000fc80002000000 */
[----:B------:R-:W-:-:S05]  /*23a80*/  IADD3 R3, R2, R3, RZ ;  /* 0x0000000302037210 */ /* 0x000fca0007ffe0ff */
[----:B------:R-:W-:-:S07]  /*23a90*/  IMAD.MOV.U32 R13, RZ, RZ, R3 ;  /* 0x000000ffff0d7224 */ /* 0x000fce00078e0003 */
[----:B------:R-:W-:Y:S05]  /*23aa0*/  WARPSYNC.COLLECTIVE R15, `(.L_x_928) ;  /* 0x000000000f087348 */ /* 0x000fea0003c00000 */
[----:B------:R0:W1:Y:S02]  /*23ab0*/  SHFL.UP P6, R14, R13, R12, R11 ;  /* 0x0400000c0d0e7389 */ /* 0x00006400000c000b */
[----:B01----:R-:W-:Y:S01]  /*23ac0*/  ENDCOLLECTIVE ;  /* 0x000000000000791b */ /* 0x003fe20003800000 */
.L_x_928:
[----:B------:R-:W-:Y:S01]  /*23ad0*/  IMAD.MOV.U32 R12, RZ, RZ, 0x1f ;  /* 0x0000001fff0c7424 */ /* 0x000fe200078e00ff */
[----:B------:R-:W-:Y:S02]  /*23ae0*/  MOV R11, 0x1f ;  /* 0x0000001f000b7802 */ /* 0x000fe40000000f00 */
[----:B------:R-:W-:-:S05]  /*23af0*/  SEL R6, R14, RZ, P5 ;  /* 0x000000ff0e067207 */ /* 0x000fca0002800000 */
[----:B------:R-:W-:-:S05]  /*23b00*/  IMAD.IADD R6, R3, 0x1, R6 ;  /* 0x0000000103067824 */ /* 0x000fca00078e0206 */
[----:B------:R-:W-:-:S07]  /*23b10*/  MOV R13, R6 ;  /* 0x00000006000d7202 */ /* 0x000fce0000000f00 */
[----:B------:R-:W-:Y:S05]  /*23b20*/  WARPSYNC.COLLECTIVE R15, `(.L_x_929) ;  /* 0x000000000f087348 */ /* 0x000fea0003c00000 */
[----:B------:R0:W1:Y:S02]  /*23b30*/  SHFL.IDX P6, R14, R13, R12, R11 ;  /* 0x0000000c0d0e7389 */ /* 0x00006400000c000b */
[----:B01----:R-:W-:Y:S01]  /*23b40*/  ENDCOLLECTIVE ;  /* 0x000000000000791b */ /* 0x003fe20003800000 */
.L_x_929:
[----:B------:R-:W-:Y:S05]  /*23b50*/  BRA `(.L_x_930) ;  /* 0xffffffb000947947 */ /* 0x000fea000383ffff */
.L_x_770:
[----:B------:R-:W-:Y:S01]  /*23b60*/  BSSY B0, `(.L_x_931) ;  /* 0x0000008000007945 */ /* 0x000fe20003800000 */
[----:B-----5:R-:W-:Y:S01]  /*23b70*/  IMAD.MOV.U32 R13, RZ, RZ, R4 ;  /* 0x000000ffff0d7224 */ /* 0x020fe200078e0004 */
[----:B------:R-:W-:Y:S01]  /*23b80*/  MOV R12, 0x1 ;  /* 0x00000001000c7802 */ /* 0x000fe20000000f00 */
[----:B------:R-:W-:Y:S01]  /*23b90*/  IMAD.MOV.U32 R11, RZ, RZ, RZ ;  /* 0x000000ffff0b7224 */ /* 0x000fe200078e00ff */
[----:B------:R-:W-:-:S07]  /*23ba0*/  MOV R15, 0xffffffff ;  /* 0xffffffff000f7802 */ /* 0x000fce0000000f00 */
[----:B01----:R-:W-:Y:S05]  /*23bb0*/  WARPSYNC.COLLECTIVE R15, `(.L_x_932) ;  /* 0x000000000f087348 */ /* 0x003fea0003c00000 */
[----:B------:R2:W3:Y:S02]  /*23bc0*/  SHFL.UP P6, R14, R13, R12, R11 ;  /* 0x0400000c0d0e7389 */ /* 0x0004e400000c000b */
[----:B0123--:R-:W-:Y:S01]  /*23bd0*/  ENDCOLLECTIVE ;  /* 0x000000000000791b */ /* 0x00ffe20003800000 */
.L_x_932:
[----:B------:R-:W-:Y:S05]  /*23be0*/  BSYNC B0 ;  /* 0x0000000000007941 */ /* 0x000fea0003800000 */
.L_x_931:
[----:B------:R-:W-:Y:S01]  /*23bf0*/  SEL R13, R14, RZ, P1 ;  /* 0x000000ff0e0d7207 */ /* 0x000fe20000800000 */
[----:B------:R-:W-:Y:S01]  /*23c00*/  IMAD.MOV.U32 R11, RZ, RZ, RZ ;  /* 0x000000ffff0b7224 */ /* 0x000fe200078e00ff */
[----:B------:R-:W-:Y:S02]  /*23c10*/  MOV R12, 0x2 ;  /* 0x00000002000c7802 */ /* 0x000fe40000000f00 */
[----:B------:R-:W-:Y:S01]  /*23c20*/  MOV R15, 0xffffffff ;  /* 0xffffffff000f7802 */ /* 0x000fe20000000f00 */
[----:B------:R-:W-:-:S07]  /*23c30*/  IMAD.IADD R13, R4, 0x1, R13 ;  /* 0x00000001040d7824 */ /* 0x000fce00078e020d */
[----:B------:R-:W-:Y:S05]  /*23c40*/  WARPSYNC.COLLECTIVE R15, `(.L_x_933) ;  /* 0x000000000f087348 */ /* 0x000fea0003c00000 */
[----:B------:R0:W1:Y:S02]  /*23c50*/  SHFL.UP P6, R14, R13, R12, R11 ;  /* 0x0400000c0d0e7389 */ /* 0x00006400000c000b */
[----:B01----:R-:W-:Y:S01]  /*23c60*/  ENDCOLLECTIVE ;  /* 0x000000000000791b */ /* 0x003fe20003800000 */
.L_x_933:
[----:B------:R-:W-:Y:S01]  /*23c70*/  IMAD.MOV.U32 R12, RZ, RZ, 0x4 ;  /* 0x00000004ff0c7424 */ /* 0x000fe200078e00ff */
[----:B------:R-:W-:-:S05]  /*23c80*/  SEL R0, R14, RZ, P2 ;  /* 0x000000ff0e007207 */ /* 0x000fca0001000000 */
[----:B------:R-:W-:-:S05]  /*23c90*/  IMAD.IADD R0, R13, 0x1, R0 ;  /* 0x000000010d007824 */ /* 0x000fca00078e0200 */
[----:B------:R-:W-:-:S07]  /*23ca0*/  MOV R13, R0 ;  /* 0x00000000000d7202 */ /* 0x000fce0000000f00 */
[----:B------:R-:W-:Y:S05]  /*23cb0*/  WARPSYNC.COLLECTIVE R15, `(.L_x_934) ;  /* 0x000000000f087348 */ /* 0x000fea0003c00000 */
[----:B------:R0:W1:Y:S02]  /*23cc0*/  SHFL.UP P6, R14, R13, R12, R11 ;  /* 0x0400000c0d0e7389 */ /* 0x00006400000c000b */
[----:B01----:R-:W-:Y:S01]  /*23cd0*/  ENDCOLLECTIVE ;  /* 0x000000000000791b */ /* 0x003fe20003800000 */
.L_x_934:
[----:B------:R-:W-:Y:S02]  /*23ce0*/  MOV R12, 0x8 ;  /* 0x00000008000c7802 */ /* 0x000fe40000000f00 */
[----:B------:R-:W-:-:S04]  /*23cf0*/  SEL R3, R14, RZ, P3 ;  /* 0x000000ff0e037207 */ /* 0x000fc80001800000 */
[----:B------:R-:W-:-:S05]  /*23d00*/  IADD3 R2, R0, R3, RZ ;  /* 0x0000000300027210 */ /* 0x000fca0007ffe0ff */
[----:B------:R-:W-:-:S07]  /*23d10*/  IMAD.MOV.U32 R13, RZ, RZ, R2 ;  /* 0x000000ffff0d7224 */ /* 0x000fce00078e0002 */
[----:B------:R-:W-:Y:S05]  /*23d20*/  WARPSYNC.COLLECTIVE R15, `(.L_x_935) ;  /* 0x000000000f087348 */ /* 0x000fea0003c00000 */
[----:B------:R0:W1:Y:S02]  /*23d30*/  SHFL.UP P6, R14, R13, R12, R11 ;  /* 0x0400000c0d0e7389 */ /* 0x00006400000c000b */
[----:B01----:R-:W-:Y:S01]  /*23d40*/  ENDCOLLECTIVE ;  /* 0x000000000000791b */ /* 0x003fe20003800000 */
.L_x_935:
[----:B------:R-:W-:Y:S01]  /*23d50*/  IMAD.MOV.U32 R12, RZ, RZ, 0x10 ;  /* 0x00000010ff0c7424 */ /* 0x000fe200078e00ff */
[----:B------:R-:W-:-:S05]  /*23d60*/  SEL R3, R14, RZ, P4 ;  /* 0x000000ff0e037207 */ /* 0x000fca0002000000 */
[----:B------:R-:W-:-:S05]  /*23d70*/  IMAD.IADD R3, R2, 0x1, R3 ;  /* 0x0000000102037824 */ /* 0x000fca00078e0203 */
[----:B------:R-:W-:-:S07]  /*23d80*/  MOV R13, R3 ;  /* 0x00000003000d7202 */ /* 0x000fce0000000f00 */
[----:B------:R-:W-:Y:S05]  /*23d90*/  WARPSYNC.COLLECTIVE R15, `(.L_x_936) ;  /* 0x000000000f087348 */ /* 0x000fea0003c00000 */
[----:B------:R0:W1:Y:S02]  /*23da0*/  SHFL.UP P6, R14, R13, R12, R11 ;  /* 0x0400000c0d0e7389 */ /* 0x00006400000c000b */
[----:B01----:R-:W-:Y:S01]  /*23db0*/  ENDCOLLECTIVE ;  /* 0x000000000000791b */ /* 0x003fe20003800000 */
.L_x_936:
[----:B------:R-:W-:Y:S01]  /*23dc0*/  MOV R12, 0x1f ;  /* 0x0000001f000c7802 */ /* 0x000fe20000000f00 */
[----:B------:R-:W-:Y:S01]  /*23dd0*/  IMAD.MOV.U32 R11, RZ, RZ, 0x1f ;  /* 0x0000001fff0b7424 */ /* 0x000fe200078e00ff */
[----:B------:R-:W-:-:S04]  /*23de0*/  SEL R6, R14, RZ, P5 ;  /* 0x000000ff0e067207 */ /* 0x000fc80002800000 */
[----:B------:R-:W-:-:S05]  /*23df0*/  IADD3 R6, R3, R6, RZ ;  /* 0x0000000603067210 */ /* 0x000fca0007ffe0ff */
[----:B------:R-:W-:-:S07]  /*23e00*/  IMAD.MOV.U32 R13, RZ, RZ, R6 ;  /* 0x000000ffff0d7224 */ /* 0x000fce00078e0006 */
[----:B------:R-:W-:Y:S05]  /*23e10*/  WARPSYNC.COLLECTIVE R15, `(.L_x_937) ;  /* 0x000000000f087348 */ /* 0x000fea0003c00000 */
[----:B------:R0:W1:Y:S02]  /*23e20*/  SHFL.IDX P6, R14, R13, R12, R11 ;  /* 0x0000000c0d0e7389 */ /* 0x00006400000c000b */
[----:B01----:R-:W-:Y:S01]  /*23e30*/  ENDCOLLECTIVE ;  /* 0x000000000000791b */ /* 0x003fe20003800000 */
.L_x_937:
[----:B------:R-:W-:Y:S05]  /*23e40*/  BRA `(.L_x_938) ;  /* 0xffffffb000747947 */ /* 0x000fea000383ffff */
.L_x_772:
[----:B------:R-:W-:Y:S01]  /*23e50*/  BSSY B0, `(.L_x_939) ;  /* 0x0000006000007945 */ /* 0x000fe20003800000 */
[----:B------:R-:W-:Y:S02]  /*23e60*/  PLOP3.LUT P6, PT, P6, PT, PT, 0x8, 0x0 ;  /* 0x000000000000781c */ /* 0x000fe400037ce170 */
[----:B------:R-:W-:-:S11]  /*23e70*/  MOV R15, 0xffffffff ;  /* 0xffffffff000f7802 */ /* 0x000fd60000000f00 */
[----:B0-----:R-:W-:Y:S05]  /*23e80*/  WARPSYNC.COLLECTIVE R15, `(.L_x_940) ;  /* 0x000000000f087348 */ /* 0x001fea0003c00000 */
[----:B------:R-:W-:Y:S01]  /*23e90*/  VOTE.ANY R14, PT, P6 ;  /* 0x00000000000e7806 */ /* 0x000fe200030e0100 */
[----:B0-----:R-:W-:Y:S06]  /*23ea0*/  ENDCOLLECTIVE ;  /* 0x000000000000791b */ /* 0x001fec0003800000 */
.L_x_940:
[----:B------:R-:W-:Y:S05]  /*23eb0*/  BSYNC B0 ;  /* 0x0000000000007941 */ /* 0x000fea0003800000 */
.L_x_939:
[----:B------:R-:W-:Y:S01]  /*23ec0*/  IMAD.MOV.U32 R2, RZ, RZ, R14 ;  /* 0x000000ffff027224 */ /* 0x000fe200078e000e */
[----:B------:R-:W-:Y:S01]  /*23ed0*/  MOV R13, R4 ;  /* 0x00000004000d7202 */ /* 0x000fe20000000f00 */
[----:B------:R-:W-:Y:S01]  /*23ee0*/  IMAD.MOV.U32 R15, RZ, RZ, -0x1 ;  /* 0xffffffffff0f7424 */ /* 0x000fe200078e00ff */
[----:B------:R-:W-:Y:S01]  /*23ef0*/  MOV R11, 0x1f ;  /* 0x0000001f000b7802 */ /* 0x000fe20000000f00 */
[----:B------:R-:W0:Y:S02]  /*23f00*/  POPC R0, R2 ;  /* 0x0000000200007309 */ /* 0x000e240000000000 */
[----:B0-----:R-:W-:-:S07]  /*23f10*/  IMAD.MOV.U32 R12, RZ, RZ, R0 ;  /* 0x000000ffff0c7224 */ /* 0x001fce00078e0000 */
[----:B------:R-:W-:Y:S05]  /*23f20*/  WARPSYNC.COLLECTIVE R15, `(.L_x_941) ;  /* 0x000000000f087348 */ /* 0x000fea0003c00000 */
[----:B------:R0:W1:Y:S02]  /*23f30*/  SHFL.IDX P6, R14, R13, R12, R11 ;  /* 0x0000000c0d0e7389 */ /* 0x00006400000c000b */
[----:B01----:R-:W-:Y:S01]  /*23f40*/  ENDCOLLECTIVE ;  /* 0x000000000000791b */ /* 0x003fe20003800000 */
.L_x_941:
[----:B------:R-:W-:Y:S01]  /*23f50*/  MOV R4, R14 ;  /* 0x0000000e00047202 */ /* 0x000fe20000000f00 */
[----:B------:R-:W-:Y:S06]  /*23f60*/  BRA `(.L_x_942) ;  /* 0xffffffb000647947 */ /* 0x000fec000383ffff */
.L_x_774:
[----:B------:R-:W-:Y:S01]  /*23f70*/  BSSY B0, `(.L_x_943) ;  /* 0x0000007000007945 */ /* 0x000fe20003800000 */
[----:B------:R-:W-:Y:S01]  /*23f80*/  IMAD.MOV.U32 R13, RZ, RZ, R6 ;  /* 0x000000ffff0d7224 */ /* 0x000fe200078e0006 */
[----:B------:R-:W-:Y:S01]  /*23f90*/  MOV R11, 0x1f ;  /* 0x0000001f000b7802 */ /* 0x000fe20000000f00 */
[----:B------:R-:W-:-:S07]  /*23fa0*/  IMAD.MOV.U32 R15, RZ, RZ, -0x1 ;  /* 0xffffffffff0f7424 */ /* 0x000fce00078e00ff */
[----:B012---:R-:W-:Y:S05]  /*23fb0*/  WARPSYNC.COLLECTIVE R15, `(.L_x_944) ;  /* 0x000000000f087348 */ /* 0x007fea0003c00000 */
[----:B------:R3:W4:Y:S02]  /*23fc0*/  SHFL.IDX P6, R14, R13, R12, R11 ;  /* 0x0000000c0d0e7389 */ /* 0x00072400000c000b */
[----:B01234-:R-:W-:Y:S01]  /*23fd0*/  ENDCOLLECTIVE ;  /* 0x000000000000791b */ /* 0x01ffe20003800000 */
.L_x_944:
[----:B------:R-:W-:Y:S05]  /*23fe0*/  BSYNC B0 ;  /* 0x0000000000007941 */ /* 0x000fea0003800000 */
.L_x_943:
[----:B------:R-:W-:Y:S05]  /*23ff0*/  BRA `(.L_x_773) ;  /* 0xffffffb0005c7947 */ /* 0x000fea000383ffff */
.L_x_778:
[----:B0-----:R0:W1:Y:S02]  /*24000*/  SYNCS.PHASECHK.TRANS64.TRYWAIT P0, [R7+URZ+0x30820], R0 ;  /* 0x03082000070075a7 */ /* 0x001064000800017f */
[----:B-1----:R-:W-:Y:S05]  /*24010*/  @!P0 NANOSLEEP.SYNCS 0x989680 ;  /* 0x009896800000895d */ /* 0x002fea0003900000 */
[----:B------:R-:W1:Y:S02]  /*24020*/  @!P0 SYNCS.PHASECHK.TRANS64 P0, [R7+URZ+0x30820], R0 ;  /* 0x03082000070085a7 */ /* 0x000e64000800007f */
[----:B-1----:R-:W-:Y:S05]  /*24030*/  @!P0 BRA `(.L_x_778) ;  /* 0xfffffffc00f08947 */ /* 0x002fea000383ffff */
[----:B------:R-:W-:Y:S05]  /*24040*/  BRA `(.L_x_945) ;  /* 0xffffffb400487947 */ /* 0x000fea000383ffff */
.L_x_779:
[----:B------:R-:W1:Y:S01]  /*24050*/  S2R R2, SR_TID.X ;  /* 0x0000000000027919 */ /* 0x000e620000002100 */
[----:B------:R-:W-:Y:S01]  /*24060*/  BSSY B0, `(.L_x_946) ;  /* 0x000000a000007945 */ /* 0x000fe20003800000 */
[----:B------:R-:W-:Y:S01]  /*24070*/  IMAD.MOV.U32 R12, RZ, RZ, RZ ;  /* 0x000000ffff0c7224 */ /* 0x000fe200078e00ff */
[----:B------:R-:W-:Y:S01]  /*24080*/  MOV R11, 0x1f ;  /* 0x0000001f000b7802 */ /* 0x000fe20000000f00 */
[----:B------:R-:W-:Y:S01]  /*24090*/  IMAD.MOV.U32 R15, RZ, RZ, -0x1 ;  /* 0xffffffffff0f7424 */ /* 0x000fe200078e00ff */
[----:B-1----:R-:W-:-:S04]  /*240a0*/  SHF.R.U32.HI R2, RZ, 0x5, R2 ;  /* 0x00000005ff027819 */ /* 0x002fc80000011602 */
[----:B------:R-:W-:-:S04]  /*240b0*/  LOP3.LUT R2, R2, 0x3, RZ, 0xc0, !PT ;  /* 0x0000000302027812 */ /* 0x000fc800078ec0ff */
[----:B------:R-:W-:-:S07]  /*240c0*/  MOV R13, R2 ;  /* 0x00000002000d7202 */ /* 0x000fce0000000f00 */
[----:B0-----:R-:W-:Y:S05]  /*240d0*/  WARPSYNC.COLLECTIVE R15, `(.L_x_947) ;  /* 0x000000000f087348 */ /* 0x001fea0003c00000 */
[----:B------:R1:W2:Y:S02]  /*240e0*/  SHFL.IDX P6, R14, R13, R12, R11 ;  /* 0x0000000c0d0e7389 */ /* 0x0002a400000c000b */
[----:B012---:R-:W-:Y:S01]  /*240f0*/  ENDCOLLECTIVE ;  /* 0x000000000000791b */ /* 0x007fe20003800000 */
.L_x_947:
[----:B------:R-:W-:Y:S05]  /*24100*/  BSYNC B0 ;  /* 0x0000000000007941 */ /* 0x000fea0003800000 */
.L_x_946:
[----:B------:R-:W-:Y:S05]  /*24110*/  BRA `(.L_x_948) ;  /* 0xffffffb400307947 */ /* 0x000fea000383ffff */
.L_x_780:
[----:B------:R-:W-:Y:S01]  /*24120*/  BSSY B0, `(.L_x_949) ;  /* 0x0000006000007945 */ /* 0x000fe20003800000 */
[----:B------:R-:W-:-:S07]  /*24130*/  MOV R15, 0xffffffff ;  /* 0xffffffff000f7802 */ /* 0x000fce0000000f00 */
[----:B0-----:R-:W-:Y:S05]  /*24140*/  WARPSYNC.COLLECTIVE R15, `(.L_x_950) ;  /* 0x000000000f0c7348 */ /* 0x001fea0003c00000 */
[----:B------:R-:W-:Y:S02]  /*24150*/  ELECT P6, UR62, PT ;  /* 0x00000000003e782f */ /* 0x000fe400038c0000 */
[----:B------:R-:W-:Y:S01]  /*24160*/  MOV R14, UR62 ;  /* 0x0000003e000e7c02 */ /* 0x000fe20008000f00 */
[----:B0-----:R-:W-:Y:S10]  /*24170*/  ENDCOLLECTIVE ;  /* 0x000000000000791b */ /* 0x001ff40003800000 */
.L_x_950:
[----:B------:R-:W-:Y:S05]  /*24180*/  BSYNC B0 ;  /* 0x0000000000007941 */ /* 0x000fea0003800000 */
.L_x_949:
[----:B------:R-:W-:Y:S05]  /*24190*/  BRA `(.L_x_951) ;  /* 0xffffffb400247947 */ /* 0x000fea000383ffff */
.L_x_782:
[----:B0-----:R0:W1:Y:S02]  /*241a0*/  SYNCS.PHASECHK.TRANS64.TRYWAIT P1, [R5+URZ+0x30840], R0 ;  /* 0x03084000050075a7 */ /* 0x001064000802017f */
[----:B-1----:R-:W-:Y:S05]  /*241b0*/  @!P1 NANOSLEEP.SYNCS 0x989680 ;  /* 0x009896800000995d */ /* 0x002fea0003900000 */
[----:B------:R-:W1:Y:S02]  /*241c0*/  @!P1 SYNCS.PHASECHK.TRANS64 P1, [R5+URZ+0x30840], R0 ;  /* 0x03084000050095a7 */ /* 0x000e64000802007f */
[----:B-1----:R-:W-:Y:S05]  /*241d0*/  @!P1 BRA `(.L_x_782) ;  /* 0xfffffffc00f09947 */ /* 0x002fea000383ffff */
[----:B------:R-:W-:Y:S05]  /*241e0*/  BRA `(.L_x_952) ;  /* 0xffffffb400447947 */ /* 0x000fea000383ffff */
.L_x_784:
[----:B-1----:R1:W2:Y:S02]  /*241f0*/  SYNCS.PHASECHK.TRANS64.TRYWAIT P1, [R3+URZ+0x30840], R2 ;  /* 0x03084002030075a7 */ /* 0x0022a4000802017f */
[----:B--2---:R-:W-:Y:S05]  /*24200*/  @!P1 NANOSLEEP.SYNCS 0x989680 ;  /* 0x009896800000995d */ /* 0x004fea0003900000 */
[----:B------:R-:W2:Y:S02]  /*24210*/  @!P1 SYNCS.PHASECHK.TRANS64 P1, [R3+URZ+0x30840], R2 ;  /* 0x03084002030095a7 */ /* 0x000ea4000802007f */
[----:B--2---:R-:W-:Y:S05]  /*24220*/  @!P1 BRA `(.L_x_784) ;  /* 0xfffffffc00f09947 */ /* 0x004fea000383ffff */
[----:B------:R-:W-:Y:S05]  /*24230*/  BRA `(.L_x_953) ;  /* 0xffffffb400507947 */ /* 0x000fea000383ffff */
.L_x_786:
[----:B--2---:R2:W3:Y:S02]  /*24240*/  SYNCS.PHASECHK.TRANS64.TRYWAIT P1, [R5+URZ+0x30860], R0 ;  /* 0x03086000050075a7 */ /* 0x0044e4000802017f */
[----:B---3--:R-:W-:Y:S05]  /*24250*/  @!P1 NANOSLEEP.SYNCS 0x989680 ;  /* 0x009896800000995d */ /* 0x008fea0003900000 */
[----:B------:R-:W3:Y:S02]  /*24260*/  @!P1 SYNCS.PHASECHK.TRANS64 P1, [R5+URZ+0x30860], R0 ;  /* 0x03086000050095a7 */ /* 0x000ee4000802007f */
[----:B---3--:R-:W-:Y:S05]  /*24270*/  @!P1 BRA `(.L_x_786) ;  /* 0xfffffffc00f09947 */ /* 0x008fea000383ffff */
[----:B------:R-:W-:Y:S05]  /*24280*/  BRA `(.L_x_954) ;  /* 0xffffffb4004c7947 */ /* 0x000fea000383ffff */
.L_x_955:
        /* <DEDUP_REMOVED lines=15> */
.L_x_3234:


//--------------------- .text._ZN7cutlass13device_kernelIN5flash11enable_sm90INS1_16FlashAttnFwdSm90INS1_25CollectiveMainloopFwdSm90ILi2EN4cute5tupleIJNS5_1CILi1EEES8_S8_EEENS6_IJNS7_ILi128EEENS7_ILi96EEENS7_ILi192EEEEEELi192ENS_6half_tEfNS_4arch4Sm90ELb0ELb1ELb0ELb0ELb1ELb0ELb0ELb1ELb1ELb1ELb0ELb0EEENS1_21CollectiveEpilogueFwdINS6_IJSA_SC_SB_EEES9_SE_SG_Li256ELb0ELb1ELb0ELb0EEENS1_30DynamicPersistentTileSchedulerILi256ELi128ELb0ELb1ELb1EEEEEEEEEvNT_6ParamsE --------------------------
	.section	.text._ZN7cutlass13device_kernelIN5flash11enable_sm90INS1_16FlashAttnFwdSm90INS1_25CollectiveMainloopFwdSm90ILi2EN4cute5tupleIJNS5_1CILi1EEES8_S8_EEENS6_IJNS7_ILi128EEENS7_ILi96EEENS7_ILi192EEEEEELi192ENS_6half_tEfNS_4arch4Sm90ELb0ELb1ELb0ELb0ELb1ELb0ELb0ELb1ELb1ELb1ELb0ELb0EEENS1_21CollectiveEpilogueFwdINS6_IJSA_SC_SB_EEES9_SE_SG_Li256ELb0ELb1ELb0ELb0EEENS1_30DynamicPersistentTileSchedulerILi256ELi128ELb0ELb1ELb1EEEEEEEEEvNT_6ParamsE,"ax",@progbits
	.align	128
.text._ZN7cutlass13device_kernelIN5flash11enable_sm90INS1_16FlashAttnFwdSm90INS1_25CollectiveMainloopFwdSm90ILi2EN4cute5tupleIJNS5_1CILi1EEES8_S8_EEENS6_IJNS7_ILi128EEENS7_ILi96EEENS7_ILi192EEEEEELi192ENS_6half_tEfNS_4arch4Sm90ELb0ELb1ELb0ELb0ELb1ELb0ELb0ELb1ELb1ELb1ELb0ELb0EEENS1_21CollectiveEpilogueFwdINS6_IJSA_SC_SB_EEES9_SE_SG_Li256ELb0ELb1ELb0ELb0EEENS1_30DynamicPersistentTileSchedulerILi256ELi128ELb0ELb1ELb1EEEEEEEEEvNT_6ParamsE:
        .type           _ZN7cutlass13device_kernelIN5flash11enable_sm90INS1_16FlashAttnFwdSm90INS1_25CollectiveMainloopFwdSm90ILi2EN4cute5tupleIJNS5_1CILi1EEES8_S8_EEENS6_IJNS7_ILi128EEENS7_ILi96EEENS7_ILi192EEEEEELi192ENS_6half_tEfNS_4arch4Sm90ELb0ELb1ELb0ELb0ELb1ELb0ELb0ELb1ELb1ELb1ELb0ELb0EEENS1_21CollectiveEpilogueFwdINS6_IJSA_SC_SB_EEES9_SE_SG_Li256ELb0ELb1ELb0ELb0EEENS1_30DynamicPersistentTileSchedulerILi256ELi128ELb0ELb1ELb1EEEEEEEEEvNT_6ParamsE,@function
        .size           _ZN7cutlass13device_kernelIN5flash11enable_sm90INS1_16FlashAttnFwdSm90INS1_25CollectiveMainloopFwdSm90ILi2EN4cute5tupleIJNS5_1CILi1EEES8_S8_EEENS6_IJNS7_ILi128EEENS7_ILi96EEENS7_ILi192EEEEEELi192ENS_6half_tEfNS_4arch4Sm90ELb0ELb1ELb0ELb0ELb1ELb0ELb0ELb1ELb1ELb1ELb0ELb0EEENS1_21CollectiveEpilogueFwdINS6_IJSA_SC_SB_EEES9_SE_SG_Li256ELb0ELb1ELb0ELb0EEENS1_30DynamicPersistentTileSchedulerILi256ELi128ELb0ELb1ELb1EEEEEEEEEvNT_6ParamsE,(.L_x_3235 - _ZN7cutlass13device_kernelIN5flash11enable_sm90INS1_16FlashAttnFwdSm90INS1_25CollectiveMainloopFwdSm90ILi2EN4cute5tupleIJNS5_1CILi1EEES8_S8_EEENS6_IJNS7_ILi128EEENS7_ILi96EEENS7_ILi192EEEEEELi192ENS_6half_tEfNS_4arch4Sm90ELb0ELb1ELb0ELb0ELb1ELb0ELb0ELb1ELb1ELb1ELb0ELb0EEENS1_21CollectiveEpilogueFwdINS6_IJSA_SC_SB_EEES9_SE_SG_Li256ELb0ELb1ELb0ELb0EEENS1_30DynamicPersistentTileSchedulerILi256ELi128ELb0ELb1ELb1EEEEEEEEEvNT_6ParamsE)
        .other          _ZN7cutlass13device_kernelIN5flash11enable_sm90INS1_16FlashAttnFwdSm90INS1_25CollectiveMainloopFwdSm90ILi2EN4cute5tupleIJNS5_1CILi1EEES8_S8_EEENS6_IJNS7_ILi128EEENS7_ILi96EEENS7_ILi192EEEEEELi192ENS_6half_tEfNS_4arch4Sm90ELb0ELb1ELb0ELb0ELb1ELb0ELb0ELb1ELb1ELb1ELb0ELb0EEENS1_21CollectiveEpilogueFwdINS6_IJSA_SC_SB_EEES9_SE_SG_Li256ELb0ELb1ELb0ELb0EEENS1_30DynamicPersistentTileSchedulerILi256ELi128ELb0ELb1ELb1EEEEEEEEEvNT_6ParamsE,@"STO_CUDA_ENTRY STV_DEFAULT"
_ZN7cutlass13device_kernelIN5flash11enable_sm90INS1_16FlashAttnFwdSm90INS1_25CollectiveMainloopFwdSm90ILi2EN4cute5tupleIJNS5_1CILi1EEES8_S8_EEENS6_IJNS7_ILi128EEENS7_ILi96EEENS7_ILi192EEEEEELi192ENS_6half_tEfNS_4arch4Sm90ELb0ELb1ELb0ELb0ELb1ELb0ELb0ELb1ELb1ELb1ELb0ELb0EEENS1_21CollectiveEpilogueFwdINS6_IJSA_SC_SB_EEES9_SE_SG_Li256ELb0ELb1ELb0ELb0EEENS1_30DynamicPersistentTileSchedulerILi256ELi128ELb0ELb1ELb1EEEEEEEEEvNT_6ParamsE:
        /* <DEDUP_REMOVED lines=45> */
.L_x_956:
        /* <DEDUP_REMOVED lines=22> */
.L_x_957:
        /* <DEDUP_REMOVED lines=18> */
.L_x_958:
        /* <DEDUP_REMOVED lines=22> */
.L_x_959:
        /* <DEDUP_REMOVED lines=23> */
.L_x_960:
        /* <DEDUP_REMOVED lines=10> */
.L_x_962:
[----:B------:R-:W-:-:S08]  /*08c0*/  NOP ;  /* 0x0000000000007918 */ /* 0x000fd00000000000 */
[----:B------:R-:W1:Y:S02]  /*08d0*/  USETMAXREG.TRY_ALLOC.CTAPOOL UP0, 0xe8 ;  /* 0x000000e8000079c8 */ /* 0x000e640008000600 */
[----:B-1----:R-:W-:-:S13]  /*08e0*/  PLOP3.LUT P0, PT, PT, PT, UP0, 0x80, 0x0 ;  /* 0x000000000000781c */ /* 0x002fda0003f0f008 */
[----:B------:R-:W-:Y:S05]  /*08f0*/  @!P0 BRA `(.L_x_962) ;  /* 0xfffffffc00f08947 */ /* 0x000fea000383ffff */
[----:B------:R-:W1:Y:S08]  /*0900*/  S2UR UR4, SR_CTAID.X ;  /* 0x00000000000479c3 */ /* 0x000e700000002500 */
[----:B------:R-:W-:Y:S08]  /*0910*/  BAR.ARV 0x4, 0x180 ;  /* 0x0106000000007b1d */ /* 0x000ff00000002000 */
[----:B------:R-:W1:Y:S08]  /*0920*/  LDC R0, c[0x0][0xc38] ;  /* 0x00030e00ff007b82 */ /* 0x000e700000000800 */
[----:B------:R-:W-:Y:S06]  /*0930*/  BAR.ARV 0x8, 0x180 ;  /* 0x0206000000007b1d */ /* 0x000fec0000002000 */
[----:B-1----:R-:W-:-:S13]  /*0940*/  ISETP.LE.AND P0, PT, R0, UR4, PT ;  /* 0x0000000400007c0c */ /* 0x002fda000bf03270 */
[----:B------:R-:W-:Y:S05]  /*0950*/  @P0 EXIT ;  /* 0x000000000000094d */ /* 0x000fea0003800000 */
[----:B0-----:R-:W2:Y:S01]  /*0960*/  LDL R2, [R1+0x4] ;  /* 0x0000040001027983 */ /* 0x001ea20000100800 */
[----:B------:R-:W-:Y:S01]  /*0970*/  VIADD R207, R3, 0xffffff80 ;  /* 0xffffff8003cf7836 */ /* 0x000fe20000000000 */
[----:B------:R-:W-:Y:S01]  /*0980*/  UMOV UR38, URZ ;  /* 0x0000003f00267c82 */ /* 0x000fe20008000000 */
[----:B------:R-:W-:-:S03]  /*0990*/  UMOV UR39, URZ ;  /* 0x0000003f00277c82 */ /* 0x000fc60008000000 */
        /* <DEDUP_REMOVED lines=10> */
[----:B------:R-:W-:Y:S02]  /*0a40*/  LEA.HI R6, R0, R207, RZ, 0x2 ;  /* 0x000000cf00067211 */ /* 0x000fe400078f10ff */
[----:B------:R-:W-:Y:S02]  /*0a50*/  LEA.HI R8, R9, R198, RZ, 0x2 ;  /* 0x000000c609087211 */ /* 0x000fe400078f10ff */
[----:B------:R-:W-:Y:S02]  /*0a60*/  LOP3.LUT R6, R6, 0xfffffffc, RZ, 0xc0, !PT ;  /* 0xfffffffc06067812 */ /* 0x000fe400078ec0ff */
[----:B------:R-:W-:-:S02]  /*0a70*/  SHF.R.S32.HI R10, RZ, 0x2, R8 ;  /* 0x00000002ff0a7819 */ /* 0x000fc40000011408 */
[----:B------:R-:W-:Y:S01]  /*0a80*/  SHF.R.S32.HI R11, RZ, 0x1f, R8 ;  /* 0x0000001fff0b7819 */ /* 0x000fe20000011408 */
[----:B------:R-:W-:Y:S01]  /*0a90*/  IMAD.IADD R6, R207, 0x1, -R6 ;  /* 0x00000001cf067824 */ /* 0x000fe200078e0a06 */
[----:B------:R-:W-:Y:S02]  /*0aa0*/  LEA.HI R9, R9, R198, RZ, 0x5 ;  /* 0x000000c609097211 */ /* 0x000fe400078f28ff */
[----:B------:R-:W-:Y:S02]  /*0ab0*/  LEA.HI R11, R11, R10, RZ, 0x3 ;  /* 0x0000000a0b0b7211 */ /* 0x000fe400078f18ff */
[----:B------:R-:W-:Y:S02]  /*0ac0*/  SHF.R.S32.HI R9, RZ, 0x5, R9 ;  /* 0x00000005ff097819 */ /* 0x000fe40000011409 */
[----:B------:R-:W-:Y:S02]  /*0ad0*/  LOP3.LUT R11, R11, 0xfffffff8, RZ, 0xc0, !PT ;  /* 0xfffffff80b0b7812 */ /* 0x000fe400078ec0ff */
[----:B------:R-:W-:-:S03]  /*0ae0*/  LOP3.LUT R3, R3, 0x3fffffe, RZ, 0xc0, !PT ;  /* 0x03fffffe03037812 */ /* 0x000fc600078ec0ff */
[----:B------:R-:W-:Y:S02]  /*0af0*/  IMAD.IADD R10, R10, 0x1, -R11 ;  /* 0x000000010a0a7824 */ /* 0x000fe400078e0a0b */
[----:B------:R-:W-:Y:S02]  /*0b00*/  IMAD.IADD R3, R200, 0x1, -R3 ;  /* 0x00000001c8037824 */ /* 0x000fe400078e0a03 */
[----:B------:R-:W-:-:S04]  /*0b10*/  IMAD R10, R9, 0x10, R10 ;  /* 0x00000010090a7824 */ /* 0x000fc800078e020a */
[----:B------:R-:W-:Y:S01]  /*0b20*/  IMAD R201, R3, 0x40, R10 ;  /* 0x0000004003c97824 */ /* 0x000fe200078e020a */
[----:B------:R-:W-:-:S05]  /*0b30*/  LOP3.LUT R3, R8, 0x7ffffffc, RZ, 0xc0, !PT ;  /* 0x7ffffffc08037812 */ /* 0x000fca00078ec0ff */
[----:B------:R-:W-:Y:S01]  /*0b40*/  IMAD.IADD R18, R198, 0x1, -R3 ;  /* 0x00000001c6127824 */ /* 0x000fe200078e0a03 */
[----:B--2---:R-:W-:Y:S02]  /*0b50*/  R2UR UR5, R2 ;  /* 0x00000000020572ca */ /* 0x004fe400000e0000 */
[CC--:B------:R-:W-:Y:S02]  /*0b60*/  LEA.HI R2, R0.reuse, R207.reuse, RZ, 0x4 ;  /* 0x000000cf00027211 */ /* 0x0c0fe400078f20ff */
[----:B------:R-:W-:Y:S02]  /*0b70*/  LEA.HI R0, R0, R207, RZ, 0x3 ;  /* 0x000000cf00007211 */ /* 0x000fe400078f18ff */
[C---:B------:R-:W-:Y:S02]  /*0b80*/  LOP3.LUT R4, R2.reuse, 0x3fffff0, RZ, 0xc0, !PT ;  /* 0x03fffff002047812 */ /* 0x040fe400078ec0ff */
[----:B------:R-:W-:Y:S02]  /*0b90*/  SHF.R.S32.HI R5, RZ, 0x4, R2 ;  /* 0x00000004ff057819 */ /* 0x000fe40000011402 */
[----:B------:R-:W-:Y:S01]  /*0ba0*/  SHF.R.S32.HI R196, RZ, 0x3, R0 ;  /* 0x00000003ffc47819 */ /* 0x000fe20000011400 */
[----:B------:R-:W-:Y:S01]  /*0bb0*/  IMAD.IADD R4, R207, 0x1, -R4 ;  /* 0x00000001cf047824 */ /* 0x000fe200078e0a04 */
[----:B------:R-:W-:Y:S01]  /*0bc0*/  LEA.HI R2, R2, R5, RZ, 0x1 ;  /* 0x0000000502027211 */ /* 0x000fe200078f08ff */
[----:B------:R-:W-:-:S02]  /*0bd0*/  ULOP3.LUT UR6, UR5, 0x1, URZ, 0xfc, !UPT ;  /* 0x0000000105067892 */ /* 0x000fc4000f8efc3f */
[----:B------:R-:W-:Y:S01]  /*0be0*/  IMAD R7, R4, 0x40, R7 ;  /* 0x0000004004077824 */ /* 0x000fe200078e0207 */
[----:B------:R-:W-:Y:S01]  /*0bf0*/  LOP3.LUT R2, R2, 0x1ffffffe, RZ, 0xc0, !PT ;  /* 0x1ffffffe02027812 */ /* 0x000fe200078ec0ff */
[----:B------:R-:W-:Y:S01]  /*0c00*/  UMOV UR5, URZ ;  /* 0x0000003f00057c82 */ /* 0x000fe20008000000 */
[----:B------:R-:W-:Y:S01]  /*0c10*/  LOP3.LUT R4, R0, 0xfffffff8, RZ, 0xc0, !PT ;  /* 0xfffffff800047812 */ /* 0x000fe200078ec0ff */
[----:B------:R-:W-:Y:S02]  /*0c20*/  IMAD.U32 R203, RZ, RZ, UR6 ;  /* 0x00000006ffcb7e24 */ /* 0x000fe4000f8e00ff */
[----:B------:R-:W-:Y:S01]  /*0c30*/  IMAD.IADD R2, R5, 0x1, -R2 ;  /* 0x0000000105027824 */ /* 0x000fe200078e0a02 */
[----:B------:R-:W-:Y:S01]  /*0c40*/  LEA.HI R5, R6, R6, RZ, 0x1 ;  /* 0x0000000606057211 */ /* 0x000fe200078f08ff */
[----:B------:R-:W-:Y:S02]  /*0c50*/  IMAD.IADD R193, R207, 0x1, -R4 ;  /* 0x00000001cfc17824 */ /* 0x000fe400078e0a04 */
[----:B------:R-:W-:Y:S01]  /*0c60*/  IMAD R202, R2, 0x8, R7 ;  /* 0x0000000802ca7824 */ /* 0x000fe200078e0207 */
[----:B------:R-:W-:Y:S01]  /*0c70*/  LOP3.LUT R5, R5, 0x1ffffffe, RZ, 0xc0, !PT ;  /* 0x1ffffffe05057812 */ /* 0x000fe200078ec0ff */
[----:B------:R-:W-:-:S02]  /*0c80*/  IMAD.SHL.U32 R22, R193, 0x8, RZ ;  /* 0x00000008c1167824 */ /* 0x000fc400078e00ff */
[----:B------:R-:W-:Y:S02]  /*0c90*/  IMAD.U32 R197, RZ, RZ, UR5 ;  /* 0x00000005ffc57e24 */ /* 0x000fe4000f8e00ff */
[C---:B------:R-:W-:Y:S01]  /*0ca0*/  VIADD R23, R22.reuse, 0x40 ;  /* 0x0000004016177836 */ /* 0x040fe20000000000 */
[----:B------:R-:W-:Y:S01]  /*0cb0*/  SHF.R.S32.HI R206, RZ, 0x1f, R22 ;  /* 0x0000001fffce7819 */ /* 0x000fe20000011416 */
[----:B------:R-:W-:Y:S02]  /*0cc0*/  VIADD R192, R22, 0x80 ;  /* 0x0000008016c07836 */ /* 0x000fe40000000000 */
[----:B------:R-:W-:Y:S01]  /*0cd0*/  IMAD.IADD R6, R6, 0x1, -R5 ;  /* 0x0000000106067824 */ /* 0x000fe200078e0a05 */
[----:B------:R-:W-:Y:S02]  /*0ce0*/  SHF.R.S32.HI R205, RZ, 0x1f, R23 ;  /* 0x0000001fffcd7819 */ /* 0x000fe40000011417 */
[----:B------:R-:W-:Y:S01]  /*0cf0*/  SHF.R.S32.HI R204, RZ, 0x1f, R192 ;  /* 0x0000001fffcc7819 */ /* 0x000fe200000114c0 */
[----:B------:R-:W-:-:S07]  /*0d00*/  IMAD R19, R6, 0x8, R201 ;  /* 0x0000000806137824 */ /* 0x000fce00078e02c9 */
.L_x_1067:
[----:B------:R-:W-:Y:S01]  /*0d10*/  ULDC UR5, c[0x0][0xc60] ;  /* 0x0003180000057ab9 */ /* 0x000fe20000000800 */
[----:B------:R-:W-:Y:S01]  /*0d20*/  UMOV UR8, UR4 ;  /* 0x0000000400087c82 */ /* 0x000fe20008000000 */
[----:B------:R-:W-:-:S11]  /*0d30*/  UISETP.NE.AND UP0, UPT, UR5, 0x1, UPT ;  /* 0x000000010500788c */ /* 0x000fd6000bf05270 */
[----:B------:R-:W-:Y:S01]  /*0d40*/  @UP0 ULDC UR6, c[0x0][0xc64] ;  /* 0x0003190000060ab9 */ /* 0x000fe20000000800 */
[----:B------:R-:W-:Y:S01]  /*0d50*/  @UP0 ULDC UR9, c[0x0][0xc68] ;  /* 0x00031a0000090ab9 */ /* 0x000fe20000000800 */
[----:B------:R-:W-:-:S04]  /*0d60*/  UIMAD.WIDE.U32 UR6, UR4, UR6, URZ ;  /* 0x00000006040672a5 */ /* 0x000fc8000f8e003f */
[----:B------:R-:W-:-:S03]  /*0d70*/  @UP0 USHF.R.U32.HI UR8, URZ, UR9, UR7 ;  /* 0x000000093f080299 */ /* 0x000fc60008011607 */
[----:B------:R-:W-:Y:S02]  /*0d80*/  ULDC UR6, c[0x0][0xc78] ;  /* 0x00031e0000067ab9 */ /* 0x000fe40000000800 */
[----:B------:R-:W-:Y:S02]  /*0d90*/  UISETP.GE.AND UP0, UPT, UR8, UR6, UPT ;  /* 0x000000060800728c */ /* 0x000fe4000bf06270 */
[----:B------:R-:W-:-:S04]  /*0da0*/  UIADD3 UR6, -UR8, URZ, URZ ;  /* 0x0000003f08067290 */ /* 0x000fc8000fffe13f */
[----:B------:R-:W-:Y:S01]  /*0db0*/  PLOP3.LUT P0, PT, PT, PT, UP0, 0x80, 0x0 ;  /* 0x000000000000781c */ /* 0x000fe20003f0f008 */
[----:B------:R-:W-:-:S12]  /*0dc0*/  UIMAD UR9, UR5, UR6, UR4 ;  /* 0x00000006050972a4 */ /* 0x000fd8000f8e0204 */
[----:B01234-:R-:W-:Y:S05]  /*0dd0*/  @!P0 BRA `(.L_x_963) ;  /* 0x0000000000208947 */ /* 0x01ffea0003800000 */
[----:B------:R-:W-:Y:S01]  /*0de0*/  ULDC UR7, c[0x0][0xc6c] ;  /* 0x00031b0000077ab9 */ /* 0x000fe20000000800 */
[----:B------:R-:W-:Y:S01]  /*0df0*/  UMOV UR6, UR9 ;  /* 0x0000000900067c82 */ /* 0x000fe20008000000 */
[----:B------:R-:W-:-:S11]  /*0e00*/  UISETP.NE.AND UP0, UPT, UR7, 0x1, UPT ;  /* 0x000000010700788c */ /* 0x000fd6000bf05270 */
[----:B------:R-:W-:Y:S02]  /*0e10*/  @UP0 ULDC.64 UR10, c[0x0][0xc70] ;  /* 0x00031c00000a0ab9 */ /* 0x000fe40000000a00 */
[----:B------:R-:W-:-:S04]  /*0e20*/  UIMAD.WIDE.U32 UR4, UR9, UR10, URZ ;  /* 0x0000000a090472a5 */ /* 0x000fc8000f8e003f */
[----:B------:R-:W-:-:S04]  /*0e30*/  @UP0 USHF.R.U32.HI UR6, URZ, UR11, UR5 ;  /* 0x0000000b3f060299 */ /* 0x000fc80008011605 */
[----:B------:R-:W-:Y:S01]  /*0e40*/  UIMAD UR4, UR6, UR7, URZ ;  /* 0x00000007060472a4 */ /* 0x000fe2000f8e023f */
[----:B------:R-:W-:Y:S11]  /*0e50*/  BRA `(.L_x_964) ;  /* 0x00000000001c7947 */ /* 0x000ff60003800000 */
.L_x_963:
[----:B------:R-:W-:Y:S01]  /*0e60*/  ULDC UR7, c[0x0][0xc54] ;  /* 0x0003150000077ab9 */ /* 0x000fe20000000800 */
[----:B------:R-:W-:Y:S01]  /*0e70*/  UMOV UR6, UR9 ;  /* 0x0000000900067c82 */ /* 0x000fe20008000000 */
[----:B------:R-:W-:-:S11]  /*0e80*/  UISETP.NE.AND UP0, UPT, UR7, 0x1, UPT ;  /* 0x000000010700788c */ /* 0x000fd6000bf05270 */
[----:B------:R-:W-:Y:S02]  /*0e90*/  @UP0 ULDC.64 UR10, c[0x0][0xc58] ;  /* 0x00031600000a0ab9 */ /* 0x000fe40000000a00 */
[----:B------:R-:W-:-:S04]  /*0ea0*/  UIMAD.WIDE.U32 UR4, UR9, UR10, URZ ;  /* 0x0000000a090472a5 */ /* 0x000fc8000f8e003f */
[----:B------:R-:W-:-:S04]  /*0eb0*/  @UP0 USHF.R.U32.HI UR6, URZ, UR11, UR5 ;  /* 0x0000000b3f060299 */ /* 0x000fc80008011605 */
[----:B------:R-:W-:-:S12]  /*0ec0*/  UIMAD UR4, UR6, UR7, URZ ;  /* 0x00000007060472a4 */ /* 0x000fd8000f8e023f */
.L_x_964:
[----:B------:R-:W0:Y:S01]  /*0ed0*/  LDC R199, c[0x0][0x448] ;  /* 0x00011200ffc77b82 */ /* 0x000e220000000800 */
[----:B------:R-:W-:Y:S01]  /*0ee0*/  ULDC UR7, c[0x0][0xc48] ;  /* 0x0003120000077ab9 */ /* 0x000fe20000000800 */
[----:B------:R-:W-:Y:S01]  /*0ef0*/  ULOP3.LUT UR6, URZ, UR6, URZ, 0x33, !UPT ;  /* 0x000000063f067292 */ /* 0x000fe2000f8e333f */
[----:B------:R-:W-:Y:S01]  /*0f00*/  LOP3.LUT R16, R16, 0xffefffff, RZ, 0xc0, !PT ;  /* 0xffefffff10107812 */ /* 0x000fe200078ec0ff */
[----:B------:R-:W-:Y:S02]  /*0f10*/  UISETP.NE.AND UP0, UPT, UR7, 0x1, UPT ;  /* 0x000000010700788c */ /* 0x000fe4000bf05270 */
[----:B------:R-:W-:Y:S02]  /*0f20*/  UIADD3 UR4, UR9, -UR4, URZ ;  /* 0x8000000409047290 */ /* 0x000fe4000fffe03f */
[----:B------:R-:W1:Y:S01]  /*0f30*/  LDC.64 R8, c[0x0][0x9e0] ;  /* 0x00027800ff087b82 */ /* 0x000e620000000a00 */
[----:B------:R-:W-:Y:S01]  /*0f40*/  ULDC UR5, c[0x0][0xc3c] ;  /* 0x00030f0000057ab9 */ /* 0x000fe20000000800 */
[----:B------:R-:W-:Y:S01]  /*0f50*/  ULDC UR9, c[0x0][0xc54] ;  /* 0x0003150000097ab9 */ /* 0x000fe20000000800 */
[----:B------:R-:W-:-:S02]  /*0f60*/  UIADD3 UR6, UR6, UR5, URZ ;  /* 0x0000000506067290 */ /* 0x000fc4000fffe03f */
[----:B------:R-:W-:Y:S02]  /*0f70*/  UIMAD UR8, UR8, UR9, UR4 ;  /* 0x00000009080872a4 */ /* 0x000fe4000f8e0204 */
[----:B------:R-:W-:Y:S01]  /*0f80*/  USHF.L.U32 UR41, UR6, 0x7, URZ ;  /* 0x0000000706297899 */ /* 0x000fe2000800063f */
[----:B------:R-:W2:Y:S01]  /*0f90*/  LDC R75, c[0x0][0x288] ;  /* 0x0000a200ff4b7b82 */ /* 0x000ea20000000800 */
[----:B------:R-:W-:Y:S01]  /*0fa0*/  ULDC.64 UR10, c[0x0][0x418] ;  /* 0x00010600000a7ab9 */ /* 0x000fe20000000a00 */
[----:B------:R-:W-:Y:S01]  /*0fb0*/  @UP0 ULDC UR4, c[0x0][0xc4c] ;  /* 0x0003130000040ab9 */ /* 0x000fe20000000800 */
[----:B------:R-:W-:Y:S01]  /*0fc0*/  ISETP.NE.U32.AND P0, PT, RZ, UR10, PT ;  /* 0x0000000aff007c0c */ /* 0x000fe2000bf05070 */
[----:B------:R-:W-:Y:S02]  /*0fd0*/  UIMAD.WIDE.U32 UR4, UR8, UR4, URZ ;  /* 0x00000004080472a5 */ /* 0x000fe4000f8e003f */
[----:B------:R-:W-:Y:S01]  /*0fe0*/  UIADD3 UR6, UR41, 0x7f, URZ ;  /* 0x0000007f29067890 */ /* 0x000fe2000fffe03f */
[----:B------:R-:W-:Y:S01]  /*0ff0*/  ISETP.NE.AND.EX P0, PT, RZ, UR11, PT, P0 ;  /* 0x0000000bff007c0c */ /* 0x000fe2000bf05300 */
[----:B------:R-:W3:Y:S01]  /*1000*/  LDC R0, c[0x0][0x424] ;  /* 0x00010900ff007b82 */ /* 0x000ee20000000800 */
[----:B0-----:R-:W-:Y:S01]  /*1010*/  ISETP.NE.AND P2, PT, R199, 0x1, PT ;  /* 0x00000001c700780c */ /* 0x001fe20003f45270 */
[----:B------:R-:W-:Y:S01]  /*1020*/  @UP0 ULDC UR9, c[0x0][0xc50] ;  /* 0x0003140000090ab9 */ /* 0x000fe20000000800 */
[----:B------:R-:W-:Y:S01]  /*1030*/  UMOV UR12, UR8 ;  /* 0x00000008000c7c82 */ /* 0x000fe20008000000 */
[----:B------:R-:W-:Y:S01]  /*1040*/  @UP0 USHF.R.U32.HI UR12, URZ, UR9, UR5 ;  /* 0x000000093f0c0299 */ /* 0x000fe20008011605 */
[----:B------:R-:W-:-:S03]  /*1050*/  IMAD.U32 R2, RZ, RZ, UR6 ;  /* 0x00000006ff027e24 */ /* 0x000fc6000f8e00ff */
[----:B------:R-:W0:Y:S01]  /*1060*/  LDC R7, c[0x0][0x2f0] ;  /* 0x0000bc00ff077b82 */ /* 0x000e220000000800 */
[----:B-1----:R-:W-:Y:S01]  /*1070*/  ISETP.GE.AND P1, PT, R9, 0x1, PT ;  /* 0x000000010900780c */ /* 0x002fe20003f26270 */
[----:B------:R-:W-:Y:S02]  /*1080*/  UIADD3 UR4, -UR12, URZ, URZ ;  /* 0x0000003f0c047290 */ /* 0x000fe4000fffe13f */
[----:B------:R-:W-:Y:S02]  /*1090*/  IMAD.U32 R195, RZ, RZ, UR12 ;  /* 0x0000000cffc37e24 */ /* 0x000fe4000f8e00ff */
[----:B------:R-:W-:Y:S01]  /*10a0*/  UIMAD UR4, UR7, UR4, UR8 ;  /* 0x00000004070472a4 */ /* 0x000fe2000f8e0208 */
[----:B------:R-:W-:Y:S01]  /*10b0*/  @P2 LOP3.LUT R16, R16, 0x100000, RZ, 0xfc, !PT ;  /* 0x0010000010102812 */ /* 0x000fe200078efcff */
[----:B------:R-:W1:Y:S01]  /*10c0*/  @P2 LDC R3, c[0x0][0x44c] ;  /* 0x00011300ff032b82 */ /* 0x000e620000000800 */
[----:B--2---:R-:W-:Y:S02]  /*10d0*/  IADD3 R5, -R75, 0x1, RZ ;  /* 0x000000014b057810 */ /* 0x004fe40007ffe1ff */
[----:B------:R-:W-:Y:S01]  /*10e0*/  LOP3.LUT R16, R16, 0xfff7ffff, RZ, 0xc0, !PT ;  /* 0xfff7ffff10107812 */ /* 0x000fe200078ec0ff */
[----:B------:R-:W-:-:S03]  /*10f0*/  IMAD.U32 R194, RZ, RZ, UR4 ;  /* 0x00000004ffc27e24 */ /* 0x000fc6000f8e00ff */
[----:B------:R-:W-:Y:S01]  /*1100*/  @P1 LOP3.LUT R16, R16, 0x80000, RZ, 0xfc, !PT ;  /* 0x0008000010101812 */ /* 0x000fe200078efcff */
[----:B------:R-:W2:Y:S01]  /*1110*/  @P2 LDC R4, c[0x0][0x450] ;  /* 0x00011400ff042b82 */ /* 0x000ea20000000800 */
[----:B---3--:R-:W-:-:S05]  /*1120*/  SEL R0, R0, 0x1, P0 ;  /* 0x0000000100007807 */ /* 0x008fca0000000000 */
[CC--:B0-----:R-:W-:Y:S02]  /*1130*/  IMAD R5, R0.reuse, R7.reuse, R5 ;  /* 0x0000000700057224 */ /* 0x0c1fe400078e0205 */
[----:B------:R-:W-:Y:S02]  /*1140*/  IMAD R17, R0, R7, RZ ;  /* 0x0000000700117224 */ /* 0x000fe400078e02ff */
[----:B-1----:R-:W-:-:S05]  /*1150*/  @P2 IMAD.HI.U32 R3, R3, UR6, RZ ;  /* 0x0000000603032c27 */ /* 0x002fca000f8e00ff */
[----:B--2---:R-:W-:-:S05]  /*1160*/  @P2 SHF.R.U32.HI R2, RZ, R4, R3 ;  /* 0x00000004ff022219 */ /* 0x004fca0000011603 */
[----:B------:R-:W-:-:S04]  /*1170*/  IMAD.IADD R11, R5, 0x1, R2 ;  /* 0x00000001050b7824 */ /* 0x000fc800078e0202 */
[----:B------:R-:W-:Y:S01]  /*1180*/  IMAD.IADD R2, R11, 0x1, R8 ;  /* 0x000000010b027824 */ /* 0x000fe200078e0208 */
[----:B------:R-:W-:Y:S06]  /*1190*/  @!P1 BRA `(.L_x_965) ;  /* 0x0000000000409947 */ /* 0x000fec0003800000 */
[C---:B------:R-:W-:Y:S01]  /*11a0*/  ISETP.GT.AND P0, PT, R11.reuse, RZ, PT ;  /* 0x000000ff0b00720c */ /* 0x040fe20003f04270 */
[----:B------:R-:W-:-:S12]  /*11b0*/  VIADD R3, R11, 0xffffffff ;  /* 0xffffffff0b037836 */ /* 0x000fd80000000000 */
[----:B------:R-:W-:Y:S05]  /*11c0*/  @P0 BRA `(.L_x_966) ;  /* 0x00000000001c0947 */ /* 0x000fea0003800000 */
[----:B------:R-:W-:Y:S01]  /*11d0*/  ISETP.NE.AND P0, PT, R9, 0x1, PT ;  /* 0x000000010900780c */ /* 0x000fe20003f05270 */
[----:B------:R-:W-:-:S12]  /*11e0*/  IMAD.MOV R3, RZ, RZ, -R11 ;  /* 0x000000ffff037224 */ /* 0x000fd800078e0a0b */
[----:B------:R-:W0:Y:S02]  /*11f0*/  @P0 LDC.64 R4, c[0x0][0x9e8] ;  /* 0x00027a00ff040b82 */ /* 0x000e240000000a00 */
[----:B0-----:R-:W-:-:S05]  /*1200*/  @P0 IMAD.HI.U32 R4, R3, R4, RZ ;  /* 0x0000000403040227 */ /* 0x001fca00078e00ff */
[----:B------:R-:W-:-:S04]  /*1210*/  @P0 SHF.R.U32.HI R3, RZ, R5, R4 ;  /* 0x00000005ff030219 */ /* 0x000fc80000011604 */
[----:B------:R-:W-:Y:S01]  /*1220*/  LOP3.LUT R3, RZ, R3, RZ, 0x33, !PT ;  /* 0x00000003ff037212 */ /* 0x000fe200078e33ff */
[----:B------:R-:W-:Y:S06]  /*1230*/  BRA `(.L_x_967) ;  /* 0x0000000000107947 */ /* 0x000fec0003800000 */
.L_x_966:
[----:B------:R-:W-:-:S13]  /*1240*/  ISETP.NE.AND P0, PT, R9, 0x1, PT ;  /* 0x000000010900780c */ /* 0x000fda0003f05270 */
[----:B------:R-:W0:Y:S02]  /*1250*/  @P0 LDC.64 R4, c[0x0][0x9e8] ;  /* 0x00027a00ff040b82 */ /* 0x000e240000000a00 */
[----:B0-----:R-:W-:-:S05]  /*1260*/  @P0 IMAD.HI.U32 R4, R3, R4, RZ ;  /* 0x0000000403040227 */ /* 0x001fca00078e00ff */
[----:B------:R-:W-:-:S07]  /*1270*/  @P0 SHF.R.U32.HI R3, RZ, R5, R4 ;  /* 0x00000005ff030219 */ /* 0x000fce0000011604 */
.L_x_967:
[----:B------:R-:W-:-:S05]  /*1280*/  IMAD R3, R3, R9, R9 ;  /* 0x0000000903037224 */ /* 0x000fca00078e0209 */
[----:B------:R-:W-:-:S07]  /*1290*/  VIMNMX R2, R2, R3, PT ;  /* 0x0000000302027248 */ /* 0x000fce0003fe0100 */
.L_x_965:
[----:B------:R-:W0:Y:S01]  /*12a0*/  @P2 LDC R3, c[0x0][0x44c] ;  /* 0x00011300ff032b82 */ /* 0x000e220000000800 */
[----:B------:R-:W-:Y:S01]  /*12b0*/  IMAD.U32 R4, RZ, RZ, UR41 ;  /* 0x00000029ff047e24 */ /* 0x000fe2000f8e00ff */
[----:B------:R-:W-:Y:S01]  /*12c0*/  ULDC UR4, c[0x0][0x9dc] ;  /* 0x0002770000047ab9 */ /* 0x000fe20000000800 */
[-C--:B------:R-:W-:Y:S02]  /*12d0*/  IMAD R75, R0, R7.reuse, -R75 ;  /* 0x00000007004b7224 */ /* 0x080fe400078e0a4b */
[----:B------:R-:W-:Y:S02]  /*12e0*/  VIADD R2, R2, 0x5f ;  /* 0x0000005f02027836 */ /* 0x000fe40000000000 */
[----:B------:R-:W-:Y:S01]  /*12f0*/  IMAD R0, R0, R7, 0x5f ;  /* 0x0000005f00007424 */ /* 0x000fe200078e0207 */
[----:B------:R-:W1:Y:S01]  /*1300*/  @P2 LDC R6, c[0x0][0x450] ;  /* 0x00011400ff062b82 */ /* 0x000e620000000800 */
[----:B------:R-:W-:-:S04]  /*1310*/  IMAD.HI R2, R2, 0x2aaaaaab, RZ ;  /* 0x2aaaaaab02027827 */ /* 0x000fc800078e02ff */
[----:B------:R-:W-:Y:S01]  /*1320*/  IMAD.HI R0, R0, 0x2aaaaaab, RZ ;  /* 0x2aaaaaab00007827 */ /* 0x000fe200078e02ff */
[----:B------:R-:W-:-:S04]  /*1330*/  SHF.R.U32.HI R5, RZ, 0x1f, R2 ;  /* 0x0000001fff057819 */ /* 0x000fc80000011602 */
[----:B------:R-:W-:Y:S01]  /*1340*/  LEA.HI.SX32 R74, R2, R5, 0x1c ;  /* 0x00000005024a7211 */ /* 0x000fe200078fe2ff */
[----:B0-----:R-:W-:-:S05]  /*1350*/  @P2 IMAD.HI.U32 R3, R3, UR41, RZ ;  /* 0x0000002903032c27 */ /* 0x001fca000f8e00ff */
[----:B-1----:R-:W-:Y:S02]  /*1360*/  @P2 SHF.R.U32.HI R4, RZ, R6, R3 ;  /* 0x00000006ff042219 */ /* 0x002fe40000011603 */
[----:B------:R-:W-:-:S03]  /*1370*/  SHF.R.U32.HI R3, RZ, 0x1f, R0 ;  /* 0x0000001fff037819 */ /* 0x000fc60000011600 */
[----:B------:R-:W-:Y:S01]  /*1380*/  IMAD.IADD R4, R75, 0x1, R4 ;  /* 0x000000014b047824 */ /* 0x000fe200078e0204 */
[----:B------:R-:W-:-:S03]  /*1390*/  LEA.HI.SX32 R3, R0, R3, 0x1c ;  /* 0x0000000300037211 */ /* 0x000fc600078fe2ff */
[----:B------:R-:W-:Y:S01]  /*13a0*/  VIADD R6, R4, -UR4 ;  /* 0x8000000404067c36 */ /* 0x000fe20008000000 */
[----:B------:R-:W-:-:S04]  /*13b0*/  VIMNMX R74, R3, R74, PT ;  /* 0x0000004a034a7248 */ /* 0x000fc80003fe0100 */
[----:B------:R-:W-:Y:S01]  /*13c0*/  R2UR UR4, R6 ;  /* 0x00000000060472ca */ /* 0x000fe200000e0000 */
[----:B------:R-:W-:-:S14]  /*13d0*/  @!P1 BRA `(.L_x_968) ;  /* 0x0000000000449947 */ /* 0x000fdc0003800000 */
[----:B------:R-:W-:-:S13]  /*13e0*/  ISETP.GT.AND P0, PT, R4, -0x1, PT ;  /* 0xffffffff0400780c */ /* 0x000fda0003f04270 */
[----:B------:R-:W-:Y:S05]  /*13f0*/  @P0 BRA `(.L_x_969) ;  /* 0x00000000001c0947 */ /* 0x000fea0003800000 */
[----:B------:R-:W-:Y:S02]  /*1400*/  ISETP.NE.AND P0, PT, R9, 0x1, PT ;  /* 0x000000010900780c */ /* 0x000fe40003f05270 */
[----:B------:R-:W-:-:S11]  /*1410*/  LOP3.LUT R3, RZ, R4, RZ, 0x33, !PT ;  /* 0x00000004ff037212 */ /* 0x000fd600078e33ff */
[----:B------:R-:W0:Y:S02]  /*1420*/  @P0 LDC.64 R6, c[0x0][0x9e8] ;  /* 0x00027a00ff060b82 */ /* 0x000e240000000a00 */
[----:B0-----:R-:W-:-:S05]  /*1430*/  @P0 IMAD.HI.U32 R0, R3, R6, RZ ;  /* 0x0000000603000227 */ /* 0x001fca00078e00ff */
[----:B------:R-:W-:-:S04]  /*1440*/  @P0 SHF.R.U32.HI R3, RZ, R7, R0 ;  /* 0x00000007ff030219 */ /* 0x000fc80000011600 */
[----:B------:R-:W-:Y:S01]  /*1450*/  LOP3.LUT R4, RZ, R3, RZ, 0x33, !PT ;  /* 0x00000003ff047212 */ /* 0x000fe200078e33ff */
[----:B------:R-:W-:Y:S06]  /*1460*/  BRA `(.L_x_970) ;  /* 0x0000000000107947 */ /* 0x000fec0003800000 */
.L_x_969:
[----:B------:R-:W-:-:S13]  /*1470*/  ISETP.NE.AND P0, PT, R9, 0x1, PT ;  /* 0x000000010900780c */ /* 0x000fda0003f05270 */
[----:B------:R-:W0:Y:S02]  /*1480*/  @P0 LDC.64 R2, c[0x0][0x9e8] ;  /* 0x00027a00ff020b82 */ /* 0x000e240000000a00 */
[----:B0-----:R-:W-:-:S05]  /*1490*/  @P0 IMAD.HI.U32 R0, R4, R2, RZ ;  /* 0x0000000204000227 */ /* 0x001fca00078e00ff */
[----:B------:R-:W-:-:S07]  /*14a0*/  @P0 SHF.R.U32.HI R4, RZ, R3, R0 ;  /* 0x00000003ff040219 */ /* 0x000fce0000011600 */
.L_x_970:
[----:B------:R-:W-:-:S05]  /*14b0*/  IMAD R4, R4, R9, RZ ;  /* 0x0000000904047224 */ /* 0x000fca00078e02ff */
[----:B------:R-:W-:-:S13]  /*14c0*/  R2UR UR5, R4 ;  /* 0x00000000040572ca */ /* 0x000fda00000e0000 */
[----:B------:R-:W-:-:S04]  /*14d0*/  UISETP.LT.AND UP0, UPT, UR4, UR5, UPT ;  /* 0x000000050400728c */ /* 0x000fc8000bf01270 */
[----:B------:R-:W-:-:S12]  /*14e0*/  USEL UR4, UR4, UR5, !UP0 ;  /* 0x0000000504047287 */ /* 0x000fd8000c000000 */
.L_x_968:
[----:B------:R-:W-:Y:S01]  /*14f0*/  UIMAD.WIDE UR4, UR4, 0x2aaaaaab, URZ ;  /* 0x2aaaaaab040478a5 */ /* 0x000fe2000f8e023f */
[----:B------:R-:W-:Y:S02]  /*1500*/  PLOP3.LUT P0, PT, PT, PT, PT, 0x80, 0x0 ;  /* 0x000000000000781c */ /* 0x000fe40003f0f070 */
[----:B------:R-:W-:Y:S01]  /*1510*/  CS2R R2, SRZ ;  /* 0x0000000000027805 */ /* 0x000fe2000001ff00 */
[----:B------:R-:W-:Y:S01]  /*1520*/  IMAD.MOV.U32 R0, RZ, RZ, RZ ;  /* 0x000000ffff007224 */ /* 0x000fe200078e00ff */
[----:B------:R-:W-:Y:S01]  /*1530*/  USHF.R.U32.HI UR4, URZ, 0x1f, UR5 ;  /* 0x0000001f3f047899 */ /* 0x000fe20008011605 */
[----:B------:R-:W-:Y:S02]  /*1540*/  CS2R R118, SRZ ;  /* 0x0000000000767805 */ /* 0x000fe4000001ff00 */
[----:B------:R-:W-:Y:S02]  /*1550*/  CS2R R116, SRZ ;  /* 0x0000000000747805 */ /* 0x000fe4000001ff00 */
[----:B------:R-:W-:Y:S01]  /*1560*/  CS2R R114, SRZ ;  /* 0x0000000000727805 */ /* 0x000fe2000001ff00 */
[----:B------:R-:W-:Y:S01]  /*1570*/  ULEA.HI.SX32 UR4, UR5, UR4, 0x1c ;  /* 0x0000000405047291 */ /* 0x000fe2000f8fe23f */
[----:B------:R-:W-:-:S02]  /*1580*/  CS2R R112, SRZ ;  /* 0x0000000000707805 */ /* 0x000fc4000001ff00 */
[----:B------:R-:W-:Y:S02]  /*1590*/  CS2R R110, SRZ ;  /* 0x00000000006e7805 */ /* 0x000fe4000001ff00 */
[----:B------:R-:W-:Y:S01]  /*15a0*/  CS2R R108, SRZ ;  /* 0x00000000006c7805 */ /* 0x000fe2000001ff00 */
[----:B------:R-:W-:Y:S01]  /*15b0*/  UISETP.LT.AND UP0, UPT, URZ, UR4, UPT ;  /* 0x000000043f00728c */ /* 0x000fe2000bf01270 */
[----:B------:R-:W-:Y:S02]  /*15c0*/  CS2R R106, SRZ ;  /* 0x00000000006a7805 */ /* 0x000fe4000001ff00 */
[----:B------:R-:W-:Y:S01]  /*15d0*/  CS2R R104, SRZ ;  /* 0x0000000000687805 */ /* 0x000fe2000001ff00 */
[----:B------:R-:W-:Y:S01]  /*15e0*/  IMAD.MOV.U32 R102, RZ, RZ, RZ ;  /* 0x000000ffff667224 */ /* 0x000fe200078e00ff */
[----:B------:R-:W-:Y:S01]  /*15f0*/  USEL UR60, URZ, UR4, !UP0 ;  /* 0x000000043f3c7287 */ /* 0x000fe2000c000000 */
[----:B------:R-:W-:Y:S02]  /*1600*/  CS2R R98, SRZ ;  /* 0x0000000000627805 */ /* 0x000fe4000001ff00 */
[----:B------:R-:W-:-:S02]  /*1610*/  CS2R R100, SRZ ;  /* 0x0000000000647805 */ /* 0x000fc4000001ff00 */
[----:B------:R-:W-:Y:S02]  /*1620*/  CS2R R94, SRZ ;  /* 0x00000000005e7805 */ /* 0x000fe4000001ff00 */
[----:B------:R-:W-:Y:S02]  /*1630*/  CS2R R96, SRZ ;  /* 0x0000000000607805 */ /* 0x000fe4000001ff00 */
[----:B------:R-:W-:Y:S02]  /*1640*/  CS2R R90, SRZ ;  /* 0x00000000005a7805 */ /* 0x000fe4000001ff00 */
[----:B------:R-:W-:Y:S02]  /*1650*/  ISETP.GT.AND P1, PT, R74, UR60, PT ;  /* 0x0000003c4a007c0c */ /* 0x000fe4000bf24270 */
        /* <DEDUP_REMOVED lines=22> */
[----:B------:R-:W-:Y:S01]  /*17c0*/  IMAD.MOV.U32 R53, RZ, RZ, RZ ;  /* 0x000000ffff357224 */ /* 0x000fe200078e00ff */
[----:B------:R-:W-:Y:S02]  /*17d0*/  CS2R R14, SRZ ;  /* 0x00000000000e7805 */ /* 0x000fe4000001ff00 */
[----:B------:R-:W-:Y:S02]  /*17e0*/  CS2R R130, SRZ ;  /* 0x0000000000827805 */ /* 0x000fe4000001ff00 */
[----:B------:R-:W-:Y:S02]  /*17f0*/  CS2R R12, SRZ ;  /* 0x00000000000c7805 */ /* 0x000fe4000001ff00 */
[----:B------:R-:W-:-:S02]  /*1800*/  CS2R R146, SRZ ;  /* 0x0000000000927805 */ /* 0x000fc4000001ff00 */
[----:B------:R-:W-:Y:S02]  /*1810*/  CS2R R10, SRZ ;  /* 0x00000000000a7805 */ /* 0x000fe4000001ff00 */
[----:B------:R-:W-:Y:S02]  /*1820*/  CS2R R132, SRZ ;  /* 0x0000000000847805 */ /* 0x000fe4000001ff00 */
[----:B------:R-:W-:Y:S02]  /*1830*/  CS2R R8, SRZ ;  /* 0x0000000000087805 */ /* 0x000fe4000001ff00 */
[----:B------:R-:W-:Y:S01]  /*1840*/  CS2R R148, SRZ ;  /* 0x0000000000947805 */ /* 0x000fe2000001ff00 */
[----:B------:R-:W-:Y:S01]  /*1850*/  IMAD.MOV.U32 R152, RZ, RZ, RZ ;  /* 0x000000ffff987224 */ /* 0x000fe200078e00ff */
[----:B------:R-:W-:Y:S01]  /*1860*/  CS2R R6, SRZ ;  /* 0x0000000000067805 */ /* 0x000fe2000001ff00 */
[----:B------:R-:W-:Y:S01]  /*1870*/  IMAD.MOV.U32 R33, RZ, RZ, RZ ;  /* 0x000000ffff217224 */ /* 0x000fe200078e00ff */
[----:B------:R-:W-:Y:S01]  /*1880*/  CS2R R4, SRZ ;  /* 0x0000000000047805 */ /* 0x000fe2000001ff00 */
[----:B------:R-:W-:Y:S01]  /*1890*/  IMAD.MOV.U32 R150, RZ, RZ, RZ ;  /* 0x000000ffff967224 */ /* 0x000fe200078e00ff */
[----:B------:R-:W-:Y:S06]  /*18a0*/  @!P1 BRA `(.L_x_971) ;  /* 0x000000c000fc9947 */ /* 0x000fec0003800000 */
        /* <DEDUP_REMOVED lines=22> */
[----:B------:R-:W-:Y:S02]  /*1a10*/  IMAD.U32 R10, RZ, RZ, UR6 ;  /* 0x00000006ff0a7e24 */ /* 0x000fe4000f8e00ff */
[----:B------:R-:W-:Y:S02]  /*1a20*/  IMAD.U32 R6, RZ, RZ, UR4 ;  /* 0x00000004ff067e24 */ /* 0x000fe4000f8e00ff */
[----:B------:R-:W-:-:S02]  /*1a30*/  IMAD.U32 R7, RZ, RZ, UR5 ;  /* 0x00000005ff077e24 */ /* 0x000fc4000f8e00ff */
[----:B------:R-:W-:Y:S02]  /*1a40*/  IMAD.U32 R11, RZ, RZ, UR7 ;  /* 0x00000007ff0b7e24 */ /* 0x000fe4000f8e00ff */
[----:B------:R-:W-:Y:S02]  /*1a50*/  IMAD.MOV.U32 R8, RZ, RZ, 0x70 ;  /* 0x00000070ff087424 */ /* 0x000fe400078e00ff */
[----:B------:R-:W-:Y:S02]  /*1a60*/  IMAD.MOV.U32 R12, RZ, RZ, 0x1 ;  /* 0x00000001ff0c7424 */ /* 0x000fe400078e00ff */
[----:B0-----:R-:W-:-:S07]  /*1a70*/  IMAD.MOV.U32 R13, RZ, RZ, RZ ;  /* 0x000000ffff0d7224 */ /* 0x001fce00078e00ff */
[----:B------:R-:W-:-:S07]  /*1a80*/  LEPC R20, `(.L_x_972) ;  /* 0x000000001014794e */ /* 0x000fce0000000000 */
[----:B-1----:R-:W-:Y:S05]  /*1a90*/  CALL.ABS.NOINC R2 ;  /* 0x0000000002007343 */ /* 0x002fea0003c00000 */
.L_x_972:
[----:B------:R-:W-:Y:S02]  /*1aa0*/  R2UR UR6, R197 ;  /* 0x00000000c50672ca */ /* 0x000fe400000e0000 */
[----:B------:R-:W-:-:S11]  /*1ab0*/  R2UR UR5, R203 ;  /* 0x00000000cb0572ca */ /* 0x000fd600000e0000 */
[----:B------:R-:W-:Y:S02]  /*1ac0*/  ULEA.HI UR4, UR6, UR6, URZ, 0x1 ;  /* 0x0000000606047291 */ /* 0x000fe4000f8f083f */
[----:B------:R-:W-:Y:S02]  /*1ad0*/  IMAD.U32 R2, RZ, RZ, UR5 ;  /* 0x00000005ff027e24 */ /* 0x000fe4000f8e00ff */
[----:B------:R-:W-:-:S03]  /*1ae0*/  ULOP3.LUT UR4, UR4, 0xfffffffe, URZ, 0xc0, !UPT ;  /* 0xfffffffe04047892 */ /* 0x000fc6000f8ec03f */
[----:B------:R-:W-:Y:S01]  /*1af0*/  ISETP.NE.AND P0, PT, R2, 0x3, PT ;  /* 0x000000030200780c */ /* 0x000fe20003f05270 */
[----:B------:R-:W-:-:S06]  /*1b00*/  UIADD3 UR4, UR6, -UR4, URZ ;  /* 0x8000000406047290 */ /* 0x000fcc000fffe03f */
[----:B------:R-:W-:-:S05]  /*1b10*/  IMAD.U32 R0, RZ, RZ, UR4 ;  /* 0x00000004ff007e24 */ /* 0x000fca000f8e00ff */
[----:B------:R-:W-:-:S04]  /*1b20*/  SHF.L.U32 R0, R0, 0x1f, RZ ;  /* 0x0000001f00007819 */ /* 0x000fc800000006ff */
[----:B------:R-:W0:Y:S02]  /*1b30*/  SYNCS.PHASECHK.TRANS64.TRYWAIT P1, [UR40+0x30800], R0 ;  /* 0x03080000ff0075a7 */ /* 0x000e240008020168 */
[----:B0-----:R-:W-:Y:S05]  /*1b40*/  @!P1 BRA `(.L_x_973) ;  /* 0x0000012800c09947 */ /* 0x001fea0003800000 */
.L_x_1137:
[----:B------:R-:W-:Y:S05]  /*1b50*/  @!P0 BRA `(.L_x_974) ;  /* 0x0000000000048947 */ /* 0x000fea0003800000 */
[----:B------:R-:W-:Y:S01]  /*1b60*/  BPT.TRAP 0x1 ;  /* 0x000000040000795c */ /* 0x000fe20000300000 */
.L_x_974:
[----:B0-----:R-:W-:Y:S02]  /*1b70*/  IMAD.U32 R3, RZ, RZ, UR39 ;  /* 0x00000027ff037e24 */ /* 0x001fe4000f8e00ff */
[----:B------:R-:W-:-:S03]  /*1b80*/  IMAD.U32 R0, RZ, RZ, UR38 ;  /* 0x00000026ff007e24 */ /* 0x000fc6000f8e00ff */
[----:B------:R-:W-:Y:S02]  /*1b90*/  LEA R3, R3, UR40, 0x3 ;  /* 0x0000002803037c11 */ /* 0x000fe4000f8e18ff */
[----:B------:R-:W-:-:S04]  /*1ba0*/  SHF.L.U32 R0, R0, 0x1f, RZ ;  /* 0x0000001f00007819 */ /* 0x000fc800000006ff */
[----:B------:R0:W1:Y:S01]  /*1bb0*/  SYNCS.PHASECHK.TRANS64.TRYWAIT P1, [R3+URZ+0x30830], R0 ;  /* 0x03083000030075a7 */ /* 0x000062000802017f */
[----:B------:R-:W-:Y:S05]  /*1bc0*/  @!P0 BRA `(.L_x_975) ;  /* 0x0000000000048947 */ /* 0x000fea0003800000 */
[----:B------:R-:W-:Y:S01]  /*1bd0*/  BPT.TRAP 0x1 ;  /* 0x000000040000795c */ /* 0x000fe20000300000 */
.L_x_975:
[----:B-1----:R-:W-:Y:S05]  /*1be0*/  @P1 BRA `(.L_x_976) ;  /* 0x0000000000081947 */ /* 0x002fea0003800000 */
[----:B------:R-:W1:Y:S02]  /*1bf0*/  SYNCS.PHASECHK.TRANS64.TRYWAIT P1, [R3+URZ+0x30830], R0 ;  /* 0x03083000030075a7 */ /* 0x000e64000802017f */
[----:B-1----:R-:W-:Y:S05]  /*1c00*/  @!P1 BRA `(.L_x_977) ;  /* 0x0000012800a89947 */ /* 0x002fea0003800000 */
.L_x_976:
[----:B------:R-:W-:Y:S05]  /*1c10*/  WARPSYNC.ALL ;  /* 0x0000000000007948 */ /* 0x000fea0003800000 */
[----:B------:R-:W-:Y:S01]  /*1c20*/  UIADD3 UR4, UR40, 0x1e400, URZ ;  /* 0x0001e40028047890 */ /* 0x000fe2000fffe03f */
[----:B------:R-:W-:Y:S01]  /*1c30*/  WARPGROUP.ARRIVE ;  /* 0x00000000000079c5 */ /* 0x000fe20000000000 */
[----:B------:R-:W-:Y:S01]  /*1c40*/  UMOV UR9, 0x40000040 ;  /* 0x4000004000097882 */ /* 0x000fe20000000000 */
[----:B------:R-:W-:Y:S01]  /*1c50*/  UMOV UR11, 0x40000040 ;  /* 0x40000040000b7882 */ /* 0x000fe20000000000 */
[----:B------:R-:W-:Y:S01]  /*1c60*/  USHF.R.U32.HI UR4, URZ, 0x4, UR4 ;  /* 0x000000043f047899 */ /* 0x000fe20008011604 */
[----:B------:R-:W-:Y:S01]  /*1c70*/  IMAD.U32 R9, RZ, RZ, UR9 ;  /* 0x00000009ff097e24 */ /* 0x000fe2000f8e00ff */
[----:B------:R-:W-:Y:S01]  /*1c80*/  UMOV UR57, 0x40000040 ;  /* 0x4000004000397882 */ /* 0x000fe20000000000 */
[----:B------:R-:W-:Y:S01]  /*1c90*/  UMOV UR59, 0x40000040 ;  /* 0x40000040003b7882 */ /* 0x000fe20000000000 */
[----:B------:R-:W-:Y:S01]  /*1ca0*/  ULOP3.LUT UR4, UR4, 0x3fff, URZ, 0xc0, !UPT ;  /* 0x00003fff04047892 */ /* 0x000fe2000f8ec03f */
[----:B------:R-:W-:Y:S01]  /*1cb0*/  UMOV UR13, 0x40000040 ;  /* 0x40000040000d7882 */ /* 0x000fe20000000000 */
[----:B------:R-:W-:-:S02]  /*1cc0*/  UMOV UR15, 0x40000040 ;  /* 0x40000040000f7882 */ /* 0x000fc40000000000 */
[----:B------:R-:W-:Y:S02]  /*1cd0*/  ULOP3.LUT UR42, UR4, 0x10000, URZ, 0xfc, !UPT ;  /* 0x00010000042a7892 */ /* 0x000fe4000f8efc3f */
[----:B------:R-:W-:Y:S02]  /*1ce0*/  ULOP3.LUT UR4, UR43, 0x10000, URZ, 0xfc, !UPT ;  /* 0x000100002b047892 */ /* 0x000fe4000f8efc3f */
[----:B------:R-:W-:Y:S02]  /*1cf0*/  UIMAD UR5, UR39, 0x900, UR42 ;  /* 0x00000900270578a4 */ /* 0x000fe4000f8e022a */
[----:B------:R-:W-:Y:S02]  /*1d00*/  UIADD3 UR6, UR4, 0x2, URZ ;  /* 0x0000000204067890 */ /* 0x000fe4000fffe03f */
[----:B------:R-:W-:Y:S01]  /*1d10*/  UIADD3 UR7, UR5, 0x2, URZ ;  /* 0x0000000205077890 */ /* 0x000fe2000fffe03f */
[----:B------:R-:W-:Y:S02]  /*1d20*/  UMOV UR8, UR4 ;  /* 0x0000000400087c82 */ /* 0x000fe40008000000 */
[----:B------:R-:W-:Y:S01]  /*1d30*/  UMOV UR10, UR5 ;  /* 0x00000005000a7c82 */ /* 0x000fe20008000000 */
[----:B------:R-:W-:Y:S01]  /*1d40*/  IMAD.U32 R8, RZ, RZ, UR8 ;  /* 0x00000008ff087e24 */ /* 0x000fe2000f8e00ff */
[----:B------:R-:W-:Y:S01]  /*1d50*/  HGMMA.64x96x16.F32 R24, gdesc[UR8], RZ, !UPT, gsb0 ;  /* 0x01600000081879f0 */ /* 0x000fe2000c0008ff */
[----:B------:R-:W-:Y:S01]  /*1d60*/  UMOV UR8, UR6 ;  /* 0x0000000600087c82 */ /* 0x000fe20008000000 */
[----:B------:R-:W-:Y:S01]  /*1d70*/  UMOV UR9, 0x40000040 ;  /* 0x4000004000097882 */ /* 0x000fe20000000000 */
[----:B------:R-:W-:Y:S01]  /*1d80*/  UMOV UR10, UR7 ;  /* 0x00000007000a7c82 */ /* 0x000fe20008000000 */
[----:B------:R-:W-:Y:S01]  /*1d90*/  UMOV UR11, 0x40000040 ;  /* 0x40000040000b7882 */ /* 0x000fe20000000000 */
[----:B------:R-:W-:Y:S01]  /*1da0*/  UIADD3 UR56, UR4, 0x4, URZ ;  /* 0x0000000404387890 */ /* 0x000fe2000fffe03f */
[----:B------:R-:W-:Y:S01]  /*1db0*/  IMAD.U32 R6, RZ, RZ, UR8 ;  /* 0x00000008ff067e24 */ /* 0x000fe2000f8e00ff */
[----:B------:R-:W-:Y:S01]  /*1dc0*/  UIADD3 UR58, UR5, 0x4, URZ ;  /* 0x00000004053a7890 */ /* 0x000fe2000fffe03f */
[----:B------:R-:W-:Y:S01]  /*1dd0*/  IMAD.U32 R7, RZ, RZ, UR9 ;  /* 0x00000009ff077e24 */ /* 0x000fe2000f8e00ff */
[----:B------:R-:W-:-:S02]  /*1de0*/  UIADD3 UR12, UR4, 0x400, URZ ;  /* 0x00000400040c7890 */ /* 0x000fc4000fffe03f */
[----:B------:R-:W-:Y:S02]  /*1df0*/  UIADD3 UR14, UR5, 0x300, URZ ;  /* 0x00000300050e7890 */ /* 0x000fe4000fffe03f */
        /* <DEDUP_REMOVED lines=28> */
[----:B------:R-:W-:Y:S02]  /*1fc0*/  WARPGROUP.DEPBAR.LE gsb0, 0x0 ;  /* 0x00008000000079c5 */ /* 0x000fe40000010000 */
        /* <DEDUP_REMOVED lines=39> */
.L_x_978:
[----:B------:R-:W-:Y:S01]  /*2240*/  ISETP.NE.AND P2, PT, R199, 0x1, PT ;  /* 0x00000001c700780c */ /* 0x000fe20003f45270 */
[----:B01----:R-:W-:Y:S01]  /*2250*/  VIADD R0, R19, UR41 ;  /* 0x0000002913007c36 */ /* 0x003fe20008000000 */
[----:B------:R-:W-:Y:S01]  /*2260*/  R2UR UR4, R3 ;  /* 0x00000000030472ca */ /* 0x000fe200000e0000 */
[----:B------:R-:W0:Y:S01]  /*2270*/  LDC R11, c[0x0][0x288] ;  /* 0x0000a200ff0b7b82 */ /* 0x000e220000000800 */
[----:B------:R-:W-:Y:S01]  /*2280*/  LOP3.LUT P1, RZ, R16, 0x80000, RZ, 0xc0, !PT ;  /* 0x0008000010ff7812 */ /* 0x000fe2000782c0ff */
[----:B------:R-:W-:Y:S01]  /*2290*/  IMAD.MOV.U32 R2, RZ, RZ, R0 ;  /* 0x000000ffff027224 */ /* 0x000fe200078e0000 */
[----:B------:R-:W-:Y:S01]  /*22a0*/  ULDC UR58, c[0x0][0x9dc] ;  /* 0x00027700003a7ab9 */ /* 0x000fe20000000800 */
[----:B------:R-:W-:-:S06]  /*22b0*/  ULDC UR5, c[0x0][0x9e0] ;  /* 0x0002780000057ab9 */ /* 0x000fcc0000000800 */
[----:B------:R-:W1:Y:S02]  /*22c0*/  @P2 LDC R5, c[0x0][0x44c] ;  /* 0x00011300ff052b82 */ /* 0x000e640000000800 */
[----:B------:R-:W-:-:S04]  /*22d0*/  UIADD3 UR4, UR4, 0x30840, URZ ;  /* 0x0003084004047890 */ /* 0x000fc8000fffe03f */
[----:B------:R-:W-:Y:S02]  /*22e0*/  UPRMT UR4, UR61, 0x654, UR4 ;  /* 0x000006543d047896 */ /* 0x000fe40008000004 */
[----:B------:R-:W2:Y:S07]  /*22f0*/  @P2 LDC R4, c[0x0][0x450] ;  /* 0x00011400ff042b82 */ /* 0x000eae0000000800 */
[----:B------:R-:W-:Y:S01]  /*2300*/  SYNCS.ARRIVE.TRANS64.RED.A1T0 RZ, [UR4], RZ ;  /* 0x000000ffffff79a7 */ /* 0x000fe20008100404 */
[----:B------:R-:W-:Y:S01]  /*2310*/  ULOP3.LUT UR4, URZ, UR58, URZ, 0x33, !UPT ;  /* 0x0000003a3f047292 */ /* 0x000fe2000f8e333f */
[----:B-1----:R-:W-:-:S04]  /*2320*/  @P2 IMAD.HI.U32 R3, R0, R5, RZ ;  /* 0x0000000500032227 */ /* 0x002fc800078e00ff */
[----:B------:R-:W-:Y:S02]  /*2330*/  IMAD.MOV.U32 R5, RZ, RZ, -0x60 ;  /* 0xffffffa0ff057424 */ /* 0x000fe400078e00ff */
[C---:B------:R-:W-:Y:S01]  /*2340*/  IMAD R0, R74.reuse, -0x60, R17 ;  /* 0xffffffa04a007824 */ /* 0x040fe200078e0211 */
[----:B--2---:R-:W-:Y:S01]  /*2350*/  @P2 SHF.R.U32.HI R2, RZ, R4, R3 ;  /* 0x00000004ff022219 */ /* 0x004fe20000011603 */
[----:B------:R-:W-:Y:S02]  /*2360*/  IMAD R5, R74, R5, 0x61 ;  /* 0x000000614a057424 */ /* 0x000fe400078e0205 */
[----:B------:R-:W-:Y:S02]  /*2370*/  VIADD R3, R0, 0x60 ;  /* 0x0000006000037836 */ /* 0x000fe40000000000 */
[----:B------:R-:W1:Y:S01]  /*2380*/  SHFL.IDX PT, R72, R2, RZ, 0x1c1f ;  /* 0x001c1fff02487589 */ /* 0x000e6200000e0000 */
[C---:B------:R-:W-:Y:S02]  /*2390*/  IMAD R4, R18.reuse, -0x2, R5 ;  /* 0xfffffffe12047824 */ /* 0x040fe400078e0205 */
[----:B------:R-:W-:-:S02]  /*23a0*/  IMAD R10, R18, -0x2, R3 ;  /* 0xfffffffe120a7824 */ /* 0x000fc400078e0203 */
[----:B------:R-:W-:Y:S01]  /*23b0*/  VIADD R14, R5, 0xffffffff ;  /* 0xffffffff050e7836 */ /* 0x000fe20000000000 */
[C---:B0-----:R-:W-:Y:S01]  /*23c0*/  IADD3 R0, R4.reuse, -R11, R17 ;  /* 0x8000000b04007210 */ /* 0x041fe20007ffe011 */
[----:B------:R-:W-:-:S04]  /*23d0*/  VIADD R20, R4, 0xffffffff ;  /* 0xffffffff04147836 */ /* 0x000fc80000000000 */
[C---:B------:R-:W-:Y:S02]  /*23e0*/  VIADD R13, R0.reuse, UR5 ;  /* 0x00000005000d7c36 */ /* 0x040fe40008000000 */
[----:B------:R-:W-:-:S03]  /*23f0*/  VIADD R12, R0, UR4 ;  /* 0x00000004000c7c36 */ /* 0x000fc60008000000 */
[----:B-1----:R-:W-:Y:S01]  /*2400*/  VIADDMNMX R0, R72, R13, R10, PT ;  /* 0x0000000d48007246 */ /* 0x002fe2000380010a */
[----:B------:R-:W-:Y:S01]  /*2410*/  IMAD.IADD R3, R12, 0x1, R72 ;  /* 0x000000010c037824 */ /* 0x000fe200078e0248 */
[----:B------:R-:W-:Y:S06]  /*2420*/  @!P1 BRA `(.L_x_979) ;  /* 0x00000000005c9947 */ /* 0x000fec0003800000 */
[----:B------:R-:W-:Y:S01]  /*2430*/  IADD3 R5, R17, -R11, R72 ;  /* 0x8000000b11057210 */ /* 0x000fe20007ffe048 */
[----:B------:R-:W-:Y:S03]  /*2440*/  BSSY B0, `(.L_x_980) ;  /* 0x0000012000007945 */ /* 0x000fe60003800000 */
[----:B------:R-:W-:-:S13]  /*2450*/  ISETP.GT.AND P1, PT, R5, -0x1, PT ;  /* 0xffffffff0500780c */ /* 0x000fda0003f24270 */
[----:B------:R-:W-:Y:S05]  /*2460*/  @P1 BRA `(.L_x_981) ;  /* 0x0000000000241947 */ /* 0x000fea0003800000 */
[----:B------:R-:W-:Y:S01]  /*2470*/  ULDC UR4, c[0x0][0x9e4] ;  /* 0x0002790000047ab9 */ /* 0x000fe20000000800 */
[----:B------:R-:W-:Y:S01]  /*2480*/  LOP3.LUT R5, RZ, R5, RZ, 0x33, !PT ;  /* 0x00000005ff057212 */ /* 0x000fe200078e33ff */
[----:B------:R-:W-:-:S05]  /*2490*/  IMAD.U32 R15, RZ, RZ, UR4 ;  /* 0x00000004ff0f7e24 */ /* 0x000fca000f8e00ff */
[----:B------:R-:W-:-:S13]  /*24a0*/  ISETP.NE.AND P1, PT, R15, 0x1, PT ;  /* 0x000000010f00780c */ /* 0x000fda0003f25270 */
[----:B------:R-:W0:Y:S02]  /*24b0*/  @P1 LDC.64 R72, c[0x0][0x9e8] ;  /* 0x00027a00ff481b82 */ /* 0x000e240000000a00 */
[----:B0-----:R-:W-:-:S05]  /*24c0*/  @P1 IMAD.HI.U32 R4, R5, R72, RZ ;  /* 0x0000004805041227 */ /* 0x001fca00078e00ff */
[----:B------:R-:W-:-:S04]  /*24d0*/  @P1 SHF.R.U32.HI R5, RZ, R73, R4 ;  /* 0x00000049ff051219 */ /* 0x000fc80000011604 */
[----:B------:R-:W-:Y:S01]  /*24e0*/  LOP3.LUT R5, RZ, R5, RZ, 0x33, !PT ;  /* 0x00000005ff057212 */ /* 0x000fe200078e33ff */
[----:B------:R-:W-:Y:S06]  /*24f0*/  BRA `(.L_x_982) ;  /* 0x0000000000187947 */ /* 0x000fec0003800000 */
.L_x_981:
[----:B------:R-:W-:Y:S02]  /*2500*/  ULDC UR4, c[0x0][0x9e4] ;  /* 0x0002790000047ab9 */ /* 0x000fe40000000800 */
[----:B------:R-:W-:-:S05]  /*2510*/  IMAD.U32 R15, RZ, RZ, UR4 ;  /* 0x00000004ff0f7e24 */ /* 0x000fca000f8e00ff */
[----:B------:R-:W-:-:S13]  /*2520*/  ISETP.NE.AND P1, PT, R15, 0x1, PT ;  /* 0x000000010f00780c */ /* 0x000fda0003f25270 */
[----:B------:R-:W0:Y:S02]  /*2530*/  @P1 LDC.64 R72, c[0x0][0x9e8] ;  /* 0x00027a00ff481b82 */ /* 0x000e240000000a00 */
[----:B0-----:R-:W-:-:S05]  /*2540*/  @P1 IMAD.HI.U32 R4, R5, R72, RZ ;  /* 0x0000004805041227 */ /* 0x001fca00078e00ff */
[----:B------:R-:W-:-:S07]  /*2550*/  @P1 SHF.R.U32.HI R5, RZ, R73, R4 ;  /* 0x00000049ff051219 */ /* 0x000fce0000011604 */
.L_x_982:
[----:B------:R-:W-:Y:S05]  /*2560*/  BSYNC B0 ;  /* 0x0000000000007941 */ /* 0x000fea0003800000 */
.L_x_980:
[----:B------:R-:W-:-:S05]  /*2570*/  IMAD R5, R5, R15, R20 ;  /* 0x0000000f05057224 */ /* 0x000fca00078e0214 */
[----:B------:R-:W-:Y:S02]  /*2580*/  VIADDMNMX R0, R5, R15, R0, PT ;  /* 0x0000000f05007246 */ /* 0x000fe40003800100 */
[----:B------:R-:W-:-:S07]  /*2590*/  VIMNMX R3, R3, R5, !PT ;  /* 0x0000000503037248 */ /* 0x000fce0007fe0100 */
.L_x_979:
[C---:B------:R-:W-:Y:S01]  /*25a0*/  ISETP.GE.AND P6, PT, R14.reuse, 0x9, PT ;  /* 0x000000090e00780c */ /* 0x040fe20003fc6270 */
[----:B------:R-:W0:Y:S01]  /*25b0*/  SHFL.IDX PT, R2, R2, 0x1, 0x1c1f ;  /* 0x003c1f0002027f89 */ /* 0x000e2200000e0000 */
[----:B------:R-:W-:Y:S02]  /*25c0*/  ISETP.GE.AND P1, PT, R14, 0x2, PT ;  /* 0x000000020e00780c */ /* 0x000fe40003f26270 */
[C---:B------:R-:W-:Y:S02]  /*25d0*/  ISETP.GT.AND P2, PT, R3.reuse, 0x8, !P6 ;  /* 0x000000080300780c */ /* 0x040fe40007744270 */
[----:B------:R-:W-:Y:S02]  /*25e0*/  ISETP.GT.AND P3, PT, R3, 0x1, !P1 ;  /* 0x000000010300780c */ /* 0x000fe40004f64270 */
[----:B------:R-:W-:Y:S02]  /*25f0*/  ISETP.LT.OR P2, PT, R0, 0x9, P2 ;  /* 0x000000090000780c */ /* 0x000fe40001741670 */
[----:B------:R-:W-:-:S02]  /*2600*/  ISETP.GE.AND P4, PT, R14, 0xa, PT ;  /* 0x0000000a0e00780c */ /* 0x000fc40003f86270 */
[----:B------:R-:W-:Y:S02]  /*2610*/  FSEL R21, R28, -INF , !P2 ;  /* 0xff8000001c157808 */ /* 0x000fe40005000000 */
[C---:B------:R-:W-:Y:S02]  /*2620*/  ISETP.LT.OR P3, PT, R0.reuse, 0x2, P3 ;  /* 0x000000020000780c */ /* 0x040fe40001f61670 */
[----:B------:R-:W-:Y:S02]  /*2630*/  ISETP.GT.AND P2, PT, R3, 0x9, !P4 ;  /* 0x000000090300780c */ /* 0x000fe40006744270 */
[----:B------:R-:W-:Y:S02]  /*2640*/  FSEL R25, R25, -INF , !P3 ;  /* 0xff80000019197808 */ /* 0x000fe40005800000 */
[----:B------:R-:W-:Y:S02]  /*2650*/  ISETP.LT.OR P2, PT, R0, 0xa, P2 ;  /* 0x0000000a0000780c */ /* 0x000fe40001741670 */
[----:B------:R-:W-:-:S02]  /*2660*/  ISETP.GE.AND P3, PT, R14, 0x11, PT ;  /* 0x000000110e00780c */ /* 0x000fc40003f66270 */
[----:B------:R-:W-:Y:S02]  /*2670*/  FSEL R29, R29, -INF , !P2 ;  /* 0xff8000001d1d7808 */ /* 0x000fe40005000000 */
[----:B------:R-:W-:Y:S02]  /*2680*/  ISETP.GT.AND P2, PT, R3, 0x10, !P3 ;  /* 0x000000100300780c */ /* 0x000fe40005f44270 */
[----:B------:R-:W-:Y:S02]  /*2690*/  P2R R72, PR, RZ, 0x8 ;  /* 0x00000008ff487803 */ /* 0x000fe40000000000 */
[----:B------:R-:W-:Y:S02]  /*26a0*/  ISETP.LT.OR P2, PT, R0, 0x11, P2 ;  /* 0x000000110000780c */ /* 0x000fe40001741670 */
[----:B------:R-:W-:Y:S02]  /*26b0*/  ISETP.GE.AND P3, PT, R14, 0x12, PT ;  /* 0x000000120e00780c */ /* 0x000fe40003f66270 */
[----:B------:R-:W-:-:S02]  /*26c0*/  FSEL R73, R32, -INF , !P2 ;  /* 0xff80000020497808 */ /* 0x000fc40005000000 */
[----:B------:R-:W-:Y:S02]  /*26d0*/  ISETP.GT.AND P2, PT, R3, 0x11, !P3 ;  /* 0x000000110300780c */ /* 0x000fe40005f44270 */
[----:B------:R-:W-:Y:S02]  /*26e0*/  P2R R32, PR, RZ, 0x8 ;  /* 0x00000008ff207803 */ /* 0x000fe40000000000 */
[----:B------:R-:W-:Y:S02]  /*26f0*/  ISETP.LT.OR P2, PT, R0, 0x12, P2 ;  /* 0x000000120000780c */ /* 0x000fe40001741670 */
[----:B------:R-:W-:Y:S02]  /*2700*/  ISETP.GE.AND P3, PT, R14, 0x19, PT ;  /* 0x000000190e00780c */ /* 0x000fe40003f66270 */
[----:B------:R-:W-:Y:S02]  /*2710*/  FSEL R33, R33, -INF , !P2 ;  /* 0xff80000021217808 */ /* 0x000fe40005000000 */
[----:B------:R-:W-:-:S02]  /*2720*/  ISETP.GT.AND P2, PT, R3, 0x18, !P3 ;  /* 0x000000180300780c */ /* 0x000fc40005f44270 */
[----:B------:R-:W-:Y:S02]  /*2730*/  P2R R76, PR, RZ, 0x8 ;  /* 0x00000008ff4c7803 */ /* 0x000fe40000000000 */
[----:B------:R-:W-:Y:S02]  /*2740*/  ISETP.LT.OR P2, PT, R0, 0x19, P2 ;  /* 0x000000190000780c */ /* 0x000fe40001741670 */
[----:B------:R-:W-:Y:S02]  /*2750*/  ISETP.GE.AND P3, PT, R14, 0x1a, PT ;  /* 0x0000001a0e00780c */ /* 0x000fe40003f66270 */
[----:B------:R-:W-:Y:S02]  /*2760*/  FSEL R77, R36, -INF , !P2 ;  /* 0xff800000244d7808 */ /* 0x000fe40005000000 */
[----:B------:R-:W-:Y:S02]  /*2770*/  ISETP.GT.AND P2, PT, R3, 0x19, !P3 ;  /* 0x000000190300780c */ /* 0x000fe40005f44270 */
[----:B------:R-:W-:-:S02]  /*2780*/  P2R R36, PR, RZ, 0x8 ;  /* 0x00000008ff247803 */ /* 0x000fc40000000000 */
[----:B------:R-:W-:Y:S02]  /*2790*/  ISETP.LT.OR P2, PT, R0, 0x1a, P2 ;  /* 0x0000001a0000780c */ /* 0x000fe40001741670 */
[----:B------:R-:W-:Y:S02]  /*27a0*/  ISETP.GE.AND P3, PT, R14, 0x21, PT ;  /* 0x000000210e00780c */ /* 0x000fe40003f66270 */
[----:B------:R-:W-:Y:S02]  /*27b0*/  FSEL R37, R37, -INF , !P2 ;  /* 0xff80000025257808 */ /* 0x000fe40005000000 */
[----:B------:R-:W-:Y:S02]  /*27c0*/  ISETP.GT.AND P2, PT, R3, 0x20, !P3 ;  /* 0x000000200300780c */ /* 0x000fe40005f44270 */
[----:B------:R-:W-:Y:S02]  /*27d0*/  P2R R78, PR, RZ, 0x8 ;  /* 0x00000008ff4e7803 */ /* 0x000fe40000000000 */
[----:B------:R-:W-:-:S02]  /*27e0*/  ISETP.LT.OR P2, PT, R0, 0x21, P2 ;  /* 0x000000210000780c */ /* 0x000fc40001741670 */
[----:B------:R-:W-:Y:S02]  /*27f0*/  ISETP.GE.AND P3, PT, R14, 0x22, PT ;  /* 0x000000220e00780c */ /* 0x000fe40003f66270 */
[----:B------:R-:W-:Y:S02]  /*2800*/  FSEL R79, R40, -INF , !P2 ;  /* 0xff800000284f7808 */ /* 0x000fe40005000000 */
[----:B------:R-:W-:Y:S02]  /*2810*/  ISETP.GT.AND P2, PT, R3, 0x21, !P3 ;  /* 0x000000210300780c */ /* 0x000fe40005f44270 */
[----:B------:R-:W-:Y:S02]  /*2820*/  P2R R40, PR, RZ, 0x8 ;  /* 0x00000008ff287803 */ /* 0x000fe40000000000 */
        /* <DEDUP_REMOVED lines=56> */
[----:B------:R-:W-:Y:S02]  /*2bb0*/  P2R R28, PR, RZ, 0x10 ;  /* 0x00000010ff1c7803 */ /* 0x000fe40000000000 */
[----:B------:R-:W-:Y:S02]  /*2bc0*/  FSEL R64, R64, -INF , !P2 ;  /* 0xff80000040407808 */ /* 0x000fe40005000000 */
[----:B------:R-:W-:-:S04]  /*2bd0*/  ISETP.GE.AND P2, PT, R14, 0x52, PT ;  /* 0x000000520e00780c */ /* 0x000fc80003f46270 */
[----:B------:R-:W-:-:S04]  /*2be0*/  ISETP.GT.AND P3, PT, R3, 0x51, !P2 ;  /* 0x000000510300780c */ /* 0x000fc80005764270 */
[----:B------:R-:W-:-:S04]  /*2bf0*/  ISETP.LT.OR P3, PT, R0, 0x52, P3 ;  /* 0x000000520000780c */ /* 0x000fc80001f61670 */
[----:B------:R-:W-:Y:S02]  /*2c00*/  FSEL R65, R65, -INF , !P3 ;  /* 0xff80000041417808 */ /* 0x000fe40005800000 */
[----:B------:R-:W-:-:S04]  /*2c10*/  ISETP.GE.AND P3, PT, R14, 0x59, PT ;  /* 0x000000590e00780c */ /* 0x000fc80003f66270 */
[----:B------:R-:W-:-:S04]  /*2c20*/  ISETP.GT.AND P4, PT, R3, 0x58, !P3 ;  /* 0x000000580300780c */ /* 0x000fc80005f84270 */
[----:B------:R-:W-:-:S04]  /*2c30*/  ISETP.LT.OR P4, PT, R0, 0x59, P4 ;  /* 0x000000590000780c */ /* 0x000fc80002781670 */
[----:B------:R-:W-:Y:S02]  /*2c40*/  FSEL R68, R68, -INF , !P4 ;  /* 0xff80000044447808 */ /* 0x000fe40006000000 */
[----:B------:R-:W-:-:S04]  /*2c50*/  ISETP.GE.AND P4, PT, R14, 0x1, PT ;  /* 0x000000010e00780c */ /* 0x000fc80003f86270 */
[----:B------:R-:W-:-:S04]  /*2c60*/  ISETP.GT.AND P5, PT, R3, RZ, !P4 ;  /* 0x000000ff0300720c */ /* 0x000fc800067a4270 */
[----:B------:R-:W-:-:S04]  /*2c70*/  ISETP.LT.OR P5, PT, R0, 0x1, P5 ;  /* 0x000000010000780c */ /* 0x000fc80002fa1670 */
[----:B------:R-:W-:Y:S02]  /*2c80*/  FSEL R15, R24, -INF , !P5 ;  /* 0xff800000180f7808 */ /* 0x000fe40006800000 */
[----:B------:R-:W-:-:S04]  /*2c90*/  ISETP.GE.AND P5, PT, R14, 0x5a, PT ;  /* 0x0000005a0e00780c */ /* 0x000fc80003fa6270 */
[----:B------:R-:W-:Y:S02]  /*2ca0*/  P2R R14, PR, RZ, 0x20 ;  /* 0x00000020ff0e7803 */ /* 0x000fe40000000000 */
[----:B------:R-:W-:Y:S01]  /*2cb0*/  ISETP.GT.AND P5, PT, R3, 0x59, !P5 ;  /* 0x000000590300780c */ /* 0x000fe20006fa4270 */
[----:B0-----:R-:W-:-:S03]  /*2cc0*/  IMAD.IADD R3, R12, 0x1, R2 ;  /* 0x000000010c037824 */ /* 0x001fc600078e0202 */
[----:B------:R-:W-:Y:S02]  /*2cd0*/  ISETP.LT.OR P5, PT, R0, 0x5a, P5 ;  /* 0x0000005a0000780c */ /* 0x000fe40002fa1670 */
[----:B------:R-:W-:Y:S02]  /*2ce0*/  VIADDMNMX R0, R2, R13, R10, PT ;  /* 0x0000000d02007246 */ /* 0x000fe4000380010a */
[----:B------:R-:W-:Y:S02]  /*2cf0*/  FSEL R69, R69, -INF , !P5 ;  /* 0xff80000045457808 */ /* 0x000fe40006800000 */
[----:B------:R-:W-:-:S13]  /*2d00*/  LOP3.LUT P5, RZ, R16, 0x80000, RZ, 0xc0, !PT ;  /* 0x0008000010ff7812 */ /* 0x000fda00078ac0ff */
[----:B------:R-:W-:Y:S05]  /*2d10*/  @!P5 BRA `(.L_x_983) ;  /* 0x00000000005cd947 */ /* 0x000fea0003800000 */
        /* <DEDUP_REMOVED lines=13> */
.L_x_985:
[----:B------:R-:W-:Y:S02]  /*2df0*/  ULDC UR4, c[0x0][0x9e4] ;  /* 0x0002790000047ab9 */ /* 0x000fe40000000800 */
[----:B------:R-:W-:-:S05]  /*2e00*/  IMAD.U32 R4, RZ, RZ, UR4 ;  /* 0x00000004ff047e24 */ /* 0x000fca000f8e00ff */
[----:B------:R-:W-:-:S13]  /*2e10*/  ISETP.NE.AND P5, PT, R4, 0x1, PT ;  /* 0x000000010400780c */ /* 0x000fda0003fa5270 */
[----:B------:R-:W0:Y:S02]  /*2e20*/  @P5 LDC.64 R12, c[0x0][0x9e8] ;  /* 0x00027a00ff0c5b82 */ /* 0x000e240000000a00 */
[----:B0-----:R-:W-:-:S05]  /*2e30*/  @P5 IMAD.HI.U32 R2, R5, R12, RZ ;  /* 0x0000000c05025227 */ /* 0x001fca00078e00ff */
[----:B------:R-:W-:-:S07]  /*2e40*/  @P5 SHF.R.U32.HI R5, RZ, R13, R2 ;  /* 0x0000000dff055219 */ /* 0x000fce0000011602 */
.L_x_986:
[----:B------:R-:W-:Y:S05]  /*2e50*/  BSYNC B0 ;  /* 0x0000000000007941 */ /* 0x000fea0003800000 */
.L_x_984:
[----:B------:R-:W-:-:S05]  /*2e60*/  IMAD R5, R5, R4, R20 ;  /* 0x0000000405057224 */ /* 0x000fca00078e0214 */
[----:B------:R-:W-:Y:S02]  /*2e70*/  VIADDMNMX R0, R5, R4, R0, PT ;  /* 0x0000000405007246 */ /* 0x000fe40003800100 */
[----:B------:R-:W-:-:S07]  /*2e80*/  VIMNMX R3, R3, R5, !PT ;  /* 0x0000000503037248 */ /* 0x000fce0007fe0100 */
.L_x_983:
[C---:B------:R-:W-:Y:S01]  /*2e90*/  ISETP.GT.AND P1, PT, R3.reuse, 0x1, !P1 ;  /* 0x000000010300780c */ /* 0x040fe20004f24270 */
[----:B------:R-:W-:Y:S01]  /*2ea0*/  ULDC UR10, c[0x0][0x988] ;  /* 0x00026200000a7ab9 */ /* 0x000fe20000000800 */
[----:B------:R-:W-:Y:S02]  /*2eb0*/  ISETP.GT.AND P6, PT, R3, 0x8, !P6 ;  /* 0x000000080300780c */ /* 0x000fe400077c4270 */
[C---:B------:R-:W-:Y:S02]  /*2ec0*/  ISETP.LT.OR P1, PT, R0.reuse, 0x2, P1 ;  /* 0x000000020000780c */ /* 0x040fe40000f21670 */
[----:B------:R-:W-:Y:S02]  /*2ed0*/  ISETP.LT.OR P6, PT, R0, 0x9, P6 ;  /* 0x000000090000780c */ /* 0x000fe400037c1670 */
[----:B------:R-:W-:Y:S02]  /*2ee0*/  FSEL R27, R27, -INF , !P1 ;  /* 0xff8000001b1b7808 */ /* 0x000fe40004800000 */
[----:B------:R-:W-:-:S02]  /*2ef0*/  ISETP.NE.AND P1, PT, R28, RZ, PT ;  /* 0x000000ff1c00720c */ /* 0x000fc40003f25270 */
[----:B------:R-:W-:Y:S02]  /*2f00*/  FSEL R30, R30, -INF , !P6 ;  /* 0xff8000001e1e7808 */ /* 0x000fe40007000000 */
[----:B------:R-:W-:Y:S02]  /*2f10*/  ISETP.GT.AND P1, PT, R3, 0x9, !P1 ;  /* 0x000000090300780c */ /* 0x000fe40004f24270 */
[----:B------:R-:W-:Y:S02]  /*2f20*/  ISETP.NE.AND P6, PT, R76, RZ, PT ;  /* 0x000000ff4c00720c */ /* 0x000fe40003fc5270 */
[----:B------:R-:W-:Y:S02]  /*2f30*/  ISETP.LT.OR P1, PT, R0, 0xa, P1 ;  /* 0x0000000a0000780c */ /* 0x000fe40000f21670 */
[----:B------:R-:W-:Y:S02]  /*2f40*/  FMNMX.FTZ R2, R15, R25, !PT ;  /* 0x000000190f027209 */ /* 0x000fe40007810000 */
[----:B------:R-:W-:-:S02]  /*2f50*/  FSEL R31, R31, -INF , !P1 ;  /* 0xff8000001f1f7808 */ /* 0x000fc40004800000 */
[----:B------:R-:W-:Y:S02]  /*2f60*/  ISETP.NE.AND P1, PT, R72, RZ, PT ;  /* 0x000000ff4800720c */ /* 0x000fe40003f25270 */
[----:B------:R-:W-:Y:S02]  /*2f70*/  ISETP.NE.AND P5, PT, R36, RZ, PT ;  /* 0x000000ff2400720c */ /* 0x000fe40003fa5270 */
[----:B------:R-:W-:Y:S02]  /*2f80*/  ISETP.GT.AND P1, PT, R3, 0x10, !P1 ;  /* 0x000000100300780c */ /* 0x000fe40004f24270 */
[----:B------:R-:W-:Y:S02]  /*2f90*/  FMNMX.FTZ R2, R21, R2, !PT ;  /* 0x0000000215027209 */ /* 0x000fe40007810000 */
[----:B------:R-:W-:Y:S02]  /*2fa0*/  ISETP.LT.OR P1, PT, R0, 0x11, P1 ;  /* 0x000000110000780c */ /* 0x000fe40000f21670 */
[----:B------:R-:W-:-:S02]  /*2fb0*/  FMNMX.FTZ R2, R29, R2, !PT ;  /* 0x000000021d027209 */ /* 0x000fc40007810000 */
[----:B------:R-:W-:Y:S02]  /*2fc0*/  FSEL R34, R34, -INF , !P1 ;  /* 0xff80000022227808 */ /* 0x000fe40004800000 */
[----:B------:R-:W-:Y:S02]  /*2fd0*/  ISETP.NE.AND P1, PT, R32, RZ, PT ;  /* 0x000000ff2000720c */ /* 0x000fe40003f25270 */
[----:B------:R-:W-:Y:S02]  /*2fe0*/  FMNMX.FTZ R2, R73, R2, !PT ;  /* 0x0000000249027209 */ /* 0x000fe40007810000 */
[----:B------:R-:W-:Y:S02]  /*2ff0*/  ISETP.GT.AND P1, PT, R3, 0x11, !P1 ;  /* 0x000000110300780c */ /* 0x000fe40004f24270 */
[----:B------:R-:W-:Y:S02]  /*3000*/  FMNMX.FTZ R2, R33, R2, !PT ;  /* 0x0000000221027209 */ /* 0x000fe40007810000 */
[----:B------:R-:W-:-:S02]  /*3010*/  ISETP.LT.OR P1, PT, R0, 0x12, P1 ;  /* 0x000000120000780c */ /* 0x000fc40000f21670 */
[----:B------:R-:W-:Y:S02]  /*3020*/  FMNMX.FTZ R2, R77, R2, !PT ;  /* 0x000000024d027209 */ /* 0x000fe40007810000 */
[----:B------:R-:W-:Y:S02]  /*3030*/  FSEL R35, R35, -INF , !P1 ;  /* 0xff80000023237808 */ /* 0x000fe40004800000 */
[----:B------:R-:W-:Y:S02]  /*3040*/  ISETP.GT.AND P1, PT, R3, 0x18, !P6 ;  /* 0x000000180300780c */ /* 0x000fe40007724270 */
[----:B------:R-:W-:Y:S02]  /*3050*/  FMNMX.FTZ R2, R37, R2, !PT ;  /* 0x0000000225027209 */ /* 0x000fe40007810000 */
[----:B------:R-:W-:Y:S02]  /*3060*/  ISETP.LT.OR P1, PT, R0, 0x19, P1 ;  /* 0x000000190000780c */ /* 0x000fe40000f21670 */
[----:B------:R-:W-:-:S02]  /*3070*/  FMNMX.FTZ R2, R79, R2, !PT ;  /* 0x000000024f027209 */ /* 0x000fc40007810000 */
[----:B------:R-:W-:Y:S02]  /*3080*/  FSEL R38, R38, -INF , !P1 ;  /* 0xff80000026267808 */ /* 0x000fe40004800000 */
[----:B------:R-:W-:Y:S02]  /*3090*/  ISETP.GT.AND P1, PT, R3, 0x19, !P5 ;  /* 0x000000190300780c */ /* 0x000fe40006f24270 */
[----:B------:R-:W-:Y:S02]  /*30a0*/  FMNMX.FTZ R2, R41, R2, !PT ;  /* 0x0000000229027209 */ /* 0x000fe40007810000 */
[----:B------:R-:W-:Y:S02]  /*30b0*/  ISETP.LT.OR P1, PT, R0, 0x1a, P1 ;  /* 0x0000001a0000780c */ /* 0x000fe40000f21670 */
[----:B------:R-:W-:Y:S02]  /*30c0*/  FMNMX.FTZ R2, R81, R2, !PT ;  /* 0x0000000251027209 */ /* 0x000fe40007810000 */
[----:B------:R-:W-:-:S02]  /*30d0*/  FSEL R39, R39, -INF , !P1 ;  /* 0xff80000027277808 */ /* 0x000fc40004800000 */
[----:B------:R-:W-:Y:S02]  /*30e0*/  ISETP.NE.AND P1, PT, R78, RZ, PT ;  /* 0x000000ff4e00720c */ /* 0x000fe40003f25270 */
[----:B------:R-:W-:Y:S02]  /*30f0*/  FMNMX.FTZ R5, R45, R2, !PT ;  /* 0x000000022d057209 */ /* 0x000fe40007810000 */
        /* <DEDUP_REMOVED lines=12> */
[----:B------:R-:W-:Y:S02]  /*31c0*/  ISETP.NE.AND P1, PT, R80, RZ, PT ;  /* 0x000000ff5000720c */ /* 0x000fe40003f25270 */
[----:B------:R-:W-:Y:S02]  /*31d0*/  FMNMX.FTZ R5, R57, R2, !PT ;  /* 0x0000000239057209 */ /* 0x000fe40007810000 */
[----:B------:R-:W-:Y:S02]  /*31e0*/  ISETP.GT.AND P1, PT, R3, 0x28, !P1 ;  /* 0x000000280300780c */ /* 0x000fe40004f24270 */
[----:B------:R-:W-:-:S02]  /*31f0*/  FMNMX.FTZ R2, R60, R5, !PT ;  /* 0x000000053c027209 */ /* 0x000fc40007810000 */
[----:B------:R-:W-:Y:S02]  /*3200*/  ISETP.LT.OR P1, PT, R0, 0x29, P1 ;  /* 0x000000290000780c */ /* 0x000fe40000f21670 */
[----:B------:R-:W-:Y:S02]  /*3210*/  FMNMX.FTZ R5, R61, R2, !PT ;  /* 0x000000023d057209 */ /* 0x000fe40007810000 */
[----:B------:R-:W-:Y:S02]  /*3220*/  FSEL R46, R46, -INF , !P1 ;  /* 0xff8000002e2e7808 */ /* 0x000fe40004800000 */
[----:B------:R-:W-:Y:S02]  /*3230*/  ISETP.NE.AND P1, PT, R44, RZ, PT ;  /* 0x000000ff2c00720c */ /* 0x000fe40003f25270 */
[----:B------:R-:W-:Y:S02]  /*3240*/  FMNMX.FTZ R2, R64, R5, !PT ;  /* 0x0000000540027209 */ /* 0x000fe40007810000 */
[----:B------:R-:W-:-:S02]  /*3250*/  ISETP.GT.AND P1, PT, R3, 0x29, !P1 ;  /* 0x000000290300780c */ /* 0x000fc40004f24270 */
[----:B------:R-:W-:Y:S02]  /*3260*/  FMNMX.FTZ R5, R65, R2, !PT ;  /* 0x0000000241057209 */ /* 0x000fe40007810000 */
[----:B------:R-:W-:Y:S02]  /*3270*/  ISETP.LT.OR P1, PT, R0, 0x2a, P1 ;  /* 0x0000002a0000780c */ /* 0x000fe40000f21670 */
[----:B------:R-:W-:Y:S02]  /*3280*/  FMNMX.FTZ R2, R68, R5, !PT ;  /* 0x0000000544027209 */ /* 0x000fe40007810000 */
[----:B------:R-:W-:Y:S02]  /*3290*/  FSEL R47, R47, -INF , !P1 ;  /* 0xff8000002f2f7808 */ /* 0x000fe40004800000 */
[----:B------:R-:W-:Y:S02]  /*32a0*/  ISETP.NE.AND P1, PT, R82, RZ, PT ;  /* 0x000000ff5200720c */ /* 0x000fe40003f25270 */
[----:B------:R-:W-:-:S02]  /*32b0*/  FMNMX.FTZ R2, R69, R2, !PT ;  /* 0x0000000245027209 */ /* 0x000fc40007810000 */
[----:B------:R-:W-:Y:S02]  /*32c0*/  ISETP.GT.AND P1, PT, R3, 0x30, !P1 ;  /* 0x000000300300780c */ /* 0x000fe40004f24270 */
[----:B------:R-:W-:Y:S01]  /*32d0*/  ISETP.NE.AND P6, PT, R87, RZ, PT ;  /* 0x000000ff5700720c */ /* 0x000fe20003fc5270 */
[----:B------:R-:W0:Y:S01]  /*32e0*/  SHFL.BFLY PT, R5, R2, 0x2, 0x1f ;  /* 0x0c401f0002057f89 */ /* 0x000e2200000e0000 */
[----:B------:R-:W-:Y:S02]  /*32f0*/  ISETP.LT.OR P1, PT, R0, 0x31, P1 ;  /* 0x000000310000780c */ /* 0x000fe40000f21670 */
[----:B------:R-:W-:Y:S02]  /*3300*/  ISETP.NE.AND P5, PT, R88, RZ, PT ;  /* 0x000000ff5800720c */ /* 0x000fe40003fa5270 */
[----:B------:R-:W-:Y:S02]  /*3310*/  FSEL R50, R50, -INF , !P1 ;  /* 0xff80000032327808 */ /* 0x000fe40004800000 */
[----:B------:R-:W-:-:S02]  /*3320*/  ISETP.NE.AND P1, PT, R83, RZ, PT ;  /* 0x000000ff5300720c */ /* 0x000fc40003f25270 */
[C---:B------:R-:W-:Y:S02]  /*3330*/  ISETP.GT.AND P4, PT, R3.reuse, RZ, !P4 ;  /* 0x000000ff0300720c */ /* 0x040fe40006784270 */
[----:B------:R-:W-:Y:S02]  /*3340*/  ISETP.GT.AND P1, PT, R3, 0x31, !P1 ;  /* 0x000000310300780c */ /* 0x000fe40004f24270 */
[C---:B------:R-:W-:Y:S02]  /*3350*/  ISETP.LT.OR P4, PT, R0.reuse, 0x1, P4 ;  /* 0x000000010000780c */ /* 0x040fe40002781670 */
[----:B------:R-:W-:Y:S02]  /*3360*/  ISETP.LT.OR P1, PT, R0, 0x32, P1 ;  /* 0x000000320000780c */ /* 0x000fe40000f21670 */
[----:B------:R-:W-:Y:S02]  /*3370*/  FSEL R26, R26, -INF , !P4 ;  /* 0xff8000001a1a7808 */ /* 0x000fe40006000000 */
[----:B------:R-:W-:-:S02]  /*3380*/  FSEL R51, R51, -INF , !P1 ;  /* 0xff80000033337808 */ /* 0x000fc40004800000 */
[----:B------:R-:W-:Y:S02]  /*3390*/  ISETP.NE.AND P1, PT, R84, RZ, PT ;  /* 0x000000ff5400720c */ /* 0x000fe40003f25270 */
[C---:B------:R-:W-:Y:S02]  /*33a0*/  ISETP.GT.AND P2, PT, R3.reuse, 0x51, !P2 ;  /* 0x000000510300780c */ /* 0x040fe40005744270 */
[C---:B------:R-:W-:Y:S02]  /*33b0*/  ISETP.GT.AND P1, PT, R3.reuse, 0x38, !P1 ;  /* 0x000000380300780c */ /* 0x040fe40004f24270 */
[----:B0-----:R-:W-:Y:S02]  /*33c0*/  FMNMX.FTZ R10, R2, R5, !PT ;  /* 0x00000005020a7209 */ /* 0x001fe40007810000 */
[----:B------:R-:W-:Y:S02]  /*33d0*/  ISETP.LT.OR P1, PT, R0, 0x39, P1 ;  /* 0x000000390000780c */ /* 0x000fe40000f21670 */
[----:B------:R-:W-:Y:S01]  /*33e0*/  ISETP.GT.AND P3, PT, R3, 0x58, !P3 ;  /* 0x000000580300780c */ /* 0x000fe20005f64270 */
[----:B------:R-:W0:Y:S01]  /*33f0*/  SHFL.BFLY PT, R5, R10, 0x1, 0x1f ;  /* 0x0c201f000a057f89 */ /* 0x000e2200000e0000 */
[----:B------:R-:W-:-:S02]  /*3400*/  FSEL R54, R54, -INF , !P1 ;  /* 0xff80000036367808 */ /* 0x000fc40004800000 */
[----:B------:R-:W-:Y:S02]  /*3410*/  ISETP.NE.AND P1, PT, R85, RZ, PT ;  /* 0x000000ff5500720c */ /* 0x000fe40003f25270 */
[C---:B------:R-:W-:Y:S02]  /*3420*/  ISETP.LT.OR P2, PT, R0.reuse, 0x52, P2 ;  /* 0x000000520000780c */ /* 0x040fe40001741670 */
[----:B------:R-:W-:Y:S02]  /*3430*/  ISETP.GT.AND P1, PT, R3, 0x39, !P1 ;  /* 0x000000390300780c */ /* 0x000fe40004f24270 */
[C---:B------:R-:W-:Y:S02]  /*3440*/  ISETP.LT.OR P3, PT, R0.reuse, 0x59, P3 ;  /* 0x000000590000780c */ /* 0x040fe40001f61670 */
[----:B------:R-:W-:Y:S02]  /*3450*/  ISETP.LT.OR P1, PT, R0, 0x3a, P1 ;  /* 0x0000003a0000780c */ /* 0x000fe40000f21670 */
[----:B------:R-:W-:-:S02]  /*3460*/  FSEL R67, R67, -INF , !P2 ;  /* 0xff80000043437808 */ /* 0x000fc40005000000 */
[----:B------:R-:W-:Y:S02]  /*3470*/  FSEL R55, R55, -INF , !P1 ;  /* 0xff80000037377808 */ /* 0x000fe40004800000 */
[----:B------:R-:W-:Y:S02]  /*3480*/  ISETP.NE.AND P1, PT, R86, RZ, PT ;  /* 0x000000ff5600720c */ /* 0x000fe40003f25270 */
[----:B------:R-:W-:Y:S02]  /*3490*/  FSEL R70, R70, -INF , !P3 ;  /* 0xff80000046467808 */ /* 0x000fe40005800000 */
[----:B------:R-:W-:Y:S02]  /*34a0*/  ISETP.GT.AND P1, PT, R3, 0x40, !P1 ;  /* 0x000000400300780c */ /* 0x000fe40004f24270 */
[----:B0-----:R-:W-:Y:S02]  /*34b0*/  FMNMX.FTZ R4, R10, R5, !PT ;  /* 0x000000050a047209 */ /* 0x001fe40007810000 */
[----:B------:R-:W-:-:S03]  /*34c0*/  ISETP.LT.OR P1, PT, R0, 0x41, P1 ;  /* 0x000000410000780c */ /* 0x000fc60000f21670 */
[----:B------:R-:W-:Y:S01]  /*34d0*/  FMUL.FTZ R5, R4, UR10 ;  /* 0x0000000a04057c20 */ /* 0x000fe20008410000 */
[----:B------:R-:W-:Y:S02]  /*34e0*/  FSEL R58, R58, -INF , !P1 ;  /* 0xff8000003a3a7808 */ /* 0x000fe40004800000 */
[----:B------:R-:W-:Y:S02]  /*34f0*/  ISETP.GT.AND P1, PT, R3, 0x41, !P6 ;  /* 0x000000410300780c */ /* 0x000fe40007724270 */
[----:B------:R-:W-:Y:S02]  /*3500*/  ISETP.NE.AND P6, PT, R90, RZ, PT ;  /* 0x000000ff5a00720c */ /* 0x000fe40003fc5270 */
[----:B------:R-:W-:-:S04]  /*3510*/  ISETP.LT.OR P1, PT, R0, 0x42, P1 ;  /* 0x000000420000780c */ /* 0x000fc80000f21670 */
[----:B------:R-:W-:Y:S02]  /*3520*/  FSEL R59, R59, -INF , !P1 ;  /* 0xff8000003b3b7808 */ /* 0x000fe40004800000 */
[----:B------:R-:W-:Y:S02]  /*3530*/  ISETP.GT.AND P1, PT, R3, 0x48, !P5 ;  /* 0x000000480300780c */ /* 0x000fe40006f24270 */
[----:B------:R-:W-:Y:S02]  /*3540*/  ISETP.NE.AND P5, PT, R89, RZ, PT ;  /* 0x000000ff5900720c */ /* 0x000fe40003fa5270 */
[----:B------:R-:W-:-:S04]  /*3550*/  ISETP.LT.OR P1, PT, R0, 0x49, P1 ;  /* 0x000000490000780c */ /* 0x000fc80000f21670 */
[----:B------:R-:W-:Y:S02]  /*3560*/  FSEL R62, R62, -INF , !P1 ;  /* 0xff8000003e3e7808 */ /* 0x000fe40004800000 */
[----:B------:R-:W-:-:S04]  /*3570*/  FSETP.NEU.FTZ.AND P1, PT, R4, -INF , PT ;  /* 0xff8000000400780b */ /* 0x000fc80003f3d000 */
[----:B------:R-:W-:Y:S02]  /*3580*/  FSEL R12, R5, RZ, P1 ;  /* 0x000000ff050c7208 */ /* 0x000fe40000800000 */
[----:B------:R-:W-:Y:S02]  /*3590*/  FMNMX.FTZ R5, R26, R27, !PT ;  /* 0x0000001b1a057209 */ /* 0x000fe40007810000 */
[----:B------:R-:W-:Y:S01]  /*35a0*/  ISETP.GT.AND P1, PT, R3, 0x49, !P5 ;  /* 0x000000490300780c */ /* 0x000fe20006f24270 */
[--C-:B------:R-:W-:Y:S01]  /*35b0*/  FFMA.FTZ R188, R15, UR10, -R12.reuse ;  /* 0x0000000a0fbc7c23 */ /* 0x100fe2000801080c */
[----:B------:R-:W-:Y:S01]  /*35c0*/  FMNMX.FTZ R2, R30, R5, !PT ;  /* 0x000000051e027209 */ /* 0x000fe20007810000 */
[--C-:B------:R-:W-:Y:S01]  /*35d0*/  FFMA.FTZ R10, R25, UR10, -R12.reuse ;  /* 0x0000000a190a7c23 */ /* 0x100fe2000801080c */
[----:B------:R-:W-:Y:S01]  /*35e0*/  ISETP.LT.OR P1, PT, R0, 0x4a, P1 ;  /* 0x0000004a0000780c */ /* 0x000fe20000f21670 */
[--C-:B------:R-:W-:Y:S01]  /*35f0*/  FFMA.FTZ R190, R21, UR10, -R12.reuse ;  /* 0x0000000a15be7c23 */ /* 0x100fe2000801080c */
[----:B------:R-:W-:Y:S01]  /*3600*/  FMNMX.FTZ R5, R31, R2, !PT ;  /* 0x000000021f057209 */ /* 0x000fe20007810000 */
[----:B------:R-:W-:Y:S01]  /*3610*/  MUFU.EX2 R188, R188 ;  /* 0x000000bc00bc7308 */ /* 0x000fe20000000800 */
[----:B------:R-:W-:Y:S01]  /*3620*/  FSEL R63, R63, -INF , !P1 ;  /* 0xff8000003f3f7808 */ /* 0x000fe20004800000 */
[--C-:B------:R-:W-:Y:S01]  /*3630*/  FFMA.FTZ R20, R73, UR10, -R12.reuse ;  /* 0x0000000a49147c23 */ /* 0x100fe2000801080c */
[----:B------:R-:W-:Y:S01]  /*3640*/  FMNMX.FTZ R2, R34, R5, !PT ;  /* 0x0000000522027209 */ /* 0x000fe20007810000 */
[--C-:B------:R-:W-:Y:S01]  /*3650*/  FFMA.FTZ R24, R77, UR10, -R12.reuse ;  /* 0x0000000a4d187c23 */ /* 0x100fe2000801080c */
[----:B------:R-:W-:Y:S01]  /*3660*/  ISETP.GT.AND P1, PT, R3, 0x50, !P6 ;  /* 0x000000500300780c */ /* 0x000fe20007724270 */
[--C-:B------:R-:W-:Y:S01]  /*3670*/  FFMA.FTZ R48, R48, UR10, -R12.reuse ;  /* 0x0000000a30307c23 */ /* 0x100fe2000801080c */
[----:B------:R-:W-:Y:S01]  /*3680*/  FMNMX.FTZ R13, R35, R2, !PT ;  /* 0x00000002230d7209 */ /* 0x000fe20007810000 */
[----:B------:R0:W1:Y:S01]  /*3690*/  MUFU.EX2 R5, R10 ;  /* 0x0000000a00057308 */ /* 0x0000620000000800 */
[----:B------:R-:W-:Y:S01]  /*36a0*/  ISETP.NE.AND P5, PT, R14, RZ, PT ;  /* 0x000000ff0e00720c */ /* 0x000fe20003fa5270 */
[--C-:B------:R-:W-:Y:S01]  /*36b0*/  FFMA.FTZ R14, R29, UR10, -R12.reuse ;  /* 0x0000000a1d0e7c23 */ /* 0x100fe2000801080c */
[----:B------:R-:W-:Y:S01]  /*36c0*/  FMNMX.FTZ R2, R38, R13, !PT ;  /* 0x0000000d26027209 */ /* 0x000fe20007810000 */
[--C-:B------:R-:W-:Y:S01]  /*36d0*/  FFMA.FTZ R49, R49, UR10, -R12.reuse ;  /* 0x0000000a31317c23 */ /* 0x100fe2000801080c */
[----:B------:R-:W-:Y:S01]  /*36e0*/  ISETP.LT.OR P1, PT, R0, 0x51, P1 ;  /* 0x000000510000780c */ /* 0x000fe20000f21670 */
[--C-:B------:R-:W-:Y:S01]  /*36f0*/  FFMA.FTZ R52, R52, UR10, -R12.reuse ;  /* 0x0000000a34347c23 */ /* 0x100fe2000801080c */
[----:B------:R-:W-:Y:S01]  /*3700*/  FMNMX.FTZ R13, R39, R2, !PT ;  /* 0x00000002270d7209 */ /* 0x000fe20007810000 */
[----:B------:R-:W-:Y:S01]  /*3710*/  MUFU.EX2 R190, R190 ;  /* 0x000000be00be7308 */ /* 0x000fe20000000800 */
[----:B------:R-:W-:Y:S01]  /*3720*/  ISETP.GT.AND P4, PT, R3, 0x59, !P5 ;  /* 0x000000590300780c */ /* 0x000fe20006f84270 */
[--C-:B0-----:R-:W-:Y:S01]  /*3730*/  FFMA.FTZ R10, R33, UR10, -R12.reuse ;  /* 0x0000000a210a7c23 */ /* 0x101fe2000801080c */
[----:B------:R-:W-:Y:S01]  /*3740*/  FMNMX.FTZ R2, R42, R13, !PT ;  /* 0x0000000d2a027209 */ /* 0x000fe20007810000 */
[--C-:B------:R-:W-:Y:S01]  /*3750*/  FFMA.FTZ R53, R53, UR10, -R12.reuse ;  /* 0x0000000a35357c23 */ /* 0x100fe2000801080c */
[----:B------:R-:W-:Y:S01]  /*3760*/  FSEL R66, R66, -INF , !P1 ;  /* 0xff80000042427808 */ /* 0x000fe20004800000 */
[--C-:B------:R-:W-:Y:S01]  /*3770*/  FFMA.FTZ R56, R56, UR10, -R12.reuse ;  /* 0x0000000a38387c23 */ /* 0x100fe2000801080c */
[----:B------:R-:W-:Y:S01]  /*3780*/  FMNMX.FTZ R13, R43, R2, !PT ;  /* 0x000000022b0d7209 */ /* 0x000fe20007810000 */
[----:B------:R0:W-:Y:S01]  /*3790*/  MUFU.EX2 R15, R14 ;  /* 0x0000000e000f7308 */ /* 0x0001e20000000800 */
[----:B------:R-:W-:Y:S01]  /*37a0*/  ISETP.LT.OR P4, PT, R0, 0x5a, P4 ;  /* 0x0000005a0000780c */ /* 0x000fe20002781670 */
[--C-:B------:R-:W-:Y:S01]  /*37b0*/  FFMA.FTZ R57, R57, UR10, -R12.reuse ;  /* 0x0000000a39397c23 */ /* 0x100fe2000801080c */
[----:B------:R-:W-:Y:S01]  /*37c0*/  FMNMX.FTZ R2, R46, R13, !PT ;  /* 0x0000000d2e027209 */ /* 0x000fe20007810000 */
[--C-:B------:R-:W-:Y:S01]  /*37d0*/  FFMA.FTZ R60, R60, UR10, -R12.reuse ;  /* 0x0000000a3c3c7c23 */ /* 0x100fe2000801080c */
[----:B------:R-:W-:Y:S01]  /*37e0*/  FSEL R71, R71, -INF , !P4 ;  /* 0xff80000047477808 */ /* 0x000fe20006000000 */
[--C-:B------:R-:W-:Y:S01]  /*37f0*/  FFMA.FTZ R61, R61, UR10, -R12.reuse ;  /* 0x0000000a3d3d7c23 */ /* 0x100fe2000801080c */
[----:B------:R-:W-:Y:S01]  /*3800*/  FMNMX.FTZ R13, R47, R2, !PT ;  /* 0x000000022f0d7209 */ /* 0x000fe20007810000 */
[----:B------:R-:W-:Y:S01]  /*3810*/  MUFU.EX2 R20, R20 ;  /* 0x0000001400147308 */ /* 0x000fe20000000800 */
[--C-:B0-----:R-:W-:Y:S01]  /*3820*/  FFMA.FTZ R14, R37, UR10, -R12.reuse ;  /* 0x0000000a250e7c23 */ /* 0x101fe2000801080c */
[----:B-1----:R-:W-:Y:S01]  /*3830*/  FADD.FTZ R37, R188, R5 ;  /* 0x00000005bc257221 */ /* 0x002fe20000010000 */
[----:B------:R-:W-:Y:S01]  /*3840*/  FMNMX.FTZ R2, R50, R13, !PT ;  /* 0x0000000d32027209 */ /* 0x000fe20007810000 */
[--C-:B------:R-:W-:Y:S01]  /*3850*/  FFMA.FTZ R64, R64, UR10, -R12.reuse ;  /* 0x0000000a40407c23 */ /* 0x100fe2000801080c */
[--C-:B------:R-:W-:Y:S01]  /*3860*/  FFMA.FTZ R65, R65, UR10, -R12.reuse ;  /* 0x0000000a41417c23 */ /* 0x100fe2000801080c */
[----:B------:R-:W-:Y:S01]  /*3870*/  FFMA.FTZ R68, R68, UR10, -R12 ;  /* 0x0000000a44447c23 */ /* 0x000fe2000801080c */
[----:B------:R-:W-:Y:S01]  /*3880*/  FMNMX.FTZ R13, R51, R2, !PT ;  /* 0x00000002330d7209 */ /* 0x000fe20007810000 */
[----:B------:R0:W1:Y:S01]  /*3890*/  MUFU.EX2 R21, R10 ;  /* 0x0000000a00157308 */ /* 0x0000620000000800 */
[----:B------:R-:W-:-:S02]  /*38a0*/  ISETP.NE.AND P5, PT, R199, 0x1, PT ;  /* 0x00000001c700780c */ /* 0x000fc40003fa5270 */
[----:B------:R-:W-:Y:S02]  /*38b0*/  FMNMX.FTZ R2, R54, R13, !PT ;  /* 0x0000000d36027209 */ /* 0x000fe40007810000 */
[----:B------:R-:W-:Y:S02]  /*38c0*/  F2FP.F16.F32.PACK_AB R188, R5, R188 ;  /* 0x000000bc05bc723e */ /* 0x000fe400000000ff */
[----:B------:R-:W-:Y:S01]  /*38d0*/  FMNMX.FTZ R13, R55, R2, !PT ;  /* 0x00000002370d7209 */ /* 0x000fe20007810000 */
[----:B------:R-:W-:Y:S01]  /*38e0*/  MUFU.EX2 R24, R24 ;  /* 0x0000001800187308 */ /* 0x000fe20000000800 */
[----:B0-----:R-:W-:Y:S02]  /*38f0*/  FFMA.FTZ R10, R79, UR10, -R12 ;  /* 0x0000000a4f0a7c23 */ /* 0x001fe4000801080c */
[----:B------:R-:W-:-:S04]  /*3900*/  FMNMX.FTZ R2, R58, R13, !PT ;  /* 0x0000000d3a027209 */ /* 0x000fc80007810000 */
[----:B------:R-:W-:Y:S01]  /*3910*/  FMNMX.FTZ R13, R59, R2, !PT ;  /* 0x000000023b0d7209 */ /* 0x000fe20007810000 */
[----:B------:R0:W2:Y:S01]  /*3920*/  MUFU.EX2 R25, R14 ;  /* 0x0000000e00197308 */ /* 0x0000a20000000800 */
[----:B-1----:R-:W-:Y:S02]  /*3930*/  F2FP.F16.F32.PACK_AB R184, R21, R20 ;  /* 0x0000001415b8723e */ /* 0x002fe400000000ff */
[----:B------:R-:W-:Y:S01]  /*3940*/  FMNMX.FTZ R2, R62, R13, !PT ;  /* 0x0000000d3e027209 */ /* 0x000fe20007810000 */
[----:B------:R-:W-:-:S03]  /*3950*/  FFMA.FTZ R13, R41, UR10, -R12 ;  /* 0x0000000a290d7c23 */ /* 0x000fc6000801080c */
[----:B------:R-:W-:Y:S01]  /*3960*/  FMNMX.FTZ R3, R63, R2, !PT ;  /* 0x000000023f037209 */ /* 0x000fe20007810000 */
[----:B------:R-:W-:Y:S01]  /*3970*/  MUFU.EX2 R10, R10 ;  /* 0x0000000a000a7308 */ /* 0x000fe20000000800 */
[--C-:B0-----:R-:W-:Y:S02]  /*3980*/  FFMA.FTZ R14, R45, UR10, -R12.reuse ;  /* 0x0000000a2d0e7c23 */ /* 0x101fe4000801080c */
[----:B------:R-:W-:Y:S01]  /*3990*/  FMNMX.FTZ R2, R66, R3, !PT ;  /* 0x0000000342027209 */ /* 0x000fe20007810000 */
[----:B------:R-:W0:Y:S03]  /*39a0*/  @P5 LDC R45, c[0x0][0x450] ;  /* 0x00011400ff2d5b82 */ /* 0x000e260000000800 */
[----:B------:R-:W-:Y:S01]  /*39b0*/  FMNMX.FTZ R3, R67, R2, !PT ;  /* 0x0000000243037209 */ /* 0x000fe20007810000 */
[--C-:B------:R-:W-:Y:S01]  /*39c0*/  FFMA.FTZ R2, R81, UR10, -R12.reuse ;  /* 0x0000000a51027c23 */ /* 0x100fe2000801080c */
[----:B------:R-:W1:Y:S01]  /*39d0*/  MUFU.EX2 R13, R13 ;  /* 0x0000000d000d7308 */ /* 0x000e620000000800 */
[----:B------:R-:W-:Y:S01]  /*39e0*/  FFMA.FTZ R12, R69, UR10, -R12 ;  /* 0x0000000a450c7c23 */ /* 0x000fe2000801080c */
[----:B------:R-:W-:-:S02]  /*39f0*/  FMNMX.FTZ R0, R70, R3, !PT ;  /* 0x0000000346007209 */ /* 0x000fc40007810000 */
[----:B--2---:R-:W-:Y:S02]  /*3a00*/  F2FP.F16.F32.PACK_AB R186, R25, R24 ;  /* 0x0000001819ba723e */ /* 0x004fe400000000ff */
[----:B------:R-:W-:Y:S02]  /*3a10*/  FMNMX.FTZ R0, R71, R0, !PT ;  /* 0x0000000047007209 */ /* 0x000fe40007810000 */
[----:B------:R-:W-:Y:S03]  /*3a20*/  MUFU.EX2 R182, R2 ;  /* 0x0000000200b67308 */ /* 0x000fe60000000800 */
[----:B------:R-:W2:Y:S05]  /*3a30*/  SHFL.BFLY PT, R3, R0, 0x2, 0x1f ;  /* 0x0c401f0000037f89 */ /* 0x000eaa00000e0000 */
[----:B------:R-:W-:Y:S01]  /*3a40*/  MUFU.EX2 R33, R12 ;  /* 0x0000000c00217308 */ /* 0x000fe20000000800 */
[----:B-1----:R-:W-:-:S07]  /*3a50*/  F2FP.F16.F32.PACK_AB R180, R13, R10 ;  /* 0x0000000a0db4723e */ /* 0x002fce00000000ff */
[----:B------:R1:W-:Y:S08]  /*3a60*/  MUFU.EX2 R29, R14 ;  /* 0x0000000e001d7308 */ /* 0x0003f00000000800 */
[----:B------:R-:W-:Y:S01]  /*3a70*/  MUFU.EX2 R48, R48 ;  /* 0x0000003000307308 */ /* 0x000fe20000000800 */
[----:B-1----:R-:W1:Y:S01]  /*3a80*/  @P5 LDC R14, c[0x0][0x44c] ;  /* 0x00011300ff0e5b82 */ /* 0x002e620000000800 */
[----:B--2---:R-:W-:-:S05]  /*3a90*/  FMNMX.FTZ R2, R0, R3, !PT ;  /* 0x0000000300027209 */ /* 0x004fca0007810000 */
[----:B------:R-:W2:Y:S01]  /*3aa0*/  SHFL.BFLY PT, R3, R2, 0x1, 0x1f ;  /* 0x0c201f0002037f89 */ /* 0x000ea200000e0000 */
[----:B------:R-:W3:Y:S08]  /*3ab0*/  MUFU.EX2 R49, R49 ;  /* 0x0000003100317308 */ /* 0x000ef00000000800 */
[----:B------:R-:W-:Y:S08]  /*3ac0*/  MUFU.EX2 R52, R52 ;  /* 0x0000003400347308 */ /* 0x000ff00000000800 */
[----:B------:R-:W4:Y:S01]  /*3ad0*/  MUFU.EX2 R53, R53 ;  /* 0x0000003500357308 */ /* 0x000f220000000800 */
[----:B-1----:R-:W-:Y:S01]  /*3ae0*/  @P5 IMAD.HI.U32 R28, R14, UR41, RZ ;  /* 0x000000290e1c5c27 */ /* 0x002fe2000f8e00ff */
[----:B---3--:R-:W-:-:S03]  /*3af0*/  F2FP.F16.F32.PACK_AB R176, R49, R48 ;  /* 0x0000003031b0723e */ /* 0x008fc600000000ff */
[----:B------:R-:W-:Y:S01]  /*3b00*/  IMAD.U32 R14, RZ, RZ, UR41 ;  /* 0x00000029ff0e7e24 */ /* 0x000fe2000f8e00ff */
[----:B0-----:R-:W-:Y:S02]  /*3b10*/  @P5 SHF.R.U32.HI R14, RZ, R45, R28 ;  /* 0x0000002dff0e5219 */ /* 0x001fe4000001161c */
[----:B--2---:R-:W-:Y:S01]  /*3b20*/  FMNMX.FTZ R3, R2, R3, !PT ;  /* 0x0000000302037209 */ /* 0x004fe20007810000 */
[----:B------:R-:W-:Y:S01]  /*3b30*/  FADD.FTZ R2, R190, R37 ;  /* 0x00000025be027221 */ /* 0x000fe20000010000 */
[----:B------:R-:W-:Y:S01]  /*3b40*/  MUFU.EX2 R56, R56 ;  /* 0x0000003800387308 */ /* 0x000fe20000000800 */
[----:B------:R-:W-:Y:S01]  /*3b50*/  F2FP.F16.F32.PACK_AB R190, R15, R190 ;  /* 0x000000be0fbe723e */ /* 0x000fe200000000ff */
[----:B------:R-:W-:Y:S02]  /*3b60*/  IMAD.IADD R75, R75, 0x1, R14 ;  /* 0x000000014b4b7824 */ /* 0x000fe400078e020e */
[C---:B------:R-:W-:Y:S01]  /*3b70*/  FMUL.FTZ R0, R3.reuse, UR10 ;  /* 0x0000000a03007c20 */ /* 0x040fe20008410000 */
[----:B------:R-:W-:Y:S01]  /*3b80*/  FSETP.NEU.FTZ.AND P1, PT, R3, -INF , PT ;  /* 0xff8000000300780b */ /* 0x000fe20003f3d000 */
[----:B------:R-:W-:Y:S01]  /*3b90*/  FADD.FTZ R37, R15, R2 ;  /* 0x000000020f257221 */ /* 0x000fe20000010000 */
[----:B------:R-:W-:Y:S01]  /*3ba0*/  LOP3.LUT P5, RZ, R16, 0x80000, RZ, 0xc0, !PT ;  /* 0x0008000010ff7812 */ /* 0x000fe200078ac0ff */
[----:B------:R-:W-:Y:S01]  /*3bb0*/  VIADD R14, R75, UR5 ;  /* 0x000000054b0e7c36 */ /* 0x000fe20008000000 */
[----:B------:R-:W-:Y:S01]  /*3bc0*/  FSEL R0, R0, RZ, P1 ;  /* 0x000000ff00007208 */ /* 0x000fe20000800000 */
[----:B------:R-:W-:Y:S01]  /*3bd0*/  FADD.FTZ R2, R20, R37 ;  /* 0x0000002514027221 */ /* 0x000fe20000010000 */
[----:B------:R-:W-:Y:S01]  /*3be0*/  MUFU.EX2 R57, R57 ;  /* 0x0000003900397308 */ /* 0x000fe20000000800 */
[----:B----4-:R-:W-:-:S02]  /*3bf0*/  F2FP.F16.F32.PACK_AB R178, R53, R52 ;  /* 0x0000003435b2723e */ /* 0x010fc400000000ff */
[--C-:B------:R-:W-:Y:S01]  /*3c00*/  FFMA.FTZ R26, R26, UR10, -R0.reuse ;  /* 0x0000000a1a1a7c23 */ /* 0x100fe20008010800 */
[--C-:B------:R-:W-:Y:S01]  /*3c10*/  FFMA.FTZ R27, R27, UR10, -R0.reuse ;  /* 0x0000000a1b1b7c23 */ /* 0x100fe20008010800 */
[--C-:B------:R-:W-:Y:S01]  /*3c20*/  FFMA.FTZ R30, R30, UR10, -R0.reuse ;  /* 0x0000000a1e1e7c23 */ /* 0x100fe20008010800 */
[--C-:B------:R-:W-:Y:S01]  /*3c30*/  FFMA.FTZ R31, R31, UR10, -R0.reuse ;  /* 0x0000000a1f1f7c23 */ /* 0x100fe20008010800 */
[--C-:B------:R-:W-:Y:S01]  /*3c40*/  FFMA.FTZ R34, R34, UR10, -R0.reuse ;  /* 0x0000000a22227c23 */ /* 0x100fe20008010800 */
[--C-:B------:R-:W-:Y:S01]  /*3c50*/  FFMA.FTZ R35, R35, UR10, -R0.reuse ;  /* 0x0000000a23237c23 */ /* 0x100fe20008010800 */
[----:B------:R-:W-:Y:S01]  /*3c60*/  MUFU.EX2 R26, R26 ;  /* 0x0000001a001a7308 */ /* 0x000fe20000000800 */
[--C-:B------:R-:W-:Y:S01]  /*3c70*/  FFMA.FTZ R38, R38, UR10, -R0.reuse ;  /* 0x0000000a26267c23 */ /* 0x100fe20008010800 */
[----:B------:R-:W-:Y:S01]  /*3c80*/  FFMA.FTZ R39, R39, UR10, -R0 ;  /* 0x0000000a27277c23 */ /* 0x000fe20008010800 */
[----:B------:R-:W-:Y:S01]  /*3c90*/  FADD.FTZ R41, R21, R2 ;  /* 0x0000000215297221 */ /* 0x000fe20000010000 */
[--C-:B------:R-:W-:Y:S01]  /*3ca0*/  FFMA.FTZ R42, R42, UR10, -R0.reuse ;  /* 0x0000000a2a2a7c23 */ /* 0x100fe20008010800 */
[--C-:B------:R-:W-:Y:S01]  /*3cb0*/  FFMA.FTZ R43, R43, UR10, -R0.reuse ;  /* 0x0000000a2b2b7c23 */ /* 0x100fe20008010800 */
[--C-:B------:R-:W-:Y:S01]  /*3cc0*/  FFMA.FTZ R46, R46, UR10, -R0.reuse ;  /* 0x0000000a2e2e7c23 */ /* 0x100fe20008010800 */
[--C-:B------:R-:W-:Y:S01]  /*3cd0*/  FFMA.FTZ R47, R47, UR10, -R0.reuse ;  /* 0x0000000a2f2f7c23 */ /* 0x100fe20008010800 */
[----:B------:R-:W0:Y:S01]  /*3ce0*/  MUFU.EX2 R27, R27 ;  /* 0x0000001b001b7308 */ /* 0x000e220000000800 */
[--C-:B------:R-:W-:Y:S01]  /*3cf0*/  FFMA.FTZ R50, R50, UR10, -R0.reuse ;  /* 0x0000000a32327c23 */ /* 0x100fe20008010800 */
[----:B------:R-:W-:Y:S01]  /*3d00*/  FADD.FTZ R12, R24, R41 ;  /* 0x00000029180c7221 */ /* 0x000fe20000010000 */
[--C-:B------:R-:W-:Y:S01]  /*3d10*/  FFMA.FTZ R51, R51, UR10, -R0.reuse ;  /* 0x0000000a33337c23 */ /* 0x100fe20008010800 */
[--C-:B------:R-:W-:Y:S01]  /*3d20*/  FFMA.FTZ R54, R54, UR10, -R0.reuse ;  /* 0x0000000a36367c23 */ /* 0x100fe20008010800 */
[----:B------:R-:W-:Y:S01]  /*3d30*/  FFMA.FTZ R55, R55, UR10, -R0 ;  /* 0x0000000a37377c23 */ /* 0x000fe20008010800 */
[----:B------:R-:W-:Y:S01]  /*3d40*/  FADD.FTZ R41, R25, R12 ;  /* 0x0000000c19297221 */ /* 0x000fe20000010000 */
[--C-:B------:R-:W-:Y:S01]  /*3d50*/  FFMA.FTZ R58, R58, UR10, -R0.reuse ;  /* 0x0000000a3a3a7c23 */ /* 0x100fe20008010800 */
[----:B------:R-:W1:Y:S01]  /*3d60*/  MUFU.EX2 R30, R30 ;  /* 0x0000001e001e7308 */ /* 0x000e620000000800 */
[--C-:B------:R-:W-:Y:S01]  /*3d70*/  FFMA.FTZ R59, R59, UR10, -R0.reuse ;  /* 0x0000000a3b3b7c23 */ /* 0x100fe20008010800 */
[----:B------:R-:W-:Y:S01]  /*3d80*/  FADD.FTZ R12, R10, R41 ;  /* 0x000000290a0c7221 */ /* 0x000fe20000010000 */
[--C-:B------:R-:W-:Y:S01]  /*3d90*/  FFMA.FTZ R62, R62, UR10, -R0.reuse ;  /* 0x0000000a3e3e7c23 */ /* 0x100fe20008010800 */
[--C-:B------:R-:W-:Y:S01]  /*3da0*/  FFMA.FTZ R63, R63, UR10, -R0.reuse ;  /* 0x0000000a3f3f7c23 */ /* 0x100fe20008010800 */
[----:B------:R-:W-:Y:S01]  /*3db0*/  FFMA.FTZ R66, R66, UR10, -R0 ;  /* 0x0000000a42427c23 */ /* 0x000fe20008010800 */
[----:B------:R-:W-:Y:S01]  /*3dc0*/  FADD.FTZ R41, R13, R12 ;  /* 0x0000000c0d297221 */ /* 0x000fe20000010000 */
[--C-:B------:R-:W-:Y:S01]  /*3dd0*/  FFMA.FTZ R67, R67, UR10, -R0.reuse ;  /* 0x0000000a43437c23 */ /* 0x100fe20008010800 */
[----:B------:R-:W2:Y:S01]  /*3de0*/  MUFU.EX2 R31, R31 ;  /* 0x0000001f001f7308 */ /* 0x000ea20000000800 */
[----:B0-----:R-:W-:Y:S01]  /*3df0*/  FADD.FTZ R37, R26, R27 ;  /* 0x0000001b1a257221 */ /* 0x001fe20000010000 */
[----:B------:R-:W-:Y:S01]  /*3e00*/  FADD.FTZ R12, R182, R41 ;  /* 0x00000029b60c7221 */ /* 0x000fe20000010000 */
[--C-:B------:R-:W-:Y:S01]  /*3e10*/  FFMA.FTZ R70, R70, UR10, -R0.reuse ;  /* 0x0000000a46467c23 */ /* 0x100fe20008010800 */
[----:B------:R-:W-:Y:S01]  /*3e20*/  FFMA.FTZ R0, R71, UR10, -R0 ;  /* 0x0000000a47007c23 */ /* 0x000fe20008010800 */
[----:B------:R-:W-:Y:S01]  /*3e30*/  R2UR UR11, R14 ;  /* 0x000000000e0b72ca */ /* 0x000fe200000e0000 */
[C---:B------:R-:W-:Y:S01]  /*3e40*/  FADD.FTZ R41, R29.reuse, R12 ;  /* 0x0000000c1d297221 */ /* 0x040fe20000010000 */
[----:B------:R-:W-:Y:S01]  /*3e50*/  F2FP.F16.F32.PACK_AB R182, R29, R182 ;  /* 0x000000b61db6723e */ /* 0x000fe200000000ff */
[----:B------:R-:W0:Y:S01]  /*3e60*/  MUFU.EX2 R34, R34 ;  /* 0x0000002200227308 */ /* 0x000e220000000800 */
[----:B-1----:R-:W-:Y:S01]  /*3e70*/  FADD.FTZ R2, R30, R37 ;  /* 0x000000251e027221 */ /* 0x002fe20000010000 */
[----:B------:R-:W-:Y:S01]  /*3e80*/  FADD.FTZ R12, R48, R41 ;  /* 0x00000029300c7221 */ /* 0x000fe20000010000 */
[----:B------:R-:W-:Y:S01]  /*3e90*/  F2FP.F16.F32.PACK_AB R172, R57, R56 ;  /* 0x0000003839ac723e */ /* 0x000fe200000000ff */
[----:B------:R-:W-:Y:S01]  /*3ea0*/  VIADD R14, R74, 0xfffffffe ;  /* 0xfffffffe4a0e7836 */ /* 0x000fe20000000000 */
[----:B------:R-:W-:Y:S01]  /*3eb0*/  F2FP.F16.F32.PACK_AB R189, R27, R26 ;  /* 0x0000001a1bbd723e */ /* 0x000fe200000000ff */
[----:B------:R-:W-:-:S02]  /*3ec0*/  FADD.FTZ R41, R49, R12 ;  /* 0x0000000c31297221 */ /* 0x000fc40000010000 */
[----:B------:R-:W1:Y:S01]  /*3ed0*/  MUFU.EX2 R35, R35 ;  /* 0x0000002300237308 */ /* 0x000e620000000800 */
[C---:B--2---:R-:W-:Y:S01]  /*3ee0*/  FADD.FTZ R37, R31.reuse, R2 ;  /* 0x000000021f257221 */ /* 0x044fe20000010000 */
[----:B------:R-:W-:Y:S01]  /*3ef0*/  FADD.FTZ R12, R52, R41 ;  /* 0x00000029340c7221 */ /* 0x000fe20000010000 */
[----:B------:R-:W-:-:S03]  /*3f00*/  F2FP.F16.F32.PACK_AB R191, R31, R30 ;  /* 0x0000001e1fbf723e */ /* 0x000fc600000000ff */
[----:B------:R-:W-:Y:S02]  /*3f10*/  FADD.FTZ R41, R53, R12 ;  /* 0x0000000c35297221 */ /* 0x000fe40000010000 */
[----:B------:R-:W2:Y:S01]  /*3f20*/  MUFU.EX2 R38, R38 ;  /* 0x0000002600267308 */ /* 0x000ea20000000800 */
[----:B0-----:R-:W-:Y:S01]  /*3f30*/  FADD.FTZ R2, R34, R37 ;  /* 0x0000002522027221 */ /* 0x001fe20000010000 */
[----:B------:R-:W-:-:S04]  /*3f40*/  FADD.FTZ R12, R56, R41 ;  /* 0x00000029380c7221 */ /* 0x000fc80000010000 */
[----:B------:R-:W-:Y:S02]  /*3f50*/  FADD.FTZ R15, R57, R12 ;  /* 0x0000000c390f7221 */ /* 0x000fe40000010000 */
[----:B------:R-:W0:Y:S01]  /*3f60*/  MUFU.EX2 R39, R39 ;  /* 0x0000002700277308 */ /* 0x000e220000000800 */
[C---:B-1----:R-:W-:Y:S01]  /*3f70*/  FADD.FTZ R37, R35.reuse, R2 ;  /* 0x0000000223257221 */ /* 0x042fe20000010000 */
[----:B------:R-:W-:-:S06]  /*3f80*/  F2FP.F16.F32.PACK_AB R185, R35, R34 ;  /* 0x0000002223b9723e */ /* 0x000fcc00000000ff */
[----:B------:R-:W1:Y:S01]  /*3f90*/  MUFU.EX2 R42, R42 ;  /* 0x0000002a002a7308 */ /* 0x000e620000000800 */
[----:B--2---:R-:W-:-:S07]  /*3fa0*/  FADD.FTZ R2, R38, R37 ;  /* 0x0000002526027221 */ /* 0x004fce0000010000 */
[----:B------:R-:W2:Y:S01]  /*3fb0*/  MUFU.EX2 R43, R43 ;  /* 0x0000002b002b7308 */ /* 0x000ea20000000800 */
[C---:B0-----:R-:W-:Y:S01]  /*3fc0*/  FADD.FTZ R37, R39.reuse, R2 ;  /* 0x0000000227257221 */ /* 0x041fe20000010000 */
[----:B------:R-:W-:-:S06]  /*3fd0*/  F2FP.F16.F32.PACK_AB R187, R39, R38 ;  /* 0x0000002627bb723e */ /* 0x000fcc00000000ff */
[----:B------:R-:W0:Y:S01]  /*3fe0*/  MUFU.EX2 R46, R46 ;  /* 0x0000002e002e7308 */ /* 0x000e220000000800 */
[----:B-1----:R-:W-:-:S07]  /*3ff0*/  FADD.FTZ R2, R42, R37 ;  /* 0x000000252a027221 */ /* 0x002fce0000010000 */
[----:B------:R-:W1:Y:S01]  /*4000*/  MUFU.EX2 R47, R47 ;  /* 0x0000002f002f7308 */ /* 0x000e620000000800 */
[C---:B--2---:R-:W-:Y:S01]  /*4010*/  FADD.FTZ R37, R43.reuse, R2 ;  /* 0x000000022b257221 */ /* 0x044fe20000010000 */
[----:B------:R-:W-:-:S06]  /*4020*/  F2FP.F16.F32.PACK_AB R181, R43, R42 ;  /* 0x0000002a2bb5723e */ /* 0x000fcc00000000ff */
[----:B------:R-:W2:Y:S01]  /*4030*/  MUFU.EX2 R50, R50 ;  /* 0x0000003200327308 */ /* 0x000ea20000000800 */
[----:B0-----:R-:W-:-:S07]  /*4040*/  FADD.FTZ R2, R46, R37 ;  /* 0x000000252e027221 */ /* 0x001fce0000010000 */
        /* <DEDUP_REMOVED lines=21> */
[----:B0-----:R-:W-:-:S07]  /*41a0*/  FADD.FTZ R12, R60, R15 ;  /* 0x0000000f3c0c7221 */ /* 0x001fce0000010000 */
[----:B------:R-:W0:Y:S01]  /*41b0*/  MUFU.EX2 R66, R66 ;  /* 0x0000004200427308 */ /* 0x000e220000000800 */
[C---:B-1----:R-:W-:Y:S01]  /*41c0*/  FADD.FTZ R5, R63.reuse, R2 ;  /* 0x000000023f057221 */ /* 0x042fe20000010000 */
[----:B------:R-:W-:-:S06]  /*41d0*/  F2FP.F16.F32.PACK_AB R175, R63, R62 ;  /* 0x0000003e3faf723e */ /* 0x000fcc00000000ff */
[----:B------:R-:W1:Y:S01]  /*41e0*/  MUFU.EX2 R64, R64 ;  /* 0x0000004000407308 */ /* 0x000e620000000800 */
[C---:B--2---:R-:W-:Y:S01]  /*41f0*/  FADD.FTZ R13, R61.reuse, R12 ;  /* 0x0000000c3d0d7221 */ /* 0x044fe20000010000 */
[----:B------:R-:W-:-:S06]  /*4200*/  F2FP.F16.F32.PACK_AB R174, R61, R60 ;  /* 0x0000003c3dae723e */ /* 0x000fcc00000000ff */
[----:B------:R-:W2:Y:S01]  /*4210*/  MUFU.EX2 R67, R67 ;  /* 0x0000004300437308 */ /* 0x000ea20000000800 */
[----:B0-----:R-:W-:-:S07]  /*4220*/  FADD.FTZ R2, R66, R5 ;  /* 0x0000000542027221 */ /* 0x001fce0000010000 */
[----:B------:R-:W0:Y:S01]  /*4230*/  MUFU.EX2 R65, R65 ;  /* 0x0000004100417308 */ /* 0x000e220000000800 */
[----:B-1----:R-:W-:-:S07]  /*4240*/  FADD.FTZ R10, R64, R13 ;  /* 0x0000000d400a7221 */ /* 0x002fce0000010000 */
[----:B------:R-:W1:Y:S01]  /*4250*/  MUFU.EX2 R70, R70 ;  /* 0x0000004600467308 */ /* 0x000e620000000800 */
[C---:B--2---:R-:W-:Y:S01]  /*4260*/  FADD.FTZ R5, R67.reuse, R2 ;  /* 0x0000000243057221 */ /* 0x044fe20000010000 */
[----:B------:R-:W-:-:S06]  /*4270*/  F2FP.F16.F32.PACK_AB R169, R67, R66 ;  /* 0x0000004243a9723e */ /* 0x000fcc00000000ff */
[----:B------:R-:W2:Y:S01]  /*4280*/  MUFU.EX2 R68, R68 ;  /* 0x0000004400447308 */ /* 0x000ea20000000800 */
[C---:B0-----:R-:W-:Y:S01]  /*4290*/  FADD.FTZ R13, R65.reuse, R10 ;  /* 0x0000000a410d7221 */ /* 0x041fe20000010000 */
[----:B------:R-:W-:-:S06]  /*42a0*/  F2FP.F16.F32.PACK_AB R168, R65, R64 ;  /* 0x0000004041a8723e */ /* 0x000fcc00000000ff */
[----:B------:R1:W0:Y:S02]  /*42b0*/  MUFU.EX2 R171, R0 ;  /* 0x0000000000ab7308 */ /* 0x0002240000000800 */
[----:B-1----:R-:W-:Y:S01]  /*42c0*/  FADD.FTZ R0, R70, R5 ;  /* 0x0000000546007221 */ /* 0x002fe20000010000 */
[----:B--2---:R-:W-:Y:S01]  /*42d0*/  FADD.FTZ R10, R68, R13 ;  /* 0x0000000d440a7221 */ /* 0x004fe20000010000 */
[----:B------:R-:W-:-:S03]  /*42e0*/  F2FP.F16.F32.PACK_AB R170, R33, R68 ;  /* 0x0000004421aa723e */ /* 0x000fc600000000ff */
[----:B------:R-:W-:Y:S01]  /*42f0*/  FADD.FTZ R10, R33, R10 ;  /* 0x0000000a210a7221 */ /* 0x000fe20000010000 */
[C---:B0-----:R-:W-:Y:S01]  /*4300*/  FADD.FTZ R5, R171.reuse, R0 ;  /* 0x00000000ab057221 */ /* 0x041fe20000010000 */
[----:B------:R-:W-:Y:S01]  /*4310*/  F2FP.F16.F32.PACK_AB R171, R171, R70 ;  /* 0x00000046abab723e */ /* 0x000fe200000000ff */
[----:B------:R-:W-:Y:S06]  /*4320*/  @!P5 BRA `(.L_x_987) ;  /* 0x000000000054d947 */ /* 0x000fec0003800000 */
[C---:B------:R-:W-:Y:S01]  /*4330*/  ISETP.GT.AND P1, PT, R75.reuse, RZ, PT ;  /* 0x000000ff4b00720c */ /* 0x040fe20003f24270 */
[----:B------:R-:W-:-:S05]  /*4340*/  VIADD R0, R75, 0xffffffff ;  /* 0xffffffff4b007836 */ /* 0x000fca0000000000 */
[----:B------:R-:W-:-:S07]  /*4350*/  R2UR UR14, R0 ;  /* 0x00000000000e72ca */ /* 0x000fce00000e0000 */
[----:B------:R-:W-:Y:S08]  /*4360*/  @P1 BRA `(.L_x_988) ;  /* 0x0000000000241947 */ /* 0x000ff00003800000 */
[----:B------:R-:W-:Y:S01]  /*4370*/  R2UR UR14, R75 ;  /* 0x000000004b0e72ca */ /* 0x000fe200000e0000 */
[----:B------:R-:W-:Y:S02]  /*4380*/  ULDC UR15, c[0x0][0x9e4] ;  /* 0x00027900000f7ab9 */ /* 0x000fe40000000800 */
[----:B------:R-:W-:-:S10]  /*4390*/  UISETP.NE.AND UP0, UPT, UR15, 0x1, UPT ;  /* 0x000000010f00788c */ /* 0x000fd4000bf05270 */
[----:B------:R-:W-:Y:S01]  /*43a0*/  UIADD3 UR14, -UR14, URZ, URZ ;  /* 0x0000003f0e0e7290 */ /* 0x000fe2000fffe13f */
[----:B------:R-:W-:-:S03]  /*43b0*/  @UP0 ULDC.64 UR4, c[0x0][0x9e8] ;  /* 0x00027a0000040ab9 */ /* 0x000fc60000000a00 */
[----:B------:R-:W-:-:S04]  /*43c0*/  UIMAD.WIDE.U32 UR6, UR14, UR4, URZ ;  /* 0x000000040e0672a5 */ /* 0x000fc8000f8e003f */
[----:B------:R-:W-:-:S04]  /*43d0*/  @UP0 USHF.R.U32.HI UR14, URZ, UR5, UR7 ;  /* 0x000000053f0e0299 */ /* 0x000fc80008011607 */
[----:B------:R-:W-:Y:S01]  /*43e0*/  ULOP3.LUT UR14, URZ, UR14, URZ, 0x33, !UPT ;  /* 0x0000000e3f0e7292 */ /* 0x000fe2000f8e333f */
[----:B------:R-:W-:Y:S11]  /*43f0*/  BRA `(.L_x_989) ;  /* 0x0000000000147947 */ /* 0x000ff60003800000 */
.L_x_988:
[----:B------:R-:W-:Y:S02]  /*4400*/  ULDC UR15, c[0x0][0x9e4] ;  /* 0x00027900000f7ab9 */ /* 0x000fe40000000800 */
[----:B------:R-:W-:-:S11]  /*4410*/  UISETP.NE.AND UP0, UPT, UR15, 0x1, UPT ;  /* 0x000000010f00788c */ /* 0x000fd6000bf05270 */
[----:B------:R-:W-:Y:S02]  /*4420*/  @UP0 ULDC.64 UR4, c[0x0][0x9e8] ;  /* 0x00027a0000040ab9 */ /* 0x000fe40000000a00 */
[----:B------:R-:W-:-:S04]  /*4430*/  UIMAD.WIDE.U32 UR6, UR14, UR4, URZ ;  /* 0x000000040e0672a5 */ /* 0x000fc8000f8e003f */
[----:B------:R-:W-:-:S12]  /*4440*/  @UP0 USHF.R.U32.HI UR14, URZ, UR5, UR7 ;  /* 0x000000053f0e0299 */ /* 0x000fd80008011607 */
.L_x_989:
[----:B------:R-:W-:-:S04]  /*4450*/  UIMAD UR14, UR14, UR15, UR15 ;  /* 0x0000000f0e0e72a4 */ /* 0x000fc8000f8e020f */
[----:B------:R-:W-:-:S04]  /*4460*/  UISETP.LT.AND UP0, UPT, UR11, UR14, UPT ;  /* 0x0000000e0b00728c */ /* 0x000fc8000bf01270 */
[----:B------:R-:W-:-:S12]  /*4470*/  USEL UR11, UR11, UR14, UP0 ;  /* 0x0000000e0b0b7287 */ /* 0x000fd80008000000 */
.L_x_987:
[----:B------:R-:W-:Y:S01]  /*4480*/  UIMAD.WIDE UR4, UR11, 0x2aaaaaab, URZ ;  /* 0x2aaaaaab0b0478a5 */ /* 0x000fe2000f8e023f */
[----:B------:R-:W-:Y:S01]  /*4490*/  IMAD.MOV.U32 R2, RZ, RZ, 0x3f800000 ;  /* 0x3f800000ff027424 */ /* 0x000fe200078e00ff */
[----:B------:R-:W-:Y:S01]  /*44a0*/  CS2R R118, SRZ ;  /* 0x0000000000767805 */ /* 0x000fe2000001ff00 */
[----:B------:R-:W-:Y:S01]  /*44b0*/  IMAD.MOV.U32 R0, RZ, RZ, 0x3f800000 ;  /* 0x3f800000ff007424 */ /* 0x000fe200078e00ff */
        /* <DEDUP_REMOVED lines=8> */
[----:B------:R-:W-:Y:S01]  /*4540*/  UISETP.LT.AND UP0, UPT, UR60, UR4, UPT ;  /* 0x000000043c00728c */ /* 0x000fe2000bf01270 */
[----:B------:R-:W-:Y:S02]  /*4550*/  CS2R R104, SRZ ;  /* 0x0000000000687805 */ /* 0x000fe4000001ff00 */
[----:B------:R-:W-:Y:S02]  /*4560*/  CS2R R102, SRZ ;  /* 0x0000000000667805 */ /* 0x000fe4000001ff00 */
[----:B------:R-:W-:Y:S01]  /*4570*/  CS2R R100, SRZ ;  /* 0x0000000000647805 */ /* 0x000fe2000001ff00 */
[----:B------:R-:W-:Y:S01]  /*4580*/  USEL UR43, UR60, UR4, !UP0 ;  /* 0x000000043c2b7287 */ /* 0x000fe2000c000000 */
[----:B------:R-:W-:-:S02]  /*4590*/  CS2R R98, SRZ ;  /* 0x0000000000627805 */ /* 0x000fc4000001ff00 */
[----:B------:R-:W-:Y:S02]  /*45a0*/  CS2R R96, SRZ ;  /* 0x0000000000607805 */ /* 0x000fe4000001ff00 */
[----:B------:R-:W-:Y:S02]  /*45b0*/  CS2R R94, SRZ ;  /* 0x00000000005e7805 */ /* 0x000fe4000001ff00 */
[----:B------:R-:W-:Y:S02]  /*45c0*/  CS2R R92, SRZ ;  /* 0x00000000005c7805 */ /* 0x000fe4000001ff00 */
[----:B------:R-:W-:Y:S02]  /*45d0*/  CS2R R90, SRZ ;  /* 0x00000000005a7805 */ /* 0x000fe4000001ff00 */
[----:B------:R-:W-:Y:S02]  /*45e0*/  ISETP.GE.AND P1, PT, R14, UR43, PT ;  /* 0x0000002b0e007c0c */ /* 0x000fe4000bf26270 */
        /* <DEDUP_REMOVED lines=33> */
[----:B------:R-:W-:Y:S06]  /*4800*/  @!P1 BRA `(.L_x_990) ;  /* 0x0000003000489947 */ /* 0x000fec0003800000 */
[----:B------:R-:W-:Y:S01]  /*4810*/  IMAD.MOV.U32 R13, RZ, RZ, R3 ;  /* 0x000000ffff0d7224 */ /* 0x000fe200078e0003 */
[----:B------:R-:W-:Y:S01]  /*4820*/  UMOV UR7, UR38 ;  /* 0x0000002600077c82 */ /* 0x000fe20008000000 */
[----:B------:R-:W-:Y:S01]  /*4830*/  IMAD.MOV.U32 R12, RZ, RZ, R4 ;  /* 0x000000ffff0c7224 */ /* 0x000fe200078e0004 */
[----:B------:R-:W-:Y:S01]  /*4840*/  UMOV UR4, UR39 ;  /* 0x0000002700047c82 */ /* 0x000fe20008000000 */
[----:B------:R-:W-:Y:S01]  /*4850*/  IMAD.MOV.U32 R2, RZ, RZ, 0x3f800000 ;  /* 0x3f800000ff027424 */ /* 0x000fe200078e00ff */
[----:B------:R-:W-:Y:S01]  /*4860*/  ULDC UR54, c[0x0][0x9e4] ;  /* 0x0002790000367ab9 */ /* 0x000fe20000000800 */
[----:B------:R-:W-:Y:S01]  /*4870*/  IMAD.MOV.U32 R119, RZ, RZ, RZ ;  /* 0x000000ffff777224 */ /* 0x000fe200078e00ff */
[----:B------:R-:W-:Y:S01]  /*4880*/  ULDC UR58, c[0x0][0x9dc] ;  /* 0x00027700003a7ab9 */ /* 0x000fe20000000800 */
[----:B------:R-:W-:Y:S01]  /*4890*/  ULDC UR55, c[0x0][0x988] ;  /* 0x0002620000377ab9 */ /* 0x000fe20000000800 */
[----:B------:R-:W-:-:S05]  /*48a0*/  ULDC UR59, c[0x0][0x9e0] ;  /* 0x00027800003b7ab9 */ /* 0x000fca0000000800 */
.L_x_1009:
[----:B------:R-:W-:-:S04]  /*48b0*/  UISETP.NE.AND UP0, UPT, UR4, 0x1, UPT ;  /* 0x000000010400788c */ /* 0x000fc8000bf05270 */
[----:B------:R-:W-:-:S04]  /*48c0*/  USEL UR38, URZ, 0x1, UP0 ;  /* 0x000000013f267887 */ /* 0x000fc80008000000 */
[----:B------:R-:W-:Y:S01]  /*48d0*/  ULOP3.LUT UR38, UR7, UR38, URZ, 0x3c, !UPT ;  /* 0x0000002607267292 */ /* 0x000fe2000f8e3c3f */
[----:B------:R-:W-:Y:S11]  /*48e0*/  @!P0 BRA `(.L_x_991) ;  /* 0x0000000000048947 */ /* 0x000ff60003800000 */
[----:B------:R-:W-:Y:S01]  /*48f0*/  BPT.TRAP 0x1 ;  /* 0x000000040000795c */ /* 0x000fe20000300000 */
.L_x_991:
[----:B------:R-:W-:Y:S01]  /*4900*/  UIADD3 UR39, UR4, 0x1, URZ ;  /* 0x0000000104277890 */ /* 0x000fe2000fffe03f */
[----:B------:R-:W-:-:S03]  /*4910*/  IMAD.U32 R3, RZ, RZ, UR38 ;  /* 0x00000026ff037e24 */ /* 0x000fc6000f8e00ff */
[----:B------:R-:W-:Y:S02]  /*4920*/  UISETP.NE.AND UP0, UPT, UR39, 0x2, UPT ;  /* 0x000000022700788c */ /* 0x000fe4000bf05270 */
[----:B------:R-:W-:Y:S02]  /*4930*/  SHF.L.U32 R3, R3, 0x1f, RZ ;  /* 0x0000001f03037819 */ /* 0x000fe400000006ff */
[----:B------:R-:W-:-:S04]  /*4940*/  USEL UR39, UR39, URZ, UP0 ;  /* 0x0000003f27277287 */ /* 0x000fc80008000000 */
[----:B------:R-:W-:-:S09]  /*4950*/  ULEA UR6, UR39, UR40, 0x3 ;  /* 0x0000002827067291 */ /* 0x000fd2000f8e183f */
[----:B------:R0:W1:Y:S01]  /*4960*/  SYNCS.PHASECHK.TRANS64.TRYWAIT P1, [UR6+0x30830], R3 ;  /* 0x03083003ff0075a7 */ /* 0x0000620008020146 */
[----:B------:R-:W-:Y:S05]  /*4970*/  @!P0 BRA `(.L_x_992) ;  /* 0x0000000000048947 */ /* 0x000fea0003800000 */
[----:B------:R-:W-:Y:S01]  /*4980*/  BPT.TRAP 0x1 ;  /* 0x000000040000795c */ /* 0x000fe20000300000 */
.L_x_992:
[----:B-1----:R-:W-:Y:S05]  /*4990*/  @P1 BRA `(.L_x_993) ;  /* 0x0000000000081947 */ /* 0x002fea0003800000 */
[----:B------:R-:W1:Y:S02]  /*49a0*/  SYNCS.PHASECHK.TRANS64.TRYWAIT P1, [UR6+0x30830], R3 ;  /* 0x03083003ff0075a7 */ /* 0x000e640008020146 */
[----:B-1----:R-:W-:Y:S05]  /*49b0*/  @!P1 BRA `(.L_x_994) ;  /* 0x000000fc00509947 */ /* 0x002fea0003800000 */
.L_x_993:
        /* <DEDUP_REMOVED lines=120> */
[-C--:B------:R-:W-:Y:S01]  /*5140*/  FMUL.FTZ R111, R111, R2.reuse ;  /* 0x000000026f6f7220 */ /* 0x080fe20000410000 */
[-C--:B------:R-:W-:Y:S01]  /*5150*/  FMUL.FTZ R114, R114, R2.reuse ;  /* 0x0000000272727220 */ /* 0x080fe20000410000 */
[-C--:B------:R-:W-:Y:S01]  /*5160*/  FMUL.FTZ R115, R115, R2.reuse ;  /* 0x0000000273737220 */ /* 0x080fe20000410000 */
[-C--:B------:R-:W-:Y:S01]  /*5170*/  FMUL.FTZ R118, R118, R2.reuse ;  /* 0x0000000276767220 */ /* 0x080fe20000410000 */
[----:B------:R-:W-:Y:S01]  /*5180*/  HGMMA.64x96x16.F32 R120, gdesc[UR48], R120, gsb0 ;  /* 0x01600000307879f0 */ /* 0x000fe20008000878 */
[----:B------:R-:W-:Y:S01]  /*5190*/  UIADD3 UR50, UR5, 0x4, URZ ;  /* 0x0000000405327890 */ /* 0x000fe2000fffe03f */
[----:B------:R-:W-:Y:S01]  /*51a0*/  FMUL.FTZ R119, R119, R2 ;  /* 0x0000000277777220 */ /* 0x000fe20000410000 */
[----:B------:R-:W-:Y:S01]  /*51b0*/  UMOV UR48, UR56 ;  /* 0x0000003800307c82 */ /* 0x000fe20008000000 */
[----:B------:R-:W-:Y:S01]  /*51c0*/  UMOV UR49, UR57 ;  /* 0x0000003900317c82 */ /* 0x000fe20008000000 */
[----:B------:R-:W-:Y:S01]  /*51d0*/  UMOV UR51, 0x40000040 ;  /* 0x4000004000337882 */ /* 0x000fe20000000000 */
[----:B------:R-:W-:-:S02]  /*51e0*/  WARPGROUP.DEPBAR.LE gsb0, 0x0 ;  /* 0x00008000000079c5 */ /* 0x000fc40000010000 */
        /* <DEDUP_REMOVED lines=36> */
.L_x_995:
[----:B------:R-:W-:Y:S01]  /*5430*/  ULEA UR5, UR4, UR40, 0x3 ;  /* 0x0000002804057291 */ /* 0x000fe2000f8e183f */
[----:B------:R-:W-:-:S05]  /*5440*/  IMAD.U32 R0, RZ, RZ, UR7 ;  /* 0x00000007ff007e24 */ /* 0x000fca000f8e00ff */
[----:B------:R-:W-:-:S04]  /*5450*/  SHF.L.U32 R0, R0, 0x1f, RZ ;  /* 0x0000001f00007819 */ /* 0x000fc800000006ff */
[----:B------:R2:W3:Y:S01]  /*5460*/  SYNCS.PHASECHK.TRANS64.TRYWAIT P1, [UR5+0x30850], R0 ;  /* 0x03085000ff0075a7 */ /* 0x0004e20008020145 */
[----:B------:R-:W-:Y:S05]  /*5470*/  @!P0 BRA `(.L_x_996) ;  /* 0x0000000000048947 */ /* 0x000fea0003800000 */
[----:B------:R-:W-:Y:S01]  /*5480*/  BPT.TRAP 0x1 ;  /* 0x000000040000795c */ /* 0x000fe20000300000 */
.L_x_996:
[----:B---3--:R-:W-:Y:S05]  /*5490*/  @P1 BRA `(.L_x_997) ;  /* 0x0000000000081947 */ /* 0x008fea0003800000 */
[----:B------:R-:W3:Y:S02]  /*54a0*/  SYNCS.PHASECHK.TRANS64.TRYWAIT P1, [UR5+0x30850], R0 ;  /* 0x03085000ff0075a7 */ /* 0x000ee40008020145 */
[----:B---3--:R-:W-:Y:S05]  /*54b0*/  @!P1 BRA `(.L_x_998) ;  /* 0x000000f000a89947 */ /* 0x008fea0003800000 */
.L_x_997:
[----:B------:R-:W-:Y:S01]  /*54c0*/  UIADD3 UR7, UR40, 0x400, URZ ;  /* 0x0000040028077890 */ /* 0x000fe2000fffe03f */
[----:B------:R-:W-:Y:S01]  /*54d0*/  WARPGROUP.ARRIVE ;  /* 0x00000000000079c5 */ /* 0x000fe20000000000 */
[----:B------:R-:W-:Y:S02]  /*54e0*/  UMOV UR11, 0x40000040 ;  /* 0x40000040000b7882 */ /* 0x000fe40000000000 */
[----:B------:R-:W-:-:S04]  /*54f0*/  USHF.R.U32.HI UR7, URZ, 0x4, UR7 ;  /* 0x000000043f077899 */ /* 0x000fc80008011607 */
[----:B------:R-:W-:-:S04]  /*5500*/  ULOP3.LUT UR7, UR7, 0x3fff, URZ, 0xc0, !UPT ;  /* 0x00003fff07077892 */ /* 0x000fc8000f8ec03f */
[----:B------:R-:W-:-:S04]  /*5510*/  ULOP3.LUT UR7, UR7, 0x3000000, URZ, 0xfc, !UPT ;  /* 0x0300000007077892 */ /* 0x000fc8000f8efc3f */
        /* <DEDUP_REMOVED lines=31> */
.L_x_999:
[----:B------:R-:W-:Y:S01]  /*5710*/  ISETP.NE.AND P2, PT, R199, 0x1, PT ;  /* 0x00000001c700780c */ /* 0x000fe20003f45270 */
[----:B------:R-:W-:Y:S01]  /*5720*/  VIADD R21, R19, UR41 ;  /* 0x0000002913157c36 */ /* 0x000fe20008000000 */
[----:B------:R-:W3:Y:S01]  /*5730*/  LDC R11, c[0x0][0x288] ;  /* 0x0000a200ff0b7b82 */ /* 0x000ee20000000800 */
[----:B------:R-:W-:Y:S01]  /*5740*/  IMAD R168, R14, -0x60, RZ ;  /* 0xffffffa00ea87824 */ /* 0x000fe200078e02ff */
[----:B------:R-:W-:Y:S01]  /*5750*/  UIADD3 UR6, UR6, 0x30840, URZ ;  /* 0x0003084006067890 */ /* 0x000fe2000fffe03f */
[----:B------:R-:W-:Y:S01]  /*5760*/  LOP3.LUT P1, RZ, R16, 0x80000, RZ, 0xc0, !PT ;  /* 0x0008000010ff7812 */ /* 0x000fe2000782c0ff */
[----:B------:R-:W-:Y:S02]  /*5770*/  ULOP3.LUT UR4, URZ, UR58, URZ, 0x33, !UPT ;  /* 0x0000003a3f047292 */ /* 0x000fe4000f8e333f */
[----:B------:R-:W-:-:S05]  /*5780*/  UPRMT UR6, UR61, 0x654, UR6 ;  /* 0x000006543d067896 */ /* 0x000fca0008000006 */
[----:B0-2---:R-:W0:Y:S08]  /*5790*/  @P2 LDC R0, c[0x0][0x44c] ;  /* 0x00011300ff002b82 */ /* 0x005e300000000800 */
[----:B-1----:R-:W1:Y:S01]  /*57a0*/  @P2 LDC R3, c[0x0][0x450] ;  /* 0x00011400ff032b82 */ /* 0x002e620000000800 */
[----:B------:R-:W-:Y:S01]  /*57b0*/  SYNCS.ARRIVE.TRANS64.RED.A1T0 RZ, [UR6], RZ ;  /* 0x000000ffffff79a7 */ /* 0x000fe20008100406 */
[----:B0-----:R-:W-:-:S05]  /*57c0*/  @P2 IMAD.HI.U32 R0, R21, R0, RZ ;  /* 0x0000000015002227 */ /* 0x001fca00078e00ff */
[----:B-1----:R-:W-:Y:S01]  /*57d0*/  @P2 SHF.R.U32.HI R21, RZ, R3, R0 ;  /* 0x00000003ff152219 */ /* 0x002fe20000011600 */
[----:B------:R-:W-:-:S04]  /*57e0*/  VIADD R3, R168, 0x1 ;  /* 0x00000001a8037836 */ /* 0x000fc80000000000 */
[----:B------:R-:W0:Y:S01]  /*57f0*/  SHFL.IDX PT, R2, R21, RZ, 0x1c1f ;  /* 0x001c1fff15027589 */ /* 0x000e2200000e0000 */
[----:B------:R-:W-:-:S05]  /*5800*/  IMAD R4, R18, -0x2, R3 ;  /* 0xfffffffe12047824 */ /* 0x000fca00078e0203 */
[C---:B---3--:R-:W-:Y:S01]  /*5810*/  IADD3 R0, R4.reuse, -R11, R17 ;  /* 0x8000000b04007210 */ /* 0x048fe20007ffe011 */
[----:B------:R-:W-:-:S04]  /*5820*/  VIADD R4, R4, 0xffffffff ;  /* 0xffffffff04047836 */ /* 0x000fc80000000000 */
[C---:B------:R-:W-:Y:S02]  /*5830*/  VIADD R169, R0.reuse, UR59 ;  /* 0x0000003b00a97c36 */ /* 0x040fe40008000000 */
[----:B------:R-:W-:Y:S02]  /*5840*/  VIADD R170, R0, UR4 ;  /* 0x0000000400aa7c36 */ /* 0x000fe40008000000 */
[--C-:B0-----:R-:W-:Y:S02]  /*5850*/  IMAD.IADD R0, R169, 0x1, R2.reuse ;  /* 0x00000001a9007824 */ /* 0x101fe400078e0202 */
[----:B------:R-:W-:Y:S01]  /*5860*/  IMAD.IADD R20, R170, 0x1, R2 ;  /* 0x00000001aa147824 */ /* 0x000fe200078e0202 */
[----:B------:R-:W-:Y:S06]  /*5870*/  @!P1 BRA `(.L_x_1000) ;  /* 0x0000000000549947 */ /* 0x000fec0003800000 */
[----:B------:R-:W-:Y:S01]  /*5880*/  IADD3 R15, R17, -R11, R2 ;  /* 0x8000000b110f7210 */ /* 0x000fe20007ffe002 */
[----:B------:R-:W-:Y:S03]  /*5890*/  BSSY B0, `(.L_x_1001) ;  /* 0x0000010000007945 */ /* 0x000fe60003800000 */
[----:B------:R-:W-:-:S13]  /*58a0*/  ISETP.GT.AND P1, PT, R15, -0x1, PT ;  /* 0xffffffff0f00780c */ /* 0x000fda0003f24270 */
[----:B------:R-:W-:Y:S05]  /*58b0*/  @P1 BRA `(.L_x_1002) ;  /* 0x0000000000201947 */ /* 0x000fea0003800000 */
[----:B------:R-:W-:Y:S01]  /*58c0*/  IMAD.U32 R171, RZ, RZ, UR54 ;  /* 0x00000036ffab7e24 */ /* 0x000fe2000f8e00ff */
[----:B------:R-:W-:-:S04]  /*58d0*/  LOP3.LUT R15, RZ, R15, RZ, 0x33, !PT ;  /* 0x0000000fff0f7212 */ /* 0x000fc800078e33ff */
[----:B------:R-:W-:-:S13]  /*58e0*/  ISETP.NE.AND P1, PT, R171, 0x1, PT ;  /* 0x00000001ab00780c */ /* 0x000fda0003f25270 */
[----:B------:R-:W0:Y:S02]  /*58f0*/  @P1 LDC.64 R2, c[0x0][0x9e8] ;  /* 0x00027a00ff021b82 */ /* 0x000e240000000a00 */
[----:B0-----:R-:W-:-:S05]  /*5900*/  @P1 IMAD.HI.U32 R2, R15, R2, RZ ;  /* 0x000000020f021227 */ /* 0x001fca00078e00ff */
[----:B------:R-:W-:-:S04]  /*5910*/  @P1 SHF.R.U32.HI R15, RZ, R3, R2 ;  /* 0x00000003ff0f1219 */ /* 0x000fc80000011602 */
[----:B------:R-:W-:Y:S01]  /*5920*/  LOP3.LUT R15, RZ, R15, RZ, 0x33, !PT ;  /* 0x0000000fff0f7212 */ /* 0x000fe200078e33ff */
[----:B------:R-:W-:Y:S06]  /*5930*/  BRA `(.L_x_1003) ;  /* 0x0000000000147947 */ /* 0x000fec0003800000 */
.L_x_1002:
[----:B------:R-:W-:-:S05]  /*5940*/  IMAD.U32 R171, RZ, RZ, UR54 ;  /* 0x00000036ffab7e24 */ /* 0x000fca000f8e00ff */
[----:B------:R-:W-:-:S13]  /*5950*/  ISETP.NE.AND P1, PT, R171, 0x1, PT ;  /* 0x00000001ab00780c */ /* 0x000fda0003f25270 */
[----:B------:R-:W0:Y:S02]  /*5960*/  @P1 LDC.64 R2, c[0x0][0x9e8] ;  /* 0x00027a00ff021b82 */ /* 0x000e240000000a00 */
[----:B0-----:R-:W-:-:S05]  /*5970*/  @P1 IMAD.HI.U32 R2, R15, R2, RZ ;  /* 0x000000020f021227 */ /* 0x001fca00078e00ff */
[----:B------:R-:W-:-:S07]  /*5980*/  @P1 SHF.R.U32.HI R15, RZ, R3, R2 ;  /* 0x00000003ff0f1219 */ /* 0x000fce0000011602 */
.L_x_1003:
[----:B------:R-:W-:Y:S05]  /*5990*/  BSYNC B0 ;  /* 0x0000000000007941 */ /* 0x000fea0003800000 */
.L_x_1001:
[----:B------:R-:W-:-:S05]  /*59a0*/  IMAD R15, R15, R171, R4 ;  /* 0x000000ab0f0f7224 */ /* 0x000fca00078e0204 */
[----:B------:R-:W-:Y:S02]  /*59b0*/  VIADDMNMX R0, R15, R171, R0, PT ;  /* 0x000000ab0f007246 */ /* 0x000fe40003800100 */
[----:B------:R-:W-:-:S07]  /*59c0*/  VIMNMX R20, R20, R15, !PT ;  /* 0x0000000f14147248 */ /* 0x000fce0007fe0100 */
.L_x_1000:
[C---:B------:R-:W-:Y:S01]  /*59d0*/  ISETP.GE.AND P1, PT, R168.reuse, 0x2, PT ;  /* 0x00000002a800780c */ /* 0x040fe20003f26270 */
[----:B------:R-:W0:Y:S01]  /*59e0*/  SHFL.IDX PT, R2, R21, 0x1, 0x1c1f ;  /* 0x003c1f0015027f89 */ /* 0x000e2200000e0000 */
[----:B------:R-:W-:Y:S02]  /*59f0*/  ISETP.GE.AND P2, PT, R168, 0x9, PT ;  /* 0x00000009a800780c */ /* 0x000fe40003f46270 */
[----:B------:R-:W-:Y:S02]  /*5a00*/  ISETP.GT.AND P4, PT, R20, 0x1, !P1 ;  /* 0x000000011400780c */ /* 0x000fe40004f84270 */
[----:B------:R-:W-:Y:S02]  /*5a10*/  ISETP.GE.AND P5, PT, R168, 0xa, PT ;  /* 0x0000000aa800780c */ /* 0x000fe40003fa6270 */
[----:B------:R-:W-:Y:S02]  /*5a20*/  ISETP.GT.AND P3, PT, R20, 0x8, !P2 ;  /* 0x000000081400780c */ /* 0x000fe40005764270 */
[----:B------:R-:W-:-:S02]  /*5a30*/  ISETP.LT.OR P4, PT, R0, 0x2, P4 ;  /* 0x000000020000780c */ /* 0x000fc40002781670 */
[----:B------:R-:W-:Y:S02]  /*5a40*/  ISETP.LT.OR P3, PT, R0, 0x9, P3 ;  /* 0x000000090000780c */ /* 0x000fe40001f61670 */
[----:B------:R-:W-:Y:S02]  /*5a50*/  FSEL R121, R121, -INF , !P4 ;  /* 0xff80000079797808 */ /* 0x000fe40006000000 */
[----:B------:R-:W-:Y:S02]  /*5a60*/  ISETP.GE.AND P4, PT, R168, 0x11, PT ;  /* 0x00000011a800780c */ /* 0x000fe40003f86270 */
[----:B------:R-:W-:Y:S02]  /*5a70*/  LOP3.LUT R16, R16, 0xfffffffb, RZ, 0xc0, !PT ;  /* 0xfffffffb10107812 */ /* 0x000fe400078ec0ff */
[----:B------:R-:W-:Y:S02]  /*5a80*/  FSEL R124, R124, -INF , !P3 ;  /* 0xff8000007c7c7808 */ /* 0x000fe40005800000 */
[----:B------:R-:W-:-:S02]  /*5a90*/  ISETP.GT.AND P3, PT, R20, 0x9, !P5 ;  /* 0x000000091400780c */ /* 0x000fc40006f64270 */
[----:B------:R-:W-:Y:S02]  /*5aa0*/  @P5 LOP3.LUT R16, R16, 0x4, RZ, 0xfc, !PT ;  /* 0x0000000410105812 */ /* 0x000fe400078efcff */
[----:B------:R-:W-:Y:S02]  /*5ab0*/  ISETP.LT.OR P3, PT, R0, 0xa, P3 ;  /* 0x0000000a0000780c */ /* 0x000fe40001f61670 */
[----:B------:R-:W-:Y:S02]  /*5ac0*/  LOP3.LUT R16, R16, 0xfffffff7, RZ, 0xc0, !PT ;  /* 0xfffffff710107812 */ /* 0x000fe400078ec0ff */
[----:B------:R-:W-:Y:S02]  /*5ad0*/  FSEL R125, R125, -INF , !P3 ;  /* 0xff8000007d7d7808 */ /* 0x000fe40005800000 */
[----:B------:R-:W-:Y:S02]  /*5ae0*/  @P4 LOP3.LUT R16, R16, 0x8, RZ, 0xfc, !PT ;  /* 0x0000000810104812 */ /* 0x000fe400078efcff */
[----:B------:R-:W-:-:S02]  /*5af0*/  ISETP.GT.AND P3, PT, R20, 0x10, !P4 ;  /* 0x000000101400780c */ /* 0x000fc40006764270 */
[----:B------:R-:W-:Y:S02]  /*5b00*/  ISETP.GE.AND P4, PT, R168, 0x12, PT ;  /* 0x00000012a800780c */ /* 0x000fe40003f86270 */
[----:B------:R-:W-:Y:S02]  /*5b10*/  ISETP.LT.OR P3, PT, R0, 0x11, P3 ;  /* 0x000000110000780c */ /* 0x000fe40001f61670 */
[----:B------:R-:W-:Y:S02]  /*5b20*/  LOP3.LUT R16, R16, 0xffffffef, RZ, 0xc0, !PT ;  /* 0xffffffef10107812 */ /* 0x000fe400078ec0ff */
[----:B------:R-:W-:Y:S02]  /*5b30*/  FSEL R128, R128, -INF , !P3 ;  /* 0xff80000080807808 */ /* 0x000fe40005800000 */
[----:B------:R-:W-:-:S04]  /*5b40*/  ISETP.GT.AND P3, PT, R20, 0x11, !P4 ;  /* 0x000000111400780c */ /* 0x000fc80006764270 */
[----:B------:R-:W-:Y:S02]  /*5b50*/  ISETP.LT.OR P3, PT, R0, 0x12, P3 ;  /* 0x000000120000780c */ /* 0x000fe40001f61670 */
[----:B------:R-:W-:Y:S02]  /*5b60*/  @P4 LOP3.LUT R16, R16, 0x10, RZ, 0xfc, !PT ;  /* 0x0000001010104812 */ /* 0x000fe400078efcff */
[----:B------:R-:W-:Y:S02]  /*5b70*/  ISETP.GE.AND P4, PT, R168, 0x19, PT ;  /* 0x00000019a800780c */ /* 0x000fe40003f86270 */
[----:B------:R-:W-:Y:S02]  /*5b80*/  LOP3.LUT R16, R16, 0xfffbffff, RZ, 0xc0, !PT ;  /* 0xfffbffff10107812 */ /* 0x000fe400078ec0ff */
[----:B------:R-:W-:Y:S02]  /*5b90*/  FSEL R129, R129, -INF , !P3 ;  /* 0xff80000081817808 */ /* 0x000fe40005800000 */
[----:B------:R-:W-:-:S04]  /*5ba0*/  ISETP.GT.AND P3, PT, R20, 0x18, !P4 ;  /* 0x000000181400780c */ /* 0x000fc80006764270 */
[----:B------:R-:W-:-:S03]  /*5bb0*/  ISETP.LT.OR P3, PT, R0, 0x19, P3 ;  /* 0x000000190000780c */ /* 0x000fc60001f61670 */
        /* <DEDUP_REMOVED lines=68> */
[----:B------:R-:W-:Y:S02]  /*6000*/  FSEL R153, R153, -INF , !P3 ;  /* 0xff80000099997808 */ /* 0x000fe40005800000 */
[----:B------:R-:W-:Y:S02]  /*6010*/  LOP3.LUT R16, R16, 0xffffffbf, RZ, 0xc0, !PT ;  /* 0xffffffbf10107812 */ /* 0x000fe400078ec0ff */
[----:B------:R-:W-:-:S04]  /*6020*/  ISETP.GT.AND P3, PT, R20, 0x48, !P4 ;  /* 0x000000481400780c */ /* 0x000fc80006764270 */
[----:B------:R-:W-:-:S03]  /*6030*/  ISETP.LT.OR P3, PT, R0, 0x49, P3 ;  /* 0x000000490000780c */ /* 0x000fc60001f61670 */
[----:B------:R-:W-:Y:S02]  /*6040*/  @P4 LOP3.LUT R16, R16, 0x40, RZ, 0xfc, !PT ;  /* 0x0000004010104812 */ /* 0x000fe400078efcff */
[----:B------:R-:W-:Y:S02]  /*6050*/  ISETP.GE.AND P4, PT, R168, 0x4a, PT ;  /* 0x0000004aa800780c */ /* 0x000fe40003f86270 */
[----:B------:R-:W-:Y:S02]  /*6060*/  FSEL R156, R156, -INF , !P3 ;  /* 0xff8000009c9c7808 */ /* 0x000fe40005800000 */
[----:B------:R-:W-:Y:S02]  /*6070*/  ISETP.GT.AND P3, PT, R20, 0x49, !P4 ;  /* 0x000000491400780c */ /* 0x000fe40006764270 */
[----:B------:R-:W-:Y:S02]  /*6080*/  LOP3.LUT R16, R16, 0xffffffdf, RZ, 0xc0, !PT ;  /* 0xffffffdf10107812 */ /* 0x000fe400078ec0ff */
[----:B------:R-:W-:-:S04]  /*6090*/  ISETP.LT.OR P3, PT, R0, 0x4a, P3 ;  /* 0x0000004a0000780c */ /* 0x000fc80001f61670 */
[----:B------:R-:W-:Y:S02]  /*60a0*/  FSEL R157, R157, -INF , !P3 ;  /* 0xff8000009d9d7808 */ /* 0x000fe40005800000 */
[----:B------:R-:W-:Y:S02]  /*60b0*/  ISETP.GE.AND P3, PT, R168, 0x51, PT ;  /* 0x00000051a800780c */ /* 0x000fe40003f66270 */
[----:B------:R-:W-:Y:S02]  /*60c0*/  @P4 LOP3.LUT R16, R16, 0x20, RZ, 0xfc, !PT ;  /* 0x0000002010104812 */ /* 0x000fe400078efcff */
[----:B------:R-:W-:Y:S02]  /*60d0*/  ISETP.GT.AND P4, PT, R20, 0x50, !P3 ;  /* 0x000000501400780c */ /* 0x000fe40005f84270 */
[----:B------:R-:W-:Y:S02]  /*60e0*/  LOP3.LUT R16, R16, 0xfffffffd, RZ, 0xc0, !PT ;  /* 0xfffffffd10107812 */ /* 0x000fe400078ec0ff */
[----:B------:R-:W-:-:S04]  /*60f0*/  ISETP.LT.OR P4, PT, R0, 0x51, P4 ;  /* 0x000000510000780c */ /* 0x000fc80002781670 */
        /* <DEDUP_REMOVED lines=9> */
[----:B------:R-:W-:-:S13]  /*6190*/  ISETP.GE.AND P6, PT, R168, 0x1, PT ;  /* 0x00000001a800780c */ /* 0x000fda0003fc6270 */
[----:B------:R-:W-:Y:S02]  /*61a0*/  @P6 LOP3.LUT R16, R16, 0x2, RZ, 0xfc, !PT ;  /* 0x0000000210106812 */ /* 0x000fe400078efcff */
[----:B------:R-:W-:Y:S02]  /*61b0*/  ISETP.GT.AND P6, PT, R20, RZ, !P6 ;  /* 0x000000ff1400720c */ /* 0x000fe400077c4270 */
[----:B------:R-:W-:Y:S02]  /*61c0*/  LOP3.LUT R16, R16, 0xfffffffe, RZ, 0xc0, !PT ;  /* 0xfffffffe10107812 */ /* 0x000fe400078ec0ff */
[----:B------:R-:W-:-:S04]  /*61d0*/  ISETP.LT.OR P6, PT, R0, 0x1, P6 ;  /* 0x000000010000780c */ /* 0x000fc800037c1670 */
[----:B------:R-:W-:Y:S02]  /*61e0*/  FSEL R15, R120, -INF , !P6 ;  /* 0xff800000780f7808 */ /* 0x000fe40007000000 */
[----:B------:R-:W-:-:S13]  /*61f0*/  ISETP.GE.AND P6, PT, R168, 0x5a, PT ;  /* 0x0000005aa800780c */ /* 0x000fda0003fc6270 */
[----:B------:R-:W-:Y:S02]  /*6200*/  @P6 LOP3.LUT R16, R16, 0x1, RZ, 0xfc, !PT ;  /* 0x0000000110106812 */ /* 0x000fe400078efcff */
[----:B------:R-:W-:Y:S01]  /*6210*/  ISETP.GT.AND P6, PT, R20, 0x59, !P6 ;  /* 0x000000591400780c */ /* 0x000fe200077c4270 */
[----:B0-----:R-:W-:-:S03]  /*6220*/  IMAD.IADD R20, R170, 0x1, R2 ;  /* 0x00000001aa147824 */ /* 0x001fc600078e0202 */
[----:B------:R-:W-:Y:S01]  /*6230*/  ISETP.LT.OR P6, PT, R0, 0x5a, P6 ;  /* 0x0000005a0000780c */ /* 0x000fe200037c1670 */
[----:B------:R-:W-:-:S03]  /*6240*/  IMAD.IADD R0, R169, 0x1, R2 ;  /* 0x00000001a9007824 */ /* 0x000fc600078e0202 */
[----:B------:R-:W-:Y:S02]  /*6250*/  FSEL R165, R165, -INF , !P6 ;  /* 0xff800000a5a57808 */ /* 0x000fe40007000000 */
[----:B------:R-:W-:-:S13]  /*6260*/  LOP3.LUT P6, RZ, R16, 0x80000, RZ, 0xc0, !PT ;  /* 0x0008000010ff7812 */ /* 0x000fda00078cc0ff */
[----:B------:R-:W-:Y:S05]  /*6270*/  @!P6 BRA `(.L_x_1004) ;  /* 0x000000000054e947 */ /* 0x000fea0003800000 */
        /* <DEDUP_REMOVED lines=12> */
.L_x_1006:
[----:B------:R-:W-:-:S05]  /*6340*/  IMAD.U32 R120, RZ, RZ, UR54 ;  /* 0x00000036ff787e24 */ /* 0x000fca000f8e00ff */
[----:B------:R-:W-:-:S13]  /*6350*/  ISETP.NE.AND P6, PT, R120, 0x1, PT ;  /* 0x000000017800780c */ /* 0x000fda0003fc5270 */
[----:B------:R-:W0:Y:S02]  /*6360*/  @P6 LDC.64 R2, c[0x0][0x9e8] ;  /* 0x00027a00ff026b82 */ /* 0x000e240000000a00 */
[----:B0-----:R-:W-:-:S05]  /*6370*/  @P6 IMAD.HI.U32 R2, R21, R2, RZ ;  /* 0x0000000215026227 */ /* 0x001fca00078e00ff */
[----:B------:R-:W-:-:S07]  /*6380*/  @P6 SHF.R.U32.HI R21, RZ, R3, R2 ;  /* 0x00000003ff156219 */ /* 0x000fce0000011602 */
.L_x_1007:
[----:B------:R-:W-:Y:S05]  /*6390*/  BSYNC B0 ;  /* 0x0000000000007941 */ /* 0x000fea0003800000 */
.L_x_1005:
[----:B------:R-:W-:-:S05]  /*63a0*/  IMAD R21, R21, R120, R4 ;  /* 0x0000007815157224 */ /* 0x000fca00078e0204 */
[----:B------:R-:W-:Y:S02]  /*63b0*/  VIADDMNMX R0, R21, R120, R0, PT ;  /* 0x0000007815007246 */ /* 0x000fe40003800100 */
[----:B------:R-:W-:-:S07]  /*63c0*/  VIMNMX R20, R20, R21, !PT ;  /* 0x0000001514147248 */ /* 0x000fce0007fe0100 */
.L_x_1004:
[C---:B------:R-:W-:Y:S01]  /*63d0*/  ISETP.GT.AND P1, PT, R20.reuse, 0x1, !P1 ;  /* 0x000000011400780c */ /* 0x040fe20004f24270 */
[----:B------:R-:W-:Y:S01]  /*63e0*/  UMOV UR10, UR55 ;  /* 0x00000037000a7c82 */ /* 0x000fe20008000000 */
[----:B------:R-:W-:Y:S02]  /*63f0*/  ISETP.GT.AND P2, PT, R20, 0x8, !P2 ;  /* 0x000000081400780c */ /* 0x000fe40005744270 */
[C---:B------:R-:W-:Y:S02]  /*6400*/  ISETP.LT.OR P1, PT, R0.reuse, 0x2, P1 ;  /* 0x000000020000780c */ /* 0x040fe40000f21670 */
[----:B------:R-:W-:Y:S02]  /*6410*/  ISETP.LT.OR P2, PT, R0, 0x9, P2 ;  /* 0x000000090000780c */ /* 0x000fe40001741670 */
[----:B------:R-:W-:Y:S02]  /*6420*/  FSEL R123, R123, -INF , !P1 ;  /* 0xff8000007b7b7808 */ /* 0x000fe40004800000 */
[----:B------:R-:W-:-:S02]  /*6430*/  LOP3.LUT P1, RZ, R16, 0x4, RZ, 0xc0, !PT ;  /* 0x0000000410ff7812 */ /* 0x000fc4000782c0ff */
[----:B------:R-:W-:Y:S02]  /*6440*/  FSEL R126, R126, -INF , !P2 ;  /* 0xff8000007e7e7808 */ /* 0x000fe40005000000 */
[----:B------:R-:W-:Y:S02]  /*6450*/  ISETP.GT.AND P1, PT, R20, 0x9, !P1 ;  /* 0x000000091400780c */ /* 0x000fe40004f24270 */
[----:B------:R-:W-:Y:S02]  /*6460*/  LOP3.LUT P2, RZ, R16, 0x20000, RZ, 0xc0, !PT ;  /* 0x0002000010ff7812 */ /* 0x000fe4000784c0ff */
[----:B------:R-:W-:Y:S02]  /*6470*/  ISETP.LT.OR P1, PT, R0, 0xa, P1 ;  /* 0x0000000a0000780c */ /* 0x000fe40000f21670 */
[----:B------:R-:W-:Y:S02]  /*6480*/  LOP3.LUT P6, RZ, R16, 0x10000, RZ, 0xc0, !PT ;  /* 0x0001000010ff7812 */ /* 0x000fe400078cc0ff */
[----:B------:R-:W-:-:S02]  /*6490*/  FSEL R127, R127, -INF , !P1 ;  /* 0xff8000007f7f7808 */ /* 0x000fc40004800000 */
[----:B------:R-:W-:Y:S02]  /*64a0*/  LOP3.LUT P1, RZ, R16, 0x8, RZ, 0xc0, !PT ;  /* 0x0000000810ff7812 */ /* 0x000fe4000782c0ff */
[----:B------:R-:W-:Y:S02]  /*64b0*/  FMNMX.FTZ R2, R15, R12, !PT ;  /* 0x0000000c0f027209 */ /* 0x000fe40007810000 */
[----:B------:R-:W-:Y:S02]  /*64c0*/  ISETP.GT.AND P1, PT, R20, 0x10, !P1 ;  /* 0x000000101400780c */ /* 0x000fe40004f24270 */
[----:B------:R-:W-:Y:S02]  /*64d0*/  FMNMX.FTZ R3, R121, R2, !PT ;  /* 0x0000000279037209 */ /* 0x000fe40007810000 */
[----:B------:R-:W-:Y:S02]  /*64e0*/  ISETP.LT.OR P1, PT, R0, 0x11, P1 ;  /* 0x000000110000780c */ /* 0x000fe40000f21670 */
[----:B------:R-:W-:-:S02]  /*64f0*/  FMNMX.FTZ R2, R124, R3, !PT ;  /* 0x000000037c027209 */ /* 0x000fc40007810000 */
[----:B------:R-:W-:Y:S02]  /*6500*/  FSEL R130, R130, -INF , !P1 ;  /* 0xff80000082827808 */ /* 0x000fe40004800000 */
[----:B------:R-:W-:Y:S02]  /*6510*/  LOP3.LUT P1, RZ, R16, 0x10, RZ, 0xc0, !PT ;  /* 0x0000001010ff7812 */ /* 0x000fe4000782c0ff */
[----:B------:R-:W-:Y:S02]  /*6520*/  FMNMX.FTZ R3, R125, R2, !PT ;  /* 0x000000027d037209 */ /* 0x000fe40007810000 */
[----:B------:R-:W-:Y:S02]  /*6530*/  ISETP.GT.AND P1, PT, R20, 0x11, !P1 ;  /* 0x000000111400780c */ /* 0x000fe40004f24270 */
[----:B------:R-:W-:Y:S02]  /*6540*/  FMNMX.FTZ R2, R128, R3, !PT ;  /* 0x0000000380027209 */ /* 0x000fe40007810000 */
[----:B------:R-:W-:-:S02]  /*6550*/  ISETP.LT.OR P1, PT, R0, 0x12, P1 ;  /* 0x000000120000780c */ /* 0x000fc40000f21670 */
[----:B------:R-:W-:Y:S02]  /*6560*/  FMNMX.FTZ R3, R129, R2, !PT ;  /* 0x0000000281037209 */ /* 0x000fe40007810000 */
[----:B------:R-:W-:Y:S02]  /*6570*/  FSEL R131, R131, -INF , !P1 ;  /* 0xff80000083837808 */ /* 0x000fe40004800000 */
[----:B------:R-:W-:Y:S02]  /*6580*/  LOP3.LUT P1, RZ, R16, 0x40000, RZ, 0xc0, !PT ;  /* 0x0004000010ff7812 */ /* 0x000fe4000782c0ff */
[----:B------:R-:W-:Y:S02]  /*6590*/  FMNMX.FTZ R2, R132, R3, !PT ;  /* 0x0000000384027209 */ /* 0x000fe40007810000 */
[----:B------:R-:W-:Y:S02]  /*65a0*/  ISETP.GT.AND P1, PT, R20, 0x18, !P1 ;  /* 0x000000181400780c */ /* 0x000fe40004f24270 */
[----:B------:R-:W-:-:S02]  /*65b0*/  FMNMX.FTZ R3, R133, R2, !PT ;  /* 0x0000000285037209 */ /* 0x000fc40007810000 */
[----:B------:R-:W-:Y:S02]  /*65c0*/  ISETP.LT.OR P1, PT, R0, 0x19, P1 ;  /* 0x000000190000780c */ /* 0x000fe40000f21670 */
[----:B------:R-:W-:Y:S02]  /*65d0*/  FMNMX.FTZ R2, R136, R3, !PT ;  /* 0x0000000388027209 */ /* 0x000fe40007810000 */
[----:B------:R-:W-:Y:S02]  /*65e0*/  FSEL R134, R134, -INF , !P1 ;  /* 0xff80000086867808 */ /* 0x000fe40004800000 */
        /* <DEDUP_REMOVED lines=24> */
[----:B------:R-:W-:Y:S02]  /*6770*/  LOP3.LUT P1, RZ, R16, 0x2000, RZ, 0xc0, !PT ;  /* 0x0000200010ff7812 */ /* 0x000fe4000782c0ff */
[----:B------:R-:W-:Y:S02]  /*6780*/  FMNMX.FTZ R3, R157, R2, !PT ;  /* 0x000000029d037209 */ /* 0x000fe40007810000 */
[----:B------:R-:W-:-:S02]  /*6790*/  ISETP.GT.AND P1, PT, R20, 0x29, !P1 ;  /* 0x000000291400780c */ /* 0x000fc40004f24270 */
[----:B------:R-:W-:Y:S02]  /*67a0*/  FMNMX.FTZ R2, R160, R3, !PT ;  /* 0x00000003a0027209 */ /* 0x000fe40007810000 */
[----:B------:R-:W-:Y:S02]  /*67b0*/  ISETP.LT.OR P1, PT, R0, 0x2a, P1 ;  /* 0x0000002a0000780c */ /* 0x000fe40000f21670 */
[C---:B------:R-:W-:Y:S02]  /*67c0*/  LOP3.LUT P2, RZ, R16.reuse, 0x40, RZ, 0xc0, !PT ;  /* 0x0000004010ff7812 */ /* 0x040fe4000784c0ff */
[----:B------:R-:W-:Y:S02]  /*67d0*/  FSEL R143, R143, -INF , !P1 ;  /* 0xff8000008f8f7808 */ /* 0x000fe40004800000 */
[----:B------:R-:W-:Y:S02]  /*67e0*/  LOP3.LUT P1, RZ, R16, 0x1000, RZ, 0xc0, !PT ;  /* 0x0000100010ff7812 */ /* 0x000fe4000782c0ff */
[----:B------:R-:W-:-:S02]  /*67f0*/  FMNMX.FTZ R3, R161, R2, !PT ;  /* 0x00000002a1037209 */ /* 0x000fc40007810000 */
[----:B------:R-:W-:Y:S02]  /*6800*/  ISETP.GT.AND P1, PT, R20, 0x30, !P1 ;  /* 0x000000301400780c */ /* 0x000fe40004f24270 */
[----:B------:R-:W-:Y:S02]  /*6810*/  FMNMX.FTZ R2, R164, R3, !PT ;  /* 0x00000003a4027209 */ /* 0x000fe40007810000 */
[----:B------:R-:W-:Y:S02]  /*6820*/  ISETP.LT.OR P1, PT, R0, 0x31, P1 ;  /* 0x000000310000780c */ /* 0x000fe40000f21670 */
[----:B------:R-:W-:Y:S02]  /*6830*/  FMNMX.FTZ R3, R165, R2, !PT ;  /* 0x00000002a5037209 */ /* 0x000fe40007810000 */
[----:B------:R-:W-:Y:S02]  /*6840*/  FSEL R146, R146, -INF , !P1 ;  /* 0xff80000092927808 */ /* 0x000fe40004800000 */
[C---:B------:R-:W-:Y:S01]  /*6850*/  LOP3.LUT P1, RZ, R16.reuse, 0x800, RZ, 0xc0, !PT ;  /* 0x0000080010ff7812 */ /* 0x040fe2000782c0ff */
[----:B------:R-:W0:Y:S01]  /*6860*/  SHFL.BFLY PT, R2, R3, 0x2, 0x1f ;  /* 0x0c401f0003027f89 */ /* 0x000e2200000e0000 */
[----:B------:R-:W-:-:S02]  /*6870*/  LOP3.LUT P6, RZ, R16, 0x20, RZ, 0xc0, !PT ;  /* 0x0000002010ff7812 */ /* 0x000fc400078cc0ff */
[C---:B------:R-:W-:Y:S02]  /*6880*/  ISETP.GT.AND P1, PT, R20.reuse, 0x31, !P1 ;  /* 0x000000311400780c */ /* 0x040fe40004f24270 */
[----:B------:R-:W-:Y:S02]  /*6890*/  ISETP.GT.AND P3, PT, R20, 0x50, !P3 ;  /* 0x000000501400780c */ /* 0x000fe40005f64270 */
[C---:B------:R-:W-:Y:S02]  /*68a0*/  ISETP.LT.OR P1, PT, R0.reuse, 0x32, P1 ;  /* 0x000000320000780c */ /* 0x040fe40000f21670 */
[----:B------:R-:W-:Y:S02]  /*68b0*/  ISETP.LT.OR P3, PT, R0, 0x51, P3 ;  /* 0x000000510000780c */ /* 0x000fe40001f61670 */
[----:B------:R-:W-:Y:S02]  /*68c0*/  FSEL R147, R147, -INF , !P1 ;  /* 0xff80000093937808 */ /* 0x000fe40004800000 */
[----:B------:R-:W-:-:S02]  /*68d0*/  LOP3.LUT P1, RZ, R16, 0x400, RZ, 0xc0, !PT ;  /* 0x0000040010ff7812 */ /* 0x000fc4000782c0ff */
[C---:B------:R-:W-:Y:S02]  /*68e0*/  ISETP.GT.AND P4, PT, R20.reuse, 0x51, !P4 ;  /* 0x000000511400780c */ /* 0x040fe40006784270 */
[----:B------:R-:W-:Y:S02]  /*68f0*/  ISETP.GT.AND P1, PT, R20, 0x38, !P1 ;  /* 0x000000381400780c */ /* 0x000fe40004f24270 */
[----:B------:R-:W-:Y:S02]  /*6900*/  FSEL R162, R162, -INF , !P3 ;  /* 0xff800000a2a27808 */ /* 0x000fe40005800000 */
[----:B------:R-:W-:Y:S02]  /*6910*/  ISETP.LT.OR P1, PT, R0, 0x39, P1 ;  /* 0x000000390000780c */ /* 0x000fe40000f21670 */
[----:B------:R-:W-:Y:S02]  /*6920*/  ISETP.GT.AND P5, PT, R20, 0x58, !P5 ;  /* 0x000000581400780c */ /* 0x000fe40006fa4270 */
[----:B------:R-:W-:-:S02]  /*6930*/  FSEL R150, R150, -INF , !P1 ;  /* 0xff80000096967808 */ /* 0x000fc40004800000 */
[----:B------:R-:W-:Y:S02]  /*6940*/  LOP3.LUT P1, RZ, R16, 0x200, RZ, 0xc0, !PT ;  /* 0x0000020010ff7812 */ /* 0x000fe4000782c0ff */
[----:B0-----:R-:W-:Y:S02]  /*6950*/  FMNMX.FTZ R21, R3, R2, !PT ;  /* 0x0000000203157209 */ /* 0x001fe40007810000 */
[----:B------:R-:W-:Y:S02]  /*6960*/  ISETP.GT.AND P1, PT, R20, 0x39, !P1 ;  /* 0x000000391400780c */ /* 0x000fe40004f24270 */
[C---:B------:R-:W-:Y:S01]  /*6970*/  ISETP.LT.OR P4, PT, R0.reuse, 0x52, P4 ;  /* 0x000000520000780c */ /* 0x040fe20002781670 */
[----:B------:R-:W0:Y:S01]  /*6980*/  SHFL.BFLY PT, R4, R21, 0x1, 0x1f ;  /* 0x0c201f0015047f89 */ /* 0x000e2200000e0000 */
[C---:B------:R-:W-:Y:S02]  /*6990*/  ISETP.LT.OR P1, PT, R0.reuse, 0x3a, P1 ;  /* 0x0000003a0000780c */ /* 0x040fe40000f21670 */
[----:B------:R-:W-:-:S02]  /*69a0*/  ISETP.LT.OR P5, PT, R0, 0x59, P5 ;  /* 0x000000590000780c */ /* 0x000fc40002fa1670 */
[----:B------:R-:W-:Y:S02]  /*69b0*/  FSEL R151, R151, -INF , !P1 ;  /* 0xff80000097977808 */ /* 0x000fe40004800000 */
[----:B------:R-:W-:Y:S02]  /*69c0*/  LOP3.LUT P1, RZ, R16, 0x100, RZ, 0xc0, !PT ;  /* 0x0000010010ff7812 */ /* 0x000fe4000782c0ff */
[----:B------:R-:W-:Y:S02]  /*69d0*/  FSEL R163, R163, -INF , !P4 ;  /* 0xff800000a3a37808 */ /* 0x000fe40006000000 */
[----:B------:R-:W-:Y:S02]  /*69e0*/  ISETP.GT.AND P1, PT, R20, 0x40, !P1 ;  /* 0x000000401400780c */ /* 0x000fe40004f24270 */
[----:B------:R-:W-:Y:S02]  /*69f0*/  FSEL R166, R166, -INF , !P5 ;  /* 0xff800000a6a67808 */ /* 0x000fe40006800000 */
[----:B------:R-:W-:-:S04]  /*6a00*/  ISETP.LT.OR P1, PT, R0, 0x41, P1 ;  /* 0x000000410000780c */ /* 0x000fc80000f21670 */
[----:B------:R-:W-:Y:S02]  /*6a10*/  FSEL R154, R154, -INF , !P1 ;  /* 0xff8000009a9a7808 */ /* 0x000fe40004800000 */
[----:B------:R-:W-:Y:S02]  /*6a20*/  LOP3.LUT P1, RZ, R16, 0x80, RZ, 0xc0, !PT ;  /* 0x0000008010ff7812 */ /* 0x000fe4000782c0ff */
[----:B0-----:R-:W-:Y:S02]  /*6a30*/  FMNMX.FTZ R4, R21, R4, !PT ;  /* 0x0000000415047209 */ /* 0x001fe40007810000 */
[----:B------:R-:W-:-:S03]  /*6a40*/  ISETP.GT.AND P1, PT, R20, 0x41, !P1 ;  /* 0x000000411400780c */ /* 0x000fc60004f24270 */
[----:B------:R-:W-:Y:S01]  /*6a50*/  FMUL.FTZ R2, R4, UR10 ;  /* 0x0000000a04027c20 */ /* 0x000fe20008410000 */
[----:B------:R-:W-:-:S04]  /*6a60*/  ISETP.LT.OR P1, PT, R0, 0x42, P1 ;  /* 0x000000420000780c */ /* 0x000fc80000f21670 */
[----:B------:R-:W-:Y:S02]  /*6a70*/  FSEL R155, R155, -INF , !P1 ;  /* 0xff8000009b9b7808 */ /* 0x000fe40004800000 */
[----:B------:R-:W-:-:S04]  /*6a80*/  ISETP.GT.AND P1, PT, R20, 0x48, !P2 ;  /* 0x000000481400780c */ /* 0x000fc80005724270 */
[----:B------:R-:W-:-:S04]  /*6a90*/  ISETP.LT.OR P1, PT, R0, 0x49, P1 ;  /* 0x000000490000780c */ /* 0x000fc80000f21670 */
[----:B------:R-:W-:Y:S02]  /*6aa0*/  FSEL R158, R158, -INF , !P1 ;  /* 0xff8000009e9e7808 */ /* 0x000fe40004800000 */
[----:B------:R-:W-:Y:S02]  /*6ab0*/  ISETP.GT.AND P1, PT, R20, 0x49, !P6 ;  /* 0x000000491400780c */ /* 0x000fe40007724270 */
[----:B------:R-:W-:Y:S02]  /*6ac0*/  LOP3.LUT P6, RZ, R16, 0x2, RZ, 0xc0, !PT ;  /* 0x0000000210ff7812 */ /* 0x000fe400078cc0ff */
[----:B------:R-:W-:-:S04]  /*6ad0*/  ISETP.LT.OR P1, PT, R0, 0x4a, P1 ;  /* 0x0000004a0000780c */ /* 0x000fc80000f21670 */
[----:B------:R-:W-:Y:S02]  /*6ae0*/  FSEL R159, R159, -INF , !P1 ;  /* 0xff8000009f9f7808 */ /* 0x000fe40004800000 */
[----:B------:R-:W-:Y:S02]  /*6af0*/  ISETP.GT.AND P1, PT, R20, RZ, !P6 ;  /* 0x000000ff1400720c */ /* 0x000fe40007724270 */
[----:B------:R-:W-:Y:S02]  /*6b00*/  LOP3.LUT P6, RZ, R16, 0x1, RZ, 0xc0, !PT ;  /* 0x0000000110ff7812 */ /* 0x000fe400078cc0ff */
[----:B------:R-:W-:Y:S02]  /*6b10*/  ISETP.LT.OR P1, PT, R0, 0x1, P1 ;  /* 0x000000010000780c */ /* 0x000fe40000f21670 */
[----:B------:R-:W-:Y:S02]  /*6b20*/  ISETP.GT.AND P2, PT, R20, 0x59, !P6 ;  /* 0x000000591400780c */ /* 0x000fe40007744270 */
[----:B------:R-:W-:-:S02]  /*6b30*/  FSEL R122, R122, -INF , !P1 ;  /* 0xff8000007a7a7808 */ /* 0x000fc40004800000 */
[----:B------:R-:W-:Y:S02]  /*6b40*/  ISETP.LT.OR P2, PT, R0, 0x5a, P2 ;  /* 0x0000005a0000780c */ /* 0x000fe40001741670 */
[----:B------:R-:W-:Y:S02]  /*6b50*/  FMNMX.FTZ R120, R122, R13, !PT ;  /* 0x0000000d7a787209 */ /* 0x000fe40007810000 */
[----:B------:R-:W-:Y:S02]  /*6b60*/  FSEL R167, R167, -INF , !P2 ;  /* 0xff800000a7a77808 */ /* 0x000fe40005000000 */
[----:B------:R-:W-:Y:S02]  /*6b70*/  FMNMX.FTZ R3, R123, R120, !PT ;  /* 0x000000787b037209 */ /* 0x000fe40007810000 */
[----:B------:R-:W-:Y:S02]  /*6b80*/  FSETP.NEU.FTZ.AND P1, PT, R4, -INF , PT ;  /* 0xff8000000400780b */ /* 0x000fe40003f3d000 */
[----:B------:R-:W-:-:S02]  /*6b90*/  FMNMX.FTZ R120, R126, R3, !PT ;  /* 0x000000037e787209 */ /* 0x000fc40007810000 */
[----:B------:R-:W-:Y:S02]  /*6ba0*/  FSEL R2, R2, RZ, P1 ;  /* 0x000000ff02027208 */ /* 0x000fe40000800000 */
[----:B------:R-:W-:-:S03]  /*6bb0*/  FMNMX.FTZ R3, R127, R120, !PT ;  /* 0x000000787f037209 */ /* 0x000fc60007810000 */
[--C-:B------:R-:W-:Y:S01]  /*6bc0*/  FFMA.FTZ R169, R125, UR10, -R2.reuse ;  /* 0x0000000a7da97c23 */ /* 0x100fe20008010802 */
[----:B------:R-:W-:Y:S01]  /*6bd0*/  FMNMX.FTZ R120, R130, R3, !PT ;  /* 0x0000000382787209 */ /* 0x000fe20007810000 */
[--C-:B------:R-:W-:Y:S01]  /*6be0*/  FFMA.FTZ R125, R129, UR10, -R2.reuse ;  /* 0x0000000a817d7c23 */ /* 0x100fe20008010802 */
[--C-:B------:R-:W-:Y:S01]  /*6bf0*/  FFMA.FTZ R188, R121, UR10, -R2.reuse ;  /* 0x0000000a79bc7c23 */ /* 0x100fe20008010802 */
        /* <DEDUP_REMOVED lines=8> */
[----:B------:R-:W-:Y:S01]  /*6c80*/  FSEL R153, R4, RZ, P1 ;  /* 0x000000ff04997208 */ /* 0x000fe20000800000 */
        /* <DEDUP_REMOVED lines=19> */
[----:B------:R-:W-:Y:S01]  /*6dc0*/  FFMA.FTZ R2, R165, UR10, -R2 ;  /* 0x0000000aa5027c23 */ /* 0x000fe20008010802 */
[----:B------:R-:W-:Y:S01]  /*6dd0*/  MUFU.EX2 R15, R15 ;  /* 0x0000000f000f7308 */ /* 0x000fe20000000800 */
[----:B------:R-:W-:-:S04]  /*6de0*/  FMNMX.FTZ R120, R146, R3, !PT ;  /* 0x0000000392787209 */ /* 0x000fc80007810000 */
[----:B------:R-:W-:-:S03]  /*6df0*/  FMNMX.FTZ R3, R147, R120, !PT ;  /* 0x0000007893037209 */ /* 0x000fc60007810000 */
        /* <DEDUP_REMOVED lines=15> */
[----:B------:R-:W-:Y:S02]  /*6ef0*/  MUFU.EX2 R186, R186 ;  /* 0x000000ba00ba7308 */ /* 0x000fe40000000800 */
[----:B------:R-:W0:Y:S06]  /*6f00*/  SHFL.BFLY PT, R3, R0, 0x2, 0x1f ;  /* 0x0c401f0000037f89 */ /* 0x000e2c00000e0000 */
[----:B------:R-:W-:Y:S08]  /*6f10*/  MUFU.EX2 R121, R121 ;  /* 0x0000007900797308 */ /* 0x000ff00000000800 */
[----:B------:R-:W-:Y:S08]  /*6f20*/  MUFU.EX2 R180, R180 ;  /* 0x000000b400b47308 */ /* 0x000ff00000000800 */
[----:B------:R-:W-:Y:S01]  /*6f30*/  MUFU.EX2 R21, R21 ;  /* 0x0000001500157308 */ /* 0x000fe20000000800 */
[----:B0-----:R-:W-:-:S05]  /*6f40*/  FMNMX.FTZ R3, R0, R3, !PT ;  /* 0x0000000300037209 */ /* 0x001fca0007810000 */
[----:B------:R-:W0:Y:S02]  /*6f50*/  SHFL.BFLY PT, R0, R3, 0x1, 0x1f ;  /* 0x0c201f0003007f89 */ /* 0x000e2400000e0000 */
[----:B------:R-:W-:Y:S08]  /*6f60*/  MUFU.EX2 R182, R182 ;  /* 0x000000b600b67308 */ /* 0x000ff00000000800 */
[----:B------:R-:W-:Y:S08]  /*6f70*/  MUFU.EX2 R129, R129 ;  /* 0x0000008100817308 */ /* 0x000ff00000000800 */
[----:B------:R-:W-:Y:S01]  /*6f80*/  MUFU.EX2 R176, R176 ;  /* 0x000000b000b07308 */ /* 0x000fe20000000800 */
[----:B0-----:R-:W-:Y:S01]  /*6f90*/  FMNMX.FTZ R3, R3, R0, !PT ;  /* 0x0000000003037209 */ /* 0x001fe20007810000 */
[----:B------:R-:W-:-:S06]  /*6fa0*/  FADD.FTZ R0, -R153, R12 ;  /* 0x0000000c99007221 */ /* 0x000fcc0000010100 */
[----:B------:R-:W-:Y:S01]  /*6fb0*/  MUFU.EX2 R133, R133 ;  /* 0x0000008500857308 */ /* 0x000fe20000000800 */
[C---:B------:R-:W-:Y:S01]  /*6fc0*/  FSETP.NEU.FTZ.AND P1, PT, R3.reuse, -INF , PT ;  /* 0xff8000000300780b */ /* 0x040fe20003f3d000 */
[----:B------:R-:W-:Y:S01]  /*6fd0*/  FMUL.FTZ R12, R3, UR10 ;  /* 0x0000000a030c7c20 */ /* 0x000fe20008410000 */
[----:B------:R-:W-:-:S05]  /*6fe0*/  FMUL.FTZ R0, R0, UR10 ;  /* 0x0000000a00007c20 */ /* 0x000fca0008410000 */
[----:B------:R0:W-:Y:S01]  /*6ff0*/  MUFU.EX2 R153, R2 ;  /* 0x0000000200997308 */ /* 0x0001e20000000800 */
[----:B------:R-:W-:-:S05]  /*7000*/  FSEL R12, R12, RZ, P1 ;  /* 0x000000ff0c0c7208 */ /* 0x000fca0000800000 */
[--C-:B------:R-:W-:Y:S01]  /*7010*/  FFMA.FTZ R189, R122, UR10, -R12.reuse ;  /* 0x0000000a7abd7c23 */ /* 0x100fe2000801080c */
[--C-:B------:R-:W-:Y:S01]  /*7020*/  FFMA.FTZ R20, R123, UR10, -R12.reuse ;  /* 0x0000000a7b147c23 */ /* 0x100fe2000801080c */
[----:B------:R-:W1:Y:S01]  /*7030*/  MUFU.EX2 R0, R0 ;  /* 0x0000000000007308 */ /* 0x000e620000000800 */
[----:B0-----:R-:W-:Y:S01]  /*7040*/  FSEL R2, R3, RZ, P1 ;  /* 0x000000ff03027208 */ /* 0x001fe20000800000 */
[--C-:B------:R-:W-:Y:S01]  /*7050*/  FFMA.FTZ R191, R126, UR10, -R12.reuse ;  /* 0x0000000a7ebf7c23 */ /* 0x100fe2000801080c */
[--C-:B------:R-:W-:Y:S01]  /*7060*/  FFMA.FTZ R120, R127, UR10, -R12.reuse ;  /* 0x0000000a7f787c23 */ /* 0x100fe2000801080c */
[--C-:B------:R-:W-:Y:S01]  /*7070*/  FFMA.FTZ R185, R130, UR10, -R12.reuse ;  /* 0x0000000a82b97c23 */ /* 0x100fe2000801080c */
[--C-:B------:R-:W-:Y:S01]  /*7080*/  FFMA.FTZ R122, R131, UR10, -R12.reuse ;  /* 0x0000000a837a7c23 */ /* 0x100fe2000801080c */
[----:B------:R-:W-:Y:S01]  /*7090*/  FADD.FTZ R2, -R2, R13 ;  /* 0x0000000d02027221 */ /* 0x000fe20000010100 */
[--C-:B------:R-:W-:Y:S01]  /*70a0*/  FFMA.FTZ R187, R134, UR10, -R12.reuse ;  /* 0x0000000a86bb7c23 */ /* 0x100fe2000801080c */
[----:B------:R-:W-:Y:S01]  /*70b0*/  MUFU.EX2 R189, R189 ;  /* 0x000000bd00bd7308 */ /* 0x000fe20000000800 */
[--C-:B------:R-:W-:Y:S01]  /*70c0*/  FFMA.FTZ R124, R135, UR10, -R12.reuse ;  /* 0x0000000a877c7c23 */ /* 0x100fe2000801080c */
[----:B------:R-:W-:Y:S01]  /*70d0*/  FMUL.FTZ R2, R2, UR10 ;  /* 0x0000000a02027c20 */ /* 0x000fe20008410000 */
[--C-:B------:R-:W-:Y:S01]  /*70e0*/  FFMA.FTZ R181, R138, UR10, -R12.reuse ;  /* 0x0000000a8ab57c23 */ /* 0x100fe2000801080c */
[--C-:B------:R-:W-:Y:S01]  /*70f0*/  FFMA.FTZ R126, R139, UR10, -R12.reuse ;  /* 0x0000000a8b7e7c23 */ /* 0x100fe2000801080c */
[--C-:B------:R-:W-:Y:S01]  /*7100*/  FFMA.FTZ R183, R142, UR10, -R12.reuse ;  /* 0x0000000a8eb77c23 */ /* 0x100fe2000801080c */
[--C-:B------:R-:W-:Y:S01]  /*7110*/  FFMA.FTZ R128, R143, UR10, -R12.reuse ;  /* 0x0000000a8f807c23 */ /* 0x100fe2000801080c */
[--C-:B------:R-:W-:Y:S01]  /*7120*/  FFMA.FTZ R177, R146, UR10, -R12.reuse ;  /* 0x0000000a92b17c23 */ /* 0x100fe2000801080c */
[----:B------:R-:W0:Y:S01]  /*7130*/  MUFU.EX2 R2, R2 ;  /* 0x0000000200027308 */ /* 0x000e220000000800 */
[----:B-1----:R-:W-:Y:S01]  /*7140*/  FFMA.FTZ R13, R0, R10, R15 ;  /* 0x0000000a000d7223 */ /* 0x002fe2000001000f */
[--C-:B------:R-:W-:Y:S01]  /*7150*/  FFMA.FTZ R130, R147, UR10, -R12.reuse ;  /* 0x0000000a93827c23 */ /* 0x100fe2000801080c */
[--C-:B------:R-:W-:Y:S01]  /*7160*/  FFMA.FTZ R179, R150, UR10, -R12.reuse ;  /* 0x0000000a96b37c23 */ /* 0x100fe2000801080c */
[--C-:B------:R-:W-:Y:S01]  /*7170*/  FFMA.FTZ R132, R151, UR10, -R12.reuse ;  /* 0x0000000a97847c23 */ /* 0x100fe2000801080c */
[----:B------:R-:W-:Y:S01]  /*7180*/  FADD.FTZ R13, R188, R13 ;  /* 0x0000000dbc0d7221 */ /* 0x000fe20000010000 */
[--C-:B------:R-:W-:Y:S01]  /*7190*/  FFMA.FTZ R173, R154, UR10, -R12.reuse ;  /* 0x0000000a9aad7c23 */ /* 0x100fe2000801080c */
[--C-:B------:R-:W-:Y:S01]  /*71a0*/  FFMA.FTZ R175, R158, UR10, -R12.reuse ;  /* 0x0000000a9eaf7c23 */ /* 0x100fe2000801080c */
[----:B------:R-:W1:Y:S01]  /*71b0*/  MUFU.EX2 R20, R20 ;  /* 0x0000001400147308 */ /* 0x000e620000000800 */
[----:B------:R-:W-:Y:S01]  /*71c0*/  FADD.FTZ R134, R190, R13 ;  /* 0x0000000dbe867221 */ /* 0x000fe20000010000 */
[--C-:B------:R-:W-:Y:S01]  /*71d0*/  FFMA.FTZ R162, R162, UR10, -R12.reuse ;  /* 0x0000000aa2a27c23 */ /* 0x100fe2000801080c */
[--C-:B------:R-:W-:Y:S01]  /*71e0*/  FFMA.FTZ R163, R163, UR10, -R12.reuse ;  /* 0x0000000aa3a37c23 */ /* 0x100fe2000801080c */
[----:B------:R-:W-:Y:S01]  /*71f0*/  FFMA.FTZ R166, R166, UR10, -R12 ;  /* 0x0000000aa6a67c23 */ /* 0x000fe2000801080c */
[----:B------:R-:W-:-:S03]  /*7200*/  FADD.FTZ R13, R169, R134 ;  /* 0x00000086a90d7221 */ /* 0x000fc60000010000 */
[----:B------:R-:W2:Y:S01]  /*7210*/  MUFU.EX2 R191, R191 ;  /* 0x000000bf00bf7308 */ /* 0x000ea20000000800 */
[----:B0-----:R-:W-:Y:S01]  /*7220*/  FFMA.FTZ R5, R2, R5, R189 ;  /* 0x0000000502057223 */ /* 0x001fe200000100bd */
[----:B------:R-:W-:-:S04]  /*7230*/  FADD.FTZ R134, R184, R13 ;  /* 0x0000000db8867221 */ /* 0x000fc80000010000 */
[----:B------:R-:W-:Y:S01]  /*7240*/  FADD.FTZ R13, R125, R134 ;  /* 0x000000867d0d7221 */ /* 0x000fe20000010000 */
[----:B------:R-:W-:Y:S01]  /*7250*/  FFMA.FTZ R134, R155, UR10, -R12 ;  /* 0x0000000a9b867c23 */ /* 0x000fe2000801080c */
[----:B------:R-:W0:Y:S01]  /*7260*/  MUFU.EX2 R120, R120 ;  /* 0x0000007800787308 */ /* 0x000e220000000800 */
[----:B-1----:R-:W-:Y:S01]  /*7270*/  FADD.FTZ R10, R20, R5 ;  /* 0x00000005140a7221 */ /* 0x002fe20000010000 */
[----:B------:R-:W-:-:S04]  /*7280*/  FADD.FTZ R136, R186, R13 ;  /* 0x0000000dba887221 */ /* 0x000fc80000010000 */
[----:B------:R-:W-:Y:S02]  /*7290*/  FADD.FTZ R13, R121, R136 ;  /* 0x00000088790d7221 */ /* 0x000fe40000010000 */
[----:B------:R-:W1:Y:S01]  /*72a0*/  MUFU.EX2 R185, R185 ;  /* 0x000000b900b97308 */ /* 0x000e620000000800 */
[----:B--2---:R-:W-:Y:S01]  /*72b0*/  FADD.FTZ R5, R191, R10 ;  /* 0x0000000abf057221 */ /* 0x004fe20000010000 */
[----:B------:R-:W-:-:S04]  /*72c0*/  FADD.FTZ R136, R180, R13 ;  /* 0x0000000db4887221 */ /* 0x000fc80000010000 */
[----:B------:R-:W-:Y:S01]  /*72d0*/  FADD.FTZ R13, R21, R136 ;  /* 0x00000088150d7221 */ /* 0x000fe20000010000 */
[--C-:B------:R-:W-:Y:S01]  /*72e0*/  FFMA.FTZ R136, R159, UR10, -R12.reuse ;  /* 0x0000000a9f887c23 */ /* 0x100fe2000801080c */
[----:B------:R-:W2:Y:S01]  /*72f0*/  MUFU.EX2 R122, R122 ;  /* 0x0000007a007a7308 */ /* 0x000ea20000000800 */
[----:B0-----:R-:W-:Y:S01]  /*7300*/  FADD.FTZ R10, R120, R5 ;  /* 0x00000005780a7221 */ /* 0x001fe20000010000 */
[----:B------:R-:W-:Y:S01]  /*7310*/  FADD.FTZ R138, R182, R13 ;  /* 0x0000000db68a7221 */ /* 0x000fe20000010000 */
[----:B------:R-:W-:-:S03]  /*7320*/  FFMA.FTZ R12, R167, UR10, -R12 ;  /* 0x0000000aa70c7c23 */ /* 0x000fc6000801080c */
[----:B------:R-:W-:Y:S02]  /*7330*/  FADD.FTZ R13, R129, R138 ;  /* 0x0000008a810d7221 */ /* 0x000fe40000010000 */
[----:B------:R-:W0:Y:S01]  /*7340*/  MUFU.EX2 R187, R187 ;  /* 0x000000bb00bb7308 */ /* 0x000e220000000800 */
[----:B-1----:R-:W-:Y:S01]  /*7350*/  FADD.FTZ R5, R185, R10 ;  /* 0x0000000ab9057221 */ /* 0x002fe20000010000 */
[----:B------:R-:W-:-:S04]  /*7360*/  FADD.FTZ R138, R176, R13 ;  /* 0x0000000db08a7221 */ /* 0x000fc80000010000 */
[----:B------:R-:W-:Y:S02]  /*7370*/  FADD.FTZ R13, R133, R138 ;  /* 0x0000008a850d7221 */ /* 0x000fe40000010000 */
        /* <DEDUP_REMOVED lines=51> */
[----:B0-----:R-:W-:-:S04]  /*76b0*/  FADD.FTZ R10, R170, R13 ;  /* 0x0000000daa0a7221 */ /* 0x001fc80000010000 */
[----:B------:R-:W-:Y:S01]  /*76c0*/  FADD.FTZ R10, R153, R10 ;  /* 0x0000000a990a7221 */ /* 0x000fe20000010000 */
[----:B-1----:R-:W-:-:S04]  /*76d0*/  FADD.FTZ R5, R166, R5 ;  /* 0x00000005a6057221 */ /* 0x002fc80000010000 */
[----:B--2---:R-:W-:Y:S01]  /*76e0*/  FADD.FTZ R5, R12, R5 ;  /* 0x000000050c057221 */ /* 0x004fe20000010000 */
[----:B------:R-:W-:Y:S06]  /*76f0*/  @!P0 BRA `(.L_x_1008) ;  /* 0x0000000000048947 */ /* 0x000fec0003800000 */
[----:B------:R-:W-:Y:S01]  /*7700*/  BPT.TRAP 0x1 ;  /* 0x000000040000795c */ /* 0x000fe20000300000 */
.L_x_1008:
[----:B------:R-:W-:Y:S01]  /*7710*/  UIADD3 UR5, UR5, 0x30860, URZ ;  /* 0x0003086005057890 */ /* 0x000fe2000fffe03f */
[C---:B------:R-:W-:Y:S01]  /*7720*/  ISETP.GT.AND P1, PT, R14.reuse, UR43, PT ;  /* 0x0000002b0e007c0c */ /* 0x040fe2000bf24270 */
[----:B------:R-:W-:Y:S01]  /*7730*/  UMOV UR7, UR38 ;  /* 0x0000002600077c82 */ /* 0x000fe20008000000 */
[----:B------:R-:W-:Y:S01]  /*7740*/  UMOV UR4, UR39 ;  /* 0x0000002700047c82 */ /* 0x000fe20008000000 */
[----:B------:R-:W-:Y:S01]  /*7750*/  UPRMT UR5, UR61, 0x654, UR5 ;  /* 0x000006543d057896 */ /* 0x000fe20008000005 */
[----:B------:R-:W-:Y:S01]  /*7760*/  F2FP.F16.F32.PACK_AB R190, R169, R190 ;  /* 0x000000bea9be723e */ /* 0x000fe200000000ff */
[----:B------:R-:W-:Y:S01]  /*7770*/  VIADD R14, R14, 0xffffffff ;  /* 0xffffffff0e0e7836 */ /* 0x000fe20000000000 */
[----:B------:R-:W-:Y:S01]  /*7780*/  F2FP.F16.F32.PACK_AB R171, R12, R166 ;  /* 0x000000a60cab723e */ /* 0x000fe200000000ff */
[----:B------:R-:W-:Y:S01]  /*7790*/  IMAD.MOV.U32 R13, RZ, RZ, R3 ;  /* 0x000000ffff0d7224 */ /* 0x000fe200078e0003 */
[----:B------:R-:W-:Y:S01]  /*77a0*/  F2FP.F16.F32.PACK_AB R188, R188, R15 ;  /* 0x0000000fbcbc723e */ /* 0x000fe200000000ff */
[----:B------:R-:W-:Y:S01]  /*77b0*/  IMAD.MOV.U32 R12, RZ, RZ, R4 ;  /* 0x000000ffff0c7224 */ /* 0x000fe200078e0004 */
[----:B------:R-:W-:-:S02]  /*77c0*/  F2FP.F16.F32.PACK_AB R189, R20, R189 ;  /* 0x000000bd14bd723e */ /* 0x000fc400000000ff */
[----:B------:R-:W-:Y:S01]  /*77d0*/  SYNCS.ARRIVE.TRANS64.RED.A1T0 RZ, [UR5], RZ ;  /* 0x000000ffffff79a7 */ /* 0x000fe20008100405 */
        /* <DEDUP_REMOVED lines=19> */
[----:B------:R-:W-:Y:S01]  /*7910*/  F2FP.F16.F32.PACK_AB R170, R153, R170 ;  /* 0x000000aa99aa723e */ /* 0x000fe200000000ff */
[----:B------:R-:W-:Y:S06]  /*7920*/  @P1 BRA `(.L_x_1009) ;  /* 0xffffffcc00e01947 */ /* 0x000fec000383ffff */
.L_x_990:
[----:B------:R-:W-:Y:S01]  /*7930*/  ISETP.NE.AND P2, PT, R199, 0x1, PT ;  /* 0x00000001c700780c */ /* 0x000fe20003f45270 */
[----:B------:R-:W-:Y:S01]  /*7940*/  UIADD3 UR4, UR41, 0x7f, URZ ;  /* 0x0000007f29047890 */ /* 0x000fe2000fffe03f */
[----:B------:R-:W-:Y:S02]  /*7950*/  IADD3 R11, R17, 0x1, -R11 ;  /* 0x00000001110b7810 */ /* 0x000fe40007ffe80b */
[----:B------:R-:W-:-:S09]  /*7960*/  LOP3.LUT P1, RZ, R16, 0x80000, RZ, 0xc0, !PT ;  /* 0x0008000010ff7812 */ /* 0x000fd2000782c0ff */
[----:B------:R-:W0:Y:S08]  /*7970*/  @P2 LDC R12, c[0x0][0x44c] ;  /* 0x00011300ff0c2b82 */ /* 0x000e300000000800 */
[----:B------:R-:W1:Y:S01]  /*7980*/  @P2 LDC R20, c[0x0][0x450] ;  /* 0x00011400ff142b82 */ /* 0x000e620000000800 */
[----:B0-----:R-:W-:-:S04]  /*7990*/  @P2 IMAD.HI.U32 R13, R12, UR4, RZ ;  /* 0x000000040c0d2c27 */ /* 0x001fc8000f8e00ff */
[----:B------:R-:W-:Y:S01]  /*79a0*/  IMAD.U32 R12, RZ, RZ, UR4 ;  /* 0x00000004ff0c7e24 */ /* 0x000fe2000f8e00ff */
[----:B-1----:R-:W-:-:S05]  /*79b0*/  @P2 SHF.R.U32.HI R12, RZ, R20, R13 ;  /* 0x00000014ff0c2219 */ /* 0x002fca000001160d */
[----:B------:R-:W-:-:S04]  /*79c0*/  IMAD.IADD R11, R11, 0x1, R12 ;  /* 0x000000010b0b7824 */ /* 0x000fc800078e020c */
[----:B------:R-:W-:-:S05]  /*79d0*/  VIADD R12, R11, -UR58 ;  /* 0x8000003a0b0c7c36 */ /* 0x000fca0008000000 */
[----:B------:R-:W-:Y:S01]  /*79e0*/  R2UR UR14, R12 ;  /* 0x000000000c0e72ca */ /* 0x000fe200000e0000 */
[----:B------:R-:W-:-:S14]  /*79f0*/  @!P1 BRA `(.L_x_1010) ;  /* 0x0000000000509947 */ /* 0x000fdc0003800000 */
[----:B------:R-:W-:-:S13]  /*7a00*/  R2UR UR11, R11 ;  /* 0x000000000b0b72ca */ /* 0x000fda00000e0000 */
[----:B------:R-:W-:-:S06]  /*7a10*/  UISETP.GT.AND UP0, UPT, UR11, -0x1, UPT ;  /* 0xffffffff0b00788c */ /* 0x000fcc000bf04270 */
[----:B------:R-:W-:-:S13]  /*7a20*/  PLOP3.LUT P1, PT, PT, PT, UP0, 0x80, 0x0 ;  /* 0x000000000000781c */ /* 0x000fda0003f2f008 */
[----:B------:R-:W-:Y:S05]  /*7a30*/  @P1 BRA `(.L_x_1011) ;  /* 0x0000000000201947 */ /* 0x000fea0003800000 */
[----:B------:R-:W-:Y:S01]  /*7a40*/  ULDC UR15, c[0x0][0x9e4] ;  /* 0x00027900000f7ab9 */ /* 0x000fe20000000800 */
[----:B------:R-:W-:Y:S02]  /*7a50*/  ULOP3.LUT UR11, URZ, UR11, URZ, 0x33, !UPT ;  /* 0x0000000b3f0b7292 */ /* 0x000fe4000f8e333f */
[----:B------:R-:W-:-:S11]  /*7a60*/  UISETP.NE.AND UP0, UPT, UR15, 0x1, UPT ;  /* 0x000000010f00788c */ /* 0x000fd6000bf05270 */
[----:B------:R-:W-:Y:S02]  /*7a70*/  @UP0 ULDC.64 UR4, c[0x0][0x9e8] ;  /* 0x00027a0000040ab9 */ /* 0x000fe40000000a00 */
[----:B------:R-:W-:-:S04]  /*7a80*/  UIMAD.WIDE.U32 UR6, UR11, UR4, URZ ;  /* 0x000000040b0672a5 */ /* 0x000fc8000f8e003f */
[----:B------:R-:W-:-:S04]  /*7a90*/  @UP0 USHF.R.U32.HI UR11, URZ, UR5, UR7 ;  /* 0x000000053f0b0299 */ /* 0x000fc80008011607 */
[----:B------:R-:W-:Y:S01]  /*7aa0*/  ULOP3.LUT UR11, URZ, UR11, URZ, 0x33, !UPT ;  /* 0x0000000b3f0b7292 */ /* 0x000fe2000f8e333f */
[----:B------:R-:W-:Y:S11]  /*7ab0*/  BRA `(.L_x_1012) ;  /* 0x0000000000147947 */ /* 0x000ff60003800000 */
.L_x_1011:
[----:B------:R-:W-:Y:S02]  /*7ac0*/  ULDC UR15, c[0x0][0x9e4] ;  /* 0x00027900000f7ab9 */ /* 0x000fe40000000800 */
[----:B------:R-:W-:-:S11]  /*7ad0*/  UISETP.NE.AND UP0, UPT, UR15, 0x1, UPT ;  /* 0x000000010f00788c */ /* 0x000fd6000bf05270 */
[----:B------:R-:W-:Y:S02]  /*7ae0*/  @UP0 ULDC.64 UR4, c[0x0][0x9e8] ;  /* 0x00027a0000040ab9 */ /* 0x000fe40000000a00 */
[----:B------:R-:W-:-:S04]  /*7af0*/  UIMAD.WIDE.U32 UR6, UR11, UR4, URZ ;  /* 0x000000040b0672a5 */ /* 0x000fc8000f8e003f */
[----:B------:R-:W-:-:S12]  /*7b00*/  @UP0 USHF.R.U32.HI UR11, URZ, UR5, UR7 ;  /* 0x000000053f0b0299 */ /* 0x000fd80008011607 */
.L_x_1012:
[----:B------:R-:W-:-:S04]  /*7b10*/  UIMAD UR11, UR11, UR15, URZ ;  /* 0x0000000f0b0b72a4 */ /* 0x000fc8000f8e023f */
[----:B------:R-:W-:-:S04]  /*7b20*/  UISETP.LT.AND UP0, UPT, UR14, UR11, UPT ;  /* 0x0000000b0e00728c */ /* 0x000fc8000bf01270 */
[----:B------:R-:W-:-:S12]  /*7b30*/  USEL UR14, UR14, UR11, !UP0 ;  /* 0x0000000b0e0e7287 */ /* 0x000fd8000c000000 */
.L_x_1010:
[----:B------:R-:W-:-:S04]  /*7b40*/  UIADD3 UR4, UR14, 0x5f, URZ ;  /* 0x0000005f0e047890 */ /* 0x000fc8000fffe03f */
[----:B------:R-:W-:-:S04]  /*7b50*/  UIMAD.WIDE UR4, UR4, 0x2aaaaaab, URZ ;  /* 0x2aaaaaab040478a5 */ /* 0x000fc8000f8e023f */
[----:B------:R-:W-:-:S04]  /*7b60*/  USHF.R.U32.HI UR4, URZ, 0x1f, UR5 ;  /* 0x0000001f3f047899 */ /* 0x000fc80008011605 */
[----:B------:R-:W-:-:S04]  /*7b70*/  ULEA.HI.SX32 UR4, UR5, UR4, 0x1c ;  /* 0x0000000405047291 */ /* 0x000fc8000f8fe23f */
[----:B------:R-:W-:-:S04]  /*7b80*/  UISETP.LT.AND UP0, UPT, UR60, UR4, UPT ;  /* 0x000000043c00728c */ /* 0x000fc8000bf01270 */
[----:B------:R-:W-:-:S06]  /*7b90*/  USEL UR43, UR60, UR4, !UP0 ;  /* 0x000000043c2b7287 */ /* 0x000fcc000c000000 */
[----:B------:R-:W-:-:S13]  /*7ba0*/  ISETP.GE.AND P1, PT, R14, UR43, PT ;  /* 0x0000002b0e007c0c */ /* 0x000fda000bf26270 */
[----:B------:R-:W-:Y:S05]  /*7bb0*/  @!P1 BRA `(.L_x_1013) ;  /* 0x0000001c008c9947 */ /* 0x000fea0003800000 */
[----:B------:R-:W-:Y:S01]  /*7bc0*/  IMAD.MOV.U32 R12, RZ, RZ, R3 ;  /* 0x000000ffff0c7224 */ /* 0x000fe200078e0003 */
[----:B------:R-:W-:Y:S01]  /*7bd0*/  UMOV UR7, UR38 ;  /* 0x0000002600077c82 */ /* 0x000fe20008000000 */
[----:B------:R-:W-:Y:S01]  /*7be0*/  IMAD.MOV.U32 R11, RZ, RZ, R4 ;  /* 0x000000ffff0b7224 */ /* 0x000fe200078e0004 */
[----:B------:R-:W-:Y:S01]  /*7bf0*/  UMOV UR4, UR39 ;  /* 0x0000002700047c82 */ /* 0x000fe20008000000 */
[----:B------:R-:W-:-:S05]  /*7c00*/  ULDC UR54, c[0x0][0x988] ;  /* 0x0002620000367ab9 */ /* 0x000fca0000000800 */
.L_x_1024:
[----:B------:R-:W-:-:S04]  /*7c10*/  UISETP.NE.AND UP0, UPT, UR4, 0x1, UPT ;  /* 0x000000010400788c */ /* 0x000fc8000bf05270 */
[----:B------:R-:W-:-:S04]  /*7c20*/  USEL UR38, URZ, 0x1, UP0 ;  /* 0x000000013f267887 */ /* 0x000fc80008000000 */
[----:B------:R-:W-:Y:S01]  /*7c30*/  ULOP3.LUT UR38, UR7, UR38, URZ, 0x3c, !UPT ;  /* 0x0000002607267292 */ /* 0x000fe2000f8e3c3f */
[----:B------:R-:W-:Y:S11]  /*7c40*/  @!P0 BRA `(.L_x_1014) ;  /* 0x0000000000048947 */ /* 0x000ff60003800000 */
[----:B------:R-:W-:Y:S01]  /*7c50*/  BPT.TRAP 0x1 ;  /* 0x000000040000795c */ /* 0x000fe20000300000 */
.L_x_1014:
        /* <DEDUP_REMOVED lines=9> */
.L_x_1015:
[----:B-1----:R-:W-:Y:S05]  /*7cf0*/  @P1 BRA `(.L_x_1016) ;  /* 0x0000000000081947 */ /* 0x002fea0003800000 */
[----:B------:R-:W1:Y:S02]  /*7d00*/  SYNCS.PHASECHK.TRANS64.TRYWAIT P1, [UR6+0x30830], R3 ;  /* 0x03083003ff0075a7 */ /* 0x000e640008020146 */
[----:B-1----:R-:W-:Y:S05]  /*7d10*/  @!P1 BRA `(.L_x_1017) ;  /* 0x000000c800a89947 */ /* 0x002fea0003800000 */
.L_x_1016:
        /* <DEDUP_REMOVED lines=167> */
.L_x_1018:
[----:B------:R-:W-:Y:S01]  /*8790*/  ULEA UR5, UR4, UR40, 0x3 ;  /* 0x0000002804057291 */ /* 0x000fe2000f8e183f */
[----:B------:R-:W-:-:S05]  /*87a0*/  IMAD.U32 R0, RZ, RZ, UR7 ;  /* 0x00000007ff007e24 */ /* 0x000fca000f8e00ff */
[----:B------:R-:W-:-:S04]  /*87b0*/  SHF.L.U32 R0, R0, 0x1f, RZ ;  /* 0x0000001f00007819 */ /* 0x000fc800000006ff */
[----:B------:R2:W3:Y:S01]  /*87c0*/  SYNCS.PHASECHK.TRANS64.TRYWAIT P1, [UR5+0x30850], R0 ;  /* 0x03085000ff0075a7 */ /* 0x0004e20008020145 */
[----:B------:R-:W-:Y:S05]  /*87d0*/  @!P0 BRA `(.L_x_1019) ;  /* 0x0000000000048947 */ /* 0x000fea0003800000 */
[----:B------:R-:W-:Y:S01]  /*87e0*/  BPT.TRAP 0x1 ;  /* 0x000000040000795c */ /* 0x000fe20000300000 */
.L_x_1019:
[----:B---3--:R-:W-:Y:S05]  /*87f0*/  @P1 BRA `(.L_x_1020) ;  /* 0x0000000000081947 */ /* 0x008fea0003800000 */
[----:B------:R-:W3:Y:S02]  /*8800*/  SYNCS.PHASECHK.TRANS64.TRYWAIT P1, [UR5+0x30850], R0 ;  /* 0x03085000ff0075a7 */ /* 0x000ee40008020145 */
[----:B---3--:R-:W-:Y:S05]  /*8810*/  @!P1 BRA `(.L_x_1021) ;  /* 0x000000c000009947 */ /* 0x008fea0003800000 */
.L_x_1020:
        /* <DEDUP_REMOVED lines=37> */
.L_x_1022:
[----:B0-2---:R-:W-:Y:S01]  /*8a70*/  FMNMX.FTZ R0, R120, R11, !PT ;  /* 0x0000000b78007209 */ /* 0x005fe20007810000 */
[----:B------:R-:W-:Y:S01]  /*8a80*/  UMOV UR10, UR54 ;  /* 0x00000036000a7c82 */ /* 0x000fe20008000000 */
[----:B------:R-:W-:Y:S01]  /*8a90*/  FMNMX.FTZ R2, R122, R12, !PT ;  /* 0x0000000c7a027209 */ /* 0x000fe20007810000 */
[----:B------:R-:W-:Y:S01]  /*8aa0*/  UIADD3 UR6, UR6, 0x30840, URZ ;  /* 0x0003084006067890 */ /* 0x000fe2000fffe03f */
[----:B-1----:R-:W-:Y:S02]  /*8ab0*/  FMNMX.FTZ R3, R121, R0, !PT ;  /* 0x0000000079037209 */ /* 0x002fe40007810000 */
[----:B------:R-:W-:Y:S01]  /*8ac0*/  FMNMX.FTZ R13, R123, R2, !PT ;  /* 0x000000027b0d7209 */ /* 0x000fe20007810000 */
[----:B------:R-:W-:Y:S01]  /*8ad0*/  UPRMT UR6, UR61, 0x654, UR6 ;  /* 0x000006543d067896 */ /* 0x000fe20008000006 */
[----:B------:R-:W-:Y:S02]  /*8ae0*/  FMNMX.FTZ R0, R124, R3, !PT ;  /* 0x000000037c007209 */ /* 0x000fe40007810000 */
[----:B------:R-:W-:-:S02]  /*8af0*/  FMNMX.FTZ R2, R126, R13, !PT ;  /* 0x0000000d7e027209 */ /* 0x000fc40007810000 */
[----:B------:R-:W-:Y:S02]  /*8b00*/  FMNMX.FTZ R3, R125, R0, !PT ;  /* 0x000000007d037209 */ /* 0x000fe40007810000 */
[----:B------:R-:W-:Y:S02]  /*8b10*/  FMNMX.FTZ R13, R127, R2, !PT ;  /* 0x000000027f0d7209 */ /* 0x000fe40007810000 */
[----:B------:R-:W-:Y:S01]  /*8b20*/  FMNMX.FTZ R0, R128, R3, !PT ;  /* 0x0000000380007209 */ /* 0x000fe20007810000 */
[----:B------:R-:W-:Y:S01]  /*8b30*/  SYNCS.ARRIVE.TRANS64.RED.A1T0 RZ, [UR6], RZ ;  /* 0x000000ffffff79a7 */ /* 0x000fe20008100406 */
        /* <DEDUP_REMOVED lines=47> */
[----:B------:R-:W-:-:S04]  /*8e30*/  FADD.FTZ R11, -R4, R11 ;  /* 0x0000000b040b7221 */ /* 0x000fc80000010100 */
[----:B------:R-:W-:Y:S01]  /*8e40*/  FMUL.FTZ R20, R11, UR10 ;  /* 0x0000000a0b147c20 */ /* 0x000fe20008410000 */
[----:B------:R-:W-:Y:S01]  /*8e50*/  FADD.FTZ R11, -R3, R12 ;  /* 0x0000000c030b7221 */ /* 0x000fe20000010100 */
[----:B------:R-:W-:Y:S02]  /*8e60*/  FMUL.FTZ R12, R4, UR10 ;  /* 0x0000000a040c7c20 */ /* 0x000fe40008410000 */
[----:B------:R0:W-:Y:S01]  /*8e70*/  MUFU.EX2 R0, R20 ;  /* 0x0000001400007308 */ /* 0x0001e20000000800 */
[----:B------:R-:W-:Y:S01]  /*8e80*/  FMUL.FTZ R2, R11, UR10 ;  /* 0x0000000a0b027c20 */ /* 0x000fe20008410000 */
[--C-:B------:R-:W-:Y:S01]  /*8e90*/  FFMA.FTZ R188, R121, UR10, -R12.reuse ;  /* 0x0000000a79bc7c23 */ /* 0x100fe2000801080c */
        /* <DEDUP_REMOVED lines=22> */
[----:B------:R-:W-:Y:S01]  /*9000*/  FFMA.FTZ R149, R165, UR10, -R12 ;  /* 0x0000000aa5957c23 */ /* 0x000fe2000801080c */
[----:B------:R-:W-:Y:S01]  /*9010*/  FMUL.FTZ R12, R3, UR10 ;  /* 0x0000000a030c7c20 */ /* 0x000fe20008410000 */
[----:B------:R-:W-:Y:S03]  /*9020*/  MUFU.EX2 R2, R2 ;  /* 0x0000000200027308 */ /* 0x000fe60000000800 */
[--C-:B------:R-:W-:Y:S01]  /*9030*/  FFMA.FTZ R189, R122, UR10, -R12.reuse ;  /* 0x0000000a7abd7c23 */ /* 0x100fe2000801080c */
[--C-:B0-----:R-:W-:Y:S01]  /*9040*/  FFMA.FTZ R20, R123, UR10, -R12.reuse ;  /* 0x0000000a7b147c23 */ /* 0x101fe2000801080c */
[--C-:B------:R-:W-:Y:S01]  /*9050*/  FFMA.FTZ R191, R126, UR10, -R12.reuse ;  /* 0x0000000a7ebf7c23 */ /* 0x100fe2000801080c */
[--C-:B------:R-:W-:Y:S01]  /*9060*/  FFMA.FTZ R120, R127, UR10, -R12.reuse ;  /* 0x0000000a7f787c23 */ /* 0x100fe2000801080c */
[--C-:B------:R-:W-:Y:S01]  /*9070*/  FFMA.FTZ R185, R130, UR10, -R12.reuse ;  /* 0x0000000a82b97c23 */ /* 0x100fe2000801080c */
[----:B------:R-:W0:Y:S01]  /*9080*/  MUFU.EX2 R11, R11 ;  /* 0x0000000b000b7308 */ /* 0x000e220000000800 */
[--C-:B------:R-:W-:Y:S01]  /*9090*/  FFMA.FTZ R122, R131, UR10, -R12.reuse ;  /* 0x0000000a837a7c23 */ /* 0x100fe2000801080c */
[--C-:B------:R-:W-:Y:S01]  /*90a0*/  FFMA.FTZ R187, R134, UR10, -R12.reuse ;  /* 0x0000000a86bb7c23 */ /* 0x100fe2000801080c */
[--C-:B------:R-:W-:Y:S01]  /*90b0*/  FFMA.FTZ R124, R135, UR10, -R12.reuse ;  /* 0x0000000a877c7c23 */ /* 0x100fe2000801080c */
[--C-:B------:R-:W-:Y:S01]  /*90c0*/  FFMA.FTZ R181, R138, UR10, -R12.reuse ;  /* 0x0000000a8ab57c23 */ /* 0x100fe2000801080c */
[--C-:B------:R-:W-:Y:S01]  /*90d0*/  FFMA.FTZ R126, R139, UR10, -R12.reuse ;  /* 0x0000000a8b7e7c23 */ /* 0x100fe2000801080c */
[--C-:B------:R-:W-:Y:S01]  /*90e0*/  FFMA.FTZ R183, R142, UR10, -R12.reuse ;  /* 0x0000000a8eb77c23 */ /* 0x100fe2000801080c */
[--C-:B------:R-:W-:Y:S01]  /*90f0*/  FFMA.FTZ R128, R143, UR10, -R12.reuse ;  /* 0x0000000a8f807c23 */ /* 0x100fe2000801080c */
[----:B------:R-:W1:Y:S01]  /*9100*/  MUFU.EX2 R189, R189 ;  /* 0x000000bd00bd7308 */ /* 0x000e620000000800 */
[--C-:B------:R-:W-:Y:S01]  /*9110*/  FFMA.FTZ R177, R146, UR10, -R12.reuse ;  /* 0x0000000a92b17c23 */ /* 0x100fe2000801080c */
[--C-:B------:R-:W-:Y:S01]  /*9120*/  FFMA.FTZ R130, R147, UR10, -R12.reuse ;  /* 0x0000000a93827c23 */ /* 0x100fe2000801080c */
[--C-:B------:R-:W-:Y:S01]  /*9130*/  FFMA.FTZ R179, R150, UR10, -R12.reuse ;  /* 0x0000000a96b37c23 */ /* 0x100fe2000801080c */
[--C-:B------:R-:W-:Y:S01]  /*9140*/  FFMA.FTZ R132, R151, UR10, -R12.reuse ;  /* 0x0000000a97847c23 */ /* 0x100fe2000801080c */
[--C-:B------:R-:W-:Y:S01]  /*9150*/  FFMA.FTZ R173, R154, UR10, -R12.reuse ;  /* 0x0000000a9aad7c23 */ /* 0x100fe2000801080c */
[--C-:B------:R-:W-:Y:S01]  /*9160*/  FFMA.FTZ R175, R158, UR10, -R12.reuse ;  /* 0x0000000a9eaf7c23 */ /* 0x100fe2000801080c */
[--C-:B------:R-:W-:Y:S01]  /*9170*/  FFMA.FTZ R162, R162, UR10, -R12.reuse ;  /* 0x0000000aa2a27c23 */ /* 0x100fe2000801080c */
[----:B------:R-:W2:Y:S01]  /*9180*/  MUFU.EX2 R188, R188 ;  /* 0x000000bc00bc7308 */ /* 0x000ea20000000800 */
[----:B0-----:R-:W-:Y:S01]  /*9190*/  FFMA.FTZ R123, R0, R10, R11 ;  /* 0x0000000a007b7223 */ /* 0x001fe2000001000b */
[--C-:B------:R-:W-:Y:S01]  /*91a0*/  FFMA.FTZ R163, R163, UR10, -R12.reuse ;  /* 0x0000000aa3a37c23 */ /* 0x100fe2000801080c */
[----:B------:R-:W-:-:S05]  /*91b0*/  FFMA.FTZ R166, R166, UR10, -R12 ;  /* 0x0000000aa6a67c23 */ /* 0x000fca000801080c */
[----:B------:R-:W0:Y:S01]  /*91c0*/  MUFU.EX2 R20, R20 ;  /* 0x0000001400147308 */ /* 0x000e220000000800 */
[----:B-1----:R-:W-:-:S07]  /*91d0*/  FFMA.FTZ R5, R2, R5, R189 ;  /* 0x0000000502057223 */ /* 0x002fce00000100bd */
        /* <DEDUP_REMOVED lines=18> */
[----:B------:R-:W-:-:S06]  /*9300*/  FFMA.FTZ R134, R155, UR10, -R12 ;  /* 0x0000000a9b867c23 */ /* 0x000fcc000801080c */
        /* <DEDUP_REMOVED lines=16> */
[--C-:B------:R-:W-:Y:S01]  /*9410*/  FFMA.FTZ R136, R159, UR10, -R12.reuse ;  /* 0x0000000a9f887c23 */ /* 0x100fe2000801080c */
[----:B------:R-:W-:-:S05]  /*9420*/  FFMA.FTZ R12, R167, UR10, -R12 ;  /* 0x0000000aa70c7c23 */ /* 0x000fca000801080c */
        /* <DEDUP_REMOVED lines=54> */
[----:B-1----:R-:W-:-:S03]  /*9790*/  FADD.FTZ R10, R149, R10 ;  /* 0x0000000a950a7221 */ /* 0x002fc60000010000 */
[----:B--2---:R-:W-:Y:S01]  /*97a0*/  FADD.FTZ R5, R12, R5 ;  /* 0x000000050c057221 */ /* 0x004fe20000010000 */
[----:B------:R-:W-:Y:S06]  /*97b0*/  @!P0 BRA `(.L_x_1023) ;  /* 0x0000000000048947 */ /* 0x000fec0003800000 */
[----:B------:R-:W-:Y:S01]  /*97c0*/  BPT.TRAP 0x1 ;  /* 0x000000040000795c */ /* 0x000fe20000300000 */
.L_x_1023:
[----:B------:R-:W-:Y:S01]  /*97d0*/  UIADD3 UR5, UR5, 0x30860, URZ ;  /* 0x0003086005057890 */ /* 0x000fe2000fffe03f */
[----:B------:R-:W-:Y:S01]  /*97e0*/  ISETP.GT.AND P1, PT, R14, UR43, PT ;  /* 0x0000002b0e007c0c */ /* 0x000fe2000bf24270 */
        /* <DEDUP_REMOVED lines=32> */
.L_x_1013:
[----:B------:R-:W-:-:S13]  /*99f0*/  ISETP.GE.AND P1, PT, R14, UR60, PT ;  /* 0x0000003c0e007c0c */ /* 0x000fda000bf26270 */
[----:B------:R-:W-:Y:S05]  /*9a00*/  @!P1 BRA `(.L_x_1025) ;  /* 0x0000003000449947 */ /* 0x000fea0003800000 */
[----:B------:R-:W-:Y:S01]  /*9a10*/  IMAD.MOV.U32 R12, RZ, RZ, R3 ;  /* 0x000000ffff0c7224 */ /* 0x000fe200078e0003 */
[----:B------:R-:W-:Y:S01]  /*9a20*/  UMOV UR6, UR38 ;  /* 0x0000002600067c82 */ /* 0x000fe20008000000 */
[----:B------:R-:W-:Y:S01]  /*9a30*/  IMAD.MOV.U32 R11, RZ, RZ, R4 ;  /* 0x000000ffff0b7224 */ /* 0x000fe200078e0004 */
[----:B------:R-:W-:Y:S01]  /*9a40*/  UMOV UR4, UR39 ;  /* 0x0000002700047c82 */ /* 0x000fe20008000000 */
[----:B------:R-:W-:Y:S01]  /*9a50*/  ULDC UR43, c[0x0][0x9e4] ;  /* 0x00027900002b7ab9 */ /* 0x000fe20000000800 */
[----:B------:R-:W-:Y:S01]  /*9a60*/  ULDC UR55, c[0x0][0x9dc] ;  /* 0x0002770000377ab9 */ /* 0x000fe20000000800 */
[----:B------:R-:W-:Y:S01]  /*9a70*/  ULDC UR54, c[0x0][0x288] ;  /* 0x0000a20000367ab9 */ /* 0x000fe20000000800 */
[----:B------:R-:W-:Y:S01]  /*9a80*/  ULDC UR58, c[0x0][0x988] ;  /* 0x00026200003a7ab9 */ /* 0x000fe20000000800 */
[----:B------:R-:W-:-:S05]  /*9a90*/  ULDC UR59, c[0x0][0x9e0] ;  /* 0x00027800003b7ab9 */ /* 0x000fca0000000800 */
.L_x_1044:
[----:B------:R-:W-:-:S04]  /*9aa0*/  UIADD3 UR7, UR4, 0x1, URZ ;  /* 0x0000000104077890 */ /* 0x000fc8000fffe03f */
[----:B------:R-:W-:-:S04]  /*9ab0*/  UISETP.NE.AND UP0, UPT, UR7, 0x2, UPT ;  /* 0x000000020700788c */ /* 0x000fc8000bf05270 */
[----:B------:R-:W-:Y:S02]  /*9ac0*/  USEL UR7, UR7, URZ, UP0 ;  /* 0x0000003f07077287 */ /* 0x000fe40008000000 */
[----:B------:R-:W-:-:S04]  /*9ad0*/  USEL UR38, URZ, 0x1, UP0 ;  /* 0x000000013f267887 */ /* 0x000fc80008000000 */
[----:B------:R-:W-:Y:S01]  /*9ae0*/  ULOP3.LUT UR38, UR6, UR38, URZ, 0x3c, !UPT ;  /* 0x0000002606267292 */ /* 0x000fe2000f8e3c3f */
[----:B------:R-:W-:Y:S01]  /*9af0*/  UMOV UR39, UR7 ;  /* 0x0000000700277c82 */ /* 0x000fe20008000000 */
[----:B------:R-:W-:Y:S10]  /*9b00*/  @!P0 BRA `(.L_x_1026) ;  /* 0x0000000000048947 */ /* 0x000ff40003800000 */
[----:B------:R-:W-:Y:S01]  /*9b10*/  BPT.TRAP 0x1 ;  /* 0x000000040000795c */ /* 0x000fe20000300000 */
.L_x_1026:
[----:B------:R-:W-:Y:S01]  /*9b20*/  ULEA UR5, UR39, UR40, 0x3 ;  /* 0x0000002827057291 */ /* 0x000fe2000f8e183f */
[----:B------:R-:W-:-:S05]  /*9b30*/  IMAD.U32 R3, RZ, RZ, UR38 ;  /* 0x00000026ff037e24 */ /* 0x000fca000f8e00ff */
[----:B------:R-:W-:-:S04]  /*9b40*/  SHF.L.U32 R3, R3, 0x1f, RZ ;  /* 0x0000001f03037819 */ /* 0x000fc800000006ff */
[----:B------:R0:W1:Y:S01]  /*9b50*/  SYNCS.PHASECHK.TRANS64.TRYWAIT P1, [UR5+0x30830], R3 ;  /* 0x03083003ff0075a7 */ /* 0x0000620008020145 */
[----:B------:R-:W-:Y:S05]  /*9b60*/  @!P0 BRA `(.L_x_1027) ;  /* 0x0000000000048947 */ /* 0x000fea0003800000 */
[----:B------:R-:W-:Y:S01]  /*9b70*/  BPT.TRAP 0x1 ;  /* 0x000000040000795c */ /* 0x000fe20000300000 */
.L_x_1027:
[----:B-1----:R-:W-:Y:S05]  /*9b80*/  @P1 BRA `(.L_x_1028) ;  /* 0x0000000000081947 */ /* 0x002fea0003800000 */
[----:B------:R-:W1:Y:S02]  /*9b90*/  SYNCS.PHASECHK.TRANS64.TRYWAIT P1, [UR5+0x30830], R3 ;  /* 0x03083003ff0075a7 */ /* 0x000e640008020145 */
[----:B-1----:R-:W-:Y:S05]  /*9ba0*/  @!P1 BRA `(.L_x_1029) ;  /* 0x000000ac00349947 */ /* 0x002fea0003800000 */
.L_x_1028:
        /* <DEDUP_REMOVED lines=167> */
.L_x_1030:
[----:B------:R-:W-:Y:S01]  /*a620*/  ULEA UR5, UR4, UR40, 0x3 ;  /* 0x0000002804057291 */ /* 0x000fe2000f8e183f */
[----:B------:R-:W-:-:S05]  /*a630*/  IMAD.U32 R0, RZ, RZ, UR6 ;  /* 0x00000006ff007e24 */ /* 0x000fca000f8e00ff */
[----:B------:R-:W-:-:S04]  /*a640*/  SHF.L.U32 R0, R0, 0x1f, RZ ;  /* 0x0000001f00007819 */ /* 0x000fc800000006ff */
[----:B------:R2:W3:Y:S01]  /*a650*/  SYNCS.PHASECHK.TRANS64.TRYWAIT P1, [UR5+0x30850], R0 ;  /* 0x03085000ff0075a7 */ /* 0x0004e20008020145 */
[----:B------:R-:W-:Y:S05]  /*a660*/  @!P0 BRA `(.L_x_1031) ;  /* 0x0000000000048947 */ /* 0x000fea0003800000 */
[----:B------:R-:W-:Y:S01]  /*a670*/  BPT.TRAP 0x1 ;  /* 0x000000040000795c */ /* 0x000fe20000300000 */
.L_x_1031:
[----:B---3--:R-:W-:Y:S05]  /*a680*/  @P1 BRA `(.L_x_1032) ;  /* 0x0000000000081947 */ /* 0x008fea0003800000 */
[----:B------:R-:W3:Y:S02]  /*a690*/  SYNCS.PHASECHK.TRANS64.TRYWAIT P1, [UR5+0x30850], R0 ;  /* 0x03085000ff0075a7 */ /* 0x000ee40008020145 */
[----:B---3--:R-:W-:Y:S05]  /*a6a0*/  @!P1 BRA `(.L_x_1033) ;  /* 0x000000a0008c9947 */ /* 0x008fea0003800000 */
.L_x_1032:
        /* <DEDUP_REMOVED lines=37> */
.L_x_1034:
[----:B------:R-:W-:Y:S01]  /*a900*/  ISETP.NE.AND P2, PT, R199, 0x1, PT ;  /* 0x00000001c700780c */ /* 0x000fe20003f45270 */
[----:B------:R-:W-:Y:S01]  /*a910*/  VIADD R2, R19, UR41 ;  /* 0x0000002913027c36 */ /* 0x000fe20008000000 */
[----:B------:R-:W-:Y:S01]  /*a920*/  ULEA UR4, UR7, UR40, 0x3 ;  /* 0x0000002807047291 */ /* 0x000fe2000f8e183f */
[----:B------:R-:W-:Y:S01]  /*a930*/  IMAD R15, R14, -0x60, RZ ;  /* 0xffffffa00e0f7824 */ /* 0x000fe200078e02ff */
[----:B------:R-:W-:Y:S02]  /*a940*/  LOP3.LUT P1, RZ, R16, 0x80000, RZ, 0xc0, !PT ;  /* 0x0008000010ff7812 */ /* 0x000fe4000782c0ff */
[----:B------:R-:W-:-:S04]  /*a950*/  UIADD3 UR4, UR4, 0x30840, URZ ;  /* 0x0003084004047890 */ /* 0x000fc8000fffe03f */
[----:B------:R-:W-:-:S03]  /*a960*/  UPRMT UR4, UR61, 0x654, UR4 ;  /* 0x000006543d047896 */ /* 0x000fc60008000004 */
[----:B01----:R-:W0:Y:S08]  /*a970*/  @P2 LDC R3, c[0x0][0x44c] ;  /* 0x00011300ff032b82 */ /* 0x003e300000000800 */
[----:B--2---:R-:W1:Y:S01]  /*a980*/  @P2 LDC R0, c[0x0][0x450] ;  /* 0x00011400ff002b82 */ /* 0x004e620000000800 */
[----:B------:R-:W-:Y:S01]  /*a990*/  SYNCS.ARRIVE.TRANS64.RED.A1T0 RZ, [UR4], RZ ;  /* 0x000000ffffff79a7 */ /* 0x000fe20008100404 */
[----:B------:R-:W-:Y:S01]  /*a9a0*/  ULOP3.LUT UR4, URZ, UR55, URZ, 0x33, !UPT ;  /* 0x000000373f047292 */ /* 0x000fe2000f8e333f */
[----:B0-----:R-:W-:-:S05]  /*a9b0*/  @P2 IMAD.HI.U32 R3, R2, R3, RZ ;  /* 0x0000000302032227 */ /* 0x001fca00078e00ff */
[----:B-1----:R-:W-:Y:S01]  /*a9c0*/  @P2 SHF.R.U32.HI R2, RZ, R0, R3 ;  /* 0x00000000ff022219 */ /* 0x002fe20000011603 */
[----:B------:R-:W-:-:S04]  /*a9d0*/  VIADD R3, R15, 0x1 ;  /* 0x000000010f037836 */ /* 0x000fc80000000000 */
[----:B------:R-:W0:Y:S01]  /*a9e0*/  SHFL.IDX PT, R20, R2, RZ, 0x1c1f ;  /* 0x001c1fff02147589 */ /* 0x000e2200000e0000 */
[----:B------:R-:W-:-:S05]  /*a9f0*/  IMAD R4, R18, -0x2, R3 ;  /* 0xfffffffe12047824 */ /* 0x000fca00078e0203 */
[C---:B------:R-:W-:Y:S01]  /*aa00*/  IADD3 R0, R4.reuse, -UR54, R17 ;  /* 0x8000003604007c10 */ /* 0x040fe2000fffe011 */
[----:B------:R-:W-:-:S04]  /*aa10*/  VIADD R4, R4, 0xffffffff ;  /* 0xffffffff04047836 */ /* 0x000fc80000000000 */
[C---:B------:R-:W-:Y:S02]  /*aa20*/  VIADD R21, R0.reuse, UR59 ;  /* 0x0000003b00157c36 */ /* 0x040fe40008000000 */
[----:B------:R-:W-:Y:S02]  /*aa30*/  VIADD R168, R0, UR4 ;  /* 0x0000000400a87c36 */ /* 0x000fe40008000000 */
[--C-:B0-----:R-:W-:Y:S02]  /*aa40*/  IMAD.IADD R0, R21, 0x1, R20.reuse ;  /* 0x0000000115007824 */ /* 0x101fe400078e0214 */
[----:B------:R-:W-:Y:S01]  /*aa50*/  IMAD.IADD R3, R168, 0x1, R20 ;  /* 0x00000001a8037824 */ /* 0x000fe200078e0214 */
[----:B------:R-:W-:Y:S06]  /*aa60*/  @!P1 BRA `(.L_x_1035) ;  /* 0x0000000000549947 */ /* 0x000fec0003800000 */
[----:B------:R-:W-:Y:S01]  /*aa70*/  IADD3 R13, R17, -UR54, R20 ;  /* 0x80000036110d7c10 */ /* 0x000fe2000fffe014 */
        /* <DEDUP_REMOVED lines=11> */
.L_x_1037:
[----:B------:R-:W-:-:S05]  /*ab30*/  IMAD.U32 R169, RZ, RZ, UR43 ;  /* 0x0000002bffa97e24 */ /* 0x000fca000f8e00ff */
[----:B------:R-:W-:-:S13]  /*ab40*/  ISETP.NE.AND P1, PT, R169, 0x1, PT ;  /* 0x00000001a900780c */ /* 0x000fda0003f25270 */
[----:B------:R-:W0:Y:S02]  /*ab50*/  @P1 LDC.64 R170, c[0x0][0x9e8] ;  /* 0x00027a00ffaa1b82 */ /* 0x000e240000000a00 */
[----:B0-----:R-:W-:-:S05]  /*ab60*/  @P1 IMAD.HI.U32 R20, R13, R170, RZ ;  /* 0x000000aa0d141227 */ /* 0x001fca00078e00ff */
[----:B------:R-:W-:-:S07]  /*ab70*/  @P1 SHF.R.U32.HI R13, RZ, R171, R20 ;  /* 0x000000abff0d1219 */ /* 0x000fce0000011614 */
.L_x_1038:
[----:B------:R-:W-:Y:S05]  /*ab80*/  BSYNC B0 ;  /* 0x0000000000007941 */ /* 0x000fea0003800000 */
.L_x_1036:
[----:B------:R-:W-:-:S05]  /*ab90*/  IMAD R13, R13, R169, R4 ;  /* 0x000000a90d0d7224 */ /* 0x000fca00078e0204 */
[----:B------:R-:W-:Y:S02]  /*aba0*/  VIADDMNMX R0, R13, R169, R0, PT ;  /* 0x000000a90d007246 */ /* 0x000fe40003800100 */
[----:B------:R-:W-:-:S07]  /*abb0*/  VIMNMX R3, R3, R13, !PT ;  /* 0x0000000d03037248 */ /* 0x000fce0007fe0100 */
.L_x_1035:
        /* <DEDUP_REMOVED lines=130> */
[----:B------:R-:W-:Y:S01]  /*b3e0*/  ISETP.GE.AND P6, PT, R15, 0x5a, PT ;  /* 0x0000005a0f00780c */ /* 0x000fe20003fc6270 */
[----:B0-----:R-:W-:-:S12]  /*b3f0*/  IMAD.IADD R15, R168, 0x1, R2 ;  /* 0x00000001a80f7824 */ /* 0x001fd800078e0202 */
[----:B------:R-:W-:Y:S02]  /*b400*/  @P6 LOP3.LUT R16, R16, 0x1, RZ, 0xfc, !PT ;  /* 0x0000000110106812 */ /* 0x000fe400078efcff */
[----:B------:R-:W-:-:S04]  /*b410*/  ISETP.GT.AND P6, PT, R3, 0x59, !P6 ;  /* 0x000000590300780c */ /* 0x000fc800077c4270 */
[----:B------:R-:W-:Y:S01]  /*b420*/  ISETP.LT.OR P6, PT, R0, 0x5a, P6 ;  /* 0x0000005a0000780c */ /* 0x000fe200037c1670 */
[----:B------:R-:W-:-:S03]  /*b430*/  IMAD.IADD R0, R21, 0x1, R2 ;  /* 0x0000000115007824 */ /* 0x000fc600078e0202 */
[----:B------:R-:W-:Y:S02]  /*b440*/  FSEL R165, R165, -INF , !P6 ;  /* 0xff800000a5a57808 */ /* 0x000fe40007000000 */
[----:B------:R-:W-:-:S13]  /*b450*/  LOP3.LUT P6, RZ, R16, 0x80000, RZ, 0xc0, !PT ;  /* 0x0008000010ff7812 */ /* 0x000fda00078cc0ff */
[----:B------:R-:W-:Y:S05]  /*b460*/  @!P6 BRA `(.L_x_1039) ;  /* 0x000000000054e947 */ /* 0x000fea0003800000 */
        /* <DEDUP_REMOVED lines=12> */
.L_x_1041:
[----:B------:R-:W-:-:S05]  /*b530*/  IMAD.U32 R21, RZ, RZ, UR43 ;  /* 0x0000002bff157e24 */ /* 0x000fca000f8e00ff */
[----:B------:R-:W-:-:S13]  /*b540*/  ISETP.NE.AND P6, PT, R21, 0x1, PT ;  /* 0x000000011500780c */ /* 0x000fda0003fc5270 */
[----:B------:R-:W0:Y:S02]  /*b550*/  @P6 LDC.64 R2, c[0x0][0x9e8] ;  /* 0x00027a00ff026b82 */ /* 0x000e240000000a00 */
[----:B0-----:R-:W-:-:S05]  /*b560*/  @P6 IMAD.HI.U32 R2, R13, R2, RZ ;  /* 0x000000020d026227 */ /* 0x001fca00078e00ff */
[----:B------:R-:W-:-:S07]  /*b570*/  @P6 SHF.R.U32.HI R13, RZ, R3, R2 ;  /* 0x00000003ff0d6219 */ /* 0x000fce0000011602 */
.L_x_1042:
[----:B------:R-:W-:Y:S05]  /*b580*/  BSYNC B0 ;  /* 0x0000000000007941 */ /* 0x000fea0003800000 */
.L_x_1040:
[----:B------:R-:W-:-:S05]  /*b590*/  IMAD R4, R13, R21, R4 ;  /* 0x000000150d047224 */ /* 0x000fca00078e0204 */
[----:B------:R-:W-:Y:S02]  /*b5a0*/  VIADDMNMX R0, R4, R21, R0, PT ;  /* 0x0000001504007246 */ /* 0x000fe40003800100 */
[----:B------:R-:W-:-:S07]  /*b5b0*/  VIMNMX R15, R15, R4, !PT ;  /* 0x000000040f0f7248 */ /* 0x000fce0007fe0100 */
.L_x_1039:
        /* <DEDUP_REMOVED lines=63> */
[----:B------:R-:W-:Y:S02]  /*b9b0*/  FMNMX.FTZ R3, R161, R2, !PT ;  /* 0x00000002a1037209 */ /* 0x000fe40007810000 */
[----:B------:R-:W-:Y:S02]  /*b9c0*/  FSEL R143, R143, -INF , !P1 ;  /* 0xff8000008f8f7808 */ /* 0x000fe40004800000 */
[----:B------:R-:W-:Y:S02]  /*b9d0*/  LOP3.LUT P1, RZ, R16, 0x1000, RZ, 0xc0, !PT ;  /* 0x0000100010ff7812 */ /* 0x000fe4000782c0ff */
[----:B------:R-:W-:-:S02]  /*b9e0*/  FMNMX.FTZ R2, R164, R3, !PT ;  /* 0x00000003a4027209 */ /* 0x000fc40007810000 */
[----:B------:R-:W-:Y:S02]  /*b9f0*/  ISETP.GT.AND P1, PT, R15, 0x30, !P1 ;  /* 0x000000300f00780c */ /* 0x000fe40004f24270 */
[----:B------:R-:W-:Y:S02]  /*ba00*/  FMNMX.FTZ R3, R165, R2, !PT ;  /* 0x00000002a5037209 */ /* 0x000fe40007810000 */
[----:B------:R-:W-:Y:S02]  /*ba10*/  ISETP.LT.OR P1, PT, R0, 0x31, P1 ;  /* 0x000000310000780c */ /* 0x000fe40000f21670 */
[----:B------:R-:W-:Y:S01]  /*ba20*/  LOP3.LUT P2, RZ, R16, 0x40, RZ, 0xc0, !PT ;  /* 0x0000004010ff7812 */ /* 0x000fe2000784c0ff */
[----:B------:R-:W0:Y:S01]  /*ba30*/  SHFL.BFLY PT, R2, R3, 0x2, 0x1f ;  /* 0x0c401f0003027f89 */ /* 0x000e2200000e0000 */
[----:B------:R-:W-:Y:S02]  /*ba40*/  FSEL R146, R146, -INF , !P1 ;  /* 0xff80000092927808 */ /* 0x000fe40004800000 */
[----:B------:R-:W-:-:S02]  /*ba50*/  LOP3.LUT P1, RZ, R16, 0x800, RZ, 0xc0, !PT ;  /* 0x0000080010ff7812 */ /* 0x000fc4000782c0ff */
[----:B------:R-:W-:Y:S02]  /*ba60*/  LOP3.LUT P6, RZ, R16, 0x20, RZ, 0xc0, !PT ;  /* 0x0000002010ff7812 */ /* 0x000fe400078cc0ff */
[C---:B------:R-:W-:Y:S02]  /*ba70*/  ISETP.GT.AND P1, PT, R15.reuse, 0x31, !P1 ;  /* 0x000000310f00780c */ /* 0x040fe40004f24270 */
[----:B------:R-:W-:Y:S02]  /*ba80*/  ISETP.GT.AND P3, PT, R15, 0x50, !P3 ;  /* 0x000000500f00780c */ /* 0x000fe40005f64270 */
[C---:B------:R-:W-:Y:S02]  /*ba90*/  ISETP.LT.OR P1, PT, R0.reuse, 0x32, P1 ;  /* 0x000000320000780c */ /* 0x040fe40000f21670 */
[----:B------:R-:W-:Y:S02]  /*baa0*/  ISETP.LT.OR P3, PT, R0, 0x51, P3 ;  /* 0x000000510000780c */ /* 0x000fe40001f61670 */
[----:B------:R-:W-:-:S02]  /*bab0*/  FSEL R147, R147, -INF , !P1 ;  /* 0xff80000093937808 */ /* 0x000fc40004800000 */
[----:B------:R-:W-:Y:S02]  /*bac0*/  LOP3.LUT P1, RZ, R16, 0x400, RZ, 0xc0, !PT ;  /* 0x0000040010ff7812 */ /* 0x000fe4000782c0ff */
[C---:B------:R-:W-:Y:S02]  /*bad0*/  ISETP.GT.AND P4, PT, R15.reuse, 0x51, !P4 ;  /* 0x000000510f00780c */ /* 0x040fe40006784270 */
[----:B------:R-:W-:Y:S02]  /*bae0*/  ISETP.GT.AND P1, PT, R15, 0x38, !P1 ;  /* 0x000000380f00780c */ /* 0x000fe40004f24270 */
[----:B------:R-:W-:Y:S02]  /*baf0*/  FSEL R162, R162, -INF , !P3 ;  /* 0xff800000a2a27808 */ /* 0x000fe40005800000 */
[----:B------:R-:W-:Y:S02]  /*bb00*/  ISETP.LT.OR P1, PT, R0, 0x39, P1 ;  /* 0x000000390000780c */ /* 0x000fe40000f21670 */
[----:B0-----:R-:W-:-:S02]  /*bb10*/  FMNMX.FTZ R20, R3, R2, !PT ;  /* 0x0000000203147209 */ /* 0x001fc40007810000 */
[----:B------:R-:W-:Y:S02]  /*bb20*/  FSEL R150, R150, -INF , !P1 ;  /* 0xff80000096967808 */ /* 0x000fe40004800000 */
[----:B------:R-:W-:Y:S01]  /*bb30*/  LOP3.LUT P1, RZ, R16, 0x200, RZ, 0xc0, !PT ;  /* 0x0000020010ff7812 */ /* 0x000fe2000782c0ff */
[----:B------:R-:W0:Y:S01]  /*bb40*/  SHFL.BFLY PT, R13, R20, 0x1, 0x1f ;  /* 0x0c201f00140d7f89 */ /* 0x000e2200000e0000 */
[C---:B------:R-:W-:Y:S02]  /*bb50*/  ISETP.GT.AND P5, PT, R15.reuse, 0x58, !P5 ;  /* 0x000000580f00780c */ /* 0x040fe40006fa4270 */
[----:B------:R-:W-:Y:S02]  /*bb60*/  ISETP.GT.AND P1, PT, R15, 0x39, !P1 ;  /* 0x000000390f00780c */ /* 0x000fe40004f24270 */
[C---:B------:R-:W-:Y:S02]  /*bb70*/  ISETP.LT.OR P4, PT, R0.reuse, 0x52, P4 ;  /* 0x000000520000780c */ /* 0x040fe40002781670 */
[----:B------:R-:W-:-:S02]  /*bb80*/  ISETP.LT.OR P1, PT, R0, 0x3a, P1 ;  /* 0x0000003a0000780c */ /* 0x000fc40000f21670 */
[----:B------:R-:W-:Y:S02]  /*bb90*/  ISETP.LT.OR P5, PT, R0, 0x59, P5 ;  /* 0x000000590000780c */ /* 0x000fe40002fa1670 */
[----:B------:R-:W-:Y:S02]  /*bba0*/  FSEL R151, R151, -INF , !P1 ;  /* 0xff80000097977808 */ /* 0x000fe40004800000 */
[----:B------:R-:W-:Y:S02]  /*bbb0*/  LOP3.LUT P1, RZ, R16, 0x100, RZ, 0xc0, !PT ;  /* 0x0000010010ff7812 */ /* 0x000fe4000782c0ff */
[----:B------:R-:W-:Y:S02]  /*bbc0*/  FSEL R163, R163, -INF , !P4 ;  /* 0xff800000a3a37808 */ /* 0x000fe40006000000 */
[----:B------:R-:W-:Y:S02]  /*bbd0*/  ISETP.GT.AND P1, PT, R15, 0x40, !P1 ;  /* 0x000000400f00780c */ /* 0x000fe40004f24270 */
[----:B------:R-:W-:-:S02]  /*bbe0*/  FSEL R166, R166, -INF , !P5 ;  /* 0xff800000a6a67808 */ /* 0x000fc40006800000 */
[----:B------:R-:W-:Y:S02]  /*bbf0*/  ISETP.LT.OR P1, PT, R0, 0x41, P1 ;  /* 0x000000410000780c */ /* 0x000fe40000f21670 */
[----:B0-----:R-:W-:Y:S02]  /*bc00*/  FMNMX.FTZ R4, R20, R13, !PT ;  /* 0x0000000d14047209 */ /* 0x001fe40007810000 */
[----:B------:R-:W-:Y:S02]  /*bc10*/  FSEL R154, R154, -INF , !P1 ;  /* 0xff8000009a9a7808 */ /* 0x000fe40004800000 */
[----:B------:R-:W-:Y:S01]  /*bc20*/  LOP3.LUT P1, RZ, R16, 0x80, RZ, 0xc0, !PT ;  /* 0x0000008010ff7812 */ /* 0x000fe2000782c0ff */
[----:B------:R-:W-:-:S03]  /*bc30*/  FMUL.FTZ R2, R4, UR10 ;  /* 0x0000000a04027c20 */ /* 0x000fc60008410000 */
[----:B------:R-:W-:-:S04]  /*bc40*/  ISETP.GT.AND P1, PT, R15, 0x41, !P1 ;  /* 0x000000410f00780c */ /* 0x000fc80004f24270 */
        /* <DEDUP_REMOVED lines=9> */
[C---:B------:R-:W-:Y:S02]  /*bce0*/  ISETP.GT.AND P1, PT, R15.reuse, RZ, !P6 ;  /* 0x000000ff0f00720c */ /* 0x040fe40007724270 */
        /* <DEDUP_REMOVED lines=58> */
[----:B------:R-:W-:Y:S02]  /*c090*/  FMNMX.FTZ R3, R163, R20, !PT ;  /* 0x00000014a3037209 */ /* 0x000fe40007810000 */
[----:B------:R-:W-:Y:S01]  /*c0a0*/  FSEL R20, R4, RZ, P1 ;  /* 0x000000ff04147208 */ /* 0x000fe20000800000 */
[----:B------:R-:W-:Y:S01]  /*c0b0*/  MUFU.EX2 R121, R121 ;  /* 0x0000007900797308 */ /* 0x000fe20000000800 */
[----:B------:R-:W-:-:S03]  /*c0c0*/  FMNMX.FTZ R0, R166, R3, !PT ;  /* 0x00000003a6007209 */ /* 0x000fc60007810000 */
[----:B------:R-:W-:Y:S01]  /*c0d0*/  FADD.FTZ R20, -R20, R11 ;  /* 0x0000000b14147221 */ /* 0x000fe20000010100 */
        /* <DEDUP_REMOVED lines=12> */
[----:B------:R-:W-:-:S06]  /*c1a0*/  FMUL.FTZ R0, R20, UR10 ;  /* 0x0000000a14007c20 */ /* 0x000fcc0008410000 */
[----:B------:R-:W-:Y:S01]  /*c1b0*/  MUFU.EX2 R176, R176 ;  /* 0x000000b000b07308 */ /* 0x000fe20000000800 */
[C---:B------:R-:W-:Y:S01]  /*c1c0*/  FSETP.NEU.FTZ.AND P1, PT, R3.reuse, -INF , PT ;  /* 0xff8000000300780b */ /* 0x040fe20003f3d000 */
[----:B------:R-:W-:-:S05]  /*c1d0*/  FMUL.FTZ R120, R3, UR10 ;  /* 0x0000000a03787c20 */ /* 0x000fca0008410000 */
[----:B------:R-:W-:Y:S01]  /*c1e0*/  FSEL R20, R120, RZ, P1 ;  /* 0x000000ff78147208 */ /* 0x000fe20000800000 */
[----:B------:R-:W0:Y:S04]  /*c1f0*/  MUFU.EX2 R0, R0 ;  /* 0x0000000000007308 */ /* 0x000e280000000800 */
[--C-:B------:R-:W-:Y:S01]  /*c200*/  FFMA.FTZ R120, R123, UR10, -R20.reuse ;  /* 0x0000000a7b787c23 */ /* 0x100fe20008010814 */
[----:B------:R-:W-:Y:S01]  /*c210*/  FSEL R123, R3, RZ, P1 ;  /* 0x000000ff037b7208 */ /* 0x000fe20000800000 */
[--C-:B------:R-:W-:Y:S01]  /*c220*/  FFMA.FTZ R189, R169, UR10, -R20.reuse ;  /* 0x0000000aa9bd7c23 */ /* 0x100fe20008010814 */
[--C-:B------:R-:W-:Y:S01]  /*c230*/  FFMA.FTZ R191, R126, UR10, -R20.reuse ;  /* 0x0000000a7ebf7c23 */ /* 0x100fe20008010814 */
[--C-:B------:R-:W-:Y:S01]  /*c240*/  FFMA.FTZ R122, R127, UR10, -R20.reuse ;  /* 0x0000000a7f7a7c23 */ /* 0x100fe20008010814 */
[----:B------:R-:W-:Y:S01]  /*c250*/  FFMA.FTZ R185, R130, UR10, -R20 ;  /* 0x0000000a82b97c23 */ /* 0x000fe20008010814 */
[----:B------:R-:W-:Y:S01]  /*c260*/  FADD.FTZ R123, -R123, R12 ;  /* 0x0000000c7b7b7221 */ /* 0x000fe20000010100 */
[----:B------:R-:W-:Y:S01]  /*c270*/  MUFU.EX2 R120, R120 ;  /* 0x0000007800787308 */ /* 0x000fe20000000800 */
[--C-:B------:R-:W-:Y:S01]  /*c280*/  FFMA.FTZ R124, R131, UR10, -R20.reuse ;  /* 0x0000000a837c7c23 */ /* 0x100fe20008010814 */
[--C-:B------:R-:W-:Y:S01]  /*c290*/  FFMA.FTZ R187, R134, UR10, -R20.reuse ;  /* 0x0000000a86bb7c23 */ /* 0x100fe20008010814 */
[----:B------:R-:W-:Y:S01]  /*c2a0*/  FMUL.FTZ R123, R123, UR10 ;  /* 0x0000000a7b7b7c20 */ /* 0x000fe20008410000 */
[--C-:B------:R-:W-:Y:S01]  /*c2b0*/  FFMA.FTZ R126, R135, UR10, -R20.reuse ;  /* 0x0000000a877e7c23 */ /* 0x100fe20008010814 */
[--C-:B------:R-:W-:Y:S01]  /*c2c0*/  FFMA.FTZ R181, R138, UR10, -R20.reuse ;  /* 0x0000000a8ab57c23 */ /* 0x100fe20008010814 */
[----:B0-----:R-:W-:Y:S01]  /*c2d0*/  FFMA.FTZ R127, R0, R10, R13 ;  /* 0x0000000a007f7223 */ /* 0x001fe2000001000d */
[--C-:B------:R-:W-:Y:S01]  /*c2e0*/  FFMA.FTZ R128, R139, UR10, -R20.reuse ;  /* 0x0000000a8b807c23 */ /* 0x100fe20008010814 */
[----:B------:R-:W-:Y:S01]  /*c2f0*/  MUFU.EX2 R189, R189 ;  /* 0x000000bd00bd7308 */ /* 0x000fe20000000800 */
[--C-:B------:R-:W-:Y:S01]  /*c300*/  FFMA.FTZ R183, R142, UR10, -R20.reuse ;  /* 0x0000000a8eb77c23 */ /* 0x100fe20008010814 */
[----:B------:R-:W-:Y:S01]  /*c310*/  FADD.FTZ R127, R188, R127 ;  /* 0x0000007fbc7f7221 */ /* 0x000fe20000010000 */
[--C-:B------:R-:W-:Y:S01]  /*c320*/  FFMA.FTZ R12, R143, UR10, -R20.reuse ;  /* 0x0000000a8f0c7c23 */ /* 0x100fe20008010814 */
[--C-:B------:R-:W-:Y:S01]  /*c330*/  FFMA.FTZ R177, R146, UR10, -R20.reuse ;  /* 0x0000000a92b17c23 */ /* 0x100fe20008010814 */
[--C-:B------:R-:W-:Y:S01]  /*c340*/  FFMA.FTZ R130, R147, UR10, -R20.reuse ;  /* 0x0000000a93827c23 */ /* 0x100fe20008010814 */
[----:B------:R-:W-:Y:S01]  /*c350*/  FADD.FTZ R134, R190, R127 ;  /* 0x0000007fbe867221 */ /* 0x000fe20000010000 */
[--C-:B------:R-:W-:Y:S01]  /*c360*/  FFMA.FTZ R179, R150, UR10, -R20.reuse ;  /* 0x0000000a96b37c23 */ /* 0x100fe20008010814 */
[----:B------:R0:W1:Y:S01]  /*c370*/  MUFU.EX2 R2, R123 ;  /* 0x0000007b00027308 */ /* 0x0000620000000800 */
[--C-:B------:R-:W-:Y:S01]  /*c380*/  FFMA.FTZ R132, R151, UR10, -R20.reuse ;  /* 0x0000000a97847c23 */ /* 0x100fe20008010814 */
[--C-:B------:R-:W-:Y:S01]  /*c390*/  FFMA.FTZ R173, R154, UR10, -R20.reuse ;  /* 0x0000000a9aad7c23 */ /* 0x100fe20008010814 */
[--C-:B------:R-:W-:Y:S01]  /*c3a0*/  FFMA.FTZ R175, R158, UR10, -R20.reuse ;  /* 0x0000000a9eaf7c23 */ /* 0x100fe20008010814 */
[--C-:B------:R-:W-:Y:S01]  /*c3b0*/  FFMA.FTZ R162, R162, UR10, -R20.reuse ;  /* 0x0000000aa2a27c23 */ /* 0x100fe20008010814 */
[--C-:B------:R-:W-:Y:S01]  /*c3c0*/  FFMA.FTZ R163, R163, UR10, -R20.reuse ;  /* 0x0000000aa3a37c23 */ /* 0x100fe20008010814 */
[----:B------:R-:W-:-:S02]  /*c3d0*/  FFMA.FTZ R166, R166, UR10, -R20 ;  /* 0x0000000aa6a67c23 */ /* 0x000fc40008010814 */
[----:B------:R-:W2:Y:S01]  /*c3e0*/  MUFU.EX2 R191, R191 ;  /* 0x000000bf00bf7308 */ /* 0x000ea20000000800 */
[----:B0-----:R-:W-:-:S04]  /*c3f0*/  FADD.FTZ R123, R21, R134 ;  /* 0x00000086157b7221 */ /* 0x001fc80000010000 */
[----:B------:R-:W-:-:S03]  /*c400*/  FADD.FTZ R134, R184, R123 ;  /* 0x0000007bb8867221 */ /* 0x000fc60000010000 */
[----:B------:R-:W0:Y:S01]  /*c410*/  MUFU.EX2 R122, R122 ;  /* 0x0000007a007a7308 */ /* 0x000e220000000800 */
[----:B-1----:R-:W-:Y:S01]  /*c420*/  FFMA.FTZ R5, R2, R5, R189 ;  /* 0x0000000502057223 */ /* 0x002fe200000100bd */
[----:B------:R-:W-:Y:S01]  /*c430*/  FADD.FTZ R123, R121, R134 ;  /* 0x00000086797b7221 */ /* 0x000fe20000010000 */
[----:B------:R-:W-:Y:S02]  /*c440*/  FFMA.FTZ R134, R155, UR10, -R20 ;  /* 0x0000000a9b867c23 */ /* 0x000fe40008010814 */
[----:B------:R-:W-:Y:S01]  /*c450*/  FADD.FTZ R10, R120, R5 ;  /* 0x00000005780a7221 */ /* 0x000fe20000010000 */
[----:B------:R-:W-:Y:S02]  /*c460*/  FADD.FTZ R136, R186, R123 ;  /* 0x0000007bba887221 */ /* 0x000fe40000010000 */
[----:B------:R-:W1:Y:S01]  /*c470*/  MUFU.EX2 R185, R185 ;  /* 0x000000b900b97308 */ /* 0x000e620000000800 */
[----:B--2---:R-:W-:Y:S01]  /*c480*/  FADD.FTZ R5, R191, R10 ;  /* 0x0000000abf057221 */ /* 0x004fe20000010000 */
[----:B------:R-:W-:-:S04]  /*c490*/  FADD.FTZ R123, R125, R136 ;  /* 0x000000887d7b7221 */ /* 0x000fc80000010000 */
[----:B------:R-:W-:Y:S02]  /*c4a0*/  FADD.FTZ R136, R180, R123 ;  /* 0x0000007bb4887221 */ /* 0x000fe40000010000 */
[----:B------:R-:W2:Y:S01]  /*c4b0*/  MUFU.EX2 R124, R124 ;  /* 0x0000007c007c7308 */ /* 0x000ea20000000800 */
[----:B0-----:R-:W-:Y:S01]  /*c4c0*/  FADD.FTZ R10, R122, R5 ;  /* 0x000000057a0a7221 */ /* 0x001fe20000010000 */
[----:B------:R-:W-:Y:S01]  /*c4d0*/  FADD.FTZ R123, R129, R136 ;  /* 0x00000088817b7221 */ /* 0x000fe20000010000 */
[--C-:B------:R-:W-:Y:S01]  /*c4e0*/  FFMA.FTZ R136, R159, UR10, -R20.reuse ;  /* 0x0000000a9f887c23 */ /* 0x100fe20008010814 */
[----:B------:R-:W-:Y:S02]  /*c4f0*/  FFMA.FTZ R20, R167, UR10, -R20 ;  /* 0x0000000aa7147c23 */ /* 0x000fe40008010814 */
        /* <DEDUP_REMOVED lines=58> */
[----:B-1----:R-:W-:-:S04]  /*c8a0*/  FADD.FTZ R10, R170, R123 ;  /* 0x0000007baa0a7221 */ /* 0x002fc80000010000 */
[----:B------:R-:W-:Y:S01]  /*c8b0*/  FADD.FTZ R10, R11, R10 ;  /* 0x0000000a0b0a7221 */ /* 0x000fe20000010000 */
[----:B--2---:R-:W-:-:S04]  /*c8c0*/  FADD.FTZ R5, R166, R5 ;  /* 0x00000005a6057221 */ /* 0x004fc80000010000 */
[----:B0-----:R-:W-:Y:S01]  /*c8d0*/  FADD.FTZ R5, R20, R5 ;  /* 0x0000000514057221 */ /* 0x001fe20000010000 */
[----:B------:R-:W-:Y:S06]  /*c8e0*/  @!P0 BRA `(.L_x_1043) ;  /* 0x0000000000048947 */ /* 0x000fec0003800000 */
[----:B------:R-:W-:Y:S01]  /*c8f0*/  BPT.TRAP 0x1 ;  /* 0x000000040000795c */ /* 0x000fe20000300000 */
.L_x_1043:
        /* <DEDUP_REMOVED lines=34> */
.L_x_1025:
        /* <DEDUP_REMOVED lines=99> */
.L_x_1045:
[----:B------:R-:W-:Y:S01]  /*d150*/  ULEA UR5, UR39, UR40, 0x3 ;  /* 0x0000002827057291 */ /* 0x000fe2000f8e183f */
[----:B------:R-:W-:-:S05]  /*d160*/  IMAD.U32 R0, RZ, RZ, UR38 ;  /* 0x00000026ff007e24 */ /* 0x000fca000f8e00ff */
[----:B------:R-:W-:-:S04]  /*d170*/  SHF.L.U32 R0, R0, 0x1f, RZ ;  /* 0x0000001f00007819 */ /* 0x000fc800000006ff */
[----:B------:R0:W1:Y:S01]  /*d180*/  SYNCS.PHASECHK.TRANS64.TRYWAIT P1, [UR5+0x30850], R0 ;  /* 0x03085000ff0075a7 */ /* 0x0000620008020145 */
[----:B------:R-:W-:Y:S05]  /*d190*/  @!P0 BRA `(.L_x_1046) ;  /* 0x0000000000048947 */ /* 0x000fea0003800000 */
[----:B------:R-:W-:Y:S01]  /*d1a0*/  BPT.TRAP 0x1 ;  /* 0x000000040000795c */ /* 0x000fe20000300000 */
.L_x_1046:
[----:B-1----:R-:W-:Y:S05]  /*d1b0*/  @P1 BRA `(.L_x_1047) ;  /* 0x0000000000081947 */ /* 0x002fea0003800000 */
[----:B------:R-:W1:Y:S02]  /*d1c0*/  SYNCS.PHASECHK.TRANS64.TRYWAIT P1, [UR5+0x30850], R0 ;  /* 0x03085000ff0075a7 */ /* 0x000e640008020145 */
[----:B-1----:R-:W-:Y:S05]  /*d1d0*/  @!P1 BRA `(.L_x_1048) ;  /* 0x0000007400d89947 */ /* 0x002fea0003800000 */
.L_x_1047:
[----:B------:R-:W-:Y:S01]  /*d1e0*/  UIADD3 UR40, UR40, 0x400, URZ ;  /* 0x0000040028287890 */ /* 0x000fe2000fffe03f */
[----:B------:R-:W-:Y:S01]  /*d1f0*/  WARPGROUP.ARRIVE ;  /* 0x00000000000079c5 */ /* 0x000fe20000000000 */
[----:B------:R-:W-:Y:S01]  /*d200*/  UMOV UR7, 0x40000040 ;  /* 0x4000004000077882 */ /* 0x000fe20000000000 */
[----:B-1----:R-:W1:Y:S01]  /*d210*/  SHFL.BFLY PT, R7, R10, 0x2, 0x1f ;  /* 0x0c401f000a077f89 */ /* 0x002e6200000e0000 */
[----:B------:R-:W-:Y:S01]  /*d220*/  USHF.R.U32.HI UR40, URZ, 0x4, UR40 ;  /* 0x000000043f287899 */ /* 0x000fe20008011628 */
[----:B------:R-:W-:Y:S02]  /*d230*/  IMAD.MOV.U32 R17, RZ, RZ, RZ ;  /* 0x000000ffff117224 */ /* 0x000fe400078e00ff */
[----:B0-----:R-:W0:Y:S01]  /*d240*/  SHFL.BFLY PT, R0, R5, 0x2, 0x1f ;  /* 0x0c401f0005007f89 */ /* 0x001e2200000e0000 */
[----:B------:R-:W-:Y:S01]  /*d250*/  ULOP3.LUT UR40, UR40, 0x3fff, URZ, 0xc0, !UPT ;  /* 0x00003fff28287892 */ /* 0x000fe2000f8ec03f */
[----:B------:R-:W-:-:S03]  /*d260*/  IMAD.U32 R13, RZ, RZ, UR10 ;  /* 0x0000000aff0d7e24 */ /* 0x000fc6000f8e00ff */
[----:B------:R-:W-:-:S04]  /*d270*/  ULOP3.LUT UR4, UR40, 0x3000000, URZ, 0xfc, !UPT ;  /* 0x0300000028047892 */ /* 0x000fc8000f8efc3f */
[----:B------:R-:W-:-:S07]  /*d280*/  UIMAD UR4, UR39, 0x900, UR4 ;  /* 0x00000900270478a4 */ /* 0x000fce000f8e0204 */
[----:B------:R-:W-:Y:S02]  /*d290*/  UMOV UR6, UR4 ;  /* 0x0000000400067c82 */ /* 0x000fe40008000000 */
[----:B------:R-:W-:Y:S01]  /*d2a0*/  HGMMA.64x192x16.F32 R24, R188, gdesc[UR4].tnspB, R24, gsb0 ;  /* 0x42e00004bc187df0 */ /* 0x000fe20008000818 */
[----:B------:R-:W-:Y:S01]  /*d2b0*/  UIADD3 UR6, UR4, 0x80, URZ ;  /* 0x0000008004067890 */ /* 0x000fe2000fffe03f */
[----:B-1----:R-:W-:Y:S01]  /*d2c0*/  FADD.FTZ R7, R7, R10 ;  /* 0x0000000a07077221 */ /* 0x002fe20000010000 */
[----:B------:R-:W-:Y:S01]  /*d2d0*/  UMOV UR7, 0x40000040 ;  /* 0x4000004000077882 */ /* 0x000fe20000000000 */
[----:B0-----:R-:W-:Y:S01]  /*d2e0*/  FADD.FTZ R2, R0, R5 ;  /* 0x0000000500027221 */ /* 0x001fe20000010000 */
[----:B------:R-:W-:Y:S02]  /*d2f0*/  IMAD.MOV.U32 R5, RZ, RZ, RZ ;  /* 0x000000ffff057224 */ /* 0x000fe400078e00ff */
[----:B------:R-:W0:Y:S04]  /*d300*/  SHFL.BFLY PT, R0, R7, 0x1, 0x1f ;  /* 0x0c201f0007007f89 */ /* 0x000e2800000e0000 */
[----:B------:R-:W1:Y:S01]  /*d310*/  SHFL.BFLY PT, R9, R2, 0x1, 0x1f ;  /* 0x0c201f0002097f89 */ /* 0x000e6200000e0000 */
[----:B0-----:R-:W-:Y:S01]  /*d320*/  FADD.FTZ R11, R7, R0 ;  /* 0x00000000070b7221 */ /* 0x001fe20000010000 */
[----:B------:R-:W-:-:S02]  /*d330*/  IMAD.U32 R7, RZ, RZ, UR10 ;  /* 0x0000000aff077e24 */ /* 0x000fc4000f8e00ff */
[----:B------:R-:W-:Y:S02]  /*d340*/  IMAD.MOV.U32 R0, RZ, RZ, -0x800000 ;  /* 0xff800000ff007424 */ /* 0x000fe400078e00ff */
[----:B-1----:R-:W-:Y:S01]  /*d350*/  FADD.FTZ R9, R2, R9 ;  /* 0x0000000902097221 */ /* 0x002fe20000010000 */
[----:B------:R-:W-:Y:S01]  /*d360*/  FSETP.NE.FTZ.AND P1, PT, R11, RZ, PT ;  /* 0x000000ff0b00720b */ /* 0x000fe20003f35000 */
[----:B------:R-:W-:-:S03]  /*d370*/  IMAD.MOV.U32 R2, RZ, RZ, -0x800000 ;  /* 0xff800000ff027424 */ /* 0x000fc600078e00ff */
[----:B------:R-:W-:-:S09]  /*d380*/  FSETP.NE.FTZ.AND P2, PT, R9, RZ, PT ;  /* 0x000000ff0900720b */ /* 0x000fd20003f55000 */
[----:B------:R-:W0:Y:S01]  /*d390*/  @P1 MUFU.LG2 R6, R11 ;  /* 0x0000000b00061308 */ /* 0x000e220000000c00 */
[----:B------:R-:W-:-:S03]  /*d3a0*/  @P1 FMUL.FTZ R7, R7, 0.69314718246459960938 ;  /* 0x3f31721807071820 */ /* 0x000fc60000410000 */
[----:B------:R-:W-:-:S04]  /*d3b0*/  @P2 FMUL.FTZ R13, R13, 0.69314718246459960938 ;  /* 0x3f3172180d0d2820 */ /* 0x000fc80000410000 */
        /* <DEDUP_REMOVED lines=22> */
[----:B------:R-:W-:Y:S01]  /*d520*/  UIADD3 UR4, UR4, 0x280, URZ ;  /* 0x0000028004047890 */ /* 0x000fe2000fffe03f */
[----:B------:R-:W-:Y:S02]  /*d530*/  WARPGROUP.DEPBAR.LE gsb0, 0x0 ;  /* 0x00008000000079c5 */ /* 0x000fe40000010000 */
[----:B------:R-:W-:-:S14]  /*d540*/  WARPGROUP.ARRIVE ;  /* 0x00000000000079c5 */ /* 0x000fdc0000000000 */
        /* <DEDUP_REMOVED lines=9> */
.L_x_1049:
[----:B------:R-:W-:Y:S01]  /*d5e0*/  R2UR UR6, R197 ;  /* 0x00000000c50672ca */ /* 0x000fe200000e0000 */
[----:B------:R-:W-:Y:S01]  /*d5f0*/  UIADD3 UR4, UR5, 0x30860, URZ ;  /* 0x0003086005047890 */ /* 0x000fe2000fffe03f */
[-C--:B------:R-:W-:Y:S01]  /*d600*/  FMUL.FTZ R137, R91, R17.reuse ;  /* 0x000000115b897220 */ /* 0x080fe20000410000 */
[----:B------:R-:W-:Y:S01]  /*d610*/  UIADD3 UR39, UR39, 0x1, URZ ;  /* 0x0000000127277890 */ /* 0x000fe2000fffe03f */
[-C--:B------:R-:W-:Y:S01]  /*d620*/  FMUL.FTZ R91, R94, R17.reuse ;  /* 0x000000115e5b7220 */ /* 0x080fe20000410000 */
[----:B------:R-:W-:Y:S01]  /*d630*/  UPRMT UR4, UR61, 0x654, UR4 ;  /* 0x000006543d047896 */ /* 0x000fe20008000004 */
[----:B------:R-:W-:Y:S01]  /*d640*/  FMUL.FTZ R94, R95, R17 ;  /* 0x000000115f5e7220 */ /* 0x000fe20000410000 */
[----:B------:R-:W-:Y:S01]  /*d650*/  UISETP.NE.AND UP0, UPT, UR39, 0x2, UPT ;  /* 0x000000022700788c */ /* 0x000fe2000bf05270 */
[----:B------:R-:W-:Y:S01]  /*d660*/  FMUL.FTZ R4, R24, R5 ;  /* 0x0000000518047220 */ /* 0x000fe20000410000 */
[----:B------:R-:W-:Y:S01]  /*d670*/  FMUL.FTZ R95, R99, R17 ;  /* 0x00000011635f7220 */ /* 0x000fe20000410000 */
[-C--:B------:R-:W-:Y:S01]  /*d680*/  FMUL.FTZ R25, R25, R5.reuse ;  /* 0x0000000519197220 */ /* 0x080fe20000410000 */
[-C--:B------:R-:W-:Y:S01]  /*d690*/  FMUL.FTZ R6, R28, R5.reuse ;  /* 0x000000051c067220 */ /* 0x080fe20000410000 */
[-C--:B------:R-:W-:Y:S01]  /*d6a0*/  FMUL.FTZ R7, R29, R5.reuse ;  /* 0x000000051d077220 */ /* 0x080fe20000410000 */
[----:B------:R-:W-:Y:S01]  /*d6b0*/  UIADD3 UR6, UR6, 0x1, URZ ;  /* 0x0000000106067890 */ /* 0x000fe2000fffe03f */
[----:B------:R-:W-:Y:S01]  /*d6c0*/  SYNCS.ARRIVE.TRANS64.RED.A1T0 RZ, [UR4], RZ ;  /* 0x000000ffffff79a7 */ /* 0x000fe20008100404 */
        /* <DEDUP_REMOVED lines=93> */
.L_x_971:
[----:B------:R-:W0:Y:S01]  /*dca0*/  S2R R20, SR_CgaCtaId ;  /* 0x0000000000147919 */ /* 0x000e220000008800 */
[----:B------:R-:W-:Y:S01]  /*dcb0*/  MOV R17, 0x400 ;  /* 0x0000040000117802 */ /* 0x000fe20000000f00 */
[----:B------:R-:W-:Y:S01]  /*dcc0*/  BSSY B0, `(.L_x_1050) ;  /* 0x0000231000007945 */ /* 0x000fe20003800000 */
[----:B------:R-:W-:Y:S02]  /*dcd0*/  BAR.SYNC.DEFER_BLOCKING 0x5, 0x180 ;  /* 0x0146000000007b1d */ /* 0x000fe40000010000 */
[----:B0-----:R-:W-:-:S05]  /*dce0*/  LEA R17, R20, R17, 0x18 ;  /* 0x0000001114117211 */ /* 0x001fca00078ec0ff */
[----:B------:R-:W0:Y:S02]  /*dcf0*/  LDS R20, [R17+0x308d0] ;  /* 0x0308d00011147984 */ /* 0x000e240000000800 */
[----:B0-----:R-:W-:Y:S01]  /*dd00*/  R2UR UR4, R20 ;  /* 0x00000000140472ca */ /* 0x001fe200000e0000 */
[----:B------:R-:W-:Y:S06]  /*dd10*/  BAR.ARV 0x4, 0x180 ;  /* 0x0106000000007b1d */ /* 0x000fec0000002000 */
[----:B------:R-:W-:Y:S08]  /*dd20*/  @P0 BRA `(.L_x_1051) ;  /* 0x0000001400fc0947 */ /* 0x000ff00003800000 */
[----:B------:R-:W0:Y:S01]  /*dd30*/  S2R R20, SR_SWINHI ;  /* 0x0000000000147919 */ /* 0x000e220000002f00 */
[----:B------:R-:W-:Y:S01]  /*dd40*/  IMAD R21, R196, 0x40, R22 ;  /* 0x00000040c4157824 */ /* 0x000fe200078e0216 */
[----:B------:R-:W1:Y:S01]  /*dd50*/  LDC R52, c[0x0][0xbe8] ;  /* 0x0002fa00ff347b82 */ /* 0x000e620000000800 */
[----:B------:R-:W-:Y:S01]  /*dd60*/  F2FP.F16.F32.PACK_AB R6, R7, R6 ;  /* 0x000000060706723e */ /* 0x000fe200000000ff */
[----:B------:R-:W-:Y:S01]  /*dd70*/  ULDC.64 UR8, c[0x0][0xb90] ;  /* 0x0002e40000087ab9 */ /* 0x000fe20000000a00 */
[----:B------:R-:W-:Y:S02]  /*dd80*/  F2FP.F16.F32.PACK_AB R7, R152, R33 ;  /* 0x000000219807723e */ /* 0x000fe400000000ff */
[----:B------:R-:W-:Y:S02]  /*dd90*/  F2FP.F16.F32.PACK_AB R4, R25, R4 ;  /* 0x000000041904723e */ /* 0x000fe400000000ff */
[----:B------:R-:W-:Y:S02]  /*dda0*/  R2UR UR11, R194 ;  /* 0x00000000c20b72ca */ /* 0x000fe400000e0000 */
[----:B------:R-:W-:-:S02]  /*ddb0*/  R2UR UR13, R195 ;  /* 0x00000000c30d72ca */ /* 0x000fc400000e0000 */
[----:B------:R-:W-:Y:S02]  /*ddc0*/  F2FP.F16.F32.PACK_AB R5, R150, R5 ;  /* 0x000000059605723e */ /* 0x000fe400000000ff */
[----:B------:R-:W-:Y:S02]  /*ddd0*/  F2FP.F16.F32.PACK_AB R10, R11, R10 ;  /* 0x0000000a0b0a723e */ /* 0x000fe400000000ff */
[----:B------:R-:W-:Y:S02]  /*dde0*/  F2FP.F16.F32.PACK_AB R8, R15, R8 ;  /* 0x000000080f08723e */ /* 0x000fe400000000ff */
[----:B------:R-:W-:Y:S02]  /*ddf0*/  F2FP.F16.F32.PACK_AB R11, R146, R131 ;  /* 0x00000083920b723e */ /* 0x000fe400000000ff */
[----:B------:R-:W-:Y:S01]  /*de00*/  F2FP.F16.F32.PACK_AB R12, R13, R12 ;  /* 0x0000000c0d0c723e */ /* 0x000fe200000000ff */
[----:B------:R-:W-:Y:S01]  /*de10*/  USHF.R.S32.HI UR10, URZ, 0x1f, UR11 ;  /* 0x0000001f3f0a7899 */ /* 0x000fe2000801140b */
[----:B------:R-:W-:Y:S01]  /*de20*/  F2FP.F16.F32.PACK_AB R13, R145, R130 ;  /* 0x00000082910d723e */ /* 0x000fe200000000ff */
[----:B------:R-:W-:Y:S01]  /*de30*/  UIMAD.WIDE.U32 UR6, UR11, UR8, URZ ;  /* 0x000000080b0672a5 */ /* 0x000fe2000f8e003f */
[----:B------:R-:W-:Y:S01]  /*de40*/  F2FP.F16.F32.PACK_AB R14, R53, R14 ;  /* 0x0000000e350e723e */ /* 0x000fe200000000ff */
[----:B------:R-:W-:Y:S01]  /*de50*/  UIMAD UR5, UR10, UR8, URZ ;  /* 0x000000080a0572a4 */ /* 0x000fe2000f8e023f */
[----:B------:R-:W-:Y:S01]  /*de60*/  F2FP.F16.F32.PACK_AB R15, R144, R129 ;  /* 0x00000081900f723e */ /* 0x000fe200000000ff */
[----:B------:R-:W-:Y:S01]  /*de70*/  USHF.R.S32.HI UR12, URZ, 0x1f, UR13 ;  /* 0x0000001f3f0c7899 */ /* 0x000fe2000801140d */
[----:B------:R-:W-:Y:S01]  /*de80*/  F2FP.F16.F32.PACK_AB R24, R57, R24 ;  /* 0x000000183918723e */ /* 0x000fe200000000ff */
[----:B------:R-:W-:Y:S01]  /*de90*/  UIMAD UR5, UR11, UR9, UR5 ;  /* 0x000000090b0572a4 */ /* 0x000fe2000f8e0205 */
[----:B------:R-:W-:-:S02]  /*dea0*/  F2FP.F16.F32.PACK_AB R88, R89, R88 ;  /* 0x000000585958723e */ /* 0x000fc400000000ff */
[----:B------:R-:W-:Y:S02]  /*deb0*/  MOV R48, R17 ;  /* 0x0000001100307202 */ /* 0x000fe40000000f00 */
[----:B0-----:R-:W-:Y:S01]  /*dec0*/  MOV R49, R20 ;  /* 0x0000001400317202 */ /* 0x001fe20000000f00 */
[----:B------:R-:W-:Y:S01]  /*ded0*/  ULDC.64 UR8, c[0x0][0xb98] ;  /* 0x0002e60000087ab9 */ /* 0x000fe20000000a00 */
[----:B------:R-:W-:Y:S01]  /*dee0*/  UIADD3 UR7, UR7, UR5, URZ ;  /* 0x0000000507077290 */ /* 0x000fe2000fffe03f */
[----:B------:R-:W-:Y:S01]  /*def0*/  F2FP.F16.F32.PACK_AB R89, R137, R90 ;  /* 0x0000005a8959723e */ /* 0x000fe200000000ff */
[----:B------:R-:W-:Y:S01]  /*df00*/  UIMAD UR5, UR12, UR8, URZ ;  /* 0x000000080c0572a4 */ /* 0x000fe2000f8e023f */
[--C-:B------:R-:W-:Y:S01]  /*df10*/  IMAD.WIDE R46, R202, 0x2, R48.reuse ;  /* 0x00000002ca2e7825 */ /* 0x100fe200078e0230 */
[----:B------:R-:W-:Y:S01]  /*df20*/  UIMAD.WIDE.U32 UR6, UR13, UR8, UR6 ;  /* 0x000000080d0672a5 */ /* 0x000fe2000f8e0006 */
[----:B------:R-:W-:Y:S01]  /*df30*/  F2FP.F16.F32.PACK_AB R96, R97, R96 ;  /* 0x000000606160723e */ /* 0x000fe200000000ff */
[----:B------:R-:W-:Y:S01]  /*df40*/  UIMAD UR5, UR13, UR9, UR5 ;  /* 0x000000090d0572a4 */ /* 0x000fe2000f8e0205 */
[----:B------:R-:W-:Y:S01]  /*df50*/  IMAD.WIDE R48, R21, 0x2, R48 ;  /* 0x0000000215307825 */ /* 0x000fe200078e0230 */
[C---:B------:R-:W-:Y:S01]  /*df60*/  IADD3 R27, P5, R46.reuse, 0x8060, RZ ;  /* 0x000080602e1b7810 */ /* 0x040fe20007fbe0ff */
[----:B------:R-:W-:Y:S01]  /*df70*/  ULDC.64 UR8, c[0x0][0xae8] ;  /* 0x0002ba0000087ab9 */ /* 0x000fe20000000a00 */
[----:B------:R-:W-:-:S02]  /*df80*/  LOP3.LUT R21, R46, 0x380, RZ, 0xc0, !PT ;  /* 0x000003802e157812 */ /* 0x000fc400078ec0ff */
[----:B------:R-:W-:Y:S02]  /*df90*/  LOP3.LUT R26, R27, 0x380, RZ, 0xc0, !PT ;  /* 0x000003801b1a7812 */ /* 0x000fe400078ec0ff */
[----:B------:R-:W-:Y:S02]  /*dfa0*/  IADD3 R43, P0, R46, 0x8020, RZ ;  /* 0x000080202e2b7810 */ /* 0x000fe40007f1e0ff */
[----:B------:R-:W-:Y:S02]  /*dfb0*/  SHF.R.U64 R26, R26, 0x3, RZ ;  /* 0x000000031a1a7819 */ /* 0x000fe400000012ff */
[C---:B------:R-:W-:Y:S01]  /*dfc0*/  IADD3 R45, P6, R46.reuse, 0x8040, RZ ;  /* 0x000080402e2d7810 */ /* 0x040fe20007fde0ff */
[--C-:B------:R-:W-:Y:S01]  /*dfd0*/  IMAD.X R55, RZ, RZ, R47.reuse, P0 ;  /* 0x000000ffff377224 */ /* 0x100fe200000e062f */
[----:B------:R-:W-:Y:S02]  /*dfe0*/  IADD3 R30, P1, R46, 0x8000, RZ ;  /* 0x000080002e1e7810 */ /* 0x000fe40007f3e0ff */
[----:B------:R-:W-:Y:S01]  /*dff0*/  SHF.R.U64 R21, R21, 0x3, RZ ;  /* 0x0000000315157819 */ /* 0x000fe200000012ff */
[--C-:B------:R-:W-:Y:S01]  /*e000*/  IMAD.X R51, RZ, RZ, R47.reuse, P6 ;  /* 0x000000ffff337224 */ /* 0x100fe200030e062f */
[----:B------:R-:W-:Y:S01]  /*e010*/  LOP3.LUT R32, R43, 0x380, RZ, 0xc0, !PT ;  /* 0x000003802b207812 */ /* 0x000fe200078ec0ff */
[--C-:B------:R-:W-:Y:S01]  /*e020*/  IMAD.X R59, RZ, RZ, R47.reuse, P1 ;  /* 0x000000ffff3b7224 */ /* 0x100fe200008e062f */
[----:B------:R-:W-:Y:S01]  /*e030*/  LOP3.LUT R26, R26, R27, RZ, 0x3c, !PT ;  /* 0x0000001b1a1a7212 */ /* 0x000fe200078e3cff */
[----:B------:R-:W-:Y:S01]  /*e040*/  IMAD.X R27, RZ, RZ, R47, P5 ;  /* 0x000000ffff1b7224 */ /* 0x000fe200028e062f */
[----:B------:R-:W-:-:S02]  /*e050*/  IADD3 R41, P2, R46, 0x4060, RZ ;  /* 0x000040602e297810 */ /* 0x000fc40007f5e0ff */
[C---:B------:R-:W-:Y:S02]  /*e060*/  IADD3 R29, P3, R46.reuse, 0x20, RZ ;  /* 0x000000202e1d7810 */ /* 0x040fe40007f7e0ff */
[C---:B------:R-:W-:Y:S01]  /*e070*/  IADD3 R39, P4, R46.reuse, 0x4040, RZ ;  /* 0x000040402e277810 */ /* 0x040fe20007f9e0ff */
[--C-:B------:R-:W-:Y:S01]  /*e080*/  IMAD.X R63, RZ, RZ, R47.reuse, P2 ;  /* 0x000000ffff3f7224 */ /* 0x100fe200010e062f */
        /* <DEDUP_REMOVED lines=9> */
[--C-:B------:R-:W-:Y:S01]  /*e120*/  IMAD.X R83, RZ, RZ, R47.reuse, P0 ;  /* 0x000000ffff537224 */ /* 0x100fe200000e062f */
[----:B------:R-:W-:Y:S01]  /*e130*/  SHF.R.U64 R32, R32, 0x3, RZ ;  /* 0x0000000320207819 */ /* 0x000fe200000012ff */
[----:B------:R-:W-:Y:S01]  /*e140*/  IMAD.X R87, RZ, RZ, R47, P1 ;  /* 0x000000ffff577224 */ /* 0x000fe200008e062f */
[----:B------:R-:W-:-:S02]  /*e150*/  LOP3.LUT R21, R30, 0x380, RZ, 0xc0, !PT ;  /* 0x000003801e157812 */ /* 0x000fc400078ec0ff */
[----:B------:R-:W-:Y:S02]  /*e160*/  LOP3.LUT R54, R32, R43, RZ, 0x3c, !PT ;  /* 0x0000002b20367212 */ /* 0x000fe400078e3cff */
[----:B------:R-:W-:Y:S02]  /*e170*/  LOP3.LUT R20, R41, 0x380, RZ, 0xc0, !PT ;  /* 0x0000038029147812 */ /* 0x000fe400078ec0ff */
[----:B------:R-:W-:Y:S02]  /*e180*/  SHF.R.U64 R21, R21, 0x3, RZ ;  /* 0x0000000315157819 */ /* 0x000fe400000012ff */
[----:B------:R-:W-:Y:S02]  /*e190*/  LOP3.LUT R32, R39, 0x380, RZ, 0xc0, !PT ;  /* 0x0000038027207812 */ /* 0x000fe400078ec0ff */
[----:B------:R-:W-:Y:S02]  /*e1a0*/  SHF.R.U64 R20, R20, 0x3, RZ ;  /* 0x0000000314147819 */ /* 0x000fe400000012ff */
[----:B------:R-:W-:-:S02]  /*e1b0*/  LOP3.LUT R58, R21, R30, RZ, 0x3c, !PT ;  /* 0x0000001e153a7212 */ /* 0x000fc400078e3cff */
[----:B------:R-:W-:Y:S02]  /*e1c0*/  SHF.R.U64 R32, R32, 0x3, RZ ;  /* 0x0000000320207819 */ /* 0x000fe400000012ff */
[----:B------:R-:W-:Y:S02]  /*e1d0*/  LOP3.LUT R21, R28, 0x380, RZ, 0xc0, !PT ;  /* 0x000003801c157812 */ /* 0x000fe400078ec0ff */
[----:B------:R-:W-:Y:S02]  /*e1e0*/  LOP3.LUT R62, R20, R41, RZ, 0x3c, !PT ;  /* 0x00000029143e7212 */ /* 0x000fe400078e3cff */
[----:B------:R-:W-:Y:S02]  /*e1f0*/  LOP3.LUT R70, R32, R39, RZ, 0x3c, !PT ;  /* 0x0000002720467212 */ /* 0x000fe400078e3cff */
[----:B------:R-:W-:Y:S02]  /*e200*/  LOP3.LUT R20, R29, 0x380, RZ, 0xc0, !PT ;  /* 0x000003801d147812 */ /* 0x000fe400078ec0ff */
[----:B------:R-:W-:-:S02]  /*e210*/  SHF.R.U64 R21, R21, 0x3, RZ ;  /* 0x0000000315157819 */ /* 0x000fc400000012ff */
[----:B------:R-:W-:Y:S02]  /*e220*/  LOP3.LUT R32, R35, 0x380, RZ, 0xc0, !PT ;  /* 0x0000038023207812 */ /* 0x000fe400078ec0ff */
[----:B------:R-:W-:Y:S02]  /*e230*/  LOP3.LUT R34, R45, 0x380, RZ, 0xc0, !PT ;  /* 0x000003802d227812 */ /* 0x000fe400078ec0ff */
[----:B------:R-:W-:Y:S02]  /*e240*/  SHF.R.U64 R20, R20, 0x3, RZ ;  /* 0x0000000314147819 */ /* 0x000fe400000012ff */
[----:B------:R-:W-:Y:S02]  /*e250*/  LOP3.LUT R78, R21, R28, RZ, 0x3c, !PT ;  /* 0x0000001c154e7212 */ /* 0x000fe400078e3cff */
[----:B------:R-:W-:Y:S02]  /*e260*/  SHF.R.U64 R32, R32, 0x3, RZ ;  /* 0x0000000320207819 */ /* 0x000fe400000012ff */
[----:B------:R-:W-:-:S02]  /*e270*/  IADD3 R21, P4, R48, 0x1000, RZ ;  /* 0x0000100030157810 */ /* 0x000fc40007f9e0ff */
[----:B------:R-:W-:Y:S02]  /*e280*/  SHF.R.U64 R34, R34, 0x3, RZ ;  /* 0x0000000322227819 */ /* 0x000fe400000012ff */
[----:B------:R-:W-:Y:S02]  /*e290*/  LOP3.LUT R66, R20, R29, RZ, 0x3c, !PT ;  /* 0x0000001d14427212 */ /* 0x000fe400078e3cff */
[----:B------:R-:W-:Y:S02]  /*e2a0*/  LOP3.LUT R82, R32, R35, RZ, 0x3c, !PT ;  /* 0x0000002320527212 */ /* 0x000fe400078e3cff */
[----:B------:R-:W-:Y:S02]  /*e2b0*/  LOP3.LUT R20, R21, 0x380, RZ, 0xc0, !PT ;  /* 0x0000038015147812 */ /* 0x000fe400078ec0ff */
[----:B------:R-:W-:Y:S02]  /*e2c0*/  IADD3 R35, P0, R48, 0x5000, RZ ;  /* 0x0000500030237810 */ /* 0x000fe40007f1e0ff */
[----:B------:R-:W-:-:S02]  /*e2d0*/  LOP3.LUT R50, R34, R45, RZ, 0x3c, !PT ;  /* 0x0000002d22327212 */ /* 0x000fc400078e3cff */
[----:B------:R-:W-:Y:S02]  /*e2e0*/  SHF.R.U64 R20, R20, 0x3, RZ ;  /* 0x0000000314147819 */ /* 0x000fe400000012ff */
[----:B------:R-:W-:Y:S02]  /*e2f0*/  LOP3.LUT R34, R35, 0x380, RZ, 0xc0, !PT ;  /* 0x0000038023227812 */ /* 0x000fe400078ec0ff */
[----:B------:R-:W-:Y:S02]  /*e300*/  LOP3.LUT R20, R20, R21, RZ, 0x3c, !PT ;  /* 0x0000001514147212 */ /* 0x000fe400078e3cff */
[----:B------:R-:W-:Y:S02]  /*e310*/  SHF.R.U64 R34, R34, 0x3, RZ ;  /* 0x0000000322227819 */ /* 0x000fe400000012ff */
[----:B------:R-:W-:Y:S02]  /*e320*/  IADD3 R21, P1, R48, 0x4000, RZ ;  /* 0x0000400030157810 */ /* 0x000fe40007f3e0ff */
[----:B------:R-:W-:Y:S01]  /*e330*/  LOP3.LUT R34, R34, R35, RZ, 0x3c, !PT ;  /* 0x0000002322227212 */ /* 0x000fe200078e3cff */
[--C-:B------:R-:W-:Y:S01]  /*e340*/  IMAD.X R35, RZ, RZ, R49.reuse, P0 ;  /* 0x000000ffff237224 */ /* 0x100fe200000e0631 */
[----:B------:R-:W-:Y:S01]  /*e350*/  MOV R151, R46 ;  /* 0x0000002e00977202 */ /* 0x000fe20000000f00 */
[----:B------:R-:W-:Y:S01]  /*e360*/  IMAD.X R33, RZ, RZ, R49, P1 ;  /* 0x000000ffff217224 */ /* 0x000fe200008e0631 */
[----:B------:R-:W-:Y:S01]  /*e370*/  IADD3 R46, P0, R48, 0xb000, RZ ;  /* 0x0000b000302e7810 */ /* 0x000fe20007f1e0ff */
[----:B------:R-:W-:Y:S01]  /*e380*/  BAR.SYNC.DEFER_BLOCKING 0x1, 0x100 ;  /* 0x0044000000007b1d */ /* 0x000fe20000010000 */
[----:B-1----:R-:W-:-:S02]  /*e390*/  ISETP.NE.AND P1, PT, R52, 0x1, PT ;  /* 0x000000013400780c */ /* 0x002fc40003f25270 */
[----:B------:R-:W-:Y:S01]  /*e3a0*/  LOP3.LUT R25, R46, 0x380, RZ, 0xc0, !PT ;  /* 0x000003802e197812 */ /* 0x000fe200078ec0ff */
[----:B------:R-:W-:Y:S01]  /*e3b0*/  IMAD.X R47, RZ, RZ, R49, P0 ;  /* 0x000000ffff2f7224 */ /* 0x000fe200000e0631 */
[----:B------:R-:W-:Y:S01]  /*e3c0*/  MOV R103, R26 ;  /* 0x0000001a00677202 */ /* 0x000fe20000000f00 */
[----:B------:R-:W-:Y:S01]  /*e3d0*/  VIADD R26, R19, UR41 ;  /* 0x00000029131a7c36 */ /* 0x000fe20008000000 */
[----:B------:R-:W-:Y:S02]  /*e3e0*/  SHF.R.U64 R25, R25, 0x3, RZ ;  /* 0x0000000319197819 */ /* 0x000fe400000012ff */
[----:B------:R-:W-:Y:S02]  /*e3f0*/  LOP3.LUT R30, R37, 0x380, RZ, 0xc0, !PT ;  /* 0x00000380251e7812 */ /* 0x000fe400078ec0ff */
[----:B------:R-:W-:Y:S02]  /*e400*/  LOP3.LUT R46, R25, R46, RZ, 0x3c, !PT ;  /* 0x0000002e192e7212 */ /* 0x000fe400078e3cff */
[----:B------:R-:W-:Y:S01]  /*e410*/  SHF.R.U64 R30, R30, 0x3, RZ ;  /* 0x000000031e1e7819 */ /* 0x000fe200000012ff */
[----:B------:R-:W0:Y:S01]  /*e420*/  @P1 LDC R25, c[0x0][0xbec] ;  /* 0x0002fb00ff191b82 */ /* 0x000e220000000800 */
[----:B------:R-:W-:Y:S01]  /*e430*/  MOV R150, R50 ;  /* 0x0000003200967202 */ /* 0x000fe20000000f00 */
[----:B------:R-:W-:Y:S01]  /*e440*/  IMAD.MOV.U32 R50, RZ, RZ, R26 ;  /* 0x000000ffff327224 */ /* 0x000fe200078e001a */
[----:B------:R-:W-:-:S02]  /*e450*/  LOP3.LUT R74, R30, R37, RZ, 0x3c, !PT ;  /* 0x000000251e4a7212 */ /* 0x000fc400078e3cff */
[----:B------:R-:W-:Y:S02]  /*e460*/  LOP3.LUT R30, R31, 0x380, RZ, 0xc0, !PT ;  /* 0x000003801f1e7812 */ /* 0x000fe400078ec0ff */
[----:B------:R-:W-:Y:S01]  /*e470*/  MOV R66, R66 ;  /* 0x0000004200427202 */ /* 0x000fe20000000f00 */
[----:B------:R-:W1:Y:S01]  /*e480*/  @P1 LDC R27, c[0x0][0xbf0] ;  /* 0x0002fc00ff1b1b82 */ /* 0x000e620000000800 */
[----:B------:R-:W-:Y:S01]  /*e490*/  SHF.R.U64 R30, R30, 0x3, RZ ;  /* 0x000000031e1e7819 */ /* 0x000fe200000012ff */
[----:B------:R0:W-:Y:S01]  /*e4a0*/  STSM.16.M88.4 [R151], R4 ;  /* 0x0000000497007844 */ /* 0x0001e20000000200 */
[----:B------:R-:W-:Y:S02]  /*e4b0*/  MOV R82, R82 ;  /* 0x0000005200527202 */ /* 0x000fe40000000f00 */
[----:B------:R-:W-:Y:S02]  /*e4c0*/  LOP3.LUT R86, R30, R31, RZ, 0x3c, !PT ;  /* 0x0000001f1e567212 */ /* 0x000fe400078e3cff */
[----:B------:R-:W-:Y:S01]  /*e4d0*/  IADD3 R39, P3, R48, 0x7000, RZ ;  /* 0x0000700030277810 */ /* 0x000fe20007f7e0ff */
[----:B------:R-:W2:Y:S01]  /*e4e0*/  @P1 LDC R53, c[0x0][0xbf0] ;  /* 0x0002fc00ff351b82 */ /* 0x000ea20000000800 */
[----:B------:R-:W-:-:S02]  /*e4f0*/  MOV R86, R86 ;  /* 0x0000005600567202 */ /* 0x000fc40000000f00 */
[----:B------:R-:W-:Y:S02]  /*e500*/  IADD3 R37, P2, R48, 0x6000, RZ ;  /* 0x0000600030257810 */ /* 0x000fe40007f5e0ff */
[----:B------:R-:W-:Y:S02]  /*e510*/  LOP3.LUT R38, R39, 0x380, RZ, 0xc0, !PT ;  /* 0x0000038027267812 */ /* 0x000fe400078ec0ff */
[----:B------:R-:W-:Y:S02]  /*e520*/  MOV R78, R78 ;  /* 0x0000004e004e7202 */ /* 0x000fe40000000f00 */
[----:B------:R-:W-:Y:S01]  /*e530*/  LOP3.LUT R36, R37, 0x380, RZ, 0xc0, !PT ;  /* 0x0000038025247812 */ /* 0x000fe200078ec0ff */
[----:B0-----:R-:W-:Y:S01]  /*e540*/  @P1 IMAD.HI.U32 R4, R26, R25, RZ ;  /* 0x000000191a041227 */ /* 0x001fe200078e00ff */
[----:B------:R-:W-:Y:S02]  /*e550*/  F2FP.F16.F32.PACK_AB R5, R149, R134 ;  /* 0x000000869505723e */ /* 0x000fe400000000ff */
[----:B------:R-:W-:-:S02]  /*e560*/  F2FP.F16.F32.PACK_AB R6, R120, R3 ;  /* 0x000000037806723e */ /* 0x000fc400000000ff */
[----:B------:R-:W-:Y:S02]  /*e570*/  F2FP.F16.F32.PACK_AB R7, R148, R133 ;  /* 0x000000859407723e */ /* 0x000fe400000000ff */
[----:B-1----:R-:W-:Y:S02]  /*e580*/  @P1 SHF.R.U32.HI R50, RZ, R27, R4 ;  /* 0x0000001bff321219 */ /* 0x002fe40000011604 */
[----:B------:R-:W-:Y:S02]  /*e590*/  F2FP.F16.F32.PACK_AB R4, R122, R9 ;  /* 0x000000097a04723e */ /* 0x000fe400000000ff */
[----:B------:R-:W-:Y:S01]  /*e5a0*/  F2FP.F16.F32.PACK_AB R9, R147, R132 ;  /* 0x000000849309723e */ /* 0x000fe200000000ff */
[----:B------:R-:W-:Y:S01]  /*e5b0*/  IMAD.MOV R3, RZ, RZ, -R50 ;  /* 0x000000ffff037224 */ /* 0x000fe200078e0a32 */
[----:B------:R-:W-:Y:S01]  /*e5c0*/  F2FP.F16.F32.PACK_AB R25, R143, R128 ;  /* 0x000000808f19723e */ /* 0x000fe200000000ff */
[----:B------:R0:W-:Y:S01]  /*e5d0*/  STSM.16.M88.4 [R66], R4 ;  /* 0x0000000442007844 */ /* 0x0001e20000000200 */
[----:B------:R-:W-:Y:S01]  /*e5e0*/  F2FP.F16.F32.PACK_AB R27, R142, R127 ;  /* 0x0000007f8e1b723e */ /* 0x000fe200000000ff */
[----:B------:R-:W-:Y:S01]  /*e5f0*/  IMAD R3, R52, R3, R26 ;  /* 0x0000000334037224 */ /* 0x000fe200078e021a */
[----:B------:R-:W-:Y:S01]  /*e600*/  F2FP.F16.F32.PACK_AB R26, R61, R60 ;  /* 0x0000003c3d1a723e */ /* 0x000fe200000000ff */
[----:B------:R1:W-:Y:S01]  /*e610*/  STSM.16.M88.4 [R86], R8 ;  /* 0x0000000856007844 */ /* 0x0003e20000000200 */
[----:B------:R-:W-:-:S02]  /*e620*/  MOV R74, R74 ;  /* 0x0000004a004a7202 */ /* 0x000fc40000000f00 */
[----:B------:R-:W-:Y:S01]  /*e630*/  SHF.R.U64 R38, R38, 0x3, RZ ;  /* 0x0000000326267819 */ /* 0x000fe200000012ff */
[----:B------:R3:W-:Y:S01]  /*e640*/  STSM.16.M88.4 [R82], R12 ;  /* 0x0000000c52007844 */ /* 0x0007e20000000200 */
[----:B------:R-:W-:Y:S02]  /*e650*/  SHF.R.U64 R36, R36, 0x3, RZ ;  /* 0x0000000324247819 */ /* 0x000fe400000012ff */
[----:B------:R-:W-:Y:S01]  /*e660*/  LOP3.LUT R38, R38, R39, RZ, 0x3c, !PT ;  /* 0x0000002726267212 */ /* 0x000fe200078e3cff */
[----:B------:R-:W-:Y:S01]  /*e670*/  STSM.16.M88.4 [R78], R24 ;  /* 0x000000184e007844 */ /* 0x000fe20000000200 */
[--C-:B------:R-:W-:Y:S01]  /*e680*/  IMAD.X R39, RZ, RZ, R49.reuse, P3 ;  /* 0x000000ffff277224 */ /* 0x100fe200018e0631 */
[----:B------:R-:W-:Y:S01]  /*e690*/  LOP3.LUT R36, R36, R37, RZ, 0x3c, !PT ;  /* 0x0000002524247212 */ /* 0x000fe200078e3cff */
[----:B------:R-:W-:Y:S01]  /*e6a0*/  IMAD.X R37, RZ, RZ, R49, P2 ;  /* 0x000000ffff257224 */ /* 0x000fe200010e0631 */
[----:B0-----:R-:W-:Y:S02]  /*e6b0*/  F2FP.F16.F32.PACK_AB R4, R65, R64 ;  /* 0x000000404104723e */ /* 0x001fe400000000ff */
[----:B------:R-:W-:Y:S01]  /*e6c0*/  F2FP.F16.F32.PACK_AB R5, R141, R126 ;  /* 0x0000007e8d05723e */ /* 0x000fe200000000ff */
[----:B-1----:R-:W-:Y:S01]  /*e6d0*/  IMAD.U32 R10, RZ, RZ, UR5 ;  /* 0x00000005ff0a7e24 */ /* 0x002fe2000f8e00ff */
[----:B------:R-:W-:Y:S01]  /*e6e0*/  SHF.R.S32.HI R9, RZ, 0x1f, R50 ;  /* 0x0000001fff097819 */ /* 0x000fe20000011432 */
[----:B------:R-:W-:Y:S01]  /*e6f0*/  ULDC UR5, c[0x0][0xa88] ;  /* 0x0002a20000057ab9 */ /* 0x000fe20000000800 */
[----:B------:R-:W-:Y:S01]  /*e700*/  SHF.R.S32.HI R8, RZ, 0x1f, R3 ;  /* 0x0000001fff087819 */ /* 0x000fe20000011403 */
[----:B---3--:R-:W-:Y:S01]  /*e710*/  VIADD R14, R201, UR41 ;  /* 0x00000029c90e7c36 */ /* 0x008fe20008000000 */
[----:B------:R-:W-:-:S02]  /*e720*/  IADD3 R12, P0, R50, UR6, RZ ;  /* 0x00000006320c7c10 */ /* 0x000fc4000ff1e0ff */
[----:B------:R-:W-:Y:S02]  /*e730*/  F2FP.F16.F32.PACK_AB R6, R69, R68 ;  /* 0x000000444506723e */ /* 0x000fe400000000ff */
[----:B------:R-:W-:Y:S01]  /*e740*/  IADD3.X R13, R9, UR7, R10, P0, !PT ;  /* 0x00000007090d7c10 */ /* 0x000fe200087fe40a */
[----:B------:R-:W-:Y:S01]  /*e750*/  ULDC.64 UR6, c[0x0][0xb88] ;  /* 0x0002e20000067ab9 */ /* 0x000fe20000000a00 */
[----:B------:R-:W-:Y:S01]  /*e760*/  F2FP.F16.F32.PACK_AB R7, R140, R125 ;  /* 0x0000007d8c07723e */ /* 0x000fe200000000ff */
[----:B------:R-:W-:Y:S01]  /*e770*/  IMAD R8, R8, UR6, RZ ;  /* 0x0000000608087c24 */ /* 0x000fe2000f8e02ff */
[----:B------:R-:W-:Y:S01]  /*e780*/  LOP3.LUT P0, RZ, R198, 0x3, RZ, 0xc0, !PT ;  /* 0x00000003c6ff7812 */ /* 0x000fe2000780c0ff */
[----:B------:R-:W-:Y:S01]  /*e790*/  IMAD.WIDE.U32 R12, R3, UR6, R12 ;  /* 0x00000006030c7c25 */ /* 0x000fe2000f8e000c */
[----:B------:R-:W-:Y:S01]  /*e7a0*/  MOV R70, R70 ;  /* 0x0000004600467202 */ /* 0x000fe20000000f00 */
[----:B------:R0:W-:Y:S01]  /*e7b0*/  STSM.16.M88.4 [R74], R4 ;  /* 0x000000044a007844 */ /* 0x0001e20000000200 */
[----:B------:R-:W-:Y:S01]  /*e7c0*/  F2FP.F16.F32.PACK_AB R9, R139, R124 ;  /* 0x0000007c8b09723e */ /* 0x000fe200000000ff */
[----:B------:R-:W-:Y:S01]  /*e7d0*/  IMAD R15, R3, UR7, R8 ;  /* 0x00000007030f7c24 */ /* 0x000fe2000f8e0208 */
[----:B------:R-:W-:Y:S01]  /*e7e0*/  ULDC.64 UR6, c[0x0][0xb50] ;  /* 0x0002d40000067ab9 */ /* 0x000fe20000000a00 */
[----:B------:R-:W-:Y:S01]  /*e7f0*/  IMAD R3, R52, UR5, RZ ;  /* 0x0000000534037c24 */ /* 0x000fe2000f8e02ff */
[----:B------:R-:W-:-:S02]  /*e800*/  F2FP.F16.F32.PACK_AB R8, R73, R72 ;  /* 0x000000484908723e */ /* 0x000fc400000000ff */
[----:B------:R-:W-:Y:S02]  /*e810*/  F2FP.F16.F32.PACK_AB R10, R77, R76 ;  /* 0x0000004c4d0a723e */ /* 0x000fe400000000ff */
[----:B------:R-:W-:Y:S02]  /*e820*/  ISETP.GE.OR P2, PT, R14, R3, P0 ;  /* 0x000000030e00720c */ /* 0x000fe40000746670 */
[----:B------:R-:W-:Y:S02]  /*e830*/  F2FP.F16.F32.PACK_AB R11, R138, R123 ;  /* 0x0000007b8a0b723e */ /* 0x000fe400000000ff */
[----:B------:R-:W-:Y:S02]  /*e840*/  MOV R62, R62 ;  /* 0x0000003e003e7202 */ /* 0x000fe40000000f00 */
[----:B------:R-:W-:Y:S01]  /*e850*/  MOV R58, R58 ;  /* 0x0000003a003a7202 */ /* 0x000fe20000000f00 */
[----:B0-----:R-:W-:Y:S01]  /*e860*/  VIADD R4, R14, 0x8 ;  /* 0x000000080e047836 */ /* 0x001fe20000000000 */
[----:B------:R-:W-:Y:S01]  /*e870*/  F2FP.F16.F32.PACK_AB R6, R85, R84 ;  /* 0x000000545506723e */ /* 0x000fe200000000ff */
[----:B------:R-:W-:Y:S01]  /*e880*/  IMAD.IADD R5, R13, 0x1, R15 ;  /* 0x000000010d057824 */ /* 0x000fe200078e020f */
[----:B------:R-:W-:Y:S01]  /*e890*/  LEA R13, P3, R12, UR6, 0x2 ;  /* 0x000000060c0d7c11 */ /* 0x000fe2000f8610ff */
[----:B------:R-:W-:Y:S01]  /*e8a0*/  STSM.16.M88.4 [R70], R8 ;  /* 0x0000000846007844 */ /* 0x000fe20000000200 */
[----:B------:R-:W-:-:S02]  /*e8b0*/  ISETP.GE.OR P0, PT, R4, R3, P0 ;  /* 0x000000030400720c */ /* 0x000fc40000706670 */
[----:B------:R-:W-:Y:S01]  /*e8c0*/  LEA.HI.X R12, R12, UR7, R5, 0x2, P3 ;  /* 0x000000070c0c7c11 */ /* 0x000fe200098f1405 */
[----:B------:R-:W-:Y:S01]  /*e8d0*/  SHFL.IDX PT, R64, R13, RZ, 0x1c1f ;  /* 0x001c1fff0d407589 */ /* 0x000fe200000e0000 */
[----:B------:R-:W-:Y:S02]  /*e8e0*/  F2FP.F16.F32.PACK_AB R4, R81, R80 ;  /* 0x000000505104723e */ /* 0x000fe400000000ff */
[----:B------:R-:W-:Y:S01]  /*e8f0*/  F2FP.F16.F32.PACK_AB R5, R136, R121 ;  /* 0x000000798805723e */ /* 0x000fe200000000ff */
[----:B------:R-:W0:Y:S01]  /*e900*/  SHFL.IDX PT, R65, R12, RZ, 0x1c1f ;  /* 0x001c1fff0c417589 */ /* 0x000e2200000e0000 */
[----:B------:R-:W-:Y:S02]  /*e910*/  F2FP.F16.F32.PACK_AB R7, R135, R56 ;  /* 0x000000388707723e */ /* 0x000fe400000000ff */
[----:B------:R-:W-:Y:S01]  /*e920*/  F2FP.F16.F32.PACK_AB R90, R93, R92 ;  /* 0x0000005c5d5a723e */ /* 0x000fe200000000ff */
[----:B------:R-:W-:Y:S01]  /*e930*/  SHFL.IDX PT, R66, R13, 0x1, 0x1c1f ;  /* 0x003c1f000d427f89 */ /* 0x000fe200000e0000 */
[----:B------:R-:W-:-:S02]  /*e940*/  F2FP.F16.F32.PACK_AB R91, R94, R91 ;  /* 0x0000005b5e5b723e */ /* 0x000fc400000000ff */
[----:B------:R-:W-:Y:S01]  /*e950*/  F2FP.F16.F32.PACK_AB R97, R95, R98 ;  /* 0x000000625f61723e */ /* 0x000fe200000000ff */
[----:B------:R-:W-:Y:S01]  /*e960*/  STSM.16.M88.4 [R62], R4 ;  /* 0x000000043e007844 */ /* 0x000fe20000000200 */
[----:B------:R-:W-:Y:S02]  /*e970*/  F2FP.F16.F32.PACK_AB R104, R105, R104 ;  /* 0x000000686968723e */ /* 0x000fe400000000ff */
[----:B------:R-:W-:Y:S01]  /*e980*/  MOV R54, R54 ;  /* 0x0000003600367202 */ /* 0x000fe20000000f00 */
[----:B------:R-:W-:Y:S01]  /*e990*/  STSM.16.M88.4 [R58], R88 ;  /* 0x000000583a007844 */ /* 0x000fe20000000200 */
[----:B------:R-:W-:Y:S02]  /*e9a0*/  F2FP.F16.F32.PACK_AB R98, R101, R100 ;  /* 0x000000646562723e */ /* 0x000fe400000000ff */
[----:B------:R-:W-:Y:S01]  /*e9b0*/  F2FP.F16.F32.PACK_AB R99, R102, R99 ;  /* 0x000000636663723e */ /* 0x000fe200000000ff */
[----:B------:R-:W1:Y:S01]  /*e9c0*/  SHFL.IDX PT, R67, R12, 0x1, 0x1c1f ;  /* 0x003c1f000c437f89 */ /* 0x000e6200000e0000 */
        /* <DEDUP_REMOVED lines=10> */
[----:B------:R-:W-:Y:S01]  /*ea70*/  IADD3 R29, P5, R48, 0x2000, RZ ;  /* 0x00002000301d7810 */ /* 0x000fe20007fbe0ff */
[----:B------:R-:W-:Y:S01]  /*ea80*/  STSM.16.M88.4 [R103], R112 ;  /* 0x0000007067007844 */ /* 0x000fe20000000200 */
[----:B------:R-:W-:Y:S02]  /*ea90*/  SHF.R.U64 R32, R32, 0x3, RZ ;  /* 0x0000000320207819 */ /* 0x000fe400000012ff */
[----:B------:R-:W-:Y:S01]  /*eaa0*/  LOP3.LUT R28, R29, 0x380, RZ, 0xc0, !PT ;  /* 0x000003801d1c7812 */ /* 0x000fe200078ec0ff */
[----:B------:R-:W-:Y:S01]  /*eab0*/  BAR.SYNC.DEFER_BLOCKING 0x1, 0x100 ;  /* 0x0044000000007b1d */ /* 0x000fe20000010000 */
[----:B------:R-:W-:Y:S01]  /*eac0*/  LOP3.LUT R32, R32, R21, RZ, 0x3c, !PT ;  /* 0x0000001520207212 */ /* 0x000fe200078e3cff */
[----:B------:R-:W-:Y:S01]  /*ead0*/  IMAD.X R21, RZ, RZ, R49, P4 ;  /* 0x000000ffff157224 */ /* 0x000fe200020e0631 */
[----:B------:R-:W-:-:S02]  /*eae0*/  SHF.R.U64 R28, R28, 0x3, RZ ;  /* 0x000000031c1c7819 */ /* 0x000fc400000012ff */
[----:B------:R-:W-:Y:S02]  /*eaf0*/  IADD3 R31, P6, R48, 0x3000, RZ ;  /* 0x00003000301f7810 */ /* 0x000fe40007fde0ff */
[----:B------:R-:W-:Y:S01]  /*eb00*/  LOP3.LUT R28, R28, R29, RZ, 0x3c, !PT ;  /* 0x0000001d1c1c7212 */ /* 0x000fe200078e3cff */
[----:B------:R-:W-:Y:S01]  /*eb10*/  IMAD.X R29, RZ, RZ, R49, P5 ;  /* 0x000000ffff1d7224 */ /* 0x000fe200028e0631 */
[----:B------:R-:W-:Y:S02]  /*eb20*/  LOP3.LUT R30, R31, 0x380, RZ, 0xc0, !PT ;  /* 0x000003801f1e7812 */ /* 0x000fe400078ec0ff */
[----:B------:R-:W-:Y:S02]  /*eb30*/  IADD3 R43, P5, R48, 0x9000, RZ ;  /* 0x00009000302b7810 */ /* 0x000fe40007fbe0ff */
[----:B------:R-:W-:Y:S01]  /*eb40*/  SHF.R.U64 R30, R30, 0x3, RZ ;  /* 0x000000031e1e7819 */ /* 0x000fe200000012ff */
[----:B------:R-:W-:Y:S01]  /*eb50*/  UIMAD UR5, UR10, UR8, URZ ;  /* 0x000000080a0572a4 */ /* 0x000fe2000f8e023f */
[----:B------:R-:W-:-:S02]  /*eb60*/  LOP3.LUT R42, R43, 0x380, RZ, 0xc0, !PT ;  /* 0x000003802b2a7812 */ /* 0x000fc400078ec0ff */
[----:B------:R-:W-:Y:S01]  /*eb70*/  LOP3.LUT R30, R30, R31, RZ, 0x3c, !PT ;  /* 0x0000001f1e1e7212 */ /* 0x000fe200078e3cff */
[--C-:B------:R-:W-:Y:S01]  /*eb80*/  IMAD.X R31, RZ, RZ, R49.reuse, P6 ;  /* 0x000000ffff1f7224 */ /* 0x100fe200030e0631 */
[----:B------:R-:W-:Y:S01]  /*eb90*/  SHF.R.U64 R42, R42, 0x3, RZ ;  /* 0x000000032a2a7819 */ /* 0x000fe200000012ff */
[----:B0-----:R0:W-:Y:S01]  /*eba0*/  @!P2 ST.E desc[UR36][R64.64], R0 ;  /* 0x000000004000a985 */ /* 0x0011e2000c101924 */
[C---:B------:R-:W-:Y:S01]  /*ebb0*/  IADD3 R41, P4, R48.reuse, 0x8000, RZ ;  /* 0x0000800030297810 */ /* 0x040fe20007f9e0ff */
[----:B------:R-:W-:Y:S01]  /*ebc0*/  UIMAD.WIDE.U32 UR6, UR11, UR8, URZ ;  /* 0x000000080b0672a5 */ /* 0x000fe2000f8e003f */
[----:B------:R-:W-:Y:S01]  /*ebd0*/  IADD3 R45, P6, R48, 0xa000, RZ ;  /* 0x0000a000302d7810 */ /* 0x000fe20007fde0ff */
[----:B-1----:R1:W-:Y:S01]  /*ebe0*/  @!P0 ST.E desc[UR36][R66.64], R2 ;  /* 0x0000000242008985 */ /* 0x0023e2000c101924 */
[----:B------:R-:W-:Y:S01]  /*ebf0*/  UIMAD UR5, UR11, UR9, UR5 ;  /* 0x000000090b0572a4 */ /* 0x000fe2000f8e0205 */
[----:B------:R-:W-:Y:S02]  /*ec00*/  LOP3.LUT R42, R42, R43, RZ, 0x3c, !PT ;  /* 0x0000002b2a2a7212 */ /* 0x000fe400078e3cff */
[----:B------:R3:W5:Y:S01]  /*ec10*/  LD.E.128 R12, desc[UR36][R20.64] ;  /* 0x00000024140c7980 */ /* 0x000762000c101d00 */
[----:B------:R-:W-:Y:S01]  /*ec20*/  ULDC.64 UR10, c[0x0][0xaf0] ;  /* 0x0002bc00000a7ab9 */ /* 0x000fe20000000a00 */
[----:B------:R-:W-:Y:S01]  /*ec30*/  LOP3.LUT R40, R41, 0x380, RZ, 0xc0, !PT ;  /* 0x0000038029287812 */ /* 0x000fe200078ec0ff */
[----:B0-----:R-:W-:Y:S01]  /*ec40*/  IMAD R0, R193, 0x20, R196 ;  /* 0x00000020c1007824 */ /* 0x001fe200078e02c4 */
[----:B------:R-:W-:Y:S01]  /*ec50*/  LOP3.LUT R44, R45, 0x380, RZ, 0xc0, !PT ;  /* 0x000003802d2c7812 */ /* 0x000fe200078ec0ff */
[----:B------:R-:W-:Y:S01]  /*ec60*/  UIADD3 UR7, UR7, UR5, URZ ;  /* 0x0000000507077290 */ /* 0x000fe2000fffe03f */
[----:B------:R-:W-:Y:S01]  /*ec70*/  LOP3.LUT R43, R48, 0x380, RZ, 0xc0, !PT ;  /* 0x00000380302b7812 */ /* 0x000fe200078ec0ff */
[----:B------:R0:W5:Y:S01]  /*ec80*/  LD.E.128 R8, desc[UR36][R28.64] ;  /* 0x000000241c087980 */ /* 0x000162000c101d00 */
[----:B---3--:R-:W3:Y:S01]  /*ec90*/  @P1 LDC R21, c[0x0][0xbec] ;  /* 0x0002fb00ff151b82 */ /* 0x008ee20000000800 */
[----:B-1----:R-:W-:Y:S01]  /*eca0*/  VIADD R2, R0, UR41 ;  /* 0x0000002900027c36 */ /* 0x002fe20008000000 */
[----:B------:R-:W-:Y:S01]  /*ecb0*/  UIMAD UR8, UR12, UR10, URZ ;  /* 0x0000000a0c0872a4 */ /* 0x000fe2000f8e023f */
[----:B------:R-:W-:Y:S01]  /*ecc0*/  SHF.R.U64 R40, R40, 0x3, RZ ;  /* 0x0000000328287819 */ /* 0x000fe200000012ff */
[----:B------:R-:W-:Y:S01]  /*ecd0*/  UIMAD.WIDE.U32 UR6, UR13, UR10, UR6 ;  /* 0x0000000a0d0672a5 */ /* 0x000fe2000f8e0006 */
[----:B------:R-:W-:Y:S01]  /*ece0*/  SHF.R.U64 R44, R44, 0x3, RZ ;  /* 0x000000032c2c7819 */ /* 0x000fe200000012ff */
[----:B------:R-:W-:Y:S01]  /*ecf0*/  UIMAD UR5, UR13, UR11, UR8 ;  /* 0x0000000b0d0572a4 */ /* 0x000fe2000f8e0208 */
[----:B------:R-:W-:Y:S01]  /*ed00*/  SHF.R.U64 R43, R43, 0x3, RZ ;  /* 0x000000032b2b7819 */ /* 0x000fe200000012ff */
[----:B0-----:R-:W-:Y:S01]  /*ed10*/  IMAD.MOV.U32 R29, RZ, RZ, R2 ;  /* 0x000000ffff1d7224 */ /* 0x001fe200078e0002 */
[----:B------:R0:W5:Y:S01]  /*ed20*/  LD.E.128 R4, desc[UR36][R30.64] ;  /* 0x000000241e047980 */ /* 0x000162000c101d00 */
[----:B------:R-:W-:Y:S01]  /*ed30*/  LOP3.LUT R40, R40, R41, RZ, 0x3c, !PT ;  /* 0x0000002928287212 */ /* 0x000fe200078e3cff */
[----:B------:R-:W-:Y:S01]  /*ed40*/  UIADD3 UR5, UR7, UR5, URZ ;  /* 0x0000000507057290 */ /* 0x000fe2000fffe03f */
[----:B------:R-:W-:Y:S01]  /*ed50*/  LOP3.LUT R44, R44, R45, RZ, 0x3c, !PT ;  /* 0x0000002d2c2c7212 */ /* 0x000fe200078e3cff */
[--C-:B------:R-:W-:Y:S01]  /*ed60*/  IMAD.X R41, RZ, RZ, R49.reuse, P4 ;  /* 0x000000ffff297224 */ /* 0x100fe200020e0631 */
[----:B------:R-:W-:Y:S01]  /*ed70*/  LOP3.LUT R48, R43, R48, RZ, 0x3c, !PT ;  /* 0x000000302b307212 */ /* 0x000fe200078e3cff */
[--C-:B------:R-:W-:Y:S01]  /*ed80*/  IMAD.X R43, RZ, RZ, R49.reuse, P5 ;  /* 0x000000ffff2b7224 */ /* 0x100fe200028e0631 */
[----:B------:R-:W-:Y:S01]  /*ed90*/  ULDC.64 UR8, c[0x0][0xae0] ;  /* 0x0002b80000087ab9 */ /* 0x000fe20000000a00 */
[----:B------:R-:W-:Y:S01]  /*eda0*/  IMAD.X R45, RZ, RZ, R49, P6 ;  /* 0x000000ffff2d7224 */ /* 0x000fe200030e0631 */
[----:B------:R1:W5:Y:S04]  /*edb0*/  LD.E.128 R68, desc[UR36][R32.64] ;  /* 0x0000002420447980 */ /* 0x000368000c101d00 */
[----:B------:R4:W5:Y:S01]  /*edc0*/  LD.E.128 R60, desc[UR36][R34.64] ;  /* 0x00000024223c7980 */ /* 0x000962000c101d00 */
[----:B---3--:R-:W-:-:S03]  /*edd0*/  @P1 IMAD.HI.U32 R0, R2, R21, RZ ;  /* 0x0000001502001227 */ /* 0x008fc600078e00ff */
[----:B------:R-:W5:Y:S02]  /*ede0*/  LD.E.128 R48, desc[UR36][R48.64] ;  /* 0x0000002430307980 */ /* 0x000f64000c101d00 */
[----:B--2---:R-:W-:Y:S02]  /*edf0*/  @P1 SHF.R.U32.HI R29, RZ, R53, R0 ;  /* 0x00000035ff1d1219 */ /* 0x004fe40000011600 */
[----:B------:R2:W5:Y:S02]  /*ee00*/  LD.E.128 R56, desc[UR36][R36.64] ;  /* 0x0000002424387980 */ /* 0x000564000c101d00 */
[--C-:B------:R-:W-:Y:S01]  /*ee10*/  SHF.R.S32.HI R0, RZ, 0x1f, R29.reuse ;  /* 0x0000001fff007819 */ /* 0x100fe2000001141d */
[----:B0-----:R-:W-:Y:S01]  /*ee20*/  IMAD.MOV R31, RZ, RZ, -R29 ;  /* 0x000000ffff1f7224 */ /* 0x001fe200078e0a1d */
[----:B------:R2:W5:Y:S01]  /*ee30*/  LD.E.128 R24, desc[UR36][R38.64] ;  /* 0x0000002426187980 */ /* 0x000562000c101d00 */
[----:B------:R-:W-:Y:S02]  /*ee40*/  IMAD.U32 R21, RZ, RZ, UR7 ;  /* 0x00000007ff157e24 */ /* 0x000fe4000f8e00ff */
[----:B------:R-:W-:Y:S01]  /*ee50*/  IMAD R0, R0, UR8, RZ ;  /* 0x0000000800007c24 */ /* 0x000fe2000f8e02ff */
[----:B------:R2:W5:Y:S01]  /*ee60*/  LD.E.128 R80, desc[UR36][R40.64] ;  /* 0x0000002428507980 */ /* 0x000562000c101d00 */
[----:B------:R-:W-:-:S02]  /*ee70*/  IMAD R31, R52, R31, R2 ;  /* 0x0000001f341f7224 */ /* 0x000fc400078e0202 */
[----:B------:R-:W-:Y:S01]  /*ee80*/  IMAD.U32 R20, RZ, RZ, UR6 ;  /* 0x00000006ff147e24 */ /* 0x000fe2000f8e00ff */
[----:B------:R2:W5:Y:S01]  /*ee90*/  LD.E.128 R76, desc[UR36][R42.64] ;  /* 0x000000242a4c7980 */ /* 0x000562000c101d00 */
[----:B------:R-:W-:Y:S01]  /*eea0*/  IMAD.U32 R21, RZ, RZ, UR5 ;  /* 0x00000005ff157e24 */ /* 0x000fe2000f8e00ff */
[----:B------:R-:W-:Y:S02]  /*eeb0*/  ULDC.64 UR6, c[0x0][0xad8] ;  /* 0x0002b60000067ab9 */ /* 0x000fe40000000a00 */
[----:B------:R2:W5:Y:S01]  /*eec0*/  LD.E.128 R72, desc[UR36][R44.64] ;  /* 0x000000242c487980 */ /* 0x000562000c101d00 */
[----:B-1----:R-:W-:-:S03]  /*eed0*/  IMAD R33, R29, UR9, R0 ;  /* 0x000000091d217c24 */ /* 0x002fc6000f8e0200 */
[----:B------:R2:W5:Y:S01]  /*eee0*/  LD.E.128 R64, desc[UR36][R46.64] ;  /* 0x000000242e407980 */ /* 0x000562000c101d00 */
[----:B------:R-:W-:Y:S01]  /*eef0*/  SHF.R.S32.HI R0, RZ, 0x1f, R31 ;  /* 0x0000001fff007819 */ /* 0x000fe2000001141f */
[----:B------:R-:W-:Y:S01]  /*ef00*/  @!PT LDS RZ, [RZ] ;  /* 0x00000000fffff984 */ /* 0x000fe20000000800 */
[----:B------:R-:W-:Y:S01]  /*ef10*/  @!PT LDS RZ, [RZ] ;  /* 0x00000000fffff984 */ /* 0x000fe20000000800 */
[----:B------:R-:W-:Y:S01]  /*ef20*/  @!PT LDS RZ, [RZ] ;  /* 0x00000000fffff984 */ /* 0x000fe20000000800 */
[----:B------:R-:W-:Y:S01]  /*ef30*/  @!PT LDS RZ, [RZ] ;  /* 0x00000000fffff984 */ /* 0x000fe20000000800 */
[----:B------:R0:W-:Y:S06]  /*ef40*/  MEMBAR.ALL.CTA ;  /* 0x0000000000007992 */ /* 0x0001ec0000008000 */
[----:B0-----:R-:W0:Y:S01]  /*ef50*/  FENCE.VIEW.ASYNC.S ;  /* 0x00000000000073c6 */ /* 0x001e220000000000 */
[----:B------:R-:W-:-:S04]  /*ef60*/  IMAD.WIDE.U32 R20, R29, UR8, R20 ;  /* 0x000000081d147c25 */ /* 0x000fc8000f8e0014 */
[----:B------:R-:W-:Y:S02]  /*ef70*/  IMAD.IADD R21, R21, 0x1, R33 ;  /* 0x0000000115157824 */ /* 0x000fe400078e0221 */
[----:B------:R-:W-:Y:S02]  /*ef80*/  IMAD R2, R0, UR6, RZ ;  /* 0x0000000600027c24 */ /* 0x000fe4000f8e02ff */
[----:B----4-:R-:W-:Y:S02]  /*ef90*/  VIADD R34, R196, UR41 ;  /* 0x00000029c4227c36 */ /* 0x010fe40008000000 */
[C---:B------:R-:W-:Y:S02]  /*efa0*/  IMAD R29, R31.reuse, UR7, R2 ;  /* 0x000000071f1d7c24 */ /* 0x040fe4000f8e0202 */
[----:B------:R-:W-:Y:S01]  /*efb0*/  IMAD.WIDE.U32 R20, R31, UR6, R20 ;  /* 0x000000061f147c25 */ /* 0x000fe2000f8e0014 */
[----:B------:R-:W-:Y:S01]  /*efc0*/  ISETP.GE.AND P2, PT, R34, R3, PT ;  /* 0x000000032200720c */ /* 0x000fe20003f46270 */
[----:B------:R-:W-:-:S02]  /*efd0*/  ULDC.64 UR6, c[0x0][0xa80] ;  /* 0x0002a00000067ab9 */ /* 0x000fc40000000a00 */
[----:B------:R-:W-:Y:S01]  /*efe0*/  VIADD R17, R17, 0x30820 ;  /* 0x0003082011117836 */ /* 0x000fe20000000000 */
[----:B------:R-:W-:Y:S01]  /*eff0*/  LEA R2, P3, R20, UR6, 0x1 ;  /* 0x0000000614027c11 */ /* 0x000fe2000f8608ff */
[----:B------:R-:W-:Y:S02]  /*f000*/  IMAD.IADD R21, R21, 0x1, R29 ;  /* 0x0000000115157824 */ /* 0x000fe400078e021d */
[----:B------:R-:W-:Y:S01]  /*f010*/  VIADD R0, R34, 0x20 ;  /* 0x0000002022007836 */ /* 0x000fe20000000000 */
[----:B------:R-:W-:Y:S02]  /*f020*/  PRMT R17, RZ, 0x654, R17 ;  /* 0x00000654ff117816 */ /* 0x000fe40000000011 */
[----:B------:R-:W-:Y:S02]  /*f030*/  LEA.HI.X R32, R20, UR7, R21, 0x1, P3 ;  /* 0x0000000714207c11 */ /* 0x000fe400098f0c15 */
[-C--:B------:R-:W-:Y:S01]  /*f040*/  ISETP.GE.AND P1, PT, R0, R3.reuse, PT ;  /* 0x000000030000720c */ /* 0x080fe20003f26270 */
[----:B------:R-:W-:Y:S01]  /*f050*/  VIADD R0, R34, 0x40 ;  /* 0x0000004022007836 */ /* 0x000fe20000000000 */
[----:B0-----:R0:W-:Y:S01]  /*f060*/  SYNCS.ARRIVE.TRANS64.RED.A1T0 RZ, [R17+URZ], RZ ;  /* 0x000000ff11ff79a7 */ /* 0x0011e2000810043f */
[----:B------:R2:W1:Y:S01]  /*f070*/  SHFL.IDX PT, R31, R2, RZ, 0x181f ;  /* 0x00181fff021f7589 */ /* 0x00046200000e0000 */
[----:B------:R-:W-:Y:S02]  /*f080*/  BSSY B1, `(.L_x_1052) ;  /* 0x0000011000017945 */ /* 0x000fe40003800000 */
[----:B------:R-:W-:Y:S01]  /*f090*/  ISETP.GE.AND P0, PT, R0, R3, PT ;  /* 0x000000030000720c */ /* 0x000fe20003f06270 */
[----:B0-----:R2:W0:Y:S01]  /*f0a0*/  SHFL.IDX PT, R17, R32, RZ, 0x181f ;  /* 0x00181fff20117589 */ /* 0x00142200000e0000 */
[----:B------:R-:W-:Y:S11]  /*f0b0*/  @P2 BRA `(.L_x_1053) ;  /* 0x0000000000342947 */ /* 0x000ff60003800000 */
[----:B------:R-:W-:Y:S02]  /*f0c0*/  ULDC UR5, c[0x0][0xac8] ;  /* 0x0002b20000057ab9 */ /* 0x000fe40000000800 */
[----:B------:R-:W-:Y:S02]  /*f0d0*/  ISETP.GE.AND P4, PT, R22, UR5, PT ;  /* 0x0000000516007c0c */ /* 0x000fe4000bf86270 */
[----:B------:R-:W-:Y:S02]  /*f0e0*/  ISETP.GE.AND P3, PT, R23, UR5, PT ;  /* 0x0000000517007c0c */ /* 0x000fe4000bf66270 */
[----:B------:R-:W-:-:S09]  /*f0f0*/  ISETP.GE.AND P2, PT, R192, UR5, PT ;  /* 0x00000005c0007c0c */ /* 0x000fd2000bf46270 */
[CC--:B-1----:R-:W-:Y:S02]  /*f100*/  @!P4 LEA R20, P6, R22.reuse, R31.reuse, 0x1 ;  /* 0x0000001f1614c211 */ /* 0x0c2fe400078c08ff */
[C---:B------:R-:W-:Y:S02]  /*f110*/  @!P3 LEA R28, P5, R23.reuse, R31, 0x1 ;  /* 0x0000001f171cb211 */ /* 0x040fe400078a08ff */
[----:B0-----:R-:W-:Y:S02]  /*f120*/  @!P4 LEA.HI.X R21, R22, R17, R206, 0x1, P6 ;  /* 0x000000111615c211 */ /* 0x001fe400030f0cce */
[C---:B------:R-:W-:Y:S02]  /*f130*/  @!P2 LEA R30, P6, R192.reuse, R31, 0x1 ;  /* 0x0000001fc01ea211 */ /* 0x040fe400078c08ff */
[-C--:B------:R-:W-:Y:S01]  /*f140*/  @!P3 LEA.HI.X R29, R23, R17.reuse, R205, 0x1, P5 ;  /* 0x00000011171db211 */ /* 0x080fe200028f0ccd */
[----:B-----5:R3:W-:Y:S01]  /*f150*/  @!P4 ST.E.128 desc[UR36][R20.64], R48 ;  /* 0x000000301400c985 */ /* 0x0207e2000c101d24 */
[----:B------:R-:W-:-:S03]  /*f160*/  @!P2 LEA.HI.X R31, R192, R17, R204, 0x1, P6 ;  /* 0x00000011c01fa211 */ /* 0x000fc600030f0ccc */
[----:B------:R3:W-:Y:S04]  /*f170*/  @!P3 ST.E.128 desc[UR36][R28.64], R68 ;  /* 0x000000441c00b985 */ /* 0x0007e8000c101d24 */
[----:B------:R3:W-:Y:S02]  /*f180*/  @!P2 ST.E.128 desc[UR36][R30.64], R80 ;  /* 0x000000501e00a985 */ /* 0x0007e4000c101d24 */
.L_x_1053:
[----:B------:R-:W-:Y:S05]  /*f190*/  BSYNC B1 ;  /* 0x0000000000017941 */ /* 0x000fea0003800000 */
.L_x_1052:
[----:B0-----:R0:W4:Y:S01]  /*f1a0*/  SHFL.IDX PT, R17, R32, 0x1, 0x181f ;  /* 0x00381f0020117f89 */ /* 0x00112200000e0000 */
        /* <DEDUP_REMOVED lines=13> */
[----:B-----5:R3:W-:Y:S04]  /*f280*/  @!P4 ST.E.128 desc[UR36][R20.64], R12 ;  /* 0x0000000c1400c985 */ /* 0x0207e8000c101d24 */
[----:B------:R3:W-:Y:S04]  /*f290*/  @!P5 ST.E.128 desc[UR36][R28.64], R60 ;  /* 0x0000003c1c00d985 */ /* 0x0007e8000c101d24 */
[----:B------:R3:W-:Y:S02]  /*f2a0*/  @!P6 ST.E.128 desc[UR36][R30.64], R76 ;  /* 0x0000004c1e00e985 */ /* 0x0007e4000c101d24 */
.L_x_1055:
[----:B------:R-:W-:Y:S05]  /*f2b0*/  BSYNC B1 ;  /* 0x0000000000017941 */ /* 0x000fea0003800000 */
.L_x_1054:
        /* <DEDUP_REMOVED lines=8> */
[-C--:B---3-5:R-:W-:Y:S02]  /*f340*/  @!P3 LEA R12, P0, R22, R21.reuse, 0x1 ;  /* 0x00000015160cb211 */ /* 0x0a8fe400078008ff */
        /* <DEDUP_REMOVED lines=8> */
.L_x_1057:
[----:B------:R-:W-:Y:S05]  /*f3d0*/  BSYNC B1 ;  /* 0x0000000000017941 */ /* 0x000fea0003800000 */
.L_x_1056:
[----:B------:R-:W-:Y:S01]  /*f3e0*/  VIADD R0, R34, 0x60 ;  /* 0x0000006022007836 */ /* 0x000fe20000000000 */
[----:B0----5:R0:W0:Y:S04]  /*f3f0*/  SHFL.IDX PT, R11, R32, 0x3, 0x181f ;  /* 0x00781f00200b7f89 */ /* 0x02102800000e0000 */
[----:B------:R-:W-:Y:S01]  /*f400*/  ISETP.GE.AND P0, PT, R0, R3, PT ;  /* 0x000000030000720c */ /* 0x000fe20003f06270 */
[----:B------:R0:W0:-:S12]  /*f410*/  SHFL.IDX PT, R13, R2, 0x3, 0x181f ;  /* 0x00781f00020d7f89 */ /* 0x00001800000e0000 */
[----:B------:R-:W-:Y:S05]  /*f420*/  @P0 BRA `(.L_x_1058) ;  /* 0x0000000800e80947 */ /* 0x000fea0003800000 */
[----:B------:R-:W-:Y:S02]  /*f430*/  ULDC UR5, c[0x0][0xac8] ;  /* 0x0002b20000057ab9 */ /* 0x000fe40000000800 */
[----:B------:R-:W-:Y:S02]  /*f440*/  ISETP.GE.AND P2, PT, R22, UR5, PT ;  /* 0x0000000516007c0c */ /* 0x000fe4000bf46270 */
[----:B------:R-:W-:-:S11]  /*f450*/  ISETP.GE.AND P3, PT, R23, UR5, PT ;  /* 0x0000000517007c0c */ /* 0x000fd6000bf66270 */
[CC--:B0-2-4-:R-:W-:Y:S02]  /*f460*/  @!P2 LEA R2, P0, R22.reuse, R13.reuse, 0x1 ;  /* 0x0000000d1602a211 */ /* 0x0d5fe400078008ff */
[C---:B------:R-:W-:Y:S02]  /*f470*/  @!P3 LEA R8, P1, R23.reuse, R13, 0x1 ;  /* 0x0000000d1708b211 */ /* 0x040fe400078208ff */
[-C--:B------:R-:W-:Y:S02]  /*f480*/  @!P2 LEA.HI.X R3, R22, R11.reuse, R206, 0x1, P0 ;  /* 0x0000000b1603a211 */ /* 0x080fe400000f0cce */
        /* <DEDUP_REMOVED lines=9> */
.L_x_1051:
[----:B------:R-:W0:Y:S01]  /*f520*/  LDC R8, c[0x0][0xbe8] ;  /* 0x0002fa00ff087b82 */ /* 0x000e220000000800 */
[----:B------:R-:W-:Y:S01]  /*f530*/  R2UR UR6, R194 ;  /* 0x00000000c20672ca */ /* 0x000fe200000e0000 */
[----:B------:R-:W-:Y:S01]  /*f540*/  BSSY B1, `(.L_x_1059) ;  /* 0x0000034000017945 */ /* 0x000fe20003800000 */
[----:B------:R-:W-:Y:S01]  /*f550*/  R2UR UR5, R195 ;  /* 0x00000000c30572ca */ /* 0x000fe200000e0000 */
[----:B------:R-:W-:Y:S01]  /*f560*/  IMAD R6, R193, 0x20, R196 ;  /* 0x00000020c1067824 */ /* 0x000fe200078e02c4 */
[----:B------:R-:W-:-:S09]  /*f570*/  ISETP.GE.AND P0, PT, R207, 0x80, PT ;  /* 0x00000080cf00780c */ /* 0x000fd20003f06270 */
[----:B------:R-:W-:Y:S02]  /*f580*/  USHF.R.S32.HI UR8, URZ, 0x1f, UR6 ;  /* 0x0000001f3f087899 */ /* 0x000fe40008011406 */
[----:B------:R-:W-:Y:S01]  /*f590*/  USHF.R.S32.HI UR9, URZ, 0x1f, UR5 ;  /* 0x0000001f3f097899 */ /* 0x000fe20008011405 */
[----:B0-----:R-:W-:-:S13]  /*f5a0*/  ISETP.NE.AND P1, PT, R8, 0x1, PT ;  /* 0x000000010800780c */ /* 0x001fda0003f25270 */
[----:B------:R-:W0:Y:S08]  /*f5b0*/  @P1 LDC R9, c[0x0][0xbec] ;  /* 0x0002fb00ff091b82 */ /* 0x000e300000000800 */
[----:B------:R-:W1:Y:S01]  /*f5c0*/  @P1 LDC R11, c[0x0][0xbf0] ;  /* 0x0002fc00ff0b1b82 */ /* 0x000e620000000800 */
[----:B------:R-:W-:Y:S05]  /*f5d0*/  @P0 BRA `(.L_x_1060) ;  /* 0x0000000000a80947 */ /* 0x000fea0003800000 */
[----:B------:R-:W2:Y:S01]  /*f5e0*/  S2R R4, SR_TID.X ;  /* 0x0000000000047919 */ /* 0x000ea20000002100 */
[----:B------:R-:W3:Y:S01]  /*f5f0*/  LDC R3, c[0x0][0xbe8] ;  /* 0x0002fa00ff037b82 */ /* 0x000ee20000000800 */
[----:B------:R-:W-:Y:S01]  /*f600*/  IMAD.U32 R7, RZ, RZ, UR41 ;  /* 0x00000029ff077e24 */ /* 0x000fe2000f8e00ff */
[----:B------:R-:W-:Y:S02]  /*f610*/  ULDC UR5, c[0x0][0xa88] ;  /* 0x0002a20000057ab9 */ /* 0x000fe40000000800 */
[----:B---3--:R-:W-:Y:S02]  /*f620*/  IMAD R5, R3, UR5, RZ ;  /* 0x0000000503057c24 */ /* 0x008fe4000f8e02ff */
[----:B--2---:R-:W-:-:S04]  /*f630*/  IADD3 R4, R7, -0x80, R4 ;  /* 0xffffff8007047810 */ /* 0x004fc80007ffe004 */
[----:B------:R-:W-:-:S13]  /*f640*/  ISETP.GE.AND P0, PT, R4, R5, PT ;  /* 0x000000050400720c */ /* 0x000fda0003f06270 */
[----:B------:R-:W-:Y:S05]  /*f650*/  @P0 BRA `(.L_x_1060) ;  /* 0x0000000000880947 */ /* 0x000fea0003800000 */
[----:B------:R-:W-:Y:S01]  /*f660*/  ISETP.NE.AND P0, PT, R3, 0x1, PT ;  /* 0x000000010300780c */ /* 0x000fe20003f05270 */
[----:B------:R-:W-:Y:S01]  /*f670*/  ULDC.64 UR10, c[0x0][0xb90] ;  /* 0x0002e400000a7ab9 */ /* 0x000fe20000000a00 */
[----:B------:R-:W-:Y:S01]  /*f680*/  R2UR UR13, R194 ;  /* 0x00000000c20d72ca */ /* 0x000fe200000e0000 */
[----:B------:R-:W-:Y:S01]  /*f690*/  UIMAD UR5, UR8, UR10, URZ ;  /* 0x0000000a080572a4 */ /* 0x000fe2000f8e023f */
[----:B------:R-:W-:Y:S01]  /*f6a0*/  R2UR UR12, R195 ;  /* 0x00000000c30c72ca */ /* 0x000fe200000e0000 */
[----:B------:R-:W-:-:S08]  /*f6b0*/  IMAD.MOV.U32 R2, RZ, RZ, R4 ;  /* 0x000000ffff027224 */ /* 0x000fd000078e0004 */
[----:B------:R-:W2:Y:S02]  /*f6c0*/  @P0 LDC R5, c[0x0][0xbec] ;  /* 0x0002fb00ff050b82 */ /* 0x000ea40000000800 */
[----:B------:R-:W-:Y:S02]  /*f6d0*/  UIMAD.WIDE.U32 UR6, UR13, UR10, URZ ;  /* 0x0000000a0d0672a5 */ /* 0x000fe4000f8e003f */
[----:B------:R-:W-:-:S03]  /*f6e0*/  UIMAD UR5, UR13, UR11, UR5 ;  /* 0x0000000b0d0572a4 */ /* 0x000fc6000f8e0205 */
[----:B------:R-:W-:Y:S01]  /*f6f0*/  ULDC.64 UR10, c[0x0][0xb98] ;  /* 0x0002e600000a7ab9 */ /* 0x000fe20000000a00 */
[----:B------:R-:W3:Y:S01]  /*f700*/  @P0 LDC R7, c[0x0][0xbf0] ;  /* 0x0002fc00ff070b82 */ /* 0x000ee20000000800 */
[----:B------:R-:W-:Y:S02]  /*f710*/  UIADD3 UR7, UR7, UR5, URZ ;  /* 0x0000000507077290 */ /* 0x000fe4000fffe03f */
[----:B------:R-:W-:Y:S02]  /*f720*/  UIMAD UR5, UR9, UR10, URZ ;  /* 0x0000000a090572a4 */ /* 0x000fe4000f8e023f */
[----:B------:R-:W-:Y:S02]  /*f730*/  UIMAD.WIDE.U32 UR6, UR12, UR10, UR6 ;  /* 0x0000000a0c0672a5 */ /* 0x000fe4000f8e0006 */
[----:B------:R-:W-:-:S03]  /*f740*/  UIMAD UR5, UR12, UR11, UR5 ;  /* 0x0000000b0c0572a4 */ /* 0x000fc6000f8e0205 */
[----:B------:R-:W-:Y:S01]  /*f750*/  ULDC.64 UR10, c[0x0][0xb88] ;  /* 0x0002e200000a7ab9 */ /* 0x000fe20000000a00 */
[----:B--2---:R-:W-:-:S05]  /*f760*/  @P0 IMAD.HI.U32 R0, R4, R5, RZ ;  /* 0x0000000504000227 */ /* 0x004fca00078e00ff */
[----:B---3--:R-:W-:-:S05]  /*f770*/  @P0 SHF.R.U32.HI R2, RZ, R7, R0 ;  /* 0x00000007ff020219 */ /* 0x008fca0000011600 */
[----:B------:R-:W-:-:S04]  /*f780*/  IMAD.MOV R5, RZ, RZ, -R2 ;  /* 0x000000ffff057224 */ /* 0x000fc800078e0a02 */
[----:B------:R-:W-:Y:S01]  /*f790*/  IMAD R5, R3, R5, R4 ;  /* 0x0000000503057224 */ /* 0x000fe200078e0204 */
[----:B------:R-:W-:Y:S01]  /*f7a0*/  SHF.R.S32.HI R3, RZ, 0x1f, R2 ;  /* 0x0000001fff037819 */ /* 0x000fe20000011402 */
[----:B------:R-:W-:Y:S01]  /*f7b0*/  IMAD.U32 R4, RZ, RZ, UR5 ;  /* 0x00000005ff047e24 */ /* 0x000fe2000f8e00ff */
[----:B------:R-:W-:Y:S02]  /*f7c0*/  IADD3 R2, P0, R2, UR6, RZ ;  /* 0x0000000602027c10 */ /* 0x000fe4000ff1e0ff */
[----:B------:R-:W-:Y:S02]  /*f7d0*/  SHF.R.S32.HI R0, RZ, 0x1f, R5 ;  /* 0x0000001fff007819 */ /* 0x000fe40000011405 */
[----:B------:R-:W-:Y:S01]  /*f7e0*/  IADD3.X R3, R3, UR7, R4, P0, !PT ;  /* 0x0000000703037c10 */ /* 0x000fe200087fe404 */
[----:B------:R-:W-:Y:S02]  /*f7f0*/  ULDC.64 UR6, c[0x0][0xb50] ;  /* 0x0002d40000067ab9 */ /* 0x000fe40000000a00 */
[----:B------:R-:W-:-:S02]  /*f800*/  IMAD R0, R0, UR10, RZ ;  /* 0x0000000a00007c24 */ /* 0x000fc4000f8e02ff */
[----:B------:R-:W-:-:S04]  /*f810*/  IMAD.WIDE.U32 R2, R5, UR10, R2 ;  /* 0x0000000a05027c25 */ /* 0x000fc8000f8e0002 */
[----:B------:R-:W-:Y:S01]  /*f820*/  IMAD R7, R5, UR11, R0 ;  /* 0x0000000b05077c24 */ /* 0x000fe2000f8e0200 */
[----:B------:R-:W-:-:S03]  /*f830*/  LEA R4, P0, R2, UR6, 0x2 ;  /* 0x0000000602047c11 */ /* 0x000fc6000f8010ff */
[----:B------:R-:W-:-:S05]  /*f840*/  IMAD.IADD R3, R3, 0x1, R7 ;  /* 0x0000000103037824 */ /* 0x000fca00078e0207 */
[----:B------:R-:W-:Y:S01]  /*f850*/  LEA.HI.X R5, R2, UR7, R3, 0x2, P0 ;  /* 0x0000000702057c11 */ /* 0x000fe200080f1403 */
[----:B------:R-:W-:-:S05]  /*f860*/  IMAD.MOV.U32 R3, RZ, RZ, -0x800000 ;  /* 0xff800000ff037424 */ /* 0x000fca00078e00ff */
[----:B------:R2:W-:Y:S02]  /*f870*/  STG.E desc[UR36][R4.64], R3 ;  /* 0x0000000304007986 */ /* 0x0005e4000c101924 */
.L_x_1060:
[----:B------:R-:W-:Y:S05]  /*f880*/  BSYNC B1 ;  /* 0x0000000000017941 */ /* 0x000fea0003800000 */
.L_x_1059:
[----:B------:R-:W-:Y:S01]  /*f890*/  R2UR UR13, R194 ;  /* 0x00000000c20d72ca */ /* 0x000fe200000e0000 */
[----:B------:R-:W-:Y:S01]  /*f8a0*/  ULDC.64 UR10, c[0x0][0xae8] ;  /* 0x0002ba00000a7ab9 */ /* 0x000fe20000000a00 */
[----:B------:R-:W-:Y:S01]  /*f8b0*/  R2UR UR12, R195 ;  /* 0x00000000c30c72ca */ /* 0x000fe200000e0000 */
[----:B------:R-:W-:Y:S01]  /*f8c0*/  UIMAD UR5, UR8, UR10, URZ ;  /* 0x0000000a080572a4 */ /* 0x000fe2000f8e023f */
[----:B------:R-:W-:Y:S01]  /*f8d0*/  VIADD R6, R6, UR41 ;  /* 0x0000002906067c36 */ /* 0x000fe20008000000 */
[----:B------:R-:W-:Y:S03]  /*f8e0*/  BSSY B1, `(.L_x_1061) ;  /* 0x0000038000017945 */ /* 0x000fe60003800000 */
[----:B0-----:R-:W-:-:S04]  /*f8f0*/  @P1 IMAD.HI.U32 R0, R6, R9, RZ ;  /* 0x0000000906001227 */ /* 0x001fc800078e00ff */
[----:B--2---:R-:W-:Y:S01]  /*f900*/  IMAD.MOV.U32 R5, RZ, RZ, R6 ;  /* 0x000000ffff057224 */ /* 0x004fe200078e0006 */
[----:B------:R-:W-:Y:S01]  /*f910*/  UIMAD.WIDE.U32 UR6, UR13, UR10, URZ ;  /* 0x0000000a0d0672a5 */ /* 0x000fe2000f8e003f */
[----:B-1----:R-:W-:Y:S01]  /*f920*/  @P1 SHF.R.U32.HI R5, RZ, R11, R0 ;  /* 0x0000000bff051219 */ /* 0x002fe20000011600 */
[----:B------:R-:W-:-:S03]  /*f930*/  UIMAD UR5, UR13, UR11, UR5 ;  /* 0x0000000b0d0572a4 */ /* 0x000fc6000f8e0205 */
[----:B------:R-:W-:Y:S01]  /*f940*/  ULDC.64 UR10, c[0x0][0xaf0] ;  /* 0x0002bc00000a7ab9 */ /* 0x000fe20000000a00 */
[----:B------:R-:W-:Y:S01]  /*f950*/  UIADD3 UR7, UR7, UR5, URZ ;  /* 0x0000000507077290 */ /* 0x000fe2000fffe03f */
[--C-:B------:R-:W-:Y:S01]  /*f960*/  SHF.R.S32.HI R0, RZ, 0x1f, R5.reuse ;  /* 0x0000001fff007819 */ /* 0x100fe20000011405 */
[----:B------:R-:W-:Y:S01]  /*f970*/  UIMAD UR5, UR9, UR10, URZ ;  /* 0x0000000a090572a4 */ /* 0x000fe2000f8e023f */
[----:B------:R-:W-:Y:S01]  /*f980*/  IMAD.MOV R7, RZ, RZ, -R5 ;  /* 0x000000ffff077224 */ /* 0x000fe200078e0a05 */
[----:B------:R-:W-:Y:S02]  /*f990*/  UIMAD.WIDE.U32 UR6, UR12, UR10, UR6 ;  /* 0x0000000a0c0672a5 */ /* 0x000fe4000f8e0006 */
[----:B------:R-:W-:Y:S01]  /*f9a0*/  UIMAD UR5, UR12, UR11, UR5 ;  /* 0x0000000b0c0572a4 */ /* 0x000fe2000f8e0205 */
[----:B------:R-:W-:Y:S01]  /*f9b0*/  IMAD R7, R8, R7, R6 ;  /* 0x0000000708077224 */ /* 0x000fe200078e0206 */
[----:B------:R-:W-:Y:S01]  /*f9c0*/  ULDC.64 UR8, c[0x0][0xae0] ;  /* 0x0002b80000087ab9 */ /* 0x000fe20000000a00 */
[----:B------:R-:W-:Y:S01]  /*f9d0*/  VIADD R6, R196, UR41 ;  /* 0x00000029c4067c36 */ /* 0x000fe20008000000 */
[----:B------:R-:W-:Y:S01]  /*f9e0*/  UIADD3 UR5, UR7, UR5, URZ ;  /* 0x0000000507057290 */ /* 0x000fe2000fffe03f */
[----:B------:R-:W-:-:S02]  /*f9f0*/  IMAD R0, R0, UR8, RZ ;  /* 0x0000000800007c24 */ /* 0x000fc4000f8e02ff */
[----:B------:R-:W-:Y:S02]  /*fa00*/  IMAD.U32 R3, RZ, RZ, UR7 ;  /* 0x00000007ff037e24 */ /* 0x000fe4000f8e00ff */
[----:B------:R-:W-:Y:S01]  /*fa10*/  IMAD.U32 R2, RZ, RZ, UR6 ;  /* 0x00000006ff027e24 */ /* 0x000fe2000f8e00ff */
[----:B------:R-:W-:Y:S01]  /*fa20*/  ULDC.64 UR6, c[0x0][0xad8] ;  /* 0x0002b60000067ab9 */ /* 0x000fe20000000a00 */
[----:B------:R-:W-:Y:S01]  /*fa30*/  IMAD.U32 R3, RZ, RZ, UR5 ;  /* 0x00000005ff037e24 */ /* 0x000fe2000f8e00ff */
[----:B------:R-:W-:Y:S01]  /*fa40*/  ULDC UR5, c[0x0][0xa88] ;  /* 0x0002a20000057ab9 */ /* 0x000fe20000000800 */
[C---:B------:R-:W-:Y:S01]  /*fa50*/  IMAD R9, R5.reuse, UR9, R0 ;  /* 0x0000000905097c24 */ /* 0x040fe2000f8e0200 */
[----:B------:R-:W-:Y:S01]  /*fa60*/  SHF.R.S32.HI R0, RZ, 0x1f, R7 ;  /* 0x0000001fff007819 */ /* 0x000fe20000011407 */
[----:B------:R-:W-:-:S04]  /*fa70*/  IMAD.WIDE.U32 R2, R5, UR8, R2 ;  /* 0x0000000805027c25 */ /* 0x000fc8000f8e0002 */
[----:B------:R-:W-:Y:S02]  /*fa80*/  IMAD.IADD R3, R3, 0x1, R9 ;  /* 0x0000000103037824 */ /* 0x000fe400078e0209 */
[----:B------:R-:W-:Y:S02]  /*fa90*/  IMAD R4, R0, UR6, RZ ;  /* 0x0000000600047c24 */ /* 0x000fe4000f8e02ff */
[----:B------:R-:W-:Y:S02]  /*faa0*/  IMAD R9, R8, UR5, RZ ;  /* 0x0000000508097c24 */ /* 0x000fe4000f8e02ff */
[C---:B------:R-:W-:Y:S02]  /*fab0*/  IMAD R5, R7.reuse, UR7, R4 ;  /* 0x0000000707057c24 */ /* 0x040fe4000f8e0204 */
[----:B------:R-:W-:Y:S01]  /*fac0*/  IMAD.WIDE.U32 R2, R7, UR6, R2 ;  /* 0x0000000607027c25 */ /* 0x000fe2000f8e0002 */
[----:B------:R-:W-:Y:S01]  /*fad0*/  ISETP.GE.AND P2, PT, R6, R9, PT ;  /* 0x000000090600720c */ /* 0x000fe20003f46270 */
[----:B------:R-:W-:-:S02]  /*fae0*/  ULDC.64 UR6, c[0x0][0xa80] ;  /* 0x0002a00000067ab9 */ /* 0x000fc40000000a00 */
[----:B------:R-:W-:Y:S01]  /*faf0*/  IMAD.IADD R3, R3, 0x1, R5 ;  /* 0x0000000103037824 */ /* 0x000fe200078e0205 */
[----:B------:R-:W-:Y:S01]  /*fb00*/  LEA R4, P3, R2, UR6, 0x1 ;  /* 0x0000000602047c11 */ /* 0x000fe2000f8608ff */
[----:B------:R-:W-:-:S03]  /*fb10*/  VIADD R0, R6, 0x20 ;  /* 0x0000002006007836 */ /* 0x000fc60000000000 */
[----:B------:R-:W-:Y:S01]  /*fb20*/  LEA.HI.X R5, R2, UR7, R3, 0x1, P3 ;  /* 0x0000000702057c11 */ /* 0x000fe200098f0c03 */
[----:B------:R0:W1:Y:S01]  /*fb30*/  SHFL.IDX PT, R7, R4, RZ, 0x181f ;  /* 0x00181fff04077589 */ /* 0x00006200000e0000 */
[-C--:B------:R-:W-:Y:S01]  /*fb40*/  ISETP.GE.AND P1, PT, R0, R9.reuse, PT ;  /* 0x000000090000720c */ /* 0x080fe20003f26270 */
[----:B------:R-:W-:Y:S02]  /*fb50*/  VIADD R0, R6, 0x40 ;  /* 0x0000004006007836 */ /* 0x000fe40000000000 */
[----:B------:R0:W2:Y:S03]  /*fb60*/  SHFL.IDX PT, R3, R5, RZ, 0x181f ;  /* 0x00181fff05037589 */ /* 0x0000a600000e0000 */
[----:B------:R-:W-:Y:S01]  /*fb70*/  ISETP.GE.AND P0, PT, R0, R9, PT ;  /* 0x000000090000720c */ /* 0x000fe20003f06270 */
[----:B------:R-:W-:-:S12]  /*fb80*/  @P2 BRA `(.L_x_1062) ;  /* 0x0000000000342947 */ /* 0x000fd80003800000 */
[----:B------:R-:W-:Y:S02]  /*fb90*/  ULDC UR5, c[0x0][0xac8] ;  /* 0x0002b20000057ab9 */ /* 0x000fe40000000800 */
[----:B------:R-:W-:Y:S02]  /*fba0*/  ISETP.GE.AND P4, PT, R22, UR5, PT ;  /* 0x0000000516007c0c */ /* 0x000fe4000bf86270 */
[----:B------:R-:W-:Y:S02]  /*fbb0*/  ISETP.GE.AND P3, PT, R23, UR5, PT ;  /* 0x0000000517007c0c */ /* 0x000fe4000bf66270 */
[----:B------:R-:W-:-:S09]  /*fbc0*/  ISETP.GE.AND P2, PT, R192, UR5, PT ;  /* 0x00000005c0007c0c */ /* 0x000fd2000bf46270 */
[CC--:B-1----:R-:W-:Y:S02]  /*fbd0*/  @!P4 LEA R10, P6, R22.reuse, R7.reuse, 0x1 ;  /* 0x00000007160ac211 */ /* 0x0c2fe400078c08ff */
[C---:B------:R-:W-:Y:S02]  /*fbe0*/  @!P3 LEA R12, P5, R23.reuse, R7, 0x1 ;  /* 0x00000007170cb211 */ /* 0x040fe400078a08ff */
[----:B--2---:R-:W-:Y:S02]  /*fbf0*/  @!P4 LEA.HI.X R11, R22, R3, R206, 0x1, P6 ;  /* 0x00000003160bc211 */ /* 0x004fe400030f0cce */
[C---:B------:R-:W-:Y:S02]  /*fc00*/  @!P2 LEA R2, P6, R192.reuse, R7, 0x1 ;  /* 0x00000007c002a211 */ /* 0x040fe400078c08ff */
[-C--:B------:R-:W-:Y:S01]  /*fc10*/  @!P3 LEA.HI.X R13, R23, R3.reuse, R205, 0x1, P5 ;  /* 0x00000003170db211 */ /* 0x080fe200028f0ccd */
[----:B------:R3:W-:Y:S01]  /*fc20*/  @!P4 ST.E.128 desc[UR36][R10.64], RZ ;  /* 0x000000ff0a00c985 */ /* 0x0007e2000c101d24 */
[----:B------:R-:W-:-:S03]  /*fc30*/  @!P2 LEA.HI.X R3, R192, R3, R204, 0x1, P6 ;  /* 0x00000003c003a211 */ /* 0x000fc600030f0ccc */
[----:B------:R3:W-:Y:S04]  /*fc40*/  @!P3 ST.E.128 desc[UR36][R12.64], RZ ;  /* 0x000000ff0c00b985 */ /* 0x0007e8000c101d24 */
[----:B------:R3:W-:Y:S02]  /*fc50*/  @!P2 ST.E.128 desc[UR36][R2.64], RZ ;  /* 0x000000ff0200a985 */ /* 0x0007e4000c101d24 */
.L_x_1062:
[----:B------:R-:W-:Y:S05]  /*fc60*/  BSYNC B1 ;  /* 0x0000000000017941 */ /* 0x000fea0003800000 */
.L_x_1061:
[----:B--23--:R2:W3:Y:S01]  /*fc70*/  SHFL.IDX PT, R3, R5, 0x1, 0x181f ;  /* 0x00381f0005037f89 */ /* 0x00c4e200000e0000 */
        /* <DEDUP_REMOVED lines=10> */
[-C--:B---3--:R-:W-:Y:S02]  /*fd20*/  @!P4 LEA.HI.X R11, R22, R3.reuse, R206, 0x1, P1 ;  /* 0x00000003160bc211 */ /* 0x088fe400008f0cce */
[-C--:B------:R-:W-:Y:S02]  /*fd30*/  @!P5 LEA.HI.X R13, R23, R3.reuse, R205, 0x1, P2 ;  /* 0x00000003170dd211 */ /* 0x080fe400010f0ccd */
[----:B------:R-:W-:Y:S01]  /*fd40*/  @!P6 LEA.HI.X R3, R192, R3, R204, 0x1, P3 ;  /* 0x00000003c003e211 */ /* 0x000fe200018f0ccc */
[----:B------:R4:W-:Y:S04]  /*fd50*/  @!P4 ST.E.128 desc[UR36][R10.64], RZ ;  /* 0x000000ff0a00c985 */ /* 0x0009e8000c101d24 */
[----:B------:R4:W-:Y:S04]  /*fd60*/  @!P5 ST.E.128 desc[UR36][R12.64], RZ ;  /* 0x000000ff0c00d985 */ /* 0x0009e8000c101d24 */
[----:B------:R4:W-:Y:S02]  /*fd70*/  @!P6 ST.E.128 desc[UR36][R2.64], RZ ;  /* 0x000000ff0200e985 */ /* 0x0009e4000c101d24 */
.L_x_1064:
[----:B------:R-:W-:Y:S05]  /*fd80*/  BSYNC B1 ;  /* 0x0000000000017941 */ /* 0x000fea0003800000 */
.L_x_1063:
        /* <DEDUP_REMOVED lines=17> */
.L_x_1066:
[----:B------:R-:W-:Y:S05]  /*fea0*/  BSYNC B1 ;  /* 0x0000000000017941 */ /* 0x000fea0003800000 */
.L_x_1065:
[----:B------:R-:W-:Y:S01]  /*feb0*/  VIADD R0, R6, 0x60 ;  /* 0x0000006006007836 */ /* 0x000fe20000000000 */
[----:B0-23--:R-:W0:Y:S04]  /*fec0*/  SHFL.IDX PT, R5, R5, 0x3, 0x181f ;  /* 0x00781f0005057f89 */ /* 0x00de2800000e0000 */
[----:B------:R-:W-:Y:S01]  /*fed0*/  ISETP.GE.AND P0, PT, R0, R9, PT ;  /* 0x000000090000720c */ /* 0x000fe20003f06270 */
[----:B-1--4-:R1:W2:-:S12]  /*fee0*/  SHFL.IDX PT, R3, R4, 0x3, 0x181f ;  /* 0x00781f0004037f89 */ /* 0x01229800000e0000 */
        /* <DEDUP_REMOVED lines=14> */
.L_x_1058:
[----:B------:R-:W-:Y:S05]  /*ffd0*/  BSYNC B0 ;  /* 0x0000000000007941 */ /* 0x000fea0003800000 */
.L_x_1050:
[----:B------:R-:W-:Y:S02]  /*ffe0*/  ULDC UR5, c[0x0][0xc38] ;  /* 0x00030e0000057ab9 */ /* 0x000fe40000000800 */
[----:B------:R-:W-:-:S06]  /*fff0*/  UISETP.GE.AND UP0, UPT, UR4, UR5, UPT ;  /* 0x000000050400728c */ /* 0x000fcc000bf06270 */
[----:B------:R-:W-:-:S13]  /*10000*/  PLOP3.LUT P0, PT, PT, PT, UP0, 0x80, 0x0 ;  /* 0x000000000000781c */ /* 0x000fda0003f0f008 */
[----:B------:R-:W-:Y:S05]  /*10010*/  @!P0 BRA `(.L_x_1067) ;  /* 0xffffff0c003c8947 */ /* 0x000fea000383ffff */
[----:B------:R-:W-:Y:S05]  /*10020*/  EXIT ;  /* 0x000000000000794d */ /* 0x000fea0003800000 */
.L_x_961:
[----:B------:R-:W-:-:S08]  /*10030*/  NOP ;  /* 0x0000000000007918 */ /* 0x000fd00000000000 */
[----:B0-----:R-:W0:-:S00]  /*10040*/  USETMAXREG.DEALLOC.CTAPOOL 0x28 ;  /* 0x00000028000079c8 */ /* 0x001e0000080e0500 */
[----:B0-----:R-:W-:-:S06]  /*10050*/  LOP3.LUT R0, R0, 0x3, RZ, 0xc0, !PT ;  /* 0x0000000300007812 */ /* 0x001fcc00078ec0ff */
[----:B------:R-:W0:Y:S01]  /*10060*/  S2UR UR10, SR_CTAID.X ;  /* 0x00000000000a79c3 */ /* 0x000e220000002500 */
[----:B------:R-:W-:Y:S01]  /*10070*/  LOP3.LUT R16, R16, 0xffffefff, RZ, 0xc0, !PT ;  /* 0xffffefff10107812 */ /* 0x000fe200078ec0ff */
[----:B------:R-:W-:Y:S01]  /*10080*/  STL [R1], RZ ;  /* 0x000000ff01007387 */ /* 0x000fe20000100800 */
[----:B------:R-:W-:Y:S02]  /*10090*/  IMAD.MOV.U32 R23, RZ, RZ, RZ ;  /* 0x000000ffff177224 */ /* 0x000fe400078e00ff */
[----:B------:R-:W-:Y:S01]  /*100a0*/  IMAD.MOV.U32 R26, RZ, RZ, 0x1 ;  /* 0x00000001ff1a7424 */ /* 0x000fe200078e00ff */
[----:B------:R1:W2:Y:S02]  /*100b0*/  SHFL.IDX PT, R2, R0, RZ, 0x1f ;  /* 0x00001fff00027589 */ /* 0x0002a400000e0000 */
[----:B-1----:R-:W0:Y:S01]  /*100c0*/  LDC R0, c[0x0][0xc38] ;  /* 0x00030e00ff007b82 */ /* 0x002e220000000800 */
[----:B--2---:R-:W-:-:S13]  /*100d0*/  ISETP.NE.AND P0, PT, R2, RZ, PT ;  /* 0x000000ff0200720c */ /* 0x004fda0003f05270 */
[----:B------:R-:W-:Y:S01]  /*100e0*/  @P0 LOP3.LUT R16, R16, 0x1000, RZ, 0xfc, !PT ;  /* 0x0000100010100812 */ /* 0x000fe200078efcff */
[----:B------:R-:W-:Y:S06]  /*100f0*/  @P0 BAR.ARV 0x4, 0x180 ;  /* 0x0106000000000b1d */ /* 0x000fec0000002000 */
[----:B0-----:R-:W-:-:S13]  /*10100*/  ISETP.LE.AND P0, PT, R0, UR10, PT ;  /* 0x0000000a00007c0c */ /* 0x001fda000bf03270 */
[----:B------:R-:W-:Y:S05]  /*10110*/  @P0 BRA `(.L_x_1068) ;  /* 0x00000040005c0947 */ /* 0x000fea0003800000 */
[----:B------:R-:W2:Y:S01]  /*10120*/  LDL R4, [R1+0x4] ;  /* 0x0000040001047983 */ /* 0x000ea20000100800 */
[----:B------:R-:W-:Y:S01]  /*10130*/  IMAD.SHL.U32 R37, R3, 0x8, RZ ;  /* 0x0000000803257824 */ /* 0x000fe200078e00ff */
[----:B------:R-:W-:Y:S01]  /*10140*/  ULDC UR9, c[0x0][0x2b8] ;  /* 0x0000ae0000097ab9 */ /* 0x000fe20000000800 */
[----:B------:R-:W-:Y:S01]  /*10150*/  LOP3.LUT R16, R16, 0xfffffffd, RZ, 0xc0, !PT ;  /* 0xfffffffd10107812 */ /* 0x000fe200078ec0ff */
[----:B------:R-:W0:Y:S01]  /*10160*/  S2UR UR8, SR_CgaCtaId ;  /* 0x00000000000879c3 */ /* 0x000e220000008800 */
[----:B------:R-:W-:Y:S01]  /*10170*/  ULDC.64 UR4, c[0x0][0x418] ;  /* 0x0001060000047ab9 */ /* 0x000fe20000000a00 */
[C---:B------:R-:W-:Y:S01]  /*10180*/  LOP3.LUT R0, R37.reuse, 0x1f8, RZ, 0xc0, !PT ;  /* 0x000001f825007812 */ /* 0x040fe200078ec0ff */
[----:B------:R-:W-:Y:S01]  /*10190*/  UISETP.NE.U32.AND UP0, UPT, UR4, URZ, UPT ;  /* 0x0000003f0400728c */ /* 0x000fe2000bf05070 */
[----:B------:R1:W-:Y:S01]  /*101a0*/  STL [R1], RZ ;  /* 0x000000ff01007387 */ /* 0x0003e20000100800 */
[----:B------:R-:W-:Y:S01]  /*101b0*/  ULDC UR40, c[0x0][0x288] ;  /* 0x0000a20000287ab9 */ /* 0x000fe20000000800 */
[----:B------:R-:W-:Y:S01]  /*101c0*/  LOP3.LUT R0, R0, 0x38, R3, 0x78, !PT ;  /* 0x0000003800007812 */ /* 0x000fe200078e7803 */
[----:B------:R-:W-:Y:S01]  /*101d0*/  UISETP.NE.AND.EX UP0, UPT, UR5, URZ, UPT, UP0 ;  /* 0x0000003f0500728c */ /* 0x000fe2000bf05300 */
[----:B------:R-:W-:Y:S01]  /*101e0*/  IMAD.U32 R34, RZ, RZ, UR10 ;  /* 0x0000000aff227e24 */ /* 0x000fe2000f8e00ff */
[----:B------:R-:W-:Y:S01]  /*101f0*/  ULDC UR4, c[0x0][0x424] ;  /* 0x0001090000047ab9 */ /* 0x000fe20000000800 */
[----:B------:R-:W-:Y:S01]  /*10200*/  LOP3.LUT R30, R0, 0x200, R37, 0xf8, !PT ;  /* 0x00000200001e7812 */ /* 0x000fe200078ef825 */
[----:B------:R-:W-:Y:S01]  /*10210*/  USEL UR4, UR4, 0x1, UP0 ;  /* 0x0000000104047887 */ /* 0x000fe20008000000 */
[----:B------:R-:W-:Y:S01]  /*10220*/  LOP3.LUT R37, R37, 0x38, RZ, 0xc0, !PT ;  /* 0x0000003825257812 */ /* 0x000fe200078ec0ff */
[----:B------:R-:W-:Y:S01]  /*10230*/  UMOV UR5, 0x400 ;  /* 0x0000040000057882 */ /* 0x000fe20000000000 */
[----:B------:R-:W-:Y:S01]  /*10240*/  ULDC UR39, c[0x0][0x448] ;  /* 0x0001120000277ab9 */ /* 0x000fe20000000800 */
[----:B------:R-:W-:Y:S01]  /*10250*/  IMAD.MOV.U32 R26, RZ, RZ, 0x1 ;  /* 0x00000001ff1a7424 */ /* 0x000fe200078e00ff */
[C---:B------:R-:W-:Y:S01]  /*10260*/  LOP3.LUT R0, R37.reuse, 0x40, RZ, 0xfc, !PT ;  /* 0x0000004025007812 */ /* 0x040fe200078efcff */
[----:B------:R-:W-:Y:S01]  /*10270*/  IMAD.MOV.U32 R23, RZ, RZ, RZ ;  /* 0x000000ffff177224 */ /* 0x000fe200078e00ff */
[----:B------:R-:W-:Y:S01]  /*10280*/  LOP3.LUT R2, R37, 0x80, RZ, 0xfc, !PT ;  /* 0x0000008025027812 */ /* 0x000fe200078efcff */
[----:B------:R-:W-:Y:S01]  /*10290*/  UIMAD UR39, UR39, UR40, URZ ;  /* 0x00000028272772a4 */ /* 0x000fe2000f8e023f */
[----:B------:R-:W-:Y:S01]  /*102a0*/  ISETP.GE.AND P1, PT, R0, UR9, PT ;  /* 0x0000000900007c0c */ /* 0x000fe2000bf26270 */
[----:B------:R-:W-:Y:S01]  /*102b0*/  ULDC UR47, c[0x0][0xc] ;  /* 0x00000300002f7ab9 */ /* 0x000fe20000000800 */
[----:B0-----:R-:W-:-:S06]  /*102c0*/  ULEA UR8, UR8, UR5, 0x18 ;  /* 0x0000000508087291 */ /* 0x001fcc000f8ec03f */
[----:B------:R-:W-:-:S04]  /*102d0*/  IMAD.U32 R17, RZ, RZ, UR8 ;  /* 0x00000008ff117e24 */ /* 0x000fc8000f8e00ff */
[----:B------:R-:W-:Y:S01]  /*102e0*/  IMAD R31, R30, 0x2, R17 ;  /* 0x000000021e1f7824 */ /* 0x000fe200078e0211 */
[----:B--2---:R-:W-:Y:S02]  /*102f0*/  R2UR UR6, R4 ;  /* 0x00000000040672ca */ /* 0x004fe400000e0000 */
[C---:B------:R-:W-:Y:S01]  /*10300*/  LOP3.LUT R4, R3.reuse, 0x7f, RZ, 0xc0, !PT ;  /* 0x0000007f03047812 */ /* 0x040fe200078ec0ff */
[----:B------:R-:W-:-:S03]  /*10310*/  IMAD.SHL.U32 R3, R3, 0x10, RZ ;  /* 0x0000001003037824 */ /* 0x000fc600078e00ff */
[----:B------:R-:W-:-:S07]  /*10320*/  SHF.R.U32.HI R36, RZ, 0x3, R4 ;  /* 0x00000003ff247819 */ /* 0x000fce0000011604 */
[----:B------:R-:W-:-:S03]  /*10330*/  ULOP3.LUT UR48, UR6, 0x2, URZ, 0xfc, !UPT ;  /* 0x0000000206307892 */ /* 0x000fc6000f8efc3f */
[----:B------:R-:W-:Y:S02]  /*10340*/  ULDC.64 UR6, c[0x0][0x2f0] ;  /* 0x0000bc0000067ab9 */ /* 0x000fe40000000a00 */
[----:B------:R-:W-:Y:S01]  /*10350*/  ISETP.GE.AND P0, PT, R0, UR7, PT ;  /* 0x0000000700007c0c */ /* 0x000fe2000bf06270 */
[----:B------:R-:W-:Y:S01]  /*10360*/  UIMAD UR38, UR4, UR6, URZ ;  /* 0x00000006042672a4 */ /* 0x000fe2000f8e023f */
[----:B------:R-:W-:-:S03]  /*10370*/  ISETP.GE.AND P2, PT, R2, UR7, PT ;  /* 0x0000000702007c0c */ /* 0x000fc6000bf46270 */
[----:B------:R-:W-:Y:S02]  /*10380*/  UIADD3 UR4, UR38, 0x5f, URZ ;  /* 0x0000005f26047890 */ /* 0x000fe4000fffe03f */
[----:B------:R-:W-:Y:S02]  /*10390*/  UIADD3 UR49, UR38, 0x1, -UR40 ;  /* 0x0000000126317890 */ /* 0x000fe4000fffe828 */
[----:B------:R-:W-:Y:S02]  /*103a0*/  UIMAD.WIDE UR4, UR4, 0x2aaaaaab, URZ ;  /* 0x2aaaaaab040478a5 */ /* 0x000fe4000f8e023f */
[----:B------:R-:W-:Y:S02]  /*103b0*/  UIADD3 UR40, UR38, -UR40, URZ ;  /* 0x8000002826287290 */ /* 0x000fe4000fffe03f */
[----:B------:R-:W-:Y:S01]  /*103c0*/  @P0 LOP3.LUT R16, R16, 0x2, RZ, 0xfc, !PT ;  /* 0x0000000210100812 */ /* 0x000fe200078efcff */
[----:B------:R-:W-:Y:S01]  /*103d0*/  USHF.R.U32.HI UR41, URZ, 0x1f, UR5 ;  /* 0x0000001f3f297899 */ /* 0x000fe20008011605 */
[----:B------:R-:W-:-:S02]  /*103e0*/  ISETP.GE.AND P0, PT, R0, UR7, PT ;  /* 0x0000000700007c0c */ /* 0x000fc4000bf06270 */
[----:B------:R-:W-:Y:S01]  /*103f0*/  LOP3.LUT R16, R16, 0xfffffbff, RZ, 0xc0, !PT ;  /* 0xfffffbff10107812 */ /* 0x000fe200078ec0ff */
[----:B------:R-:W-:Y:S01]  /*10400*/  ULEA.HI.SX32 UR41, UR5, UR41, 0x1c ;  /* 0x0000002905297291 */ /* 0x000fe2000f8fe23f */
[----:B------:R-:W-:Y:S02]  /*10410*/  LOP3.LUT R0, R36, 0x70, R3, 0xf8, !PT ;  /* 0x0000007024007812 */ /* 0x000fe400078ef803 */
[----:B------:R-:W-:Y:S02]  /*10420*/  @P1 LOP3.LUT R16, R16, 0x400, RZ, 0xfc, !PT ;  /* 0x0000040010101812 */ /* 0x000fe400078efcff */
[----:B------:R-:W-:Y:S02]  /*10430*/  ISETP.GE.AND P1, PT, R2, UR9, PT ;  /* 0x0000000902007c0c */ /* 0x000fe4000bf26270 */
[----:B------:R-:W-:-:S04]  /*10440*/  LOP3.LUT R16, R16, 0xffffffef, RZ, 0xc0, !PT ;  /* 0xffffffef10107812 */ /* 0x000fc800078ec0ff */
        /* <DEDUP_REMOVED lines=12> */
[----:B------:R-:W-:-:S04]  /*10510*/  @P2 LOP3.LUT R16, R16, 0x4, RZ, 0xfc, !PT ;  /* 0x0000000410102812 */ /* 0x000fc800078efcff */
[----:B------:R-:W-:-:S04]  /*10520*/  LOP3.LUT R16, R16, 0xfffff7ff, RZ, 0xc0, !PT ;  /* 0xfffff7ff10107812 */ /* 0x000fc800078ec0ff */
[----:B------:R-:W-:-:S04]  /*10530*/  LOP3.LUT R16, R16, 0xffffffdf, RZ, 0xc0, !PT ;  /* 0xffffffdf10107812 */ /* 0x000fc800078ec0ff */
[----:B------:R-:W-:-:S04]  /*10540*/  @P1 LOP3.LUT R16, R16, 0x20, RZ, 0xfc, !PT ;  /* 0x0000002010101812 */ /* 0x000fc800078efcff */
[----:B-1----:R-:W-:-:S07]  /*10550*/  @P0 LOP3.LUT R16, R16, 0x800, RZ, 0xfc, !PT ;  /* 0x0000080010100812 */ /* 0x002fce00078efcff */
.L_x_1123:
[----:B------:R-:W-:Y:S01]  /*10560*/  ULDC UR7, c[0x0][0xc60] ;  /* 0x0003180000077ab9 */ /* 0x000fe20000000800 */
[C---:B------:R-:W-:Y:S01]  /*10570*/  R2UR UR42, R34.reuse ;  /* 0x00000000222a72ca */ /* 0x040fe200000e0000 */
[----:B------:R-:W-:Y:S01]  /*10580*/  UISETP.NE.AND UP0, UPT, UR7, 0x1, UPT ;  /* 0x000000010700788c */ /* 0x000fe2000bf05270 */
[----:B------:R-:W-:-:S10]  /*10590*/  R2UR UR6, R34 ;  /* 0x00000000220672ca */ /* 0x000fd400000e0000 */
        /* <DEDUP_REMOVED lines=9> */
[----:B0----5:R-:W-:Y:S05]  /*10630*/  @P0 BRA `(.L_x_1069) ;  /* 0x0000000000200947 */ /* 0x021fea0003800000 */
        /* <DEDUP_REMOVED lines=8> */
.L_x_1069:
[----:B------:R-:W-:Y:S01]  /*106c0*/  ULDC UR8, c[0x0][0xc54] ;  /* 0x0003150000087ab9 */ /* 0x000fe20000000800 */
[----:B------:R-:W-:Y:S01]  /*106d0*/  UMOV UR6, UR7 ;  /* 0x0000000700067c82 */ /* 0x000fe20008000000 */
[----:B------:R-:W-:-:S11]  /*106e0*/  UISETP.NE.AND UP0, UPT, UR8, 0x1, UPT ;  /* 0x000000010800788c */ /* 0x000fd6000bf05270 */
[----:B------:R-:W-:Y:S02]  /*106f0*/  @UP0 ULDC.64 UR10, c[0x0][0xc58] ;  /* 0x00031600000a0ab9 */ /* 0x000fe40000000a00 */
[----:B------:R-:W-:-:S04]  /*10700*/  UIMAD.WIDE.U32 UR4, UR7, UR10, URZ ;  /* 0x0000000a070472a5 */ /* 0x000fc8000f8e003f */
[----:B------:R-:W-:-:S04]  /*10710*/  @UP0 USHF.R.U32.HI UR6, URZ, UR11, UR5 ;  /* 0x0000000b3f060299 */ /* 0x000fc80008011605 */
[----:B------:R-:W-:-:S12]  /*10720*/  UIMAD UR4, UR6, UR8, URZ ;  /* 0x00000008060472a4 */ /* 0x000fd8000f8e023f */
.L_x_1070:
[----:B------:R-:W-:Y:S01]  /*10730*/  ULDC UR5, c[0x0][0xc48] ;  /* 0x0003120000057ab9 */ /* 0x000fe20000000800 */
[----:B------:R-:W-:Y:S01]  /*10740*/  ULDC.64 UR8, c[0x0][0xa28] ;  /* 0x00028a0000087ab9 */ /* 0x000fe20000000a00 */
[----:B------:R-:W-:Y:S01]  /*10750*/  UISETP.NE.AND UP1, UPT, UR5, 0x1, UPT ;  /* 0x000000010500788c */ /* 0x000fe2000bf25270 */
[----:B------:R-:W-:Y:S01]  /*10760*/  IMAD.MOV.U32 R32, RZ, RZ, RZ ;  /* 0x000000ffff207224 */ /* 0x000fe200078e00ff */
[----:B------:R-:W-:Y:S02]  /*10770*/  UIADD3 UR4, UR7, -UR4, URZ ;  /* 0x8000000407047290 */ /* 0x000fe4000fffe03f */
[----:B------:R-:W-:Y:S01]  /*10780*/  UISETP.NE.U32.AND UP0, UPT, UR8, URZ, UPT ;  /* 0x0000003f0800728c */ /* 0x000fe2000bf05070 */
[----:B------:R-:W-:Y:S02]  /*10790*/  ULDC UR5, c[0x0][0xc54] ;  /* 0x0003150000057ab9 */ /* 0x000fe40000000800 */
[----:B------:R-:W-:Y:S02]  /*107a0*/  UIMAD UR42, UR42, UR5, UR4 ;  /* 0x000000052a2a72a4 */ /* 0x000fe4000f8e0204 */
[----:B------:R-:W-:-:S02]  /*107b0*/  UISETP.NE.AND.EX UP0, UPT, UR9, URZ, UPT, UP0 ;  /* 0x0000003f0900728c */ /* 0x000fc4000bf05300 */
[----:B------:R-:W-:Y:S01]  /*107c0*/  @UP1 ULDC UR4, c[0x0][0xc4c] ;  /* 0x0003130000041ab9 */ /* 0x000fe20000000800 */
[----:B------:R-:W-:Y:S01]  /*107d0*/  @UP1 ULDC UR7, c[0x0][0xc50] ;  /* 0x0003140000071ab9 */ /* 0x000fe20000000800 */
[----:B------:R-:W-:Y:S02]  /*107e0*/  UIMAD.WIDE.U32 UR4, UR42, UR4, URZ ;  /* 0x000000042a0472a5 */ /* 0x000fe4000f8e003f */
[----:B------:R-:W-:Y:S01]  /*107f0*/  UMOV UR43, UR42 ;  /* 0x0000002a002b7c82 */ /* 0x000fe20008000000 */
[----:B------:R-:W-:Y:S01]  /*10800*/  ULOP3.LUT UR6, UR6, 0x1ffffff, URZ, 0x3c, !UPT ;  /* 0x01ffffff06067892 */ /* 0x000fe2000f8e3c3f */
[----:B------:R-:W-:Y:S01]  /*10810*/  PLOP3.LUT P0, PT, PT, PT, UP0, 0x80, 0x0 ;  /* 0x000000000000781c */ /* 0x000fe20003f0f008 */
[----:B------:R-:W-:-:S03]  /*10820*/  @UP1 USHF.R.U32.HI UR43, URZ, UR7, UR5 ;  /* 0x000000073f2b1299 */ /* 0x000fc60008011605 */
[----:B------:R-:W-:Y:S02]  /*10830*/  @UP0 ULDC.64 UR4, c[0x0][0xa28] ;  /* 0x00028a0000040ab9 */ /* 0x000fe40000000a00 */
[----:B------:R-:W-:-:S06]  /*10840*/  @UP0 UIMAD.WIDE UR4, UR43, 0x4, UR4 ;  /* 0x000000042b0408a5 */ /* 0x000fcc000f8e0204 */
[----:B------:R-:W-:Y:S01]  /*10850*/  IMAD.U32 R3, RZ, RZ, UR5 ;  /* 0x00000005ff037e24 */ /* 0x000fe2000f8e00ff */
[----:B------:R-:W-:Y:S01]  /*10860*/  ULDC UR5, c[0x0][0x448] ;  /* 0x0001120000057ab9 */ /* 0x000fe20000000800 */
[----:B------:R-:W-:Y:S01]  /*10870*/  IMAD.U32 R2, RZ, RZ, UR4 ;  /* 0x00000004ff027e24 */ /* 0x000fe2000f8e00ff */
[----:B------:R-:W-:Y:S01]  /*10880*/  ULDC UR4, c[0x0][0xc3c] ;  /* 0x00030f0000047ab9 */ /* 0x000fe20000000800 */
[----:B------:R-:W-:Y:S02]  /*10890*/  UISETP.NE.AND UP2, UPT, UR5, 0x1, UPT ;  /* 0x000000010500788c */ /* 0x000fe4000bf45270 */
[----:B------:R-:W-:Y:S01]  /*108a0*/  UIADD3 UR6, UR6, UR4, URZ ;  /* 0x0000000406067290 */ /* 0x000fe2000fffe03f */
[----:B------:R0:W5:Y:S01]  /*108b0*/  @P0 LDG.E R32, desc[UR36][R2.64] ;  /* 0x0000002402200981 */ /* 0x000162000c1e1900 */
[----:B------:R-:W-:Y:S02]  /*108c0*/  UP2UR UR50, UPR, URZ, 0x4 ;  /* 0x000000043f327883 */ /* 0x000fe40008000000 */
[----:B------:R-:W-:-:S04]  /*108d0*/  USHF.L.U32 UR44, UR6, 0x7, URZ ;  /* 0x00000007062c7899 */ /* 0x000fc8000800063f */
[----:B------:R-:W-:Y:S01]  /*108e0*/  UIADD3 UR6, UR44, 0x7f, URZ ;  /* 0x0000007f2c067890 */ /* 0x000fe2000fffe03f */
[----:B------:R-:W-:Y:S01]  /*108f0*/  @UP2 ULDC UR4, c[0x0][0x44c] ;  /* 0x0001130000042ab9 */ /* 0x000fe20000000800 */
[----:B------:R-:W-:Y:S02]  /*10900*/  @UP2 ULDC UR7, c[0x0][0x450] ;  /* 0x0001140000072ab9 */ /* 0x000fe40000000800 */
[----:B------:R-:W-:-:S04]  /*10910*/  UIMAD.WIDE.U32 UR4, UR6, UR4, URZ ;  /* 0x00000004060472a5 */ /* 0x000fc8000f8e003f */
[----:B------:R-:W-:-:S03]  /*10920*/  @UP2 USHF.R.U32.HI UR6, URZ, UR7, UR5 ;  /* 0x000000073f062299 */ /* 0x000fc60008011605 */
[----:B------:R-:W-:Y:S01]  /*10930*/  ULDC.64 UR4, c[0x0][0x9e0] ;  /* 0x0002780000047ab9 */ /* 0x000fe20000000a00 */
[----:B------:R-:W-:Y:S02]  /*10940*/  UIADD3 UR6, UR49, UR6, URZ ;  /* 0x0000000631067290 */ /* 0x000fe4000fffe03f */
[----:B------:R-:W-:Y:S02]  /*10950*/  UISETP.GE.AND UP0, UPT, UR5, 0x1, UPT ;  /* 0x000000010500788c */ /* 0x000fe4000bf06270 */
[----:B------:R-:W-:-:S04]  /*10960*/  UIADD3 UR4, UR6, UR4, URZ ;  /* 0x0000000406047290 */ /* 0x000fc8000fffe03f */
[----:B------:R-:W-:-:S13]  /*10970*/  PLOP3.LUT P0, PT, PT, PT, UP0, 0x40, 0x0 ;  /* 0x000000000000781c */ /* 0x000fda0003f0e808 */
[----:B0-----:R-:W-:Y:S05]  /*10980*/  @P0 BRA `(.L_x_1071) ;  /* 0x0000000000440947 */ /* 0x001fea0003800000 */
[----:B------:R-:W-:Y:S01]  /*10990*/  ISETP.LT.AND P0, PT, RZ, UR6, PT ;  /* 0x00000006ff007c0c */ /* 0x000fe2000bf01270 */
[----:B------:R-:W-:-:S12]  /*109a0*/  UIADD3 UR8, UR6, -0x1, URZ ;  /* 0xffffffff06087890 */ /* 0x000fd8000fffe03f */
[----:B------:R-:W-:Y:S05]  /*109b0*/  @P0 BRA `(.L_x_1072) ;  /* 0x00000000001c0947 */ /* 0x000fea0003800000 */
[----:B------:R-:W-:Y:S02]  /*109c0*/  UISETP.NE.AND UP1, UPT, UR5, 0x1, UPT ;  /* 0x000000010500788c */ /* 0x000fe4000bf25270 */
[----:B------:R-:W-:-:S09]  /*109d0*/  UIADD3 UR8, -UR6, URZ, URZ ;  /* 0x0000003f06087290 */ /* 0x000fd2000fffe13f */
[----:B------:R-:W-:Y:S02]  /*109e0*/  @UP1 ULDC.64 UR10, c[0x0][0x9e8] ;  /* 0x00027a00000a1ab9 */ /* 0x000fe40000000a00 */
[----:B------:R-:W-:-:S04]  /*109f0*/  UIMAD.WIDE.U32 UR6, UR8, UR10, URZ ;  /* 0x0000000a080672a5 */ /* 0x000fc8000f8e003f */
[----:B------:R-:W-:-:S04]  /*10a00*/  @UP1 USHF.R.U32.HI UR8, URZ, UR11, UR7 ;  /* 0x0000000b3f081299 */ /* 0x000fc80008011607 */
[----:B------:R-:W-:Y:S01]  /*10a10*/  ULOP3.LUT UR8, URZ, UR8, URZ, 0x33, !UPT ;  /* 0x000000083f087292 */ /* 0x000fe2000f8e333f */
[----:B------:R-:W-:Y:S11]  /*10a20*/  BRA `(.L_x_1073) ;  /* 0x0000000000107947 */ /* 0x000ff60003800000 */
.L_x_1072:
[----:B------:R-:W-:-:S11]  /*10a30*/  UISETP.NE.AND UP1, UPT, UR5, 0x1, UPT ;  /* 0x000000010500788c */ /* 0x000fd6000bf25270 */
[----:B------:R-:W-:Y:S02]  /*10a40*/  @UP1 ULDC.64 UR10, c[0x0][0x9e8] ;  /* 0x00027a00000a1ab9 */ /* 0x000fe40000000a00 */
[----:B------:R-:W-:-:S04]  /*10a50*/  UIMAD.WIDE.U32 UR6, UR8, UR10, URZ ;  /* 0x0000000a080672a5 */ /* 0x000fc8000f8e003f */
[----:B------:R-:W-:-:S12]  /*10a60*/  @UP1 USHF.R.U32.HI UR8, URZ, UR11, UR7 ;  /* 0x0000000b3f081299 */ /* 0x000fd80008011607 */
.L_x_1073:
[----:B------:R-:W-:-:S04]  /*10a70*/  UIMAD UR8, UR8, UR5, UR5 ;  /* 0x00000005080872a4 */ /* 0x000fc8000f8e0205 */
[----:B------:R-:W-:-:S04]  /*10a80*/  UISETP.LT.AND UP1, UPT, UR4, UR8, UPT ;  /* 0x000000080400728c */ /* 0x000fc8000bf21270 */
[----:B------:R-:W-:-:S12]  /*10a90*/  USEL UR4, UR4, UR8, UP1 ;  /* 0x0000000804047287 */ /* 0x000fd80008800000 */
.L_x_1071:
[----:B------:R-:W-:Y:S01]  /*10aa0*/  UISETP.NE.AND UP1, UPT, UR50, URZ, UPT ;  /* 0x0000003f3200728c */ /* 0x000fe2000bf25270 */
[----:B------:R-:W-:Y:S01]  /*10ab0*/  PLOP3.LUT P0, PT, PT, PT, UP0, 0x40, 0x0 ;  /* 0x000000000000781c */ /* 0x000fe20003f0e808 */
[----:B------:R-:W-:Y:S01]  /*10ac0*/  UIADD3 UR6, UR4, 0x5f, URZ ;  /* 0x0000005f04067890 */ /* 0x000fe2000fffe03f */
[----:B------:R-:W-:-:S03]  /*10ad0*/  UMOV UR10, UR44 ;  /* 0x0000002c000a7c82 */ /* 0x000fc60008000000 */
[----:B------:R-:W-:-:S04]  /*10ae0*/  UIMAD.WIDE UR6, UR6, 0x2aaaaaab, URZ ;  /* 0x2aaaaaab060678a5 */ /* 0x000fc8000f8e023f */
[----:B------:R-:W-:Y:S01]  /*10af0*/  USHF.R.U32.HI UR4, URZ, 0x1f, UR7 ;  /* 0x0000001f3f047899 */ /* 0x000fe20008011607 */
[----:B------:R-:W-:Y:S02]  /*10b00*/  @UP1 ULDC UR8, c[0x0][0x44c] ;  /* 0x0001130000081ab9 */ /* 0x000fe40000000800 */
[----:B------:R-:W-:Y:S01]  /*10b10*/  @UP1 ULDC UR6, c[0x0][0x450] ;  /* 0x0001140000061ab9 */ /* 0x000fe20000000800 */
[----:B------:R-:W-:Y:S02]  /*10b20*/  UIMAD.WIDE.U32 UR8, UR44, UR8, URZ ;  /* 0x000000082c0872a5 */ /* 0x000fe4000f8e003f */
[----:B------:R-:W-:Y:S02]  /*10b30*/  ULEA.HI.SX32 UR4, UR7, UR4, 0x1c ;  /* 0x0000000407047291 */ /* 0x000fe4000f8fe23f */
[----:B------:R-:W-:Y:S02]  /*10b40*/  @UP1 USHF.R.U32.HI UR10, URZ, UR6, UR9 ;  /* 0x000000063f0a1299 */ /* 0x000fe40008011609 */
[----:B------:R-:W-:-:S02]  /*10b50*/  UISETP.LT.AND UP1, UPT, UR41, UR4, UPT ;  /* 0x000000042900728c */ /* 0x000fc4000bf21270 */
[----:B------:R-:W-:Y:S01]  /*10b60*/  UIADD3 UR6, UR40, UR10, URZ ;  /* 0x0000000a28067290 */ /* 0x000fe2000fffe03f */
[----:B------:R-:W-:Y:S01]  /*10b70*/  ULDC UR8, c[0x0][0x9dc] ;  /* 0x0002770000087ab9 */ /* 0x000fe20000000800 */
[----:B------:R-:W-:Y:S02]  /*10b80*/  USEL UR45, UR41, UR4, UP1 ;  /* 0x00000004292d7287 */ /* 0x000fe40008800000 */
[----:B------:R-:W-:Y:S01]  /*10b90*/  UIADD3 UR8, UR6, -UR8, URZ ;  /* 0x8000000806087290 */ /* 0x000fe2000fffe03f */
[----:B------:R-:W-:Y:S11]  /*10ba0*/  @P0 BRA `(.L_x_1074) ;  /* 0x0000000000480947 */ /* 0x000ff60003800000 */
[----:B------:R-:W-:Y:S02]  /*10bb0*/  UMOV UR4, UR6 ;  /* 0x0000000600047c82 */ /* 0x000fe40008000000 */
[----:B------:R-:W-:-:S06]  /*10bc0*/  UISETP.GT.AND UP0, UPT, UR4, -0x1, UPT ;  /* 0xffffffff0400788c */ /* 0x000fcc000bf04270 */
[----:B------:R-:W-:-:S13]  /*10bd0*/  PLOP3.LUT P0, PT, PT, PT, UP0, 0x80, 0x0 ;  /* 0x000000000000781c */ /* 0x000fda0003f0f008 */
[----:B------:R-:W-:Y:S05]  /*10be0*/  @P0 BRA `(.L_x_1075) ;  /* 0x00000000001c0947 */ /* 0x000fea0003800000 */
[----:B------:R-:W-:Y:S02]  /*10bf0*/  UISETP.NE.AND UP0, UPT, UR5, 0x1, UPT ;  /* 0x000000010500788c */ /* 0x000fe4000bf05270 */
[----:B------:R-:W-:-:S09]  /*10c00*/  ULOP3.LUT UR4, URZ, UR4, URZ, 0x33, !UPT ;  /* 0x000000043f047292 */ /* 0x000fd2000f8e333f */
[----:B------:R-:W-:Y:S02]  /*10c10*/  @UP0 ULDC.64 UR10, c[0x0][0x9e8] ;  /* 0x00027a00000a0ab9 */ /* 0x000fe40000000a00 */
[----:B------:R-:W-:-:S04]  /*10c20*/  UIMAD.WIDE.U32 UR6, UR4, UR10, URZ ;  /* 0x0000000a040672a5 */ /* 0x000fc8000f8e003f */
[----:B------:R-:W-:-:S04]  /*10c30*/  @UP0 USHF.R.U32.HI UR4, URZ, UR11, UR7 ;  /* 0x0000000b3f040299 */ /* 0x000fc80008011607 */
[----:B------:R-:W-:Y:S01]  /*10c40*/  ULOP3.LUT UR4, URZ, UR4, URZ, 0x33, !UPT ;  /* 0x000000043f047292 */ /* 0x000fe2000f8e333f */
[----:B------:R-:W-:Y:S11]  /*10c50*/  BRA `(.L_x_1076) ;  /* 0x0000000000107947 */ /* 0x000ff60003800000 */
.L_x_1075:
[----:B------:R-:W-:-:S11]  /*10c60*/  UISETP.NE.AND UP0, UPT, UR5, 0x1, UPT ;  /* 0x000000010500788c */ /* 0x000fd6000bf05270 */
[----:B------:R-:W-:Y:S02]  /*10c70*/  @UP0 ULDC.64 UR10, c[0x0][0x9e8] ;  /* 0x00027a00000a0ab9 */ /* 0x000fe40000000a00 */
[----:B------:R-:W-:-:S04]  /*10c80*/  UIMAD.WIDE.U32 UR6, UR4, UR10, URZ ;  /* 0x0000000a040672a5 */ /* 0x000fc8000f8e003f */
[----:B------:R-:W-:-:S12]  /*10c90*/  @UP0 USHF.R.U32.HI UR4, URZ, UR11, UR7 ;  /* 0x0000000b3f040299 */ /* 0x000fd80008011607 */
.L_x_1076:
[----:B------:R-:W-:-:S04]  /*10ca0*/  UIMAD UR4, UR4, UR5, URZ ;  /* 0x00000005040472a4 */ /* 0x000fc8000f8e023f */
[----:B------:R-:W-:-:S04]  /*10cb0*/  UISETP.LT.AND UP0, UPT, UR8, UR4, UPT ;  /* 0x000000040800728c */ /* 0x000fc8000bf01270 */
[----:B------:R-:W-:-:S12]  /*10cc0*/  USEL UR8, UR8, UR4, !UP0 ;  /* 0x0000000408087287 */ /* 0x000fd8000c000000 */
.L_x_1074:
[----:B------:R-:W-:Y:S01]  /*10cd0*/  UIMAD.WIDE UR4, UR8, 0x2aaaaaab, URZ ;  /* 0x2aaaaaab080478a5 */ /* 0x000fe2000f8e023f */
[----:B------:R-:W-:Y:S03]  /*10ce0*/  BSSY B7, `(.L_x_1077) ;  /* 0x0000341000077945 */ /* 0x000fe60003800000 */
[----:B------:R-:W-:-:S04]  /*10cf0*/  USHF.R.U32.HI UR4, URZ, 0x1f, UR5 ;  /* 0x0000001f3f047899 */ /* 0x000fc80008011605 */
[----:B------:R-:W-:-:S04]  /*10d00*/  ULEA.HI.SX32 UR4, UR5, UR4, 0x1c ;  /* 0x0000000405047291 */ /* 0x000fc8000f8fe23f */
[----:B------:R-:W-:-:S04]  /*10d10*/  UISETP.LT.AND UP0, UPT, URZ, UR4, UPT ;  /* 0x000000043f00728c */ /* 0x000fc8000bf01270 */
[----:B------:R-:W-:-:S04]  /*10d20*/  USEL UR46, URZ, UR4, !UP0 ;  /* 0x000000043f2e7287 */ /* 0x000fc8000c000000 */
[----:B------:R-:W-:-:S06]  /*10d30*/  UISETP.GT.AND UP0, UPT, UR45, UR46, UPT ;  /* 0x0000002e2d00728c */ /* 0x000fcc000bf04270 */
[----:B------:R-:W-:-:S13]  /*10d40*/  PLOP3.LUT P0, PT, PT, PT, UP0, 0x80, 0x0 ;  /* 0x000000000000781c */ /* 0x000fda0003f0f008 */
[----:B------:R-:W-:Y:S05]  /*10d50*/  @P0 BRA `(.L_x_1078) ;  /* 0x0000000000440947 */ /* 0x000fea0003800000 */
[----:B------:R-:W0:Y:S02]  /*10d60*/  S2R R0, SR_TID.X ;  /* 0x0000000000007919 */ /* 0x000e240000002100 */
[----:B0-----:R-:W-:-:S04]  /*10d70*/  LOP3.LUT R0, R0, 0x7f, RZ, 0xc0, !PT ;  /* 0x0000007f00007812 */ /* 0x001fc800078ec0ff */
[----:B------:R-:W-:-:S13]  /*10d80*/  ISETP.NE.AND P2, PT, R0, RZ, PT ;  /* 0x000000ff0000720c */ /* 0x000fda0003f45270 */
[----:B------:R-:W-:Y:S05]  /*10d90*/  @P2 BRA `(.L_x_1079) ;  /* 0x0000003000d42947 */ /* 0x000fea0003800000 */
[----:B------:R-:W0:Y:S01]  /*10da0*/  S2R R7, SR_LANEID ;  /* 0x0000000000077919 */ /* 0x000e220000000000 */
[----:B------:R-:W-:Y:S01]  /*10db0*/  VOTEU.ANY UR4, UPT, PT ;  /* 0x0000000000047886 */ /* 0x000fe200038e0100 */
[----:B------:R-:W1:Y:S01]  /*10dc0*/  LDC.64 R2, c[0x0][0xc80] ;  /* 0x00032000ff027b82 */ /* 0x000e620000000a00 */
[----:B------:R-:W0:Y:S08]  /*10dd0*/  FLO.U32 R0, UR4 ;  /* 0x0000000400007d00 */ /* 0x000e3000080e0000 */
[----:B------:R-:W1:Y:S01]  /*10de0*/  POPC R5, UR4 ;  /* 0x0000000400057d09 */ /* 0x000e620008000000 */
[----:B0-----:R-:W-:-:S13]  /*10df0*/  ISETP.EQ.U32.AND P0, PT, R0, R7, PT ;  /* 0x000000070000720c */ /* 0x001fda0003f02070 */
[----:B-1----:R-:W2:Y:S01]  /*10e00*/  @P0 ATOMG.E.ADD.STRONG.GPU PT, R3, desc[UR36][R2.64], R5 ;  /* 0x00000005020309a8 */ /* 0x002ea200081ee1e4 */
[----:B------:R-:W0:Y:S02]  /*10e10*/  S2R R4, SR_LTMASK ;  /* 0x0000000000047919 */ /* 0x000e240000003900 */
[----:B0-----:R-:W-:-:S04]  /*10e20*/  LOP3.LUT R4, R4, UR4, RZ, 0xc0, !PT ;  /* 0x0000000404047c12 */ /* 0x001fc8000f8ec0ff */
[----:B------:R-:W0:Y:S01]  /*10e30*/  POPC R7, R4 ;  /* 0x0000000400077309 */ /* 0x000e220000000000 */
[----:B--2---:R-:W0:Y:S02]  /*10e40*/  SHFL.IDX PT, R0, R3, R0, 0x1f ;  /* 0x00001f0003007589 */ /* 0x004e2400000e0000 */
[----:B0-----:R-:W-:Y:S01]  /*10e50*/  IADD3 R34, R0, UR47, R7 ;  /* 0x0000002f00227c10 */ /* 0x001fe2000fffe007 */
[----:B------:R-:W-:Y:S06]  /*10e60*/  BRA `(.L_x_1079) ;  /* 0x0000003000a07947 */ /* 0x000fec0003800000 */
.L_x_1078:
[----:B------:R-:W-:Y:S01]  /*10e70*/  VIADD R0, R17, 0x1e400 ;  /* 0x0001e40011007836 */ /* 0x000fe20000000000 */
[----:B------:R-:W-:Y:S04]  /*10e80*/  BSSY B6, `(.L_x_1080) ;  /* 0x0000013000067945 */ /* 0x000fe80003800000 */
[----:B------:R-:W-:-:S13]  /*10e90*/  LOP3.LUT P0, RZ, R0, 0x3ff, RZ, 0xc0, !PT ;  /* 0x000003ff00ff7812 */ /* 0x000fda000780c0ff */
[----:B------:R-:W-:Y:S05]  /*10ea0*/  @!P0 BRA `(.L_x_1081) ;  /* 0x0000000000408947 */ /* 0x000fea0003800000 */
[----:B------:R-:W-:Y:S01]  /*10eb0*/  MOV R2, 0x0 ;  /* 0x0000000000027802 */ /* 0x000fe20000000f00 */
[----:B------:R-:W-:Y:S01]  /*10ec0*/  ULDC.64 UR4, c[0x4][0x88] ;  /* 0x0100220000047ab9 */ /* 0x000fe20000000a00 */
[----:B------:R-:W-:Y:S01]  /*10ed0*/  ULDC.64 UR6, c[0x4][0x90] ;  /* 0x0100240000067ab9 */ /* 0x000fe20000000a00 */
[----:B------:R-:W-:Y:S02]  /*10ee0*/  IMAD.U32 R4, RZ, RZ, UR4 ;  /* 0x00000004ff047e24 */ /* 0x000fe4000f8e00ff */
[----:B------:R-:W-:Y:S01]  /*10ef0*/  IMAD.U32 R5, RZ, RZ, UR5 ;  /* 0x00000005ff057e24 */ /* 0x000fe2000f8e00ff */
[----:B------:R-:W0:Y:S01]  /*10f00*/  LDC.64 R2, c[0x4][R2] ;  /* 0x0100000002027b82 */ /* 0x000e220000000a00 */
[----:B------:R-:W-:Y:S01]  /*10f10*/  ULDC.64 UR4, c[0x4][0x8] ;  /* 0x0100020000047ab9 */ /* 0x000fe20000000a00 */
[----:B------:R-:W-:Y:S02]  /*10f20*/  IMAD.U32 R6, RZ, RZ, UR6 ;  /* 0x00000006ff067e24 */ /* 0x000fe4000f8e00ff */
[----:B------:R-:W-:-:S02]  /*10f30*/  IMAD.U32 R7, RZ, RZ, UR7 ;  /* 0x00000007ff077e24 */ /* 0x000fc4000f8e00ff */
[----:B------:R-:W-:Y:S02]  /*10f40*/  IMAD.U32 R10, RZ, RZ, UR4 ;  /* 0x00000004ff0a7e24 */ /* 0x000fe4000f8e00ff */
[----:B------:R-:W-:Y:S02]  /*10f50*/  IMAD.U32 R11, RZ, RZ, UR5 ;  /* 0x00000005ff0b7e24 */ /* 0x000fe4000f8e00ff */
[----:B------:R-:W-:Y:S02]  /*10f60*/  IMAD.MOV.U32 R8, RZ, RZ, 0x70 ;  /* 0x00000070ff087424 */ /* 0x000fe400078e00ff */
[----:B------:R-:W-:Y:S02]  /*10f70*/  IMAD.MOV.U32 R12, RZ, RZ, 0x1 ;  /* 0x00000001ff0c7424 */ /* 0x000fe400078e00ff */
[----:B------:R-:W-:-:S07]  /*10f80*/  IMAD.MOV.U32 R13, RZ, RZ, RZ ;  /* 0x000000ffff0d7224 */ /* 0x000fce00078e00ff */
[----:B------:R-:W-:-:S07]  /*10f90*/  LEPC R20, `(.L_x_1081) ;  /* 0x000000001014794e */ /* 0x000fce0000000000 */
[----:B0----5:R-:W-:Y:S05]  /*10fa0*/  CALL.ABS.NOINC R2 ;  /* 0x0000000002007343 */ /* 0x021fea0003c00000 */
.L_x_1081:
[----:B------:R-:W-:Y:S05]  /*10fb0*/  BSYNC B6 ;  /* 0x0000000000067941 */ /* 0x000fea0003800000 */
.L_x_1080:
        /* <DEDUP_REMOVED lines=19> */
[----:B-1---5:R-:W-:Y:S05]  /*110f0*/  CALL.ABS.NOINC R2 ;  /* 0x0000000002007343 */ /* 0x022fea0003c00000 */
.L_x_1084:
[----:B------:R0:W1:Y:S01]  /*11100*/  LDC.64 R2, c[0x4][R18] ;  /* 0x0100000012027b82 */ /* 0x0000620000000a00 */
[----:B------:R-:W-:Y:S01]  /*11110*/  ULDC.64 UR4, c[0x4][0x88] ;  /* 0x0100220000047ab9 */ /* 0x000fe20000000a00 */
[----:B------:R-:W-:Y:S01]  /*11120*/  ULDC.64 UR6, c[0x4][0x90] ;  /* 0x0100240000067ab9 */ /* 0x000fe20000000a00 */
[----:B------:R-:W-:Y:S02]  /*11130*/  IMAD.U32 R4, RZ, RZ, UR4 ;  /* 0x00000004ff047e24 */ /* 0x000fe4000f8e00ff */
        /* <DEDUP_REMOVED lines=11> */
.L_x_1083:
[----:B------:R-:W-:Y:S05]  /*111f0*/  BSYNC B6 ;  /* 0x0000000000067941 */ /* 0x000fea0003800000 */
.L_x_1082:
[----:B------:R-:W-:Y:S01]  /*11200*/  ULDC.64 UR4, c[0x0][0x9f8] ;  /* 0x00027e0000047ab9 */ /* 0x000fe20000000a00 */
[----:B------:R-:W-:Y:S01]  /*11210*/  IMAD.U32 R29, RZ, RZ, UR43 ;  /* 0x0000002bff1d7e24 */ /* 0x000fe2000f8e00ff */
[----:B------:R-:W-:Y:S01]  /*11220*/  UISETP.NE.U32.AND UP0, UPT, UR4, URZ, UPT ;  /* 0x0000003f0400728c */ /* 0x000fe2000bf05070 */
[----:B------:R-:W0:Y:S03]  /*11230*/  LDC R10, c[0x0][0x430] ;  /* 0x00010c00ff0a7b82 */ /* 0x000e260000000800 */
[----:B------:R-:W-:-:S06]  /*11240*/  UISETP.NE.AND.EX UP0, UPT, UR5, URZ, UPT, UP0 ;  /* 0x0000003f0500728c */ /* 0x000fcc000bf05300 */
[----:B------:R-:W-:-:S05]  /*11250*/  PLOP3.LUT P0, PT, PT, PT, UP0, 0x80, 0x0 ;  /* 0x000000000000781c */ /* 0x000fca0003f0f008 */
[----:B------:R-:W-:Y:S02]  /*11260*/  @UP0 ULDC.64 UR4, c[0x0][0x9f8] ;  /* 0x00027e0000040ab9 */ /* 0x000fe40000000a00 */
[----:B------:R-:W-:-:S06]  /*11270*/  @UP0 UIMAD.WIDE UR4, UR43, 0x4, UR4 ;  /* 0x000000042b0408a5 */ /* 0x000fcc000f8e0204 */
[----:B------:R-:W-:Y:S01]  /*11280*/  IMAD.U32 R2, RZ, RZ, UR4 ;  /* 0x00000004ff027e24 */ /* 0x000fe2000f8e00ff */
[----:B------:R-:W-:Y:S01]  /*11290*/  ULDC UR4, c[0x0][0xc48] ;  /* 0x0003120000047ab9 */ /* 0x000fe20000000800 */
[----:B------:R-:W-:-:S05]  /*112a0*/  IMAD.U32 R3, RZ, RZ, UR5 ;  /* 0x00000005ff037e24 */ /* 0x000fca000f8e00ff */
[----:B------:R1:W5:Y:S01]  /*112b0*/  @P0 LDG.E R29, desc[UR36][R2.64] ;  /* 0x00000024021d0981 */ /* 0x000362000c1e1900 */
[----:B------:R-:W-:Y:S01]  /*112c0*/  UMOV UR5, 0xffffffff ;  /* 0xffffffff00057882 */ /* 0x000fe20000000000 */
[----:B------:R-:W-:Y:S02]  /*112d0*/  IMAD.U32 R22, RZ, RZ, UR4 ;  /* 0x00000004ff167e24 */ /* 0x000fe4000f8e00ff */
[----:B------:R-:W-:Y:S05]  /*112e0*/  BRA.DIV UR5, `(.L_x_1085) ;  /* 0x0000003605ac7947 */ /* 0x000fea000b800000 */
.L_x_1139:
[----:B------:R-:W2:Y:S01]  /*112f0*/  S2R R8, SR_TID.X ;  /* 0x0000000000087919 */ /* 0x000ea20000002100 */
[----:B------:R-:W-:Y:S01]  /*11300*/  UIADD3 UR4, UR45, -0x1, URZ ;  /* 0xffffffff2d047890 */ /* 0x000fe2000fffe03f */
[----:B0-----:R-:W-:Y:S02]  /*11310*/  ISETP.NE.AND P1, PT, R10, 0x1, PT ;  /* 0x000000010a00780c */ /* 0x001fe40003f25270 */
[----:B-----5:R-:W-:Y:S02]  /*11320*/  SHF.R.S32.HI R33, RZ, 0x1f, R29 ;  /* 0x0000001fff217819 */ /* 0x020fe4000001141d */
[----:B------:R-:W-:Y:S01]  /*11330*/  LOP3.LUT R16, R16, 0xfffffeff, RZ, 0xc0, !PT ;  /* 0xfffffeff10107812 */ /* 0x000fe200078ec0ff */
[----:B------:R-:W-:-:S08]  /*11340*/  IMAD.U32 R7, RZ, RZ, UR4 ;  /* 0x00000004ff077e24 */ /* 0x000fd0000f8e00ff */
[----:B-1----:R-:W0:Y:S01]  /*11350*/  @P1 LDC R3, c[0x0][0x434] ;  /* 0x00010d00ff031b82 */ /* 0x002e220000000800 */
[----:B------:R-:W-:-:S07]  /*11360*/  @P1 LOP3.LUT R16, R16, 0x100, RZ, 0xfc, !PT ;  /* 0x0000010010101812 */ /* 0x000fce00078efcff */
[----:B------:R-:W1:Y:S01]  /*11370*/  @P1 LDC R5, c[0x0][0x438] ;  /* 0x00010e00ff051b82 */ /* 0x000e620000000800 */
[----:B--2---:R-:W-:-:S05]  /*11380*/  IMAD.SHL.U32 R8, R8, 0x10, RZ ;  /* 0x0000001008087824 */ /* 0x004fca00078e00ff */
[----:B------:R-:W-:-:S05]  /*11390*/  LOP3.LUT R8, R36, 0x70, R8, 0xf8, !PT ;  /* 0x0000007024087812 */ /* 0x000fca00078ef808 */
[----:B------:R-:W-:-:S04]  /*113a0*/  IMAD R7, R7, 0x60, R8 ;  /* 0x0000006007077824 */ /* 0x000fc800078e0208 */
[C---:B------:R-:W-:Y:S01]  /*113b0*/  IMAD.IADD R0, R7.reuse, 0x1, R32 ;  /* 0x0000000107007824 */ /* 0x040fe200078e0220 */
[----:B------:R-:W-:-:S03]  /*113c0*/  ISETP.GE.AND P0, PT, R7, UR38, PT ;  /* 0x0000002607007c0c */ /* 0x000fc6000bf06270 */
[----:B0-----:R-:W-:Y:S01]  /*113d0*/  @P1 IMAD.HI.U32 R2, R0, R3, RZ ;  /* 0x0000000300021227 */ /* 0x001fe200078e00ff */
[----:B------:R-:W-:-:S03]  /*113e0*/  ISETP.GT.U32.OR P0, PT, R8, 0x5f, P0 ;  /* 0x0000005f0800780c */ /* 0x000fc60000704470 */
[----:B------:R-:W-:Y:S01]  /*113f0*/  IMAD.MOV.U32 R9, RZ, RZ, R0 ;  /* 0x000000ffff097224 */ /* 0x000fe200078e0000 */
[----:B-1----:R-:W-:-:S09]  /*11400*/  @P1 SHF.R.U32.HI R9, RZ, R5, R2 ;  /* 0x00000005ff091219 */ /* 0x002fd20000011602 */
[----:B------:R-:W0:Y:S01]  /*11410*/  @!P0 LDC.64 R6, c[0x0][0x428] ;  /* 0x00010a00ff068b82 */ /* 0x000e220000000a00 */
[----:B------:R-:W-:-:S07]  /*11420*/  @!P0 SHF.R.S32.HI R3, RZ, 0x1f, R9 ;  /* 0x0000001fff038819 */ /* 0x000fce0000011409 */
[----:B------:R-:W1:Y:S01]  /*11430*/  @!P0 LDC.64 R4, c[0x0][0x418] ;  /* 0x00010600ff048b82 */ /* 0x000e620000000a00 */
[----:B0-----:R-:W-:-:S04]  /*11440*/  @!P0 IMAD R2, R33, R6, RZ ;  /* 0x0000000621028224 */ /* 0x001fc800078e02ff */
[----:B------:R-:W-:Y:S02]  /*11450*/  @!P0 IMAD R7, R29, R7, R2 ;  /* 0x000000071d078224 */ /* 0x000fe400078e0202 */
[----:B------:R-:W-:-:S04]  /*11460*/  @!P0 IMAD.MOV.U32 R2, RZ, RZ, R9 ;  /* 0x000000ffff028224 */ /* 0x000fc800078e0009 */
[----:B------:R-:W-:-:S04]  /*11470*/  @!P0 IMAD.WIDE.U32 R2, R29, R6, R2 ;  /* 0x000000061d028225 */ /* 0x000fc800078e0002 */
[----:B------:R-:W-:Y:S01]  /*11480*/  @!P0 IMAD.IADD R3, R3, 0x1, R7 ;  /* 0x0000000103038824 */ /* 0x000fe200078e0207 */
[----:B-1----:R-:W-:Y:S01]  /*11490*/  @!P0 LEA R4, P1, R2, R4, 0x2 ;  /* 0x0000000402048211 */ /* 0x002fe200078210ff */
[----:B------:R-:W-:-:S03]  /*114a0*/  IMAD.MOV.U32 R6, RZ, RZ, RZ ;  /* 0x000000ffff067224 */ /* 0x000fc600078e00ff */
[----:B------:R-:W-:Y:S01]  /*114b0*/  @!P0 LEA.HI.X R5, R2, R5, R3, 0x2, P1 ;  /* 0x0000000502058211 */ /* 0x000fe200008f1403 */
[----:B------:R-:W-:-:S04]  /*114c0*/  IMAD.MOV R7, RZ, RZ, -R9 ;  /* 0x000000ffff077224 */ /* 0x000fc800078e0a09 */
[----:B------:R0:W5:Y:S01]  /*114d0*/  @!P0 LDG.E R6, desc[UR36][R4.64] ;  /* 0x0000002404068981 */ /* 0x000162000c1e1900 */
[----:B------:R-:W-:Y:S01]  /*114e0*/  ISETP.GT.U32.AND P0, PT, R8, 0x5f, PT ;  /* 0x0000005f0800780c */ /* 0x000fe20003f04070 */
[----:B------:R-:W-:Y:S01]  /*114f0*/  IMAD R3, RZ, RZ, -UR43 ;  /* 0x8000002bff037e24 */ /* 0x000fe2000f8e02ff */
[----:B------:R-:W-:Y:S01]  /*11500*/  LOP3.LUT R16, R16, 0xffffff7f, RZ, 0xc0, !PT ;  /* 0xffffff7f10107812 */ /* 0x000fe200078ec0ff */
[----:B------:R-:W-:Y:S02]  /*11510*/  IMAD.U32 R24, RZ, RZ, UR4 ;  /* 0x00000004ff187e24 */ /* 0x000fe4000f8e00ff */
[----:B------:R-:W-:Y:S02]  /*11520*/  IMAD R22, R22, R3, UR42 ;  /* 0x0000002a16167e24 */ /* 0x000fe4000f8e0203 */
[----:B0-----:R-:W-:-:S03]  /*11530*/  IMAD R5, R10, R7, R0 ;  /* 0x000000070a057224 */ /* 0x001fc600078e0200 */
[----:B------:R-:W-:Y:S01]  /*11540*/  SHF.R.S32.HI R28, RZ, 0x1f, R22 ;  /* 0x0000001fff1c7819 */ /* 0x000fe20000011416 */
[----:B------:R-:W-:-:S05]  /*11550*/  IMAD.U32 R0, RZ, RZ, UR48 ;  /* 0x00000030ff007e24 */ /* 0x000fca000f8e00ff */
[----:B------:R-:W-:-:S13]  /*11560*/  ISETP.NE.AND P2, PT, R0, 0x3, PT ;  /* 0x000000030000780c */ /* 0x000fda0003f45270 */
[----:B------:R-:W-:-:S04]  /*11570*/  @P2 LOP3.LUT R16, R16, 0x80, RZ, 0xfc, !PT ;  /* 0x0000008010102812 */ /* 0x000fc800078efcff */
[----:B------:R-:W-:-:S04]  /*11580*/  LOP3.LUT R16, R16, 0xffffffbf, RZ, 0xc0, !PT ;  /* 0xffffffbf10107812 */ /* 0x000fc800078ec0ff */
[----:B------:R-:W-:Y:S01]  /*11590*/  @P0 LOP3.LUT R16, R16, 0x40, RZ, 0xfc, !PT ;  /* 0x0000004010100812 */ /* 0x000fe200078efcff */
[----:B------:R-:W-:Y:S06]  /*115a0*/  @!P2 BRA `(.L_x_1086) ;  /* 0x000000000004a947 */ /* 0x000fec0003800000 */
[----:B------:R-:W-:Y:S01]  /*115b0*/  BPT.TRAP 0x1 ;  /* 0x000000040000795c */ /* 0x000fe20000300000 */
.L_x_1086:
[----:B------:R-:W-:Y:S01]  /*115c0*/  SHF.R.S32.HI R7, RZ, 0x1f, R5 ;  /* 0x0000001fff077819 */ /* 0x000fe20000011405 */
[----:B------:R-:W-:Y:S01]  /*115d0*/  ULDC.64 UR4, c[0x0][0x328] ;  /* 0x0000ca0000047ab9 */ /* 0x000fe20000000a00 */
[----:B-----5:R-:W-:Y:S01]  /*115e0*/  SHF.R.S32.HI R4, RZ, 0x1f, R6 ;  /* 0x0000001fff047819 */ /* 0x020fe20000011406 */
[----:B------:R-:W-:Y:S01]  /*115f0*/  IMAD.WIDE.U32 R2, R5, UR4, RZ ;  /* 0x0000000405027c25 */ /* 0x000fe2000f8e00ff */
[----:B------:R-:W-:Y:S03]  /*11600*/  BSSY B0, `(.L_x_1087) ;  /* 0x0000015000007945 */ /* 0x000fe60003800000 */
[----:B------:R-:W-:-:S04]  /*11610*/  IMAD R0, R7, UR4, RZ ;  /* 0x0000000407007c24 */ /* 0x000fc8000f8e02ff */
[----:B------:R-:W-:Y:S01]  /*11620*/  IMAD R9, R5, UR5, R0 ;  /* 0x0000000505097c24 */ /* 0x000fe2000f8e0200 */
[----:B------:R-:W-:Y:S01]  /*11630*/  ULDC.64 UR4, c[0x0][0x338] ;  /* 0x0000ce0000047ab9 */ /* 0x000fe20000000a00 */
[----:B------:R-:W-:Y:S02]  /*11640*/  IMAD R0, R23, 0x8, R17 ;  /* 0x0000000817007824 */ /* 0x000fe400078e0211 */
[----:B------:R-:W-:Y:S02]  /*11650*/  IMAD.IADD R3, R3, 0x1, R9 ;  /* 0x0000000103037824 */ /* 0x000fe400078e0209 */
[----:B------:R-:W-:Y:S02]  /*11660*/  IMAD R9, R4, UR4, RZ ;  /* 0x0000000404097c24 */ /* 0x000fe4000f8e02ff */
[----:B------:R-:W-:-:S04]  /*11670*/  IMAD.WIDE.U32 R2, R6, UR4, R2 ;  /* 0x0000000406027c25 */ /* 0x000fc8000f8e0002 */
[----:B------:R-:W-:Y:S01]  /*11680*/  IMAD R9, R6, UR5, R9 ;  /* 0x0000000506097c24 */ /* 0x000fe2000f8e0209 */
        /* <DEDUP_REMOVED lines=8> */
[----:B------:R-:W-:-:S04]  /*11710*/  SHF.L.U32 R3, R26, 0x1f, RZ ;  /* 0x0000001f1a037819 */ /* 0x000fc800000006ff */
[----:B------:R-:W-:-:S06]  /*11720*/  LEA.HI.X R19, R2, UR5, R19, 0x1, P0 ;  /* 0x0000000502137c11 */ /* 0x000fcc00080f0c13 */
[----:B------:R-:W0:Y:S02]  /*11730*/  SYNCS.PHASECHK.TRANS64.TRYWAIT P0, [R0+URZ+0x30840], R3 ;  /* 0x03084003000075a7 */ /* 0x000e24000800017f */
[----:B0-----:R-:W-:Y:S05]  /*11740*/  @!P0 BRA `(.L_x_1088) ;  /* 0x0000003000c08947 */ /* 0x001fea0003800000 */
.L_x_1140:
[----:B------:R-:W-:Y:S05]  /*11750*/  BSYNC B0 ;  /* 0x0000000000007941 */ /* 0x000fea0003800000 */
.L_x_1087:
        /* <DEDUP_REMOVED lines=12> */
[----:B------:R-:W-:Y:S01]  /*11820*/  ULDC.64 UR4, c[0x0][0x308] ;  /* 0x0000c20000047ab9 */ /* 0x000fe20000000a00 */
[----:B------:R-:W-:Y:S02]  /*11830*/  IMAD.MOV.U32 R7, RZ, RZ, -0x60 ;  /* 0xffffffa0ff077424 */ /* 0x000fe400078e00ff */
[----:B------:R-:W-:Y:S02]  /*11840*/  IMAD.IADD R3, R3, 0x1, R5 ;  /* 0x0000000103037824 */ /* 0x000fe400078e0205 */
[----:B------:R-:W-:Y:S02]  /*11850*/  IMAD R5, R28, UR4, RZ ;  /* 0x000000041c057c24 */ /* 0x000fe4000f8e02ff */
[----:B------:R-:W-:-:S04]  /*11860*/  IMAD.WIDE.U32 R2, R22, UR4, R2 ;  /* 0x0000000416027c25 */ /* 0x000fc8000f8e0002 */
[----:B------:R-:W-:Y:S01]  /*11870*/  IMAD R5, R22, UR5, R5 ;  /* 0x0000000516057c24 */ /* 0x000fe2000f8e0205 */
[----:B------:R-:W-:Y:S01]  /*11880*/  ULDC.64 UR4, c[0x0][0x2e8] ;  /* 0x0000ba0000047ab9 */ /* 0x000fe20000000a00 */
[----:B------:R-:W-:Y:S01]  /*11890*/  IMAD R7, R24, R7, UR38 ;  /* 0x0000002618077e24 */ /* 0x000fe2000f8e0207 */
[C---:B------:R-:W-:Y:S01]  /*118a0*/  LEA R4, P0, R2.reuse, UR4, 0x1 ;  /* 0x0000000402047c11 */ /* 0x040fe2000f8008ff */
[----:B------:R-:W-:Y:S01]  /*118b0*/  IMAD.IADD R3, R3, 0x1, R5 ;  /* 0x0000000103037824 */ /* 0x000fe200078e0205 */
[----:B------:R-:W-:Y:S01]  /*118c0*/  UMOV UR4, 0xffffffff ;  /* 0xffffffff00047882 */ /* 0x000fe20000000000 */
[----:B------:R-:W-:Y:S02]  /*118d0*/  IMAD.IADD R7, R7, 0x1, -R36 ;  /* 0x0000000107077824 */ /* 0x000fe400078e0a24 */
[----:B------:R-:W-:Y:S01]  /*118e0*/  IMAD R5, R23, 0x4800, R30 ;  /* 0x0000480017057824 */ /* 0x000fe200078e021e */
[----:B------:R-:W-:Y:S02]  /*118f0*/  LEA.HI.X R6, R2, UR5, R3, 0x1, P0 ;  /* 0x0000000502067c11 */ /* 0x000fe400080f0c03 */
[----:B------:R-:W-:Y:S01]  /*11900*/  ISETP.GE.AND P0, PT, R7, 0x1, PT ;  /* 0x000000010700780c */ /* 0x000fe20003f06270 */
[----:B------:R-:W-:-:S12]  /*11910*/  BRA.DIV UR4, `(.L_x_1089) ;  /* 0x0000003204607947 */ /* 0x000fd8000b800000 */
[----:B------:R-:W0:Y:S01]  /*11920*/  SHFL.IDX PT, R14, R4, RZ, 0x181f ;  /* 0x00181fff040e7589 */ /* 0x000e2200000e0000 */
[----:B------:R-:W-:-:S03]  /*11930*/  @P0 IMAD R9, R5, 0x2, R17 ;  /* 0x0000000205090824 */ /* 0x000fc600078e0211 */
[----:B------:R-:W1:Y:S04]  /*11940*/  SHFL.IDX PT, R2, R6, RZ, 0x181f ;  /* 0x00181fff06027589 */ /* 0x000e6800000e0000 */
[----:B------:R-:W-:Y:S01]  /*11950*/  SHFL.IDX PT, R8, R6, 0x1, 0x181f ;  /* 0x00381f0006087f89 */ /* 0x000fe200000e0000 */
[----:B0-----:R-:W-:-:S05]  /*11960*/  @P0 LEA R14, P1, R37, R14, 0x1 ;  /* 0x0000000e250e0211 */ /* 0x001fca00078208ff */
[----:B-1----:R-:W-:Y:S02]  /*11970*/  @P0 IMAD.X R3, RZ, RZ, R2, P1 ;  /* 0x000000ffff030224 */ /* 0x002fe400008e0602 */
[----:B------:R-:W-:Y:S02]  /*11980*/  @P0 IMAD.MOV.U32 R2, RZ, RZ, R14 ;  /* 0x000000ffff020224 */ /* 0x000fe400078e000e */
[----:B------:R-:W0:Y:S04]  /*11990*/  SHFL.IDX PT, R14, R4, 0x1, 0x181f ;  /* 0x00381f00040e7f89 */ /* 0x000e2800000e0000 */
[----:B------:R-:W-:Y:S04]  /*119a0*/  @P0 LDGSTS.E.BYPASS.LTC128B.128 [R9+0x1e400], desc[UR36][R2.64], !P4 ;  /* 0x1e40000002090fae */ /* 0x000fe8000e101d64 */
[----:B------:R-:W-:Y:S04]  /*119b0*/  @P0 LDGSTS.E.BYPASS.LTC128B.128 [R9+0x21400], desc[UR36][R2.64+0x80], !P3 ;  /* 0x2140008002090fae */ /* 0x000fe8000d901d64 */
[----:B------:R1:W-:Y:S01]  /*119c0*/  @P0 LDGSTS.E.BYPASS.LTC128B.128 [R9+0x24400], desc[UR36][R2.64+0x100], !P2 ;  /* 0x2440010002090fae */ /* 0x0003e2000d101d64 */
[----:B------:R-:W-:-:S13]  /*119d0*/  ISETP.GE.AND P0, PT, R7, 0x11, PT ;  /* 0x000000110700780c */ /* 0x000fda0003f06270 */
[----:B0-----:R-:W-:Y:S01]  /*119e0*/  @P0 LEA R14, P1, R37, R14, 0x1 ;  /* 0x0000000e250e0211 */ /* 0x001fe200078208ff */
[----:B------:R-:W-:-:S04]  /*119f0*/  @P0 IMAD R25, R5, 0x2, R17 ;  /* 0x0000000205190824 */ /* 0x000fc800078e0211 */
[----:B------:R-:W-:Y:S02]  /*11a00*/  @P0 IMAD.X R21, RZ, RZ, R8, P1 ;  /* 0x000000ffff150224 */ /* 0x000fe400008e0608 */
[----:B-1----:R-:W-:Y:S01]  /*11a10*/  @P0 IMAD.MOV.U32 R2, RZ, RZ, R14 ;  /* 0x000000ffff020224 */ /* 0x002fe200078e000e */
[----:B------:R-:W-:Y:S01]  /*11a20*/  SHFL.IDX PT, R8, R6, 0x2, 0x181f ;  /* 0x00581f0006087f89 */ /* 0x000fe200000e0000 */
[----:B------:R-:W-:-:S03]  /*11a30*/  @P0 IMAD.MOV.U32 R3, RZ, RZ, R21 ;  /* 0x000000ffff030224 */ /* 0x000fc600078e0015 */
        /* <DEDUP_REMOVED lines=31> */
[----:B------:R0:W1:Y:S01]  /*11c30*/  SHFL.IDX PT, R8, R6, 0x5, 0x181f ;  /* 0x00b81f0006087f89 */ /* 0x00006200000e0000 */
[----:B------:R-:W-:-:S03]  /*11c40*/  @P0 IMAD.MOV.U32 R3, RZ, RZ, R9 ;  /* 0x000000ffff030224 */ /* 0x000fc600078e0009 */
[----:B------:R0:W2:Y:S04]  /*11c50*/  SHFL.IDX PT, R14, R4, 0x5, 0x181f ;  /* 0x00b81f00040e7f89 */ /* 0x0000a800000e0000 */
[----:B------:R0:W-:Y:S04]  /*11c60*/  @P0 LDGSTS.E.BYPASS.LTC128B.128 [R21+0x20400], desc[UR36][R2.64], !P4 ;  /* 0x2040000002150fae */ /* 0x0001e8000e101d64 */
[----:B------:R0:W-:Y:S04]  /*11c70*/  @P0 LDGSTS.E.BYPASS.LTC128B.128 [R21+0x23400], desc[UR36][R2.64+0x80], !P3 ;  /* 0x2340008002150fae */ /* 0x0001e8000d901d64 */
[----:B------:R0:W-:Y:S02]  /*11c80*/  @P0 LDGSTS.E.BYPASS.LTC128B.128 [R21+0x26400], desc[UR36][R2.64+0x100], !P2 ;  /* 0x2640010002150fae */ /* 0x0001e4000d101d64 */
.L_x_1154:
[----:B------:R-:W-:-:S13]  /*11c90*/  ISETP.GE.AND P0, PT, R7, 0x51, PT ;  /* 0x000000510700780c */ /* 0x000fda0003f06270 */
[----:B0-2---:R-:W-:Y:S01]  /*11ca0*/  @P0 LEA R2, P1, R37, R14, 0x1 ;  /* 0x0000000e25020211 */ /* 0x005fe200078208ff */
[----:B------:R-:W-:-:S04]  /*11cb0*/  @P0 IMAD R5, R5, 0x2, R17 ;  /* 0x0000000205050824 */ /* 0x000fc800078e0211 */
[----:B-1----:R-:W-:-:S05]  /*11cc0*/  @P0 IMAD.X R3, RZ, RZ, R8, P1 ;  /* 0x000000ffff030224 */ /* 0x002fca00008e0608 */
        /* <DEDUP_REMOVED lines=8> */
.L_x_1090:
        /* <DEDUP_REMOVED lines=10> */
.L_x_1091:
[----:B------:R1:W-:Y:S02]  /*11df0*/  SYNCS.ARRIVE.TRANS64.A1T0 RZ, [R0+URZ+0x30830], RZ ;  /* 0x030830ff00ff79a7 */ /* 0x0003e4000810003f */
[----:B------:R-:W-:Y:S05]  /*11e00*/  WARPSYNC.ALL ;  /* 0x0000000000007948 */ /* 0x000fea0003800000 */
[----:B------:R-:W-:Y:S01]  /*11e10*/  BSSY B6, `(.L_x_1092) ;  /* 0x0000015000067945 */ /* 0x000fe20003800000 */
[----:B-1----:R-:W-:Y:S01]  /*11e20*/  VIADD R0, R17, 0x12400 ;  /* 0x0001240011007836 */ /* 0x002fe20000000000 */
[----:B------:R-:W-:Y:S04]  /*11e30*/  BAR.SYNC.DEFER_BLOCKING 0x8, 0x180 ;  /* 0x0206000000007b1d */ /* 0x000fe80000010000 */
[----:B------:R-:W-:-:S13]  /*11e40*/  LOP3.LUT P0, RZ, R0, 0x3ff, RZ, 0xc0, !PT ;  /* 0x000003ff00ff7812 */ /* 0x000fda000780c0ff */
[----:B------:R-:W-:Y:S05]  /*11e50*/  @!P0 BRA `(.L_x_1093) ;  /* 0x0000000000408947 */ /* 0x000fea0003800000 */
[----:B0-----:R-:W-:Y:S01]  /*11e60*/  MOV R2, 0x0 ;  /* 0x0000000000027802 */ /* 0x001fe20000000f00 */
[----:B------:R-:W-:Y:S01]  /*11e70*/  ULDC.64 UR6, c[0x4][0x88] ;  /* 0x0100220000067ab9 */ /* 0x000fe20000000a00 */
[----:B------:R-:W-:Y:S01]  /*11e80*/  ULDC.64 UR8, c[0x4][0x90] ;  /* 0x0100240000087ab9 */ /* 0x000fe20000000a00 */
[----:B------:R-:W-:Y:S01]  /*11e90*/  ULDC.64 UR4, c[0x4][0x20] ;  /* 0x0100080000047ab9 */ /* 0x000fe20000000a00 */
[----:B------:R-:W-:Y:S02]  /*11ea0*/  IMAD.U32 R4, RZ, RZ, UR6 ;  /* 0x00000006ff047e24 */ /* 0x000fe4000f8e00ff */
[----:B------:R-:W0:Y:S01]  /*11eb0*/  LDC.64 R2, c[0x4][R2] ;  /* 0x0100000002027b82 */ /* 0x000e220000000a00 */
[----:B------:R-:W-:Y:S02]  /*11ec0*/  IMAD.U32 R5, RZ, RZ, UR7 ;  /* 0x00000007ff057e24 */ /* 0x000fe4000f8e00ff */
        /* <DEDUP_REMOVED lines=8> */
[----:B0-----:R-:W-:Y:S05]  /*11f50*/  CALL.ABS.NOINC R2 ;  /* 0x0000000002007343 */ /* 0x001fea0003c00000 */
.L_x_1093:
[----:B------:R-:W-:Y:S05]  /*11f60*/  BSYNC B6 ;  /* 0x0000000000067941 */ /* 0x000fea0003800000 */
.L_x_1092:
[----:B0-----:R-:W0:Y:S01]  /*11f70*/  S2R R2, SR_TID.X ;  /* 0x0000000000027919 */ /* 0x001e220000002100 */
[----:B------:R-:W-:Y:S01]  /*11f80*/  UISETP.NE.AND UP0, UPT, UR50, URZ, UPT ;  /* 0x0000003f3200728c */ /* 0x000fe2000bf05270 */
[----:B------:R-:W-:Y:S01]  /*11f90*/  R2UR UR6, R28 ;  /* 0x000000001c0672ca */ /* 0x000fe200000e0000 */
[----:B------:R-:W-:Y:S01]  /*11fa0*/  ULDC.64 UR8, c[0x0][0x2d8] ;  /* 0x0000b60000087ab9 */ /* 0x000fe20000000a00 */
[----:B------:R-:W-:Y:S02]  /*11fb0*/  R2UR UR7, R22 ;  /* 0x00000000160772ca */ /* 0x000fe400000e0000 */
[C---:B------:R-:W-:Y:S02]  /*11fc0*/  LOP3.LUT P3, RZ, R16.reuse, 0x800, RZ, 0xc0, !PT ;  /* 0x0000080010ff7812 */ /* 0x040fe4000786c0ff */
[----:B------:R-:W-:Y:S02]  /*11fd0*/  PLOP3.LUT P0, PT, PT, PT, UP0, 0x80, 0x0 ;  /* 0x000000000000781c */ /* 0x000fe40003f0f008 */
[----:B------:R-:W-:-:S02]  /*11fe0*/  LOP3.LUT P4, RZ, R16, 0x400, RZ, 0xc0, !PT ;  /* 0x0000040010ff7812 */ /* 0x000fc4000788c0ff */
[----:B------:R-:W-:Y:S01]  /*11ff0*/  @UP0 ULDC UR4, c[0x0][0x44c] ;  /* 0x0001130000040ab9 */ /* 0x000fe20000000800 */
[----:B------:R-:W-:Y:S02]  /*12000*/  LOP3.LUT P5, RZ, R16, 0x200, RZ, 0xc0, !PT ;  /* 0x0000020010ff7812 */ /* 0x000fe400078ac0ff */
[----:B------:R-:W-:-:S04]  /*12010*/  UIMAD UR6, UR6, UR8, URZ ;  /* 0x00000008060672a4 */ /* 0x000fc8000f8e023f */
[----:B------:R-:W-:Y:S02]  /*12020*/  UIMAD UR7, UR7, UR9, UR6 ;  /* 0x00000009070772a4 */ /* 0x000fe4000f8e0206 */
[----:B------:R-:W-:Y:S01]  /*12030*/  USHF.R.S32.HI UR6, URZ, 0x1f, UR43 ;  /* 0x0000001f3f067899 */ /* 0x000fe2000801142b */
[----:B0-----:R-:W-:-:S05]  /*12040*/  IMAD.SHL.U32 R2, R2, 0x10, RZ ;  /* 0x0000001002027824 */ /* 0x001fca00078e00ff */
[----:B------:R-:W-:-:S05]  /*12050*/  LOP3.LUT R2, R36, 0x70, R2, 0xf8, !PT ;  /* 0x0000007024027812 */ /* 0x000fca00078ef802 */
[----:B------:R-:W-:-:S04]  /*12060*/  VIADD R0, R2, UR44 ;  /* 0x0000002c02007c36 */ /* 0x000fc80008000000 */
[----:B------:R-:W-:Y:S01]  /*12070*/  @P0 IMAD.HI.U32 R3, R0, UR4, RZ ;  /* 0x0000000400030c27 */ /* 0x000fe2000f8e00ff */
[----:B------:R-:W-:Y:S01]  /*12080*/  PLOP3.LUT P0, PT, PT, PT, UP0, 0x80, 0x0 ;  /* 0x000000000000781c */ /* 0x000fe20003f0f008 */
[----:B------:R-:W-:Y:S02]  /*12090*/  @UP0 ULDC UR4, c[0x0][0x450] ;  /* 0x0001140000040ab9 */ /* 0x000fe40000000800 */
[----:B------:R-:W-:-:S10]  /*120a0*/  IMAD.MOV.U32 R2, RZ, RZ, R0 ;  /* 0x000000ffff027224 */ /* 0x000fd400078e0000 */
[----:B------:R-:W-:Y:S02]  /*120b0*/  @P0 SHF.R.U32.HI R2, RZ, UR4, R3 ;  /* 0x00000004ff020c19 */ /* 0x000fe40008011603 */
[----:B------:R-:W-:-:S03]  /*120c0*/  R2UR UR4, R22 ;  /* 0x00000000160472ca */ /* 0x000fc600000e0000 */
[----:B------:R-:W-:-:S10]  /*120d0*/  IMAD.MOV R5, RZ, RZ, -R2 ;  /* 0x000000ffff057224 */ /* 0x000fd400078e0a02 */
[----:B------:R-:W-:-:S03]  /*120e0*/  UIMAD.WIDE.U32 UR4, UR4, UR8, URZ ;  /* 0x00000008040472a5 */ /* 0x000fc6000f8e003f */
[----:B------:R-:W-:Y:S01]  /*120f0*/  ULDC.64 UR8, c[0x0][0x2e0] ;  /* 0x0000b80000087ab9 */ /* 0x000fe20000000a00 */
[----:B------:R-:W-:Y:S02]  /*12100*/  UIADD3 UR5, UR5, UR7, URZ ;  /* 0x0000000705057290 */ /* 0x000fe4000fffe03f */
[----:B------:R-:W-:Y:S01]  /*12110*/  UIMAD UR6, UR6, UR8, URZ ;  /* 0x00000008060672a4 */ /* 0x000fe2000f8e023f */
[----:B------:R-:W-:Y:S01]  /*12120*/  ULDC UR7, c[0x0][0x448] ;  /* 0x0001120000077ab9 */ /* 0x000fe20000000800 */
[----:B------:R-:W-:Y:S01]  /*12130*/  UIMAD.WIDE.U32 UR4, UR43, UR8, UR4 ;  /* 0x000000082b0472a5 */ /* 0x000fe2000f8e0004 */
[----:B------:R-:W-:Y:S01]  /*12140*/  IMAD R5, R5, UR7, R0 ;  /* 0x0000000705057c24 */ /* 0x000fe2000f8e0200 */
[----:B------:R-:W-:Y:S01]  /*12150*/  UIMAD UR6, UR43, UR9, UR6 ;  /* 0x000000092b0672a4 */ /* 0x000fe2000f8e0206 */
[----:B------:R-:W-:Y:S02]  /*12160*/  SHF.R.S32.HI R0, RZ, 0x1f, R2 ;  /* 0x0000001fff007819 */ /* 0x000fe40000011402 */
[----:B------:R-:W-:Y:S01]  /*12170*/  ULDC.64 UR8, c[0x0][0x2d0] ;  /* 0x0000b40000087ab9 */ /* 0x000fe20000000a00 */
[----:B------:R-:W-:Y:S01]  /*12180*/  UIADD3 UR5, UR5, UR6, URZ ;  /* 0x0000000605057290 */ /* 0x000fe2000fffe03f */
[----:B------:R-:W-:-:S02]  /*12190*/  IMAD.U32 R9, RZ, RZ, UR8 ;  /* 0x00000008ff097e24 */ /* 0x000fc4000f8e00ff */
[----:B------:R-:W-:Y:S01]  /*121a0*/  IMAD R3, R0, UR8, RZ ;  /* 0x0000000800037c24 */ /* 0x000fe2000f8e02ff */
[----:B------:R-:W-:-:S03]  /*121b0*/  SHF.R.S32.HI R0, RZ, 0x1f, R5 ;  /* 0x0000001fff007819 */ /* 0x000fc60000011405 */
[C---:B------:R-:W-:Y:S02]  /*121c0*/  IMAD R7, R2.reuse, UR9, R3 ;  /* 0x0000000902077c24 */ /* 0x040fe4000f8e0203 */
[----:B------:R-:W-:Y:S01]  /*121d0*/  IMAD.WIDE.U32 R2, R2, R9, UR4 ;  /* 0x0000000402027e25 */ /* 0x000fe2000f8e0009 */
        /* <DEDUP_REMOVED lines=12> */
[----:B------:R-:W-:-:S03]  /*122a0*/  VIADD R4, R36, UR44 ;  /* 0x0000002c24047c36 */ /* 0x000fc60008000000 */
[----:B------:R-:W1:Y:S01]  /*122b0*/  SHFL.IDX PT, R2, R5, RZ, 0x181f ;  /* 0x00181fff05027589 */ /* 0x000e6200000e0000 */
[C---:B------:R-:W-:Y:S01]  /*122c0*/  VIADD R7, R4.reuse, 0x10 ;  /* 0x0000001004077836 */ /* 0x040fe20000000000 */
[----:B------:R-:W-:Y:S02]  /*122d0*/  ISETP.GE.AND P0, PT, R4, UR39, PT ;  /* 0x0000002704007c0c */ /* 0x000fe4000bf06270 */
[----:B------:R-:W-:Y:S11]  /*122e0*/  SHFL.IDX PT, R6, R5, 0x1, 0x181f ;  /* 0x00381f0005067f89 */ /* 0x000ff600000e0000 */
[----:B0-----:R-:W-:-:S05]  /*122f0*/  @!P0 LEA R14, P1, R37, R14, 0x1 ;  /* 0x0000000e250e8211 */ /* 0x001fca00078208ff */
[----:B-1----:R-:W-:Y:S02]  /*12300*/  @!P0 IMAD.X R3, RZ, RZ, R2, P1 ;  /* 0x000000ffff038224 */ /* 0x002fe400008e0602 */
[----:B------:R-:W-:Y:S02]  /*12310*/  @!P0 IMAD.MOV.U32 R2, RZ, RZ, R14 ;  /* 0x000000ffff028224 */ /* 0x000fe400078e000e */
        /* <DEDUP_REMOVED lines=8> */
[----:B------:R-:W-:Y:S01]  /*123a0*/  SHFL.IDX PT, R6, R5, 0x2, 0x181f ;  /* 0x00581f0005067f89 */ /* 0x000fe200000e0000 */
[----:B------:R-:W-:Y:S02]  /*123b0*/  @!P0 IMAD.MOV.U32 R3, RZ, RZ, R7 ;  /* 0x000000ffff038224 */ /* 0x000fe400078e0007 */
        /* <DEDUP_REMOVED lines=53> */
[----:B------:R0:W1:Y:S01]  /*12710*/  SHFL.IDX PT, R6, R5, 0x7, 0x181f ;  /* 0x00f81f0005067f89 */ /* 0x00006200000e0000 */
[----:B------:R-:W-:-:S03]  /*12720*/  @!P0 IMAD.MOV.U32 R3, RZ, RZ, R7 ;  /* 0x000000ffff038224 */ /* 0x000fc600078e0007 */
[----:B------:R0:W2:Y:S04]  /*12730*/  SHFL.IDX PT, R14, R0, 0x7, 0x181f ;  /* 0x00f81f00000e7f89 */ /* 0x0000a800000e0000 */
[----:B------:R0:W-:Y:S04]  /*12740*/  @!P0 LDGSTS.E.BYPASS.LTC128B.128 [R31+0x15400], desc[UR36][R2.64], !P3 ;  /* 0x15400000021f8fae */ /* 0x0001e8000d901d64 */
[----:B------:R0:W-:Y:S04]  /*12750*/  @!P0 LDGSTS.E.BYPASS.LTC128B.128 [R31+0x19400], desc[UR36][R2.64+0x80], !P4 ;  /* 0x19400080021f8fae */ /* 0x0001e8000e101d64 */
[----:B------:R0:W-:Y:S02]  /*12760*/  @!P0 LDGSTS.E.BYPASS.LTC128B.128 [R31+0x1d400], desc[UR36][R2.64+0x100], !P5 ;  /* 0x1d400100021f8fae */ /* 0x0001e4000e901d64 */
.L_x_1171:
[----:B------:R-:W-:-:S05]  /*12770*/  VIADD R4, R4, 0x70 ;  /* 0x0000007004047836 */ /* 0x000fca0000000000 */
[----:B------:R-:W-:-:S13]  /*12780*/  ISETP.GE.AND P0, PT, R4, UR39, PT ;  /* 0x0000002704007c0c */ /* 0x000fda000bf06270 */
[----:B0-2---:R-:W-:-:S05]  /*12790*/  @!P0 LEA R2, P1, R37, R14, 0x1 ;  /* 0x0000000e25028211 */ /* 0x005fca00078208ff */
[----:B-1----:R-:W-:-:S05]  /*127a0*/  @!P0 IMAD.X R3, RZ, RZ, R6, P1 ;  /* 0x000000ffff038224 */ /* 0x002fca00008e0606 */
[----:B------:R-:W-:Y:S01]  /*127b0*/  @!PT LDS RZ, [RZ] ;  /* 0x00000000fffff984 */ /* 0x000fe20000000800 */
[----:B------:R-:W-:Y:S01]  /*127c0*/  @!PT LDS RZ, [RZ] ;  /* 0x00000000fffff984 */ /* 0x000fe20000000800 */
[----:B------:R-:W-:Y:S01]  /*127d0*/  @!PT LDS RZ, [RZ] ;  /* 0x00000000fffff984 */ /* 0x000fe20000000800 */
[----:B------:R0:W-:Y:S04]  /*127e0*/  @!P0 LDGSTS.E.BYPASS.LTC128B.128 [R31+0x15c00], desc[UR36][R2.64], !P3 ;  /* 0x15c00000021f8fae */ /* 0x0001e8000d901d64 */
[----:B------:R0:W-:Y:S04]  /*127f0*/  @!P0 LDGSTS.E.BYPASS.LTC128B.128 [R31+0x19c00], desc[UR36][R2.64+0x80], !P4 ;  /* 0x19c00080021f8fae */ /* 0x0001e8000e101d64 */
[----:B------:R0:W-:Y:S01]  /*12800*/  @!P0 LDGSTS.E.BYPASS.LTC128B.128 [R31+0x1dc00], desc[UR36][R2.64+0x100], !P5 ;  /* 0x1dc00100021f8fae */ /* 0x0001e2000e901d64 */
[----:B------:R-:W-:Y:S01]  /*12810*/  PLOP3.LUT P0, PT, PT, PT, PT, 0x80, 0x0 ;  /* 0x000000000000781c */ /* 0x000fe20003f0f070 */
[----:B------:R-:W-:-:S12]  /*12820*/  NOP ;  /* 0x0000000000007918 */ /* 0x000fd80000000000 */
.L_x_1095:
[----:B------:R-:W-:Y:S02]  /*12830*/  PLOP3.LUT P1, PT, P1, P0, PT, 0xa2, 0x0 ;  /* 0x000000000000781c */ /* 0x000fe40000f21472 */
[----:B------:R-:W-:-:S08]  /*12840*/  @P0 R2UR P1, UR4, R17 ;  /* 0x00000000110402ca */ /* 0x000fd00000020000 */
[----:B------:R-:W-:-:S05]  /*12850*/  @P0 PLOP3.LUT P0, PT, P1, PT, PT, 0x80, 0x0 ;  /* 0x000000000000081c */ /* 0x000fca0000f0f070 */
[----:B------:R-:W-:Y:S01]  /*12860*/  @!P1 SYNCS.ARRIVE.TRANS64.RED.A0T1 RZ, [UR4+0x30800], RZ ;  /* 0x030800ffffff99a7 */ /* 0x000fe20008200404 */
[----:B------:R-:W-:Y:S07]  /*12870*/  @!P1 ARRIVES.LDGSTSBAR.64.TRANSCNT [UR4+0x30800] ;  /* 0x03080000ff0099b0 */ /* 0x000fee0008000a84 */
[----:B------:R-:W-:Y:S05]  /*12880*/  @P0 BRA.U.ANY `(.L_x_1095) ;  /* 0xfffffffd00e80947 */ /* 0x000fea000393ffff */
[----:B0-----:R-:W2:Y:S02]  /*12890*/  LDL.LU R2, [R1] ;  /* 0x0000000001027983 */ /* 0x001ea40000300800 */
[----:B--2---:R-:W-:-:S05]  /*128a0*/  VIADD R2, R2, 0x1 ;  /* 0x0000000102027836 */ /* 0x004fca0000000000 */
[----:B------:R0:W-:Y:S01]  /*128b0*/  STL [R1], R2 ;  /* 0x0000000201007387 */ /* 0x0001e20000100800 */
        /* <DEDUP_REMOVED lines=9> */
.L_x_1172:
[----:B------:R-:W-:Y:S05]  /*12950*/  BSYNC B0 ;  /* 0x0000000000007941 */ /* 0x000fea0003800000 */
.L_x_1096:
[----:B------:R-:W-:-:S04]  /*12960*/  UIADD3 UR4, UR45, -0x2, URZ ;  /* 0xfffffffe2d047890 */ /* 0x000fc8000fffe03f */
[----:B------:R-:W-:-:S06]  /*12970*/  UISETP.GE.AND UP0, UPT, UR4, UR46, UPT ;  /* 0x0000002e0400728c */ /* 0x000fcc000bf06270 */
[----:B------:R-:W-:-:S13]  /*12980*/  PLOP3.LUT P0, PT, PT, PT, UP0, 0x40, 0x0 ;  /* 0x000000000000781c */ /* 0x000fda0003f0e808 */
[----:B------:R-:W-:Y:S05]  /*12990*/  @P0 BRA `(.L_x_1098) ;  /* 0x0000000c00f80947 */ /* 0x000fea0003800000 */
[----:B------:R-:W-:Y:S01]  /*129a0*/  BSSY B0, `(.L_x_1098) ;  /* 0x00000fd000007945 */ /* 0x000fe20003800000 */
[----:B------:R-:W-:Y:S02]  /*129b0*/  IMAD.MOV.U32 R9, RZ, RZ, R23 ;  /* 0x000000ffff097224 */ /* 0x000fe400078e0017 */
[----:B------:R-:W-:Y:S02]  /*129c0*/  IMAD.MOV.U32 R20, RZ, RZ, R26 ;  /* 0x000000ffff147224 */ /* 0x000fe400078e001a */
[----:B------:R-:W-:Y:S02]  /*129d0*/  IMAD.MOV.U32 R27, RZ, RZ, R24 ;  /* 0x000000ffff1b7224 */ /* 0x000fe400078e0018 */
[----:B------:R-:W-:-:S07]  /*129e0*/  IMAD.U32 R8, RZ, RZ, UR4 ;  /* 0x00000004ff087e24 */ /* 0x000fce000f8e00ff */
.L_x_1111:
[----:B------:R-:W1:Y:S01]  /*129f0*/  LDC R3, c[0x0][0x430] ;  /* 0x00010c00ff037b82 */ /* 0x000e620000000800 */
[----:B0-----:R-:W0:Y:S01]  /*12a00*/  S2R R0, SR_TID.X ;  /* 0x0000000000007919 */ /* 0x001e220000002100 */
[----:B------:R-:W-:Y:S01]  /*12a10*/  IMAD R10, R8, 0x60, R32 ;  /* 0x00000060080a7824 */ /* 0x000fe200078e0220 */
[----:B------:R-:W-:Y:S01]  /*12a20*/  LOP3.LUT P1, RZ, R16, 0x80, RZ, 0xc0, !PT ;  /* 0x0000008010ff7812 */ /* 0x000fe2000782c0ff */
[----:B------:R-:W-:Y:S01]  /*12a30*/  VIADD R23, R9, 0x1 ;  /* 0x0000000109177836 */ /* 0x000fe20000000000 */
[----:B-1----:R-:W-:Y:S01]  /*12a40*/  ISETP.NE.AND P0, PT, R3, 0x1, PT ;  /* 0x000000010300780c */ /* 0x002fe20003f05270 */
[----:B0-----:R-:W-:-:S12]  /*12a50*/  IMAD.SHL.U32 R0, R0, 0x10, RZ ;  /* 0x0000001000007824 */ /* 0x001fd800078e00ff */
[----:B------:R-:W0:Y:S01]  /*12a60*/  @P0 LDC R3, c[0x0][0x434] ;  /* 0x00010d00ff030b82 */ /* 0x000e220000000800 */
[----:B------:R-:W-:-:S04]  /*12a70*/  LOP3.LUT R0, R36, 0x70, R0, 0xf8, !PT ;  /* 0x0000007024007812 */ /* 0x000fc800078ef800 */
[C---:B------:R-:W-:Y:S01]  /*12a80*/  ISETP.GT.U32.AND P2, PT, R0.reuse, 0x5f, PT ;  /* 0x0000005f0000780c */ /* 0x040fe20003f44070 */
[----:B------:R-:W-:Y:S02]  /*12a90*/  IMAD.IADD R10, R0, 0x1, R10 ;  /* 0x00000001000a7824 */ /* 0x000fe400078e020a */
[----:B------:R-:W1:Y:S02]  /*12aa0*/  @P0 LDC R5, c[0x0][0x438] ;  /* 0x00010e00ff050b82 */ /* 0x000e640000000800 */
[----:B------:R-:W-:-:S08]  /*12ab0*/  IMAD.MOV.U32 R11, RZ, RZ, R10 ;  /* 0x000000ffff0b7224 */ /* 0x000fd000078e000a */
[----:B------:R-:W2:Y:S01]  /*12ac0*/  @!P2 LDC.64 R6, c[0x0][0x428] ;  /* 0x00010a00ff06ab82 */ /* 0x000ea20000000a00 */
[----:B0-----:R-:W-:-:S05]  /*12ad0*/  @P0 IMAD.HI.U32 R0, R10, R3, RZ ;  /* 0x000000030a000227 */ /* 0x001fca00078e00ff */
[----:B-1----:R-:W-:Y:S02]  /*12ae0*/  @P0 SHF.R.U32.HI R11, RZ, R5, R0 ;  /* 0x00000005ff0b0219 */ /* 0x002fe40000011600 */
[----:B------:R-:W0:Y:S02]  /*12af0*/  @!P2 LDC.64 R4, c[0x0][0x418] ;  /* 0x00010600ff04ab82 */ /* 0x000e240000000a00 */
[--C-:B------:R-:W-:Y:S01]  /*12b00*/  @!P2 SHF.R.S32.HI R3, RZ, 0x1f, R11.reuse ;  /* 0x0000001fff03a819 */ /* 0x100fe2000001140b */
[----:B------:R-:W-:Y:S02]  /*12b10*/  @!P2 IMAD.MOV.U32 R2, RZ, RZ, R11 ;  /* 0x000000ffff02a224 */ /* 0x000fe400078e000b */
[-C--:B--2---:R-:W-:Y:S02]  /*12b20*/  @!P2 IMAD R0, R33, R6.reuse, RZ ;  /* 0x000000062100a224 */ /* 0x084fe400078e02ff */
[----:B------:R-:W-:-:S04]  /*12b30*/  @!P2 IMAD.WIDE.U32 R2, R29, R6, R2 ;  /* 0x000000061d02a225 */ /* 0x000fc800078e0002 */
[----:B------:R-:W-:-:S04]  /*12b40*/  @!P2 IMAD R7, R29, R7, R0 ;  /* 0x000000071d07a224 */ /* 0x000fc800078e0200 */
[----:B------:R-:W-:Y:S01]  /*12b50*/  @!P2 IMAD.IADD R0, R7, 0x1, R3 ;  /* 0x000000010700a824 */ /* 0x000fe200078e0203 */
[----:B0-----:R-:W-:-:S04]  /*12b60*/  @!P2 LEA R4, P0, R2, R4, 0x2 ;  /* 0x000000040204a211 */ /* 0x001fc800078010ff */
[----:B------:R-:W-:Y:S01]  /*12b70*/  @!P2 LEA.HI.X R5, R2, R5, R0, 0x2, P0 ;  /* 0x000000050205a211 */ /* 0x000fe200000f1400 */
[----:B------:R-:W-:Y:S01]  /*12b80*/  IMAD.MOV.U32 R0, RZ, RZ, RZ ;  /* 0x000000ffff007224 */ /* 0x000fe200078e00ff */
[C---:B------:R-:W-:Y:S01]  /*12b90*/  ISETP.NE.AND P0, PT, R23.reuse, 0x2, PT ;  /* 0x000000021700780c */ /* 0x040fe20003f05270 */
[----:B------:R-:W-:Y:S01]  /*12ba0*/  IMAD.MOV R7, RZ, RZ, -R11 ;  /* 0x000000ffff077224 */ /* 0x000fe200078e0a0b */
[----:B------:R-:W-:Y:S05]  /*12bb0*/  YIELD ;  /* 0x0000000000007946 */ /* 0x000fea0003800000 */
[----:B------:R-:W-:Y:S01]  /*12bc0*/  ULDC UR4, c[0x0][0x430] ;  /* 0x00010c0000047ab9 */ /* 0x000fe20000000800 */
[----:B------:R-:W-:Y:S01]  /*12bd0*/  SEL R3, RZ, 0x1, P0 ;  /* 0x00000001ff037807 */ /* 0x000fe20000000000 */
[----:B------:R0:W5:Y:S01]  /*12be0*/  @!P2 LDG.E R0, desc[UR36][R4.64] ;  /* 0x000000240400a981 */ /* 0x000162000c1e1900 */
[----:B------:R-:W-:Y:S01]  /*12bf0*/  SEL R23, R23, RZ, P0 ;  /* 0x000000ff17177207 */ /* 0x000fe20000000000 */
[----:B------:R-:W-:Y:S01]  /*12c00*/  IMAD.MOV.U32 R24, RZ, RZ, R8 ;  /* 0x000000ffff187224 */ /* 0x000fe200078e0008 */
[----:B------:R-:W-:Y:S01]  /*12c10*/  LOP3.LUT R26, R20, R3, RZ, 0x3c, !PT ;  /* 0x00000003141a7212 */ /* 0x000fe200078e3cff */
[----:B0-----:R-:W-:Y:S01]  /*12c20*/  IMAD R5, R7, UR4, R10 ;  /* 0x0000000407057c24 */ /* 0x001fe2000f8e020a */
[----:B------:R-:W-:Y:S06]  /*12c30*/  @!P1 BRA `(.L_x_1099) ;  /* 0x0000000000049947 */ /* 0x000fec0003800000 */
[----:B------:R-:W-:Y:S01]  /*12c40*/  BPT.TRAP 0x1 ;  /* 0x000000040000795c */ /* 0x000fe20000300000 */
.L_x_1099:
[----:B------:R-:W-:Y:S01]  /*12c50*/  IMAD R6, R23, 0x8, R17 ;  /* 0x0000000817067824 */ /* 0x000fe200078e0211 */
[----:B------:R-:W-:Y:S01]  /*12c60*/  SHF.L.U32 R3, R26, 0x1f, RZ ;  /* 0x0000001f1a037819 */ /* 0x000fe200000006ff */
[----:B------:R-:W-:Y:S03]  /*12c70*/  BSSY B1, `(.L_x_1100) ;  /* 0x0000003000017945 */ /* 0x000fe60003800000 */
[----:B------:R-:W0:Y:S02]  /*12c80*/  SYNCS.PHASECHK.TRANS64.TRYWAIT P0, [R6+URZ+0x30840], R3 ;  /* 0x03084003060075a7 */ /* 0x000e24000800017f */
[----:B0-----:R-:W-:Y:S05]  /*12c90*/  @!P0 BRA `(.L_x_1101) ;  /* 0x0000003000248947 */ /* 0x001fea0003800000 */
.L_x_1173:
[----:B------:R-:W-:Y:S05]  /*12ca0*/  BSYNC B1 ;  /* 0x0000000000017941 */ /* 0x000fea0003800000 */
.L_x_1100:
[----:B------:R-:W-:Y:S01]  /*12cb0*/  SHF.R.S32.HI R21, RZ, 0x1f, R5 ;  /* 0x0000001fff157819 */ /* 0x000fe20000011405 */
[----:B------:R-:W-:Y:S01]  /*12cc0*/  ULDC.64 UR4, c[0x0][0x300] ;  /* 0x0000c00000047ab9 */ /* 0x000fe20000000a00 */
[----:B-----5:R-:W-:Y:S01]  /*12cd0*/  SHF.R.S32.HI R25, RZ, 0x1f, R0 ;  /* 0x0000001fff197819 */ /* 0x020fe20000011400 */
[----:B------:R-:W-:Y:S01]  /*12ce0*/  IMAD R8, R23, 0x4800, R30 ;  /* 0x0000480017087824 */ /* 0x000fe200078e021e */
        /* <DEDUP_REMOVED lines=16> */
[----:B------:R-:W-:-:S03]  /*12df0*/  ULDC.64 UR4, c[0x0][0x2e8] ;  /* 0x0000ba0000047ab9 */ /* 0x000fc60000000a00 */
[----:B------:R-:W-:Y:S01]  /*12e00*/  IMAD.IADD R3, R7, 0x1, R3 ;  /* 0x0000000107037824 */ /* 0x000fe200078e0203 */
[----:B------:R-:W-:Y:S01]  /*12e10*/  LEA R7, P0, R2, UR4, 0x1 ;  /* 0x0000000402077c11 */ /* 0x000fe2000f8008ff */
[----:B------:R-:W-:-:S03]  /*12e20*/  UMOV UR4, 0xffffffff ;  /* 0xffffffff00047882 */ /* 0x000fc60000000000 */
[----:B------:R-:W-:Y:S01]  /*12e30*/  LEA.HI.X R10, R2, UR5, R3, 0x1, P0 ;  /* 0x00000005020a7c11 */ /* 0x000fe200080f0c03 */
[----:B------:R-:W-:Y:S08]  /*12e40*/  BRA.DIV UR4, `(.L_x_1102) ;  /* 0x0000002e04cc7947 */ /* 0x000ff0000b800000 */
[----:B------:R-:W0:Y:S01]  /*12e50*/  SHFL.IDX PT, R14, R7, RZ, 0x181f ;  /* 0x00181fff070e7589 */ /* 0x000e2200000e0000 */
[----:B------:R-:W-:Y:S02]  /*12e60*/  IMAD.SHL.U32 R4, R37, 0x2, RZ ;  /* 0x0000000225047824 */ /* 0x000fe400078e00ff */
[----:B------:R-:W-:Y:S01]  /*12e70*/  IMAD R8, R8, 0x2, R17 ;  /* 0x0000000208087824 */ /* 0x000fe200078e0211 */
[----:B------:R-:W1:Y:S04]  /*12e80*/  SHFL.IDX PT, R3, R10, RZ, 0x181f ;  /* 0x00181fff0a037589 */ /* 0x000e6800000e0000 */
[----:B------:R-:W-:Y:S01]  /*12e90*/  SHFL.IDX PT, R35, R10, 0x2, 0x181f ;  /* 0x00581f000a237f89 */ /* 0x000fe200000e0000 */
[----:B0-----:R-:W-:-:S03]  /*12ea0*/  IADD3 R2, P0, R14, R4, RZ ;  /* 0x000000040e027210 */ /* 0x001fc60007f1e0ff */
[----:B------:R-:W0:Y:S02]  /*12eb0*/  SHFL.IDX PT, R14, R7, 0x1, 0x181f ;  /* 0x00381f00070e7f89 */ /* 0x000e2400000e0000 */
[----:B-1----:R-:W-:-:S05]  /*12ec0*/  IMAD.X R3, RZ, RZ, R3, P0 ;  /* 0x000000ffff037224 */ /* 0x002fca00000e0603 */
        /* <DEDUP_REMOVED lines=25> */
[----:B------:R0:W2:Y:S03]  /*13060*/  SHFL.IDX PT, R14, R7, 0x5, 0x181f ;  /* 0x00b81f00070e7f89 */ /* 0x0000a600000e0000 */
[----:B-1----:R-:W-:Y:S02]  /*13070*/  IMAD.X R3, RZ, RZ, R35, P0 ;  /* 0x000000ffff037224 */ /* 0x002fe400000e0623 */
[----:B------:R0:W1:Y:S04]  /*13080*/  SHFL.IDX PT, R35, R10, 0x5, 0x181f ;  /* 0x00b81f000a237f89 */ /* 0x00006800000e0000 */
[----:B------:R0:W-:Y:S04]  /*13090*/  LDGSTS.E.BYPASS.LTC128B.128 [R8+0x20400], desc[UR36][R2.64], !P3 ;  /* 0x2040000002087fae */ /* 0x0001e8000d901d64 */
[----:B------:R0:W-:Y:S04]  /*130a0*/  LDGSTS.E.BYPASS.LTC128B.128 [R8+0x23400], desc[UR36][R2.64+0x80], !P2 ;  /* 0x2340008002087fae */ /* 0x0001e8000d101d64 */
[----:B------:R0:W-:Y:S02]  /*130b0*/  LDGSTS.E.BYPASS.LTC128B.128 [R8+0x26400], desc[UR36][R2.64+0x100], !P1 ;  /* 0x2640010002087fae */ /* 0x0001e4000c901d64 */
.L_x_1187:
        /* <DEDUP_REMOVED lines=10> */
.L_x_1103:
        /* <DEDUP_REMOVED lines=10> */
.L_x_1104:
[----:B------:R1:W-:Y:S01]  /*13200*/  SYNCS.ARRIVE.TRANS64.A1T0 RZ, [R6+URZ+0x30830], RZ ;  /* 0x030830ff06ff79a7 */ /* 0x0003e2000810003f */
[----:B------:R-:W-:Y:S05]  /*13210*/  @!P2 BRA `(.L_x_1105) ;  /* 0x000000000004a947 */ /* 0x000fea0003800000 */
[----:B------:R-:W-:Y:S01]  /*13220*/  BPT.TRAP 0x1 ;  /* 0x000000040000795c */ /* 0x000fe20000300000 */
.L_x_1105:
[----:B0-----:R-:W-:Y:S01]  /*13230*/  SHF.L.U32 R3, R20, 0x1f, RZ ;  /* 0x0000001f14037819 */ /* 0x001fe200000006ff */
[----:B-1----:R-:W-:Y:S01]  /*13240*/  IMAD R6, R9, 0x8, R17 ;  /* 0x0000000809067824 */ /* 0x002fe200078e0211 */
[----:B------:R-:W-:Y:S03]  /*13250*/  BSSY B1, `(.L_x_1106) ;  /* 0x0000003000017945 */ /* 0x000fe60003800000 */
[----:B------:R-:W0:Y:S02]  /*13260*/  SYNCS.PHASECHK.TRANS64.TRYWAIT P0, [R6+URZ+0x30860], R3 ;  /* 0x03086003060075a7 */ /* 0x000e24000800017f */
[----:B0-----:R-:W-:Y:S05]  /*13270*/  @!P0 BRA `(.L_x_1107) ;  /* 0x0000003000788947 */ /* 0x001fea0003800000 */
.L_x_1188:
[----:B------:R-:W-:Y:S05]  /*13280*/  BSYNC B1 ;  /* 0x0000000000017941 */ /* 0x000fea0003800000 */
.L_x_1106:
[----:B------:R-:W-:Y:S01]  /*13290*/  IMAD.MOV.U32 R2, RZ, RZ, -0x60 ;  /* 0xffffffa0ff027424 */ /* 0x000fe200078e00ff */
[----:B------:R-:W-:Y:S01]  /*132a0*/  UMOV UR4, 0xffffffff ;  /* 0xffffffff00047882 */ /* 0x000fe20000000000 */
[C---:B------:R-:W-:Y:S01]  /*132b0*/  LOP3.LUT P3, RZ, R16.reuse, 0x20, RZ, 0xc0, !PT ;  /* 0x0000002010ff7812 */ /* 0x040fe2000786c0ff */
[----:B------:R-:W-:Y:S01]  /*132c0*/  IMAD R7, R9, 0x4800, R30 ;  /* 0x0000480009077824 */ /* 0x000fe200078e021e */
[C---:B------:R-:W-:Y:S01]  /*132d0*/  LOP3.LUT P2, RZ, R16.reuse, 0x10, RZ, 0xc0, !PT ;  /* 0x0000001010ff7812 */ /* 0x040fe2000784c0ff */
[----:B0-----:R-:W-:Y:S01]  /*132e0*/  IMAD R3, R27, R2, UR38 ;  /* 0x000000261b037e24 */ /* 0x001fe2000f8e0202 */
[----:B------:R-:W-:-:S03]  /*132f0*/  LOP3.LUT P1, RZ, R16, 0x8, RZ, 0xc0, !PT ;  /* 0x0000000810ff7812 */ /* 0x000fc6000782c0ff */
[----:B------:R-:W-:Y:S01]  /*13300*/  IMAD.IADD R8, R3, 0x1, -R36 ;  /* 0x0000000103087824 */ /* 0x000fe200078e0a24 */
[----:B------:R-:W-:Y:S09]  /*13310*/  BRA.DIV UR4, `(.L_x_1108) ;  /* 0x0000003204647947 */ /* 0x000ff2000b800000 */
[----:B------:R-:W0:Y:S01]  /*13320*/  SHFL.IDX PT, R14, R18, RZ, 0x181f ;  /* 0x00181fff120e7589 */ /* 0x000e2200000e0000 */
[----:B------:R-:W-:-:S03]  /*13330*/  IMAD R7, R7, 0x2, R17 ;  /* 0x0000000207077824 */ /* 0x000fc600078e0211 */
[----:B------:R-:W1:Y:S01]  /*13340*/  SHFL.IDX PT, R3, R19, RZ, 0x181f ;  /* 0x00181fff13037589 */ /* 0x000e6200000e0000 */
[----:B0-----:R-:W-:-:S03]  /*13350*/  IADD3 R2, P0, R14, R4, RZ ;  /* 0x000000040e027210 */ /* 0x001fc60007f1e0ff */
[----:B------:R-:W0:Y:S02]  /*13360*/  SHFL.IDX PT, R14, R18, 0x1, 0x181f ;  /* 0x00381f00120e7f89 */ /* 0x000e2400000e0000 */
[----:B-1----:R-:W-:Y:S01]  /*13370*/  IMAD.X R3, RZ, RZ, R3, P0 ;  /* 0x000000ffff037224 */ /* 0x002fe200000e0603 */
[----:B------:R-:W-:-:S13]  /*13380*/  ISETP.LT.OR P0, PT, R8, 0x1, P3 ;  /* 0x000000010800780c */ /* 0x000fda0001f01670 */
[----:B------:R-:W-:Y:S01]  /*13390*/  LDGSTS.E.BYPASS.LTC128B.128 [R7+0x400], desc[UR36][R2.64], !P0 ;  /* 0x0040000002077fae */ /* 0x000fe2000c101d64 */
[----:B------:R-:W-:-:S13]  /*133a0*/  ISETP.LT.OR P0, PT, R8, 0x1, P2 ;  /* 0x000000010800780c */ /* 0x000fda0001701670 */
[----:B------:R-:W-:Y:S01]  /*133b0*/  LDGSTS.E.BYPASS.LTC128B.128 [R7+0x3400], desc[UR36][R2.64+0x80], !P0 ;  /* 0x0340008002077fae */ /* 0x000fe2000c101d64 */
[----:B------:R-:W-:-:S13]  /*133c0*/  ISETP.LT.OR P0, PT, R8, 0x1, P1 ;  /* 0x000000010800780c */ /* 0x000fda0000f01670 */
[----:B------:R1:W-:Y:S04]  /*133d0*/  LDGSTS.E.BYPASS.LTC128B.128 [R7+0x6400], desc[UR36][R2.64+0x100], !P0 ;  /* 0x0640010002077fae */ /* 0x0003e8000c101d64 */
[----:B-1----:R-:W1:Y:S01]  /*133e0*/  SHFL.IDX PT, R3, R19, 0x1, 0x181f ;  /* 0x00381f0013037f89 */ /* 0x002e6200000e0000 */
        /* <DEDUP_REMOVED lines=31> */
[----:B------:R-:W2:Y:S04]  /*135e0*/  SHFL.IDX PT, R19, R19, 0x5, 0x181f ;  /* 0x00b81f0013137f89 */ /* 0x000ea800000e0000 */
[----:B------:R3:W4:Y:S01]  /*135f0*/  SHFL.IDX PT, R14, R18, 0x5, 0x181f ;  /* 0x00b81f00120e7f89 */ /* 0x00072200000e0000 */
[----:B-1----:R-:W-:Y:S01]  /*13600*/  IMAD.X R3, RZ, RZ, R3, P0 ;  /* 0x000000ffff037224 */ /* 0x002fe200000e0603 */
[----:B------:R-:W-:-:S13]  /*13610*/  ISETP.LT.OR P0, PT, R8, 0x41, P3 ;  /* 0x000000410800780c */ /* 0x000fda0001f01670 */
[----:B------:R3:W-:Y:S01]  /*13620*/  LDGSTS.E.BYPASS.LTC128B.128 [R7+0x2400], desc[UR36][R2.64], !P0 ;  /* 0x0240000002077fae */ /* 0x0007e2000c101d64 */
[----:B------:R-:W-:-:S13]  /*13630*/  ISETP.LT.OR P0, PT, R8, 0x41, P2 ;  /* 0x000000410800780c */ /* 0x000fda0001701670 */
[----:B------:R3:W-:Y:S01]  /*13640*/  LDGSTS.E.BYPASS.LTC128B.128 [R7+0x5400], desc[UR36][R2.64+0x80], !P0 ;  /* 0x0540008002077fae */ /* 0x0007e2000c101d64 */
[----:B------:R-:W-:-:S13]  /*13650*/  ISETP.LT.OR P0, PT, R8, 0x41, P1 ;  /* 0x000000410800780c */ /* 0x000fda0000f01670 */
[----:B--2-4-:R3:W-:Y:S02]  /*13660*/  LDGSTS.E.BYPASS.LTC128B.128 [R7+0x8400], desc[UR36][R2.64+0x100], !P0 ;  /* 0x0840010002077fae */ /* 0x0147e4000c101d64 */
.L_x_1202:
        /* <DEDUP_REMOVED lines=31> */
.L_x_1109:
        /* <DEDUP_REMOVED lines=10> */
.L_x_1110:
[C---:B------:R-:W-:Y:S01]  /*13900*/  ISETP.GT.AND P0, PT, R24.reuse, UR46, PT ;  /* 0x0000002e18007c0c */ /* 0x040fe2000bf04270 */
[----:B------:R1:W-:Y:S01]  /*13910*/  SYNCS.ARRIVE.TRANS64.A1T0 RZ, [R6+URZ+0x30850], RZ ;  /* 0x030850ff06ff79a7 */ /* 0x0003e2000810003f */
[----:B------:R-:W-:Y:S02]  /*13920*/  VIADD R8, R24, 0xffffffff ;  /* 0xffffffff18087836 */ /* 0x000fe40000000000 */
[----:B------:R-:W-:Y:S02]  /*13930*/  IMAD.MOV.U32 R9, RZ, RZ, R23 ;  /* 0x000000ffff097224 */ /* 0x000fe400078e0017 */
[----:B------:R-:W-:Y:S02]  /*13940*/  IMAD.MOV.U32 R20, RZ, RZ, R26 ;  /* 0x000000ffff147224 */ /* 0x000fe400078e001a */
[----:B------:R-:W-:-:S05]  /*13950*/  IMAD.MOV.U32 R27, RZ, RZ, R24 ;  /* 0x000000ffff1b7224 */ /* 0x000fca00078e0018 */
[----:B-1----:R-:W-:Y:S05]  /*13960*/  @P0 BRA `(.L_x_1111) ;  /* 0xfffffff000200947 */ /* 0x002fea000383ffff */
[----:B------:R-:W-:Y:S05]  /*13970*/  BSYNC B0 ;  /* 0x0000000000007941 */ /* 0x000fea0003800000 */
.L_x_1098:
[----:B0-----:R-:W0:Y:S01]  /*13980*/  S2R R0, SR_TID.X ;  /* 0x0000000000007919 */ /* 0x001e220000002100 */
[----:B------:R-:W-:Y:S01]  /*13990*/  BSSY B0, `(.L_x_1112) ;  /* 0x0000010000007945 */ /* 0x000fe20003800000 */
        /* <DEDUP_REMOVED lines=14> */
[----:B0-----:R-:W-:-:S07]  /*13a80*/  IADD3 R34, R0, UR47, R7 ;  /* 0x0000002f00227c10 */ /* 0x001fce000fffe007 */
.L_x_1113:
[----:B------:R-:W-:Y:S05]  /*13a90*/  BSYNC B0 ;  /* 0x0000000000007941 */ /* 0x000fea0003800000 */
.L_x_1112:
[----:B------:R-:W-:-:S13]  /*13aa0*/  LOP3.LUT P0, RZ, R16, 0x80, RZ, 0xc0, !PT ;  /* 0x0000008010ff7812 */ /* 0x000fda000780c0ff */
[----:B------:R-:W-:Y:S05]  /*13ab0*/  @!P0 BRA `(.L_x_1114) ;  /* 0x0000000000048947 */ /* 0x000fea0003800000 */
[----:B------:R-:W-:Y:S01]  /*13ac0*/  BPT.TRAP 0x1 ;  /* 0x000000040000795c */ /* 0x000fe20000300000 */
.L_x_1114:
[----:B------:R-:W-:Y:S01]  /*13ad0*/  IMAD R4, R23, 0x8, R17 ;  /* 0x0000000817047824 */ /* 0x000fe200078e0211 */
[----:B------:R-:W-:Y:S01]  /*13ae0*/  SHF.L.U32 R3, R26, 0x1f, RZ ;  /* 0x0000001f1a037819 */ /* 0x000fe200000006ff */
[----:B------:R-:W-:Y:S01]  /*13af0*/  IMAD.MOV.U32 R5, RZ, RZ, -0x60 ;  /* 0xffffffa0ff057424 */ /* 0x000fe200078e00ff */
[----:B------:R-:W-:Y:S02]  /*13b00*/  BSSY B0, `(.L_x_1115) ;  /* 0x0000004000007945 */ /* 0x000fe40003800000 */
[----:B------:R-:W0:Y:S01]  /*13b10*/  SYNCS.PHASECHK.TRANS64.TRYWAIT P0, [R4+URZ+0x30860], R3 ;  /* 0x03086003040075a7 */ /* 0x000e22000800017f */
[----:B------:R-:W-:Y:S01]  /*13b20*/  IMAD R5, R24, R5, UR38 ;  /* 0x0000002618057e24 */ /* 0x000fe2000f8e0205 */
[----:B0-----:R-:W-:Y:S06]  /*13b30*/  @!P0 BRA `(.L_x_1116) ;  /* 0x0000003000588947 */ /* 0x001fec0003800000 */
.L_x_1203:
[----:B------:R-:W-:Y:S05]  /*13b40*/  BSYNC B0 ;  /* 0x0000000000007941 */ /* 0x000fea0003800000 */
.L_x_1115:
        /* <DEDUP_REMOVED lines=8> */
[----:B------:R-:W-:-:S03]  /*13bd0*/  IMAD.SHL.U32 R6, R37, 0x2, RZ ;  /* 0x0000000225067824 */ /* 0x000fc600078e00ff */
[----:B------:R-:W0:Y:S04]  /*13be0*/  SHFL.IDX PT, R0, R19, RZ, 0x181f ;  /* 0x00181fff13007589 */ /* 0x000e2800000e0000 */
[----:B------:R-:W-:Y:S01]  /*13bf0*/  SHFL.IDX PT, R7, R19, 0x1, 0x181f ;  /* 0x00381f0013077f89 */ /* 0x000fe200000e0000 */
[----:B-1----:R-:W-:-:S03]  /*13c00*/  IADD3 R2, P0, R14, R6, RZ ;  /* 0x000000060e027210 */ /* 0x002fc60007f1e0ff */
[----:B------:R-:W1:Y:S02]  /*13c10*/  SHFL.IDX PT, R14, R18, 0x1, 0x181f ;  /* 0x00381f00120e7f89 */ /* 0x000e6400000e0000 */
[----:B0-----:R-:W-:Y:S01]  /*13c20*/  IMAD.X R3, RZ, RZ, R0, P0 ;  /* 0x000000ffff037224 */ /* 0x001fe200000e0600 */
[----:B------:R-:W-:Y:S01]  /*13c30*/  ISETP.LT.OR P0, PT, R5, 0x1, P4 ;  /* 0x000000010500780c */ /* 0x000fe20002701670 */
[----:B------:R-:W-:-:S12]  /*13c40*/  IMAD R0, R8, 0x2, R17 ;  /* 0x0000000208007824 */ /* 0x000fd800078e0211 */
[----:B------:R-:W-:Y:S01]  /*13c50*/  LDGSTS.E.BYPASS.LTC128B.128 [R0+0x400], desc[UR36][R2.64], !P0 ;  /* 0x0040000002007fae */ /* 0x000fe2000c101d64 */
[----:B------:R-:W-:-:S13]  /*13c60*/  ISETP.LT.OR P0, PT, R5, 0x1, P3 ;  /* 0x000000010500780c */ /* 0x000fda0001f01670 */
[----:B------:R-:W-:Y:S01]  /*13c70*/  LDGSTS.E.BYPASS.LTC128B.128 [R0+0x3400], desc[UR36][R2.64+0x80], !P0 ;  /* 0x0340008002007fae */ /* 0x000fe2000c101d64 */
[----:B------:R-:W-:-:S13]  /*13c80*/  ISETP.LT.OR P0, PT, R5, 0x1, P1 ;  /* 0x000000010500780c */ /* 0x000fda0000f01670 */
[----:B------:R1:W-:Y:S02]  /*13c90*/  LDGSTS.E.BYPASS.LTC128B.128 [R0+0x6400], desc[UR36][R2.64+0x100], !P0 ;  /* 0x0640010002007fae */ /* 0x0003e4000c101d64 */
[----:B-1----:R-:W-:Y:S02]  /*13ca0*/  IADD3 R2, P0, R14, R6, RZ ;  /* 0x000000060e027210 */ /* 0x002fe40007f1e0ff */
[----:B------:R-:W0:Y:S03]  /*13cb0*/  SHFL.IDX PT, R14, R18, 0x2, 0x181f ;  /* 0x00581f00120e7f89 */ /* 0x000e2600000e0000 */
[----:B------:R-:W-:Y:S01]  /*13cc0*/  IMAD.X R3, RZ, RZ, R7, P0 ;  /* 0x000000ffff037224 */ /* 0x000fe200000e0607 */
[----:B------:R-:W-:Y:S01]  /*13cd0*/  ISETP.LT.OR P0, PT, R5, 0x11, P4 ;  /* 0x000000110500780c */ /* 0x000fe20002701670 */
[----:B------:R-:W1:-:S12]  /*13ce0*/  SHFL.IDX PT, R7, R19, 0x2, 0x181f ;  /* 0x00581f0013077f89 */ /* 0x000e5800000e0000 */
[----:B------:R-:W-:Y:S01]  /*13cf0*/  LDGSTS.E.BYPASS.LTC128B.128 [R0+0xc00], desc[UR36][R2.64], !P0 ;  /* 0x00c0000002007fae */ /* 0x000fe2000c101d64 */
[----:B------:R-:W-:-:S13]  /*13d00*/  ISETP.LT.OR P0, PT, R5, 0x11, P3 ;  /* 0x000000110500780c */ /* 0x000fda0001f01670 */
[----:B------:R-:W-:Y:S01]  /*13d10*/  LDGSTS.E.BYPASS.LTC128B.128 [R0+0x3c00], desc[UR36][R2.64+0x80], !P0 ;  /* 0x03c0008002007fae */ /* 0x000fe2000c101d64 */
[----:B------:R-:W-:-:S13]  /*13d20*/  ISETP.LT.OR P0, PT, R5, 0x11, P1 ;  /* 0x000000110500780c */ /* 0x000fda0000f01670 */
[----:B------:R0:W-:Y:S02]  /*13d30*/  LDGSTS.E.BYPASS.LTC128B.128 [R0+0x6c00], desc[UR36][R2.64+0x100], !P0 ;  /* 0x06c0010002007fae */ /* 0x0001e4000c101d64 */
[----:B0-----:R-:W-:Y:S02]  /*13d40*/  IADD3 R2, P0, R14, R6, RZ ;  /* 0x000000060e027210 */ /* 0x001fe40007f1e0ff */
[----:B------:R-:W0:Y:S03]  /*13d50*/  SHFL.IDX PT, R14, R18, 0x3, 0x181f ;  /* 0x00781f00120e7f89 */ /* 0x000e2600000e0000 */
[----:B-1----:R-:W-:Y:S01]  /*13d60*/  IMAD.X R3, RZ, RZ, R7, P0 ;  /* 0x000000ffff037224 */ /* 0x002fe200000e0607 */
        /* <DEDUP_REMOVED lines=18> */
[----:B------:R2:W3:Y:S03]  /*13e90*/  SHFL.IDX PT, R14, R18, 0x5, 0x181f ;  /* 0x00b81f00120e7f89 */ /* 0x0004e600000e0000 */
[----:B-1----:R-:W-:Y:S01]  /*13ea0*/  IMAD.X R3, RZ, RZ, R7, P0 ;  /* 0x000000ffff037224 */ /* 0x002fe200000e0607 */
[----:B------:R-:W-:Y:S01]  /*13eb0*/  ISETP.LT.OR P0, PT, R5, 0x41, P4 ;  /* 0x000000410500780c */ /* 0x000fe20002701670 */
[----:B------:R2:W1:-:S12]  /*13ec0*/  SHFL.IDX PT, R7, R19, 0x5, 0x181f ;  /* 0x00b81f0013077f89 */ /* 0x00045800000e0000 */
[----:B------:R2:W-:Y:S01]  /*13ed0*/  LDGSTS.E.BYPASS.LTC128B.128 [R0+0x2400], desc[UR36][R2.64], !P0 ;  /* 0x0240000002007fae */ /* 0x0005e2000c101d64 */
[----:B------:R-:W-:-:S13]  /*13ee0*/  ISETP.LT.OR P0, PT, R5, 0x41, P3 ;  /* 0x000000410500780c */ /* 0x000fda0001f01670 */
[----:B------:R2:W-:Y:S01]  /*13ef0*/  LDGSTS.E.BYPASS.LTC128B.128 [R0+0x5400], desc[UR36][R2.64+0x80], !P0 ;  /* 0x0540008002007fae */ /* 0x0005e2000c101d64 */
[----:B------:R-:W-:-:S13]  /*13f00*/  ISETP.LT.OR P0, PT, R5, 0x41, P1 ;  /* 0x000000410500780c */ /* 0x000fda0000f01670 */
[----:B-1-3--:R2:W-:Y:S02]  /*13f10*/  LDGSTS.E.BYPASS.LTC128B.128 [R0+0x8400], desc[UR36][R2.64+0x100], !P0 ;  /* 0x0840010002007fae */ /* 0x00a5e4000c101d64 */
.L_x_1217:
[----:B0-2---:R-:W-:-:S05]  /*13f20*/  IADD3 R2, P0, R14, R6, RZ ;  /* 0x000000060e027210 */ /* 0x005fca0007f1e0ff */
        /* <DEDUP_REMOVED lines=12> */
.L_x_1118:
        /* <DEDUP_REMOVED lines=10> */
.L_x_1119:
[----:B------:R1:W-:Y:S01]  /*14090*/  SYNCS.ARRIVE.TRANS64.A1T0 RZ, [R4+URZ+0x30850], RZ ;  /* 0x030850ff04ff79a7 */ /* 0x0003e2000810003f */
[----:B------:R-:W-:-:S05]  /*140a0*/  VIADD R23, R23, 0x1 ;  /* 0x0000000117177836 */ /* 0x000fca0000000000 */
[----:B------:R-:W-:-:S04]  /*140b0*/  ISETP.NE.AND P0, PT, R23, 0x2, PT ;  /* 0x000000021700780c */ /* 0x000fc80003f05270 */
[----:B0-----:R-:W-:Y:S02]  /*140c0*/  SEL R3, RZ, 0x1, P0 ;  /* 0x00000001ff037807 */ /* 0x001fe40000000000 */
[----:B------:R-:W-:Y:S02]  /*140d0*/  SEL R23, R23, RZ, P0 ;  /* 0x000000ff17177207 */ /* 0x000fe40000000000 */
[----:B-1----:R-:W-:-:S07]  /*140e0*/  LOP3.LUT R26, R26, R3, RZ, 0x3c, !PT ;  /* 0x000000031a1a7212 */ /* 0x002fce00078e3cff */
.L_x_1079:
[----:B------:R-:W-:Y:S05]  /*140f0*/  BSYNC B7 ;  /* 0x0000000000077941 */ /* 0x000fea0003800000 */
.L_x_1077:
[----:B------:R-:W-:-:S13]  /*14100*/  LOP3.LUT P0, RZ, R16, 0x1000, RZ, 0xc0, !PT ;  /* 0x0000100010ff7812 */ /* 0x000fda000780c0ff */
[----:B------:R-:W-:Y:S05]  /*14110*/  @!P0 BRA `(.L_x_1120) ;  /* 0x0000000000248947 */ /* 0x000fea0003800000 */
[----:B------:R-:W-:Y:S05]  /*14120*/  WARPSYNC.ALL ;  /* 0x0000000000007948 */ /* 0x000fea0003800000 */
[----:B------:R-:W0:Y:S08]  /*14130*/  S2UR UR5, SR_CgaCtaId ;  /* 0x00000000000579c3 */ /* 0x000e300000008800 */
[----:B------:R-:W-:Y:S06]  /*14140*/  BAR.SYNC.DEFER_BLOCKING 0x5, 0x180 ;  /* 0x0146000000007b1d */ /* 0x000fec0000010000 */
[----:B------:R-:W-:-:S02]  /*14150*/  UMOV UR4, 0x400 ;  /* 0x0000040000047882 */ /* 0x000fc40000000000 */
[----:B0-----:R-:W-:-:S06]  /*14160*/  ULEA UR4, UR5, UR4, 0x18 ;  /* 0x0000000405047291 */ /* 0x001fcc000f8ec03f */
[----:B------:R-:W-:-:S05]  /*14170*/  IMAD.U32 R17, RZ, RZ, UR4 ;  /* 0x00000004ff117e24 */ /* 0x000fca000f8e00ff */
[----:B------:R0:W1:Y:S01]  /*14180*/  LDS R34, [R17+0x308d0] ;  /* 0x0308d00011227984 */ /* 0x0000620000000800 */
[----:B------:R-:W-:Y:S06]  /*14190*/  BAR.ARV 0x4, 0x180 ;  /* 0x0106000000007b1d */ /* 0x000fec0000002000 */
[----:B------:R-:W-:Y:S05]  /*141a0*/  BRA `(.L_x_1121) ;  /* 0x00000000002c7947 */ /* 0x000fea0003800000 */
.L_x_1120:
[----:B------:R-:W-:-:S03]  /*141b0*/  UMOV UR4, 0xffffffff ;  /* 0xffffffff00047882 */ /* 0x000fc60000000000 */
[----:B------:R-:W-:Y:S05]  /*141c0*/  BRA.DIV UR4, `(.L_x_1122) ;  /* 0x0000003204f87947 */ /* 0x000fea000b800000 */
[----:B------:R0:W1:Y:S02]  /*141d0*/  SHFL.IDX PT, R14, R34, RZ, 0x1f ;  /* 0x00001fff220e7589 */ /* 0x00006400000e0000 */
.L_x_1220:
[----:B------:R-:W2:Y:S01]  /*141e0*/  @!P2 S2R R3, SR_CgaCtaId ;  /* 0x000000000003a919 */ /* 0x000ea20000008800 */
[----:B------:R-:W-:Y:S05]  /*141f0*/  WARPSYNC.ALL ;  /* 0x0000000000007948 */ /* 0x000fea0003800000 */
[----:B------:R-:W-:Y:S01]  /*14200*/  BAR.SYNC.DEFER_BLOCKING 0x4, 0x180 ;  /* 0x0106000000007b1d */ /* 0x000fe20000010000 */
[----:B------:R-:W-:-:S04]  /*14210*/  @!P2 MOV R0, 0x400 ;  /* 0x000004000000a802 */ /* 0x000fc80000000f00 */
[----:B--2---:R-:W-:-:S05]  /*14220*/  @!P2 LEA R17, R3, R0, 0x18 ;  /* 0x000000000311a211 */ /* 0x004fca00078ec0ff */
[----:B------:R0:W-:Y:S02]  /*14230*/  @!P2 STS [R17+0x308d0], R34 ;  /* 0x0308d0221100a388 */ /* 0x0001e40000000800 */
[----:B01----:R-:W-:Y:S01]  /*14240*/  IMAD.MOV.U32 R34, RZ, RZ, R14 ;  /* 0x000000ffff227224 */ /* 0x003fe200078e000e */
[----:B------:R-:W-:Y:S06]  /*14250*/  BAR.ARV 0x5, 0x180 ;  /* 0x0146000000007b1d */ /* 0x000fec0000002000 */
.L_x_1121:
[----:B------:R-:W-:Y:S02]  /*14260*/  ULDC UR4, c[0x0][0xc38] ;  /* 0x00030e0000047ab9 */ /* 0x000fe40000000800 */
[----:B-1----:R-:W-:-:S13]  /*14270*/  ISETP.GE.AND P0, PT, R34, UR4, PT ;  /* 0x0000000422007c0c */ /* 0x002fda000bf06270 */
[----:B------:R-:W-:Y:S05]  /*14280*/  @!P0 BRA `(.L_x_1123) ;  /* 0xffffffc000b48947 */ /* 0x000fea000383ffff */
.L_x_1068:
[----:B------:R-:W2:Y:S01]  /*14290*/  LDL.LU R0, [R1] ;  /* 0x0000000001007983 */ /* 0x000ea20000300800 */
[----:B------:R-:W-:Y:S01]  /*142a0*/  BSSY B0, `(.L_x_1124) ;  /* 0x000000b000007945 */ /* 0x000fe20003800000 */
[----:B------:R-:W1:Y:S01]  /*142b0*/  S2R R5, SR_CgaCtaId ;  /* 0x0000000000057919 */ /* 0x000e620000008800 */
[----:B--2---:R-:W-:-:S05]  /*142c0*/  VIADD R0, R0, 0x1 ;  /* 0x0000000100007836 */ /* 0x004fca0000000000 */
[----:B------:R-:W-:-:S04]  /*142d0*/  LEA.HI R2, R0, R0, RZ, 0x1 ;  /* 0x0000000000027211 */ /* 0x000fc800078f08ff */
[----:B------:R-:W-:Y:S02]  /*142e0*/  LOP3.LUT R3, R2, 0xfffffffe, RZ, 0xc0, !PT ;  /* 0xfffffffe02037812 */ /* 0x000fe400078ec0ff */
[----:B------:R-:W-:-:S03]  /*142f0*/  MOV R2, 0x400 ;  /* 0x0000040000027802 */ /* 0x000fc60000000f00 */
[----:B------:R-:W-:Y:S01]  /*14300*/  IMAD.IADD R0, R0, 0x1, -R3 ;  /* 0x0000000100007824 */ /* 0x000fe200078e0a03 */
[----:B-1----:R-:W-:-:S04]  /*14310*/  LEA R4, R5, R2, 0x18 ;  /* 0x0000000205047211 */ /* 0x002fc800078ec0ff */
[----:B------:R-:W-:-:S04]  /*14320*/  SHF.L.U32 R0, R0, 0x1f, RZ ;  /* 0x0000001f00007819 */ /* 0x000fc800000006ff */
[----:B------:R-:W1:Y:S02]  /*14330*/  SYNCS.PHASECHK.TRANS64.TRYWAIT P0, [R4+URZ+0x30820], R0 ;  /* 0x03082000040075a7 */ /* 0x000e64000800017f */
[----:B-1----:R-:W-:Y:S05]  /*14340*/  @!P0 BRA `(.L_x_1125) ;  /* 0x0000003000c08947 */ /* 0x002fea0003800000 */
.L_x_1221:
[----:B------:R-:W-:Y:S05]  /*14350*/  BSYNC B0 ;  /* 0x0000000000007941 */ /* 0x000fea0003800000 */
.L_x_1124:
[----:B------:R-:W-:-:S03]  /*14360*/  UMOV UR4, 0xffffffff ;  /* 0xffffffff00047882 */ /* 0x000fc60000000000 */
[----:B------:R-:W-:Y:S05]  /*14370*/  BRA.DIV UR4, `(.L_x_1126) ;  /* 0x0000003204c87947 */ /* 0x000fea000b800000 */
[----:B-1----:R-:W1:Y:S02]  /*14380*/  S2R R0, SR_TID.X ;  /* 0x0000000000007919 */ /* 0x002e640000002100 */
[----:B-1----:R-:W-:-:S04]  /*14390*/  SHF.R.U32.HI R0, RZ, 0x5, R0 ;  /* 0x00000005ff007819 */ /* 0x002fc80000011600 */
[----:B------:R-:W-:-:S05]  /*143a0*/  LOP3.LUT R0, R0, 0x3, RZ, 0xc0, !PT ;  /* 0x0000000300007812 */ /* 0x000fca00078ec0ff */
[----:B------:R1:W2:Y:S02]  /*143b0*/  SHFL.IDX PT, R14, R0, RZ, 0x1f ;  /* 0x00001fff000e7589 */ /* 0x0002a400000e0000 */
.L_x_1224:
[----:B--2---:R-:W-:Y:S01]  /*143c0*/  ISETP.NE.AND P0, PT, R14, RZ, PT ;  /* 0x000000ff0e00720c */ /* 0x004fe20003f05270 */
[----:B------:R-:W-:-:S12]  /*143d0*/  BSSY B0, `(.L_x_1127) ;  /* 0x0000026000007945 */ /* 0x000fd80003800000 */
[----:B------:R-:W-:Y:S05]  /*143e0*/  @P0 BRA `(.L_x_1128) ;  /* 0x0000000000900947 */ /* 0x000fea0003800000 */
[----:B------:R-:W-:-:S03]  /*143f0*/  UMOV UR4, 0xffffffff ;  /* 0xffffffff00047882 */ /* 0x000fc60000000000 */
[----:B------:R-:W-:Y:S05]  /*14400*/  BRA.DIV UR4, `(.L_x_1129) ;  /* 0x0000003204d87947 */ /* 0x000fea000b800000 */
[----:B------:R-:W-:-:S13]  /*14410*/  ELECT P6, URZ, PT ;  /* 0x00000000003f782f */ /* 0x000fda00038c0000 */
.L_x_1227:
[----:B------:R-:W-:Y:S05]  /*14420*/  @!P6 BRA `(.L_x_1128) ;  /* 0x000000000080e947 */ /* 0x000fea0003800000 */
[----:B-1----:R-:W2:Y:S02]  /*14430*/  LDL R0, [R1+0x4] ;  /* 0x0000040001007983 */ /* 0x002ea40000100800 */
[----:B--2---:R-:W-:-:S13]  /*14440*/  R2UR UR4, R0 ;  /* 0x00000000000472ca */ /* 0x004fda00000e0000 */
[----:B------:R-:W-:-:S06]  /*14450*/  ULOP3.LUT UR4, UR4, 0x2, URZ, 0xfc, !UPT ;  /* 0x0000000204047892 */ /* 0x000fcc000f8efc3f */
[----:B------:R-:W-:-:S05]  /*14460*/  IMAD.U32 R0, RZ, RZ, UR4 ;  /* 0x00000004ff007e24 */ /* 0x000fca000f8e00ff */
[----:B------:R-:W-:-:S13]  /*14470*/  ISETP.NE.AND P0, PT, R0, 0x3, PT ;  /* 0x000000030000780c */ /* 0x000fda0003f05270 */
[----:B------:R-:W-:Y:S05]  /*14480*/  @!P0 BRA `(.L_x_1130) ;  /* 0x0000000000048947 */ /* 0x000fea0003800000 */
[----:B------:R-:W-:Y:S01]  /*14490*/  BPT.TRAP 0x1 ;  /* 0x000000040000795c */ /* 0x000fe20000300000 */
.L_x_1130:
[C---:B------:R-:W-:Y:S01]  /*144a0*/  IMAD R5, R23.reuse, 0x8, R4 ;  /* 0x0000000817057824 */ /* 0x040fe200078e0204 */
[----:B------:R-:W-:Y:S01]  /*144b0*/  SHF.L.U32 R0, R26, 0x1f, RZ ;  /* 0x0000001f1a007819 */ /* 0x000fe200000006ff */
[----:B------:R-:W-:-:S03]  /*144c0*/  VIADD R23, R23, 0x1 ;  /* 0x0000000117177836 */ /* 0x000fc60000000000 */
[----:B------:R-:W1:Y:S02]  /*144d0*/  SYNCS.PHASECHK.TRANS64.TRYWAIT P1, [R5+URZ+0x30840], R0 ;  /* 0x03084000050075a7 */ /* 0x000e64000802017f */
[----:B------:R-:W-:-:S04]  /*144e0*/  ISETP.NE.AND P2, PT, R23, 0x2, PT ;  /* 0x000000021700780c */ /* 0x000fc80003f45270 */
[----:B------:R-:W-:Y:S01]  /*144f0*/  SEL R3, RZ, 0x1, P2 ;  /* 0x00000001ff037807 */ /* 0x000fe20001000000 */
[----:B-1----:R-:W-:Y:S08]  /*14500*/  @!P1 BRA `(.L_x_1131) ;  /* 0x0000003000b89947 */ /* 0x002ff00003800000 */
.L_x_1228:
[----:B------:R-:W-:Y:S02]  /*14510*/  SEL R23, R23, RZ, P2 ;  /* 0x000000ff17177207 */ /* 0x000fe40001000000 */
[----:B------:R-:W-:Y:S01]  /*14520*/  LOP3.LUT R2, R26, R3, RZ, 0x3c, !PT ;  /* 0x000000031a027212 */ /* 0x000fe200078e3cff */
[----:B------:R-:W-:Y:S06]  /*14530*/  @!P0 BRA `(.L_x_1132) ;  /* 0x0000000000048947 */ /* 0x000fec0003800000 */
[----:B------:R-:W-:Y:S01]  /*14540*/  BPT.TRAP 0x1 ;  /* 0x000000040000795c */ /* 0x000fe20000300000 */
.L_x_1132:
[----:B------:R-:W-:Y:S01]  /*14550*/  IMAD R23, R23, 0x8, R4 ;  /* 0x0000000817177824 */ /* 0x000fe200078e0204 */
[----:B------:R-:W-:-:S04]  /*14560*/  SHF.L.U32 R2, R2, 0x1f, RZ ;  /* 0x0000001f02027819 */ /* 0x000fc800000006ff */
[----:B------:R-:W2:Y:S02]  /*14570*/  SYNCS.PHASECHK.TRANS64.TRYWAIT P1, [R23+URZ+0x30840], R2 ;  /* 0x03084002170075a7 */ /* 0x000ea4000802017f */
[----:B--2---:R-:W-:Y:S05]  /*14580*/  @!P1 BRA `(.L_x_1133) ;  /* 0x0000003000ac9947 */ /* 0x004fea0003800000 */
.L_x_1229:
[----:B------:R-:W-:Y:S05]  /*14590*/  @!P0 BRA `(.L_x_1134) ;  /* 0x0000000000048947 */ /* 0x000fea0003800000 */
[----:B------:R-:W-:Y:S01]  /*145a0*/  BPT.TRAP 0x1 ;  /* 0x000000040000795c */ /* 0x000fe20000300000 */
.L_x_1134:
[----:B------:R-:W3:Y:S02]  /*145b0*/  SYNCS.PHASECHK.TRANS64.TRYWAIT P1, [R5+URZ+0x30860], R0 ;  /* 0x03086000050075a7 */ /* 0x000ee4000802017f */
[----:B---3--:R-:W-:Y:S05]  /*145c0*/  @!P1 BRA `(.L_x_1135) ;  /* 0x0000003000b09947 */ /* 0x008fea0003800000 */
.L_x_1230:
[----:B------:R-:W-:Y:S05]  /*145d0*/  @!P0 BRA `(.L_x_1136) ;  /* 0x0000000000048947 */ /* 0x000fea0003800000 */
[----:B------:R-:W-:Y:S01]  /*145e0*/  BPT.TRAP 0x1 ;  /* 0x000000040000795c */ /* 0x000fe20000300000 */
.L_x_1136:
[----:B----4-:R4:W0:Y:S02]  /*145f0*/  SYNCS.PHASECHK.TRANS64.TRYWAIT P0, [R23+URZ+0x30860], R2 ;  /* 0x03086002170075a7 */ /* 0x010824000800017f */
[----:B0-----:R-:W-:Y:S05]  /*14600*/  @!P0 NANOSLEEP.SYNCS 0x989680 ;  /* 0x009896800000895d */ /* 0x001fea0003900000 */
[----:B------:R-:W0:Y:S02]  /*14610*/  @!P0 SYNCS.PHASECHK.TRANS64 P0, [R23+URZ+0x30860], R2 ;  /* 0x03086002170085a7 */ /* 0x000e24000800007f */
[----:B0-----:R-:W-:Y:S05]  /*14620*/  @!P0 BRA `(.L_x_1136) ;  /* 0xfffffffc00f08947 */ /* 0x001fea000383ffff */
.L_x_1128:
[----:B------:R-:W-:Y:S05]  /*14630*/  BSYNC B0 ;  /* 0x0000000000007941 */ /* 0x000fea0003800000 */
.L_x_1127:
[----:B------:R-:W-:Y:S05]  /*14640*/  EXIT ;  /* 0x000000000000794d */ /* 0x000fea0003800000 */
.L_x_973:
[----:B0-----:R-:W-:-:S04]  /*14650*/  IMAD.U32 R3, RZ, RZ, UR40 ;  /* 0x00000028ff037e24 */ /* 0x001fc8000f8e00ff */
[----:B------:R0:W1:Y:S03]  /*14660*/  SYNCS.PHASECHK.TRANS64.TRYWAIT P1, [R3+URZ+0x30800], R0 ;  /* 0x03080000030075a7 */ /* 0x000066000802017f */
[----:B-1----:R-:W-:Y:S05]  /*14670*/  @!P1 NANOSLEEP.SYNCS 0x989680 ;  /* 0x009896800000995d */ /* 0x002fea0003900000 */
[----:B------:R-:W1:Y:S02]  /*14680*/  @!P1 SYNCS.PHASECHK.TRANS64 P1, [R3+URZ+0x30800], R0 ;  /* 0x03080000030095a7 */ /* 0x000e64000802007f */
[----:B-1----:R-:W-:Y:S05]  /*14690*/  @!P1 BRA `(.L_x_973) ;  /* 0xfffffffc00ec9947 */ /* 0x002fea000383ffff */
[----:B------:R-:W-:Y:S05]  /*146a0*/  BRA `(.L_x_1137) ;  /* 0xfffffed400287947 */ /* 0x000fea000383ffff */
.L_x_977:
[----:B-1----:R1:W2:Y:S02]  /*146b0*/  SYNCS.PHASECHK.TRANS64.TRYWAIT P1, [R3+URZ+0x30830], R0 ;  /* 0x03083000030075a7 */ /* 0x0022a4000802017f */
[----:B--2---:R-:W-:Y:S05]  /*146c0*/  @!P1 NANOSLEEP.SYNCS 0x989680 ;  /* 0x009896800000995d */ /* 0x004fea0003900000 */
[----:B------:R-:W2:Y:S02]  /*146d0*/  @!P1 SYNCS.PHASECHK.TRANS64 P1, [R3+URZ+0x30830], R0 ;  /* 0x03083000030095a7 */ /* 0x000ea4000802007f */
[----:B--2---:R-:W-:Y:S05]  /*146e0*/  @!P1 BRA `(.L_x_977) ;  /* 0xfffffffc00f09947 */ /* 0x004fea000383ffff */
[----:B------:R-:W-:Y:S05]  /*146f0*/  BRA `(.L_x_976) ;  /* 0xfffffed400447947 */ /* 0x000fea000383ffff */
.L_x_994:
[----:B-1----:R-:W-:-:S04]  /*14700*/  IMAD.U32 R4, RZ, RZ, UR6 ;  /* 0x00000006ff047e24 */ /* 0x002fc8000f8e00ff */
[----:B------:R1:W2:Y:S03]  /*14710*/  SYNCS.PHASECHK.TRANS64.TRYWAIT P1, [R4+URZ+0x30830], R3 ;  /* 0x03083003040075a7 */ /* 0x0002a6000802017f */
[----:B--2---:R-:W-:Y:S05]  /*14720*/  @!P1 NANOSLEEP.SYNCS 0x989680 ;  /* 0x009896800000995d */ /* 0x004fea0003900000 */
[----:B------:R-:W2:Y:S02]  /*14730*/  @!P1 SYNCS.PHASECHK.TRANS64 P1, [R4+URZ+0x30830], R3 ;  /* 0x03083003040095a7 */ /* 0x000ea4000802007f */
[----:B--2---:R-:W-:Y:S05]  /*14740*/  @!P1 BRA `(.L_x_994) ;  /* 0xfffffffc00ec9947 */ /* 0x004fea000383ffff */
[----:B------:R-:W-:Y:S05]  /*14750*/  BRA `(.L_x_993) ;  /* 0xffffff0000987947 */ /* 0x000fea000383ffff */
.L_x_998:
[----:B01----:R-:W-:-:S04]  /*14760*/  IMAD.U32 R3, RZ, RZ, UR5 ;  /* 0x00000005ff037e24 */ /* 0x003fc8000f8e00ff */
[----:B------:R0:W1:Y:S03]  /*14770*/  SYNCS.PHASECHK.TRANS64.TRYWAIT P1, [R3+URZ+0x30850], R0 ;  /* 0x03085000030075a7 */ /* 0x000066000802017f */
[----:B-1----:R-:W-:Y:S05]  /*14780*/  @!P1 NANOSLEEP.SYNCS 0x989680 ;  /* 0x009896800000995d */ /* 0x002fea0003900000 */
[----:B------:R-:W1:Y:S02]  /*14790*/  @!P1 SYNCS.PHASECHK.TRANS64 P1, [R3+URZ+0x30850], R0 ;  /* 0x03085000030095a7 */ /* 0x000e64000802007f */
[----:B-1----:R-:W-:Y:S05]  /*147a0*/  @!P1 BRA `(.L_x_998) ;  /* 0xfffffffc00ec9947 */ /* 0x002fea000383ffff */
[----:B------:R-:W-:Y:S05]  /*147b0*/  BRA `(.L_x_997) ;  /* 0xffffff0c00407947 */ /* 0x000fea000383ffff */
.L_x_1017:
[----:B-1----:R-:W-:-:S04]  /*147c0*/  IMAD.U32 R4, RZ, RZ, UR6 ;  /* 0x00000006ff047e24 */ /* 0x002fc8000f8e00ff */
[----:B------:R1:W2:Y:S03]  /*147d0*/  SYNCS.PHASECHK.TRANS64.TRYWAIT P1, [R4+URZ+0x30830], R3 ;  /* 0x03083003040075a7 */ /* 0x0002a6000802017f */
[----:B--2---:R-:W-:Y:S05]  /*147e0*/  @!P1 NANOSLEEP.SYNCS 0x989680 ;  /* 0x009896800000995d */ /* 0x004fea0003900000 */
[----:B------:R-:W2:Y:S02]  /*147f0*/  @!P1 SYNCS.PHASECHK.TRANS64 P1, [R4+URZ+0x30830], R3 ;  /* 0x03083003040095a7 */ /* 0x000ea4000802007f */
[----:B--2---:R-:W-:Y:S05]  /*14800*/  @!P1 BRA `(.L_x_1017) ;  /* 0xfffffffc00ec9947 */ /* 0x004fea000383ffff */
[----:B------:R-:W-:Y:S05]  /*14810*/  BRA `(.L_x_1016) ;  /* 0xffffff3400407947 */ /* 0x000fea000383ffff */
.L_x_1021:
[----:B01----:R-:W-:-:S04]  /*14820*/  IMAD.U32 R3, RZ, RZ, UR5 ;  /* 0x00000005ff037e24 */ /* 0x003fc8000f8e00ff */
[----:B------:R0:W1:Y:S03]  /*14830*/  SYNCS.PHASECHK.TRANS64.TRYWAIT P1, [R3+URZ+0x30850], R0 ;  /* 0x03085000030075a7 */ /* 0x000066000802017f */
[----:B-1----:R-:W-:Y:S05]  /*14840*/  @!P1 NANOSLEEP.SYNCS 0x989680 ;  /* 0x009896800000995d */ /* 0x002fea0003900000 */
[----:B------:R-:W1:Y:S02]  /*14850*/  @!P1 SYNCS.PHASECHK.TRANS64 P1, [R3+URZ+0x30850], R0 ;  /* 0x03085000030095a7 */ /* 0x000e64000802007f */
[----:B-1----:R-:W-:Y:S05]  /*14860*/  @!P1 BRA `(.L_x_1021) ;  /* 0xfffffffc00ec9947 */ /* 0x002fea000383ffff */
[----:B------:R-:W-:Y:S05]  /*14870*/  BRA `(.L_x_1020) ;  /* 0xffffff3c00e87947 */ /* 0x000fea000383ffff */
.L_x_1029:
[----:B-1----:R-:W-:-:S04]  /*14880*/  IMAD.U32 R4, RZ, RZ, UR5 ;  /* 0x00000005ff047e24 */ /* 0x002fc8000f8e00ff */
[----:B------:R1:W2:Y:S03]  /*14890*/  SYNCS.PHASECHK.TRANS64.TRYWAIT P1, [R4+URZ+0x30830], R3 ;  /* 0x03083003040075a7 */ /* 0x0002a6000802017f */
[----:B--2---:R-:W-:Y:S05]  /*148a0*/  @!P1 NANOSLEEP.SYNCS 0x989680 ;  /* 0x009896800000995d */ /* 0x004fea0003900000 */
[----:B------:R-:W2:Y:S02]  /*148b0*/  @!P1 SYNCS.PHASECHK.TRANS64 P1, [R4+URZ+0x30830], R3 ;  /* 0x03083003040095a7 */ /* 0x000ea4000802007f */
[----:B--2---:R-:W-:Y:S05]  /*148c0*/  @!P1 BRA `(.L_x_1029) ;  /* 0xfffffffc00ec9947 */ /* 0x004fea000383ffff */
[----:B------:R-:W-:Y:S05]  /*148d0*/  BRA `(.L_x_1028) ;  /* 0xffffff5000b47947 */ /* 0x000fea000383ffff */
.L_x_1033:
[----:B01----:R-:W-:-:S04]  /*148e0*/  IMAD.U32 R3, RZ, RZ, UR5 ;  /* 0x00000005ff037e24 */ /* 0x003fc8000f8e00ff */
[----:B------:R0:W1:Y:S03]  /*148f0*/  SYNCS.PHASECHK.TRANS64.TRYWAIT P1, [R3+URZ+0x30850], R0 ;  /* 0x03085000030075a7 */ /* 0x000066000802017f */
[----:B-1----:R-:W-:Y:S05]  /*14900*/  @!P1 NANOSLEEP.SYNCS 0x989680 ;  /* 0x009896800000995d */ /* 0x002fea0003900000 */
[----:B------:R-:W1:Y:S02]  /*14910*/  @!P1 SYNCS.PHASECHK.TRANS64 P1, [R3+URZ+0x30850], R0 ;  /* 0x03085000030095a7 */ /* 0x000e64000802007f */
[----:B-1----:R-:W-:Y:S05]  /*14920*/  @!P1 BRA `(.L_x_1033) ;  /* 0xfffffffc00ec9947 */ /* 0x002fea000383ffff */
[----:B------:R-:W-:Y:S05]  /*14930*/  BRA `(.L_x_1032) ;  /* 0xffffff5c005c7947 */ /* 0x000fea000383ffff */
.L_x_1048:
[----:B-1----:R-:W-:-:S04]  /*14940*/  IMAD.U32 R7, RZ, RZ, UR5 ;  /* 0x00000005ff077e24 */ /* 0x002fc8000f8e00ff */
[----:B------:R1:W2:Y:S03]  /*14950*/  SYNCS.PHASECHK.TRANS64.TRYWAIT P1, [R7+URZ+0x30850], R0 ;  /* 0x03085000070075a7 */ /* 0x0002a6000802017f */
[----:B--2---:R-:W-:Y:S05]  /*14960*/  @!P1 NANOSLEEP.SYNCS 0x989680 ;  /* 0x009896800000995d */ /* 0x004fea0003900000 */
[----:B------:R-:W2:Y:S02]  /*14970*/  @!P1 SYNCS.PHASECHK.TRANS64 P1, [R7+URZ+0x30850], R0 ;  /* 0x03085000070095a7 */ /* 0x000ea4000802007f */
[----:B--2---:R-:W-:Y:S05]  /*14980*/  @!P1 BRA `(.L_x_1048) ;  /* 0xfffffffc00ec9947 */ /* 0x004fea000383ffff */
[----:B------:R-:W-:Y:S05]  /*14990*/  BRA `(.L_x_1047) ;  /* 0xffffff8800107947 */ /* 0x000fea000383ffff */
.L_x_1085:
[----:B------:R-:W2:Y:S01]  /*149a0*/  S2R R18, SR_TID.X ;  /* 0x0000000000127919 */ /* 0x000ea20000002100 */
[----:B------:R-:W-:Y:S02]  /*149b0*/  IMAD.MOV.U32 R12, RZ, RZ, RZ ;  /* 0x000000ffff0c7224 */ /* 0x000fe400078e00ff */
[----:B------:R-:W-:Y:S02]  /*149c0*/  IMAD.MOV.U32 R11, RZ, RZ, 0x1f ;  /* 0x0000001fff0b7424 */ /* 0x000fe400078e00ff */
[----:B------:R-:W-:Y:S01]  /*149d0*/  IMAD.MOV.U32 R15, RZ, RZ, -0x1 ;  /* 0xffffffffff0f7424 */ /* 0x000fe200078e00ff */
[----:B--2---:R-:W-:-:S04]  /*149e0*/  SHF.R.U32.HI R18, RZ, 0x5, R18 ;  /* 0x00000005ff127819 */ /* 0x004fc80000011612 */
[----:B------:R-:W-:-:S05]  /*149f0*/  LOP3.LUT R18, R18, 0x3, RZ, 0xc0, !PT ;  /* 0x0000000312127812 */ /* 0x000fca00078ec0ff */
[----:B------:R-:W-:-:S07]  /*14a00*/  IMAD.MOV.U32 R13, RZ, RZ, R18 ;  /* 0x000000ffff0d7224 */ /* 0x000fce00078e0012 */
[----:B01---5:R-:W-:Y:S05]  /*14a10*/  WARPSYNC.COLLECTIVE R15, `(.L_x_1138) ;  /* 0x000000000f087348 */ /* 0x023fea0003c00000 */
[----:B------:R2:W3:Y:S02]  /*14a20*/  SHFL.IDX P6, R14, R13, R12, R11 ;  /* 0x0000000c0d0e7389 */ /* 0x0004e400000c000b */
[----:B0123-5:R-:W-:Y:S01]  /*14a30*/  ENDCOLLECTIVE ;  /* 0x000000000000791b */ /* 0x02ffe20003800000 */
.L_x_1138:
[----:B------:R-:W-:Y:S05]  /*14a40*/  BRA `(.L_x_1139) ;  /* 0xffffffc800287947 */ /* 0x000fea000383ffff */
.L_x_1088:
[----:B0-----:R0:W1:Y:S02]  /*14a50*/  SYNCS.PHASECHK.TRANS64.TRYWAIT P0, [R0+URZ+0x30840], R3 ;  /* 0x03084003000075a7 */ /* 0x001064000800017f */
[----:B-1----:R-:W-:Y:S05]  /*14a60*/  @!P0 NANOSLEEP.SYNCS 0x989680 ;  /* 0x009896800000895d */ /* 0x002fea0003900000 */
[----:B------:R-:W1:Y:S02]  /*14a70*/  @!P0 SYNCS.PHASECHK.TRANS64 P0, [R0+URZ+0x30840], R3 ;  /* 0x03084003000085a7 */ /* 0x000e64000800007f */
[----:B-1----:R-:W-:Y:S05]  /*14a80*/  @!P0 BRA `(.L_x_1088) ;  /* 0xfffffffc00f08947 */ /* 0x002fea000383ffff */
[----:B------:R-:W-:Y:S05]  /*14a90*/  BRA `(.L_x_1140) ;  /* 0xffffffcc002c7947 */ /* 0x000fea000383ffff */
.L_x_1089:
        /* <DEDUP_REMOVED lines=8> */
.L_x_1142:
[----:B------:R-:W-:Y:S05]  /*14b20*/  BSYNC B0 ;  /* 0x0000000000007941 */ /* 0x000fea0003800000 */
.L_x_1141:
[----:B------:R-:W-:Y:S02]  /*14b30*/  IMAD.MOV.U32 R13, RZ, RZ, R4 ;  /* 0x000000ffff0d7224 */ /* 0x000fe400078e0004 */
[----:B------:R-:W-:Y:S02]  /*14b40*/  IMAD.MOV.U32 R12, RZ, RZ, RZ ;  /* 0x000000ffff0c7224 */ /* 0x000fe400078e00ff */
[----:B------:R-:W-:Y:S02]  /*14b50*/  IMAD.MOV.U32 R11, RZ, RZ, 0x181f ;  /* 0x0000181fff0b7424 */ /* 0x000fe400078e00ff */
[----:B------:R-:W-:Y:S02]  /*14b60*/  IMAD.MOV.U32 R15, RZ, RZ, -0x1 ;  /* 0xffffffffff0f7424 */ /* 0x000fe400078e00ff */
[----:B------:R-:W-:Y:S02]  /*14b70*/  IMAD.MOV.U32 R2, RZ, RZ, R14 ;  /* 0x000000ffff027224 */ /* 0x000fe400078e000e */
[----:B------:R-:W-:-:S07]  /*14b80*/  @P0 IMAD R9, R5, 0x2, R17 ;  /* 0x0000000205090824 */ /* 0x000fce00078e0211 */
[----:B------:R-:W-:Y:S05]  /*14b90*/  WARPSYNC.COLLECTIVE R15, `(.L_x_1143) ;  /* 0x000000000f087348 */ /* 0x000fea0003c00000 */
[----:B------:R0:W1:Y:S02]  /*14ba0*/  SHFL.IDX P6, R14, R13, R12, R11 ;  /* 0x0000000c0d0e7389 */ /* 0x00006400000c000b */
[----:B01----:R-:W-:Y:S01]  /*14bb0*/  ENDCOLLECTIVE ;  /* 0x000000000000791b */ /* 0x003fe20003800000 */
.L_x_1143:
[----:B------:R-:W-:Y:S02]  /*14bc0*/  IMAD.MOV.U32 R13, RZ, RZ, R6 ;  /* 0x000000ffff0d7224 */ /* 0x000fe400078e0006 */
[----:B------:R-:W-:Y:S01]  /*14bd0*/  IMAD.MOV.U32 R12, RZ, RZ, 0x1 ;  /* 0x00000001ff0c7424 */ /* 0x000fe200078e00ff */
[----:B------:R-:W-:-:S05]  /*14be0*/  @P0 LEA R14, P1, R37, R14, 0x1 ;  /* 0x0000000e250e0211 */ /* 0x000fca00078208ff */
[----:B------:R-:W-:Y:S02]  /*14bf0*/  @P0 IMAD.X R3, RZ, RZ, R2, P1 ;  /* 0x000000ffff030224 */ /* 0x000fe400008e0602 */
[----:B------:R-:W-:-:S07]  /*14c00*/  @P0 IMAD.MOV.U32 R2, RZ, RZ, R14 ;  /* 0x000000ffff020224 */ /* 0x000fce00078e000e */
[----:B------:R-:W-:Y:S05]  /*14c10*/  WARPSYNC.COLLECTIVE R15, `(.L_x_1144) ;  /* 0x000000000f087348 */ /* 0x000fea0003c00000 */
[----:B------:R0:W1:Y:S02]  /*14c20*/  SHFL.IDX P6, R14, R13, R12, R11 ;  /* 0x0000000c0d0e7389 */ /* 0x00006400000c000b */
[----:B01----:R-:W-:Y:S01]  /*14c30*/  ENDCOLLECTIVE ;  /* 0x000000000000791b */ /* 0x003fe20003800000 */
.L_x_1144:
        /* <DEDUP_REMOVED lines=12> */
.L_x_1145:
[----:B------:R-:W-:Y:S02]  /*14d00*/  @P0 IMAD R25, R5, 0x2, R17 ;  /* 0x0000000205190824 */ /* 0x000fe400078e0211 */
[----:B------:R-:W-:Y:S02]  /*14d10*/  IMAD.MOV.U32 R13, RZ, RZ, R6 ;  /* 0x000000ffff0d7224 */ /* 0x000fe400078e0006 */
[----:B------:R-:W-:Y:S01]  /*14d20*/  IMAD.MOV.U32 R12, RZ, RZ, 0x2 ;  /* 0x00000002ff0c7424 */ /* 0x000fe200078e00ff */
[----:B------:R-:W-:-:S05]  /*14d30*/  @P0 LEA R14, P1, R37, R14, 0x1 ;  /* 0x0000000e250e0211 */ /* 0x000fca00078208ff */
[----:B------:R-:W-:-:S08]  /*14d40*/  @P0 IMAD.MOV.U32 R2, RZ, RZ, R14 ;  /* 0x000000ffff020224 */ /* 0x000fd000078e000e */
[----:B------:R-:W-:Y:S05]  /*14d50*/  WARPSYNC.COLLECTIVE R15, `(.L_x_1146) ;  /* 0x000000000f087348 */ /* 0x000fea0003c00000 */
[----:B------:R0:W1:Y:S02]  /*14d60*/  SHFL.IDX P6, R14, R13, R12, R11 ;  /* 0x0000000c0d0e7389 */ /* 0x00006400000c000b */
[----:B01----:R-:W-:Y:S01]  /*14d70*/  ENDCOLLECTIVE ;  /* 0x000000000000791b */ /* 0x003fe20003800000 */
.L_x_1146:
        /* <DEDUP_REMOVED lines=9> */
[----:B------:R-:W-:Y:S01]  /*14e10*/  ISETP.GE.AND P0, PT, R7, 0x21, PT ;  /* 0x000000210700780c */ /* 0x000fe20003f06270 */
[----:B------:R-:W-:-:S12]  /*14e20*/  IMAD.MOV.U32 R8, RZ, RZ, R14 ;  /* 0x000000ffff087224 */ /* 0x000fd800078e000e */
[----:B0-----:R-:W-:Y:S05]  /*14e30*/  WARPSYNC.COLLECTIVE R15, `(.L_x_1147) ;  /* 0x000000000f087348 */ /* 0x001fea0003c00000 */
[----:B------:R1:W2:Y:S02]  /*14e40*/  SHFL.IDX P6, R14, R13, R12, R11 ;  /* 0x0000000c0d0e7389 */ /* 0x0002a400000c000b */
[----:B012---:R-:W-:Y:S01]  /*14e50*/  ENDCOLLECTIVE ;  /* 0x000000000000791b */ /* 0x007fe20003800000 */
.L_x_1147:
        /* <DEDUP_REMOVED lines=8> */
.L_x_1148:
        /* <DEDUP_REMOVED lines=14> */
.L_x_1149:
        /* <DEDUP_REMOVED lines=8> */
.L_x_1150:
        /* <DEDUP_REMOVED lines=14> */
.L_x_1151:
        /* <DEDUP_REMOVED lines=8> */
.L_x_1152:
        /* <DEDUP_REMOVED lines=13> */
.L_x_1153:
[----:B------:R-:W-:Y:S05]  /*15270*/  BRA `(.L_x_1154) ;  /* 0xffffffc800847947 */ /* 0x000fea000383ffff */
.L_x_1094:
[----:B------:R-:W-:Y:S02]  /*15280*/  IMAD.MOV.U32 R13, RZ, RZ, R5 ;  /* 0x000000ffff0d7224 */ /* 0x000fe400078e0005 */
[----:B------:R-:W-:Y:S02]  /*15290*/  IMAD.MOV.U32 R12, RZ, RZ, RZ ;  /* 0x000000ffff0c7224 */ /* 0x000fe400078e00ff */
[----:B------:R-:W-:Y:S02]  /*152a0*/  IMAD.MOV.U32 R11, RZ, RZ, 0x181f ;  /* 0x0000181fff0b7424 */ /* 0x000fe400078e00ff */
[----:B------:R-:W-:Y:S02]  /*152b0*/  IMAD.MOV.U32 R15, RZ, RZ, -0x1 ;  /* 0xffffffffff0f7424 */ /* 0x000fe400078e00ff */
[----:B------:R-:W-:-:S07]  /*152c0*/  VIADD R4, R36, UR44 ;  /* 0x0000002c24047c36 */ /* 0x000fce0008000000 */
[----:B------:R-:W-:Y:S05]  /*152d0*/  WARPSYNC.COLLECTIVE R15, `(.L_x_1155) ;  /* 0x000000000f087348 */ /* 0x000fea0003c00000 */
[----:B------:R0:W1:Y:S02]  /*152e0*/  SHFL.IDX P6, R14, R13, R12, R11 ;  /* 0x0000000c0d0e7389 */ /* 0x00006400000c000b */
[----:B01----:R-:W-:Y:S01]  /*152f0*/  ENDCOLLECTIVE ;  /* 0x000000000000791b */ /* 0x003fe20003800000 */
.L_x_1155:
[C---:B------:R-:W-:Y:S01]  /*15300*/  VIADD R6, R4.reuse, 0x10 ;  /* 0x0000001004067836 */ /* 0x040fe20000000000 */
[----:B------:R-:W-:Y:S01]  /*15310*/  ISETP.GE.AND P0, PT, R4, UR39, PT ;  /* 0x0000002704007c0c */ /* 0x000fe2000bf06270 */
[----:B------:R-:W-:Y:S02]  /*15320*/  IMAD.MOV.U32 R13, RZ, RZ, R0 ;  /* 0x000000ffff0d7224 */ /* 0x000fe400078e0000 */
[----:B------:R-:W-:-:S10]  /*15330*/  IMAD.MOV.U32 R2, RZ, RZ, R14 ;  /* 0x000000ffff027224 */ /* 0x000fd400078e000e */
[----:B------:R-:W-:Y:S05]  /*15340*/  WARPSYNC.COLLECTIVE R15, `(.L_x_1156) ;  /* 0x000000000f087348 */ /* 0x000fea0003c00000 */
[----:B------:R0:W1:Y:S02]  /*15350*/  SHFL.IDX P6, R14, R13, R12, R11 ;  /* 0x0000000c0d0e7389 */ /* 0x00006400000c000b */
[----:B01----:R-:W-:Y:S01]  /*15360*/  ENDCOLLECTIVE ;  /* 0x000000000000791b */ /* 0x003fe20003800000 */
.L_x_1156:
        /* <DEDUP_REMOVED lines=8> */
.L_x_1157:
[----:B------:R-:W-:Y:S01]  /*153f0*/  @!PT LDS RZ, [RZ] ;  /* 0x00000000fffff984 */ /* 0x000fe20000000800 */
[----:B------:R-:W-:Y:S01]  /*15400*/  @!PT LDS RZ, [RZ] ;  /* 0x00000000fffff984 */ /* 0x000fe20000000800 */
[----:B------:R-:W-:Y:S01]  /*15410*/  @!PT LDS RZ, [RZ] ;  /* 0x00000000fffff984 */ /* 0x000fe20000000800 */
[----:B------:R0:W-:Y:S04]  /*15420*/  @!P0 LDGSTS.E.BYPASS.LTC128B.128 [R31+0x12400], desc[UR36][R2.64], !P3 ;  /* 0x12400000021f8fae */ /* 0x0001e8000d901d64 */
[----:B------:R0:W-:Y:S04]  /*15430*/  @!P0 LDGSTS.E.BYPASS.LTC128B.128 [R31+0x16400], desc[UR36][R2.64+0x80], !P4 ;  /* 0x16400080021f8fae */ /* 0x0001e8000e101d64 */
[----:B------:R0:W-:Y:S01]  /*15440*/  @!P0 LDGSTS.E.BYPASS.LTC128B.128 [R31+0x1a400], desc[UR36][R2.64+0x100], !P5 ;  /* 0x1a400100021f8fae */ /* 0x0001e2000e901d64 */
[----:B------:R-:W-:Y:S01]  /*15450*/  ISETP.GE.AND P0, PT, R6, UR39, PT ;  /* 0x0000002706007c0c */ /* 0x000fe2000bf06270 */
[----:B------:R-:W-:-:S02]  /*15460*/  IMAD.MOV.U32 R13, RZ, RZ, R0 ;  /* 0x000000ffff0d7224 */ /* 0x000fc400078e0000 */
[----:B------:R-:W-:-:S10]  /*15470*/  IMAD.MOV.U32 R6, RZ, RZ, R14 ;  /* 0x000000ffff067224 */ /* 0x000fd400078e000e */
[----:B0-----:R-:W-:Y:S05]  /*15480*/  WARPSYNC.COLLECTIVE R15, `(.L_x_1158) ;  /* 0x000000000f087348 */ /* 0x001fea0003c00000 */
[----:B------:R1:W2:Y:S02]  /*15490*/  SHFL.IDX P6, R14, R13, R12, R11 ;  /* 0x0000000c0d0e7389 */ /* 0x0002a400000c000b */
[----:B012---:R-:W-:Y:S01]  /*154a0*/  ENDCOLLECTIVE ;  /* 0x000000000000791b */ /* 0x007fe20003800000 */
.L_x_1158:
[----:B------:R-:W-:Y:S02]  /*154b0*/  IMAD.MOV.U32 R13, RZ, RZ, R5 ;  /* 0x000000ffff0d7224 */ /* 0x000fe400078e0005 */
[----:B------:R-:W-:Y:S01]  /*154c0*/  IMAD.MOV.U32 R12, RZ, RZ, 0x2 ;  /* 0x00000002ff0c7424 */ /* 0x000fe200078e00ff */
[----:B------:R-:W-:-:S05]  /*154d0*/  @!P0 LEA R14, P1, R37, R14, 0x1 ;  /* 0x0000000e250e8211 */ /* 0x000fca00078208ff */
[----:B------:R-:W-:-:S08]  /*154e0*/  @!P0 IMAD.MOV.U32 R2, RZ, RZ, R14 ;  /* 0x000000ffff028224 */ /* 0x000fd000078e000e */
[----:B------:R-:W-:Y:S05]  /*154f0*/  WARPSYNC.COLLECTIVE R15, `(.L_x_1159) ;  /* 0x000000000f087348 */ /* 0x000fea0003c00000 */
[----:B------:R0:W1:Y:S02]  /*15500*/  SHFL.IDX P6, R14, R13, R12, R11 ;  /* 0x0000000c0d0e7389 */ /* 0x00006400000c000b */
[----:B01----:R-:W-:Y:S01]  /*15510*/  ENDCOLLECTIVE ;  /* 0x000000000000791b */ /* 0x003fe20003800000 */
.L_x_1159:
[----:B------:R-:W-:Y:S02]  /*15520*/  @!P0 IMAD.X R7, RZ, RZ, R6, P1 ;  /* 0x000000ffff078224 */ /* 0x000fe400008e0606 */
[----:B------:R-:W-:Y:S02]  /*15530*/  VIADD R6, R4, 0x20 ;  /* 0x0000002004067836 */ /* 0x000fe40000000000 */
[----:B------:R-:W-:-:S05]  /*15540*/  @!P0 IMAD.MOV.U32 R3, RZ, RZ, R7 ;  /* 0x000000ffff038224 */ /* 0x000fca00078e0007 */
[----:B------:R-:W-:Y:S01]  /*15550*/  @!PT LDS RZ, [RZ] ;  /* 0x00000000fffff984 */ /* 0x000fe20000000800 */
[----:B------:R-:W-:Y:S01]  /*15560*/  @!PT LDS RZ, [RZ] ;  /* 0x00000000fffff984 */ /* 0x000fe20000000800 */
[----:B------:R-:W-:Y:S01]  /*15570*/  @!PT LDS RZ, [RZ] ;  /* 0x00000000fffff984 */ /* 0x000fe20000000800 */
[----:B------:R0:W-:Y:S01]  /*15580*/  @!P0 LDGSTS.E.BYPASS.LTC128B.128 [R31+0x12c00], desc[UR36][R2.64], !P3 ;  /* 0x12c00000021f8fae */ /* 0x0001e2000d901d64 */
[----:B------:R-:W-:-:S03]  /*15590*/  IMAD.MOV.U32 R13, RZ, RZ, R0 ;  /* 0x000000ffff0d7224 */ /* 0x000fc600078e0000 */
[----:B------:R0:W-:Y:S04]  /*155a0*/  @!P0 LDGSTS.E.BYPASS.LTC128B.128 [R31+0x16c00], desc[UR36][R2.64+0x80], !P4 ;  /* 0x16c00080021f8fae */ /* 0x0001e8000e101d64 */
[----:B------:R0:W-:Y:S01]  /*155b0*/  @!P0 LDGSTS.E.BYPASS.LTC128B.128 [R31+0x1ac00], desc[UR36][R2.64+0x100], !P5 ;  /* 0x1ac00100021f8fae */ /* 0x0001e2000e901d64 */
[----:B------:R-:W-:Y:S01]  /*155c0*/  ISETP.GE.AND P0, PT, R6, UR39, PT ;  /* 0x0000002706007c0c */ /* 0x000fe2000bf06270 */
[----:B------:R-:W-:-:S12]  /*155d0*/  IMAD.MOV.U32 R6, RZ, RZ, R14 ;  /* 0x000000ffff067224 */ /* 0x000fd800078e000e */
[----:B0-----:R-:W-:Y:S05]  /*155e0*/  WARPSYNC.COLLECTIVE R15, `(.L_x_1160) ;  /* 0x000000000f087348 */ /* 0x001fea0003c00000 */
[----:B------:R1:W2:Y:S02]  /*155f0*/  SHFL.IDX P6, R14, R13, R12, R11 ;  /* 0x0000000c0d0e7389 */ /* 0x0002a400000c000b */
[----:B012---:R-:W-:Y:S01]  /*15600*/  ENDCOLLECTIVE ;  /* 0x000000000000791b */ /* 0x007fe20003800000 */
.L_x_1160:
[----:B------:R-:W-:Y:S02]  /*15610*/  IMAD.MOV.U32 R13, RZ, RZ, R5 ;  /* 0x000000ffff0d7224 */ /* 0x000fe400078e0005 */
[----:B------:R-:W-:Y:S01]  /*15620*/  IMAD.MOV.U32 R12, RZ, RZ, 0x3 ;  /* 0x00000003ff0c7424 */ /* 0x000fe200078e00ff */
[----:B------:R-:W-:-:S05]  /*15630*/  @!P0 LEA R14, P1, R37, R14, 0x1 ;  /* 0x0000000e250e8211 */ /* 0x000fca00078208ff */
[----:B------:R-:W-:-:S08]  /*15640*/  @!P0 IMAD.MOV.U32 R2, RZ, RZ, R14 ;  /* 0x000000ffff028224 */ /* 0x000fd000078e000e */
[----:B------:R-:W-:Y:S05]  /*15650*/  WARPSYNC.COLLECTIVE R15, `(.L_x_1161) ;  /* 0x000000000f087348 */ /* 0x000fea0003c00000 */
[----:B------:R0:W1:Y:S02]  /*15660*/  SHFL.IDX P6, R14, R13, R12, R11 ;  /* 0x0000000c0d0e7389 */ /* 0x00006400000c000b */
[----:B01----:R-:W-:Y:S01]  /*15670*/  ENDCOLLECTIVE ;  /* 0x000000000000791b */ /* 0x003fe20003800000 */
.L_x_1161:
        /* <DEDUP_REMOVED lines=15> */
.L_x_1162:
[----:B------:R-:W-:Y:S02]  /*15770*/  IMAD.MOV.U32 R13, RZ, RZ, R5 ;  /* 0x000000ffff0d7224 */ /* 0x000fe400078e0005 */
[----:B------:R-:W-:Y:S01]  /*15780*/  IMAD.MOV.U32 R12, RZ, RZ, 0x4 ;  /* 0x00000004ff0c7424 */ /* 0x000fe200078e00ff */
[----:B------:R-:W-:-:S05]  /*15790*/  @!P0 LEA R14, P1, R37, R14, 0x1 ;  /* 0x0000000e250e8211 */ /* 0x000fca00078208ff */
[----:B------:R-:W-:-:S08]  /*157a0*/  @!P0 IMAD.MOV.U32 R2, RZ, RZ, R14 ;  /* 0x000000ffff028224 */ /* 0x000fd000078e000e */
[----:B------:R-:W-:Y:S05]  /*157b0*/  WARPSYNC.COLLECTIVE R15, `(.L_x_1163) ;  /* 0x000000000f087348 */ /* 0x000fea0003c00000 */
[----:B------:R0:W1:Y:S02]  /*157c0*/  SHFL.IDX P6, R14, R13, R12, R11 ;  /* 0x0000000c0d0e7389 */ /* 0x00006400000c000b */
[----:B01----:R-:W-:Y:S01]  /*157d0*/  ENDCOLLECTIVE ;  /* 0x000000000000791b */ /* 0x003fe20003800000 */
.L_x_1163:
        /* <DEDUP_REMOVED lines=15> */
.L_x_1164:
[----:B------:R-:W-:Y:S02]  /*158d0*/  IMAD.MOV.U32 R13, RZ, RZ, R5 ;  /* 0x000000ffff0d7224 */ /* 0x000fe400078e0005 */
[----:B------:R-:W-:Y:S01]  /*158e0*/  IMAD.MOV.U32 R12, RZ, RZ, 0x5 ;  /* 0x00000005ff0c7424 */ /* 0x000fe200078e00ff */
[----:B------:R-:W-:-:S05]  /*158f0*/  @!P0 LEA R14, P1, R37, R14, 0x1 ;  /* 0x0000000e250e8211 */ /* 0x000fca00078208ff */
[----:B------:R-:W-:-:S08]  /*15900*/  @!P0 IMAD.MOV.U32 R2, RZ, RZ, R14 ;  /* 0x000000ffff028224 */ /* 0x000fd000078e000e */
[----:B------:R-:W-:Y:S05]  /*15910*/  WARPSYNC.COLLECTIVE R15, `(.L_x_1165) ;  /* 0x000000000f087348 */ /* 0x000fea0003c00000 */
[----:B------:R0:W1:Y:S02]  /*15920*/  SHFL.IDX P6, R14, R13, R12, R11 ;  /* 0x0000000c0d0e7389 */ /* 0x00006400000c000b */
[----:B01----:R-:W-:Y:S01]  /*15930*/  ENDCOLLECTIVE ;  /* 0x000000000000791b */ /* 0x003fe20003800000 */
.L_x_1165:
        /* <DEDUP_REMOVED lines=15> */
.L_x_1166:
[----:B------:R-:W-:Y:S02]  /*15a30*/  IMAD.MOV.U32 R13, RZ, RZ, R5 ;  /* 0x000000ffff0d7224 */ /* 0x000fe400078e0005 */
[----:B------:R-:W-:Y:S01]  /*15a40*/  IMAD.MOV.U32 R12, RZ, RZ, 0x6 ;  /* 0x00000006ff0c7424 */ /* 0x000fe200078e00ff */
[----:B------:R-:W-:-:S05]  /*15a50*/  @!P0 LEA R14, P1, R37, R14, 0x1 ;  /* 0x0000000e250e8211 */ /* 0x000fca00078208ff */
[----:B------:R-:W-:-:S08]  /*15a60*/  @!P0 IMAD.MOV.U32 R2, RZ, RZ, R14 ;  /* 0x000000ffff028224 */ /* 0x000fd000078e000e */
[----:B------:R-:W-:Y:S05]  /*15a70*/  WARPSYNC.COLLECTIVE R15, `(.L_x_1167) ;  /* 0x000000000f087348 */ /* 0x000fea0003c00000 */
[----:B------:R0:W1:Y:S02]  /*15a80*/  SHFL.IDX P6, R14, R13, R12, R11 ;  /* 0x0000000c0d0e7389 */ /* 0x00006400000c000b */
[----:B01----:R-:W-:Y:S01]  /*15a90*/  ENDCOLLECTIVE ;  /* 0x000000000000791b */ /* 0x003fe20003800000 */
.L_x_1167:
        /* <DEDUP_REMOVED lines=15> */
.L_x_1168:
[----:B------:R-:W-:Y:S02]  /*15b90*/  IMAD.MOV.U32 R13, RZ, RZ, R5 ;  /* 0x000000ffff0d7224 */ /* 0x000fe400078e0005 */
[----:B------:R-:W-:Y:S01]  /*15ba0*/  IMAD.MOV.U32 R12, RZ, RZ, 0x7 ;  /* 0x00000007ff0c7424 */ /* 0x000fe200078e00ff */
[----:B------:R-:W-:-:S05]  /*15bb0*/  @!P0 LEA R14, P1, R37, R14, 0x1 ;  /* 0x0000000e250e8211 */ /* 0x000fca00078208ff */
[----:B------:R-:W-:-:S08]  /*15bc0*/  @!P0 IMAD.MOV.U32 R2, RZ, RZ, R14 ;  /* 0x000000ffff028224 */ /* 0x000fd000078e000e */
[----:B------:R-:W-:Y:S05]  /*15bd0*/  WARPSYNC.COLLECTIVE R15, `(.L_x_1169) ;  /* 0x000000000f087348 */ /* 0x000fea0003c00000 */
[----:B------:R0:W1:Y:S02]  /*15be0*/  SHFL.IDX P6, R14, R13, R12, R11 ;  /* 0x0000000c0d0e7389 */ /* 0x00006400000c000b */
[----:B01----:R-:W-:Y:S01]  /*15bf0*/  ENDCOLLECTIVE ;  /* 0x000000000000791b */ /* 0x003fe20003800000 */
.L_x_1169:
[----:B------:R-:W-:-:S04]  /*15c00*/  @!P0 IMAD.X R7, RZ, RZ, R6, P1 ;  /* 0x000000ffff078224 */ /* 0x000fc800008e0606 */
        /* <DEDUP_REMOVED lines=8> */
[----:B------:R-:W-:-:S07]  /*15c90*/  IMAD.MOV.U32 R6, RZ, RZ, R14 ;  /* 0x000000ffff067224 */ /* 0x000fce00078e000e */
[----:B0-----:R-:W-:Y:S05]  /*15ca0*/  WARPSYNC.COLLECTIVE R15, `(.L_x_1170) ;  /* 0x000000000f087348 */ /* 0x001fea0003c00000 */
[----:B------:R1:W2:Y:S02]  /*15cb0*/  SHFL.IDX P6, R14, R13, R12, R11 ;  /* 0x0000000c0d0e7389 */ /* 0x0002a400000c000b */
[----:B012---:R-:W-:Y:S01]  /*15cc0*/  ENDCOLLECTIVE ;  /* 0x000000000000791b */ /* 0x007fe20003800000 */
.L_x_1170:
[----:B------:R-:W-:Y:S05]  /*15cd0*/  BRA `(.L_x_1171) ;  /* 0xffffffc800a47947 */ /* 0x000fea000383ffff */
.L_x_1097:
[----:B0-----:R0:W1:Y:S02]  /*15ce0*/  SYNCS.PHASECHK.TRANS64.TRYWAIT P0, [R17+URZ+0x30820], R0 ;  /* 0x03082000110075a7 */ /* 0x001064000800017f */
[----:B-1----:R-:W-:Y:S05]  /*15cf0*/  @!P0 NANOSLEEP.SYNCS 0x989680 ;  /* 0x009896800000895d */ /* 0x002fea0003900000 */
[----:B------:R-:W1:Y:S02]  /*15d00*/  @!P0 SYNCS.PHASECHK.TRANS64 P0, [R17+URZ+0x30820], R0 ;  /* 0x03082000110085a7 */ /* 0x000e64000800007f */
[----:B-1----:R-:W-:Y:S05]  /*15d10*/  @!P0 BRA `(.L_x_1097) ;  /* 0xfffffffc00f08947 */ /* 0x002fea000383ffff */
[----:B------:R-:W-:Y:S05]  /*15d20*/  BRA `(.L_x_1172) ;  /* 0xffffffcc00087947 */ /* 0x000fea000383ffff */
.L_x_1101:
[----:B0-----:R0:W1:Y:S02]  /*15d30*/  SYNCS.PHASECHK.TRANS64.TRYWAIT P0, [R6+URZ+0x30840], R3 ;  /* 0x03084003060075a7 */ /* 0x001064000800017f */
[----:B-1----:R-:W-:Y:S05]  /*15d40*/  @!P0 NANOSLEEP.SYNCS 0x989680 ;  /* 0x009896800000895d */ /* 0x002fea0003900000 */
[----:B------:R-:W1:Y:S02]  /*15d50*/  @!P0 SYNCS.PHASECHK.TRANS64 P0, [R6+URZ+0x30840], R3 ;  /* 0x03084003060085a7 */ /* 0x000e64000800007f */
[----:B-1----:R-:W-:Y:S05]  /*15d60*/  @!P0 BRA `(.L_x_1101) ;  /* 0xfffffffc00f08947 */ /* 0x002fea000383ffff */
[----:B------:R-:W-:Y:S05]  /*15d70*/  BRA `(.L_x_1173) ;  /* 0xffffffcc00c87947 */ /* 0x000fea000383ffff */
.L_x_1102:
        /* <DEDUP_REMOVED lines=8> */
.L_x_1175:
[----:B------:R-:W-:Y:S05]  /*15e00*/  BSYNC B1 ;  /* 0x0000000000017941 */ /* 0x000fea0003800000 */
.L_x_1174:
[----:B------:R-:W-:Y:S02]  /*15e10*/  IMAD.MOV.U32 R13, RZ, RZ, R7 ;  /* 0x000000ffff0d7224 */ /* 0x000fe400078e0007 */
[----:B------:R-:W-:Y:S02]  /*15e20*/  IMAD.MOV.U32 R12, RZ, RZ, RZ ;  /* 0x000000ffff0c7224 */ /* 0x000fe400078e00ff */
[----:B------:R-:W-:Y:S02]  /*15e30*/  IMAD.MOV.U32 R11, RZ, RZ, 0x181f ;  /* 0x0000181fff0b7424 */ /* 0x000fe400078e00ff */
[----:B------:R-:W-:Y:S02]  /*15e40*/  IMAD.MOV.U32 R15, RZ, RZ, -0x1 ;  /* 0xffffffffff0f7424 */ /* 0x000fe400078e00ff */
[----:B------:R-:W-:Y:S02]  /*15e50*/  IMAD.MOV.U32 R3, RZ, RZ, R14 ;  /* 0x000000ffff037224 */ /* 0x000fe400078e000e */
[----:B------:R-:W-:-:S07]  /*15e60*/  IMAD.SHL.U32 R4, R37, 0x2, RZ ;  /* 0x0000000225047824 */ /* 0x000fce00078e00ff */
[----:B------:R-:W-:Y:S05]  /*15e70*/  WARPSYNC.COLLECTIVE R15, `(.L_x_1176) ;  /* 0x000000000f087348 */ /* 0x000fea0003c00000 */
[----:B------:R0:W1:Y:S02]  /*15e80*/  SHFL.IDX P6, R14, R13, R12, R11 ;  /* 0x0000000c0d0e7389 */ /* 0x00006400000c000b */
[----:B01----:R-:W-:Y:S01]  /*15e90*/  ENDCOLLECTIVE ;  /* 0x000000000000791b */ /* 0x003fe20003800000 */
.L_x_1176:
[----:B------:R-:W-:Y:S02]  /*15ea0*/  IMAD R8, R8, 0x2, R17 ;  /* 0x0000000208087824 */ /* 0x000fe400078e0211 */
[----:B------:R-:W-:Y:S02]  /*15eb0*/  IMAD.MOV.U32 R13, RZ, RZ, R10 ;  /* 0x000000ffff0d7224 */ /* 0x000fe400078e000a */
[----:B------:R-:W-:Y:S01]  /*15ec0*/  IMAD.MOV.U32 R12, RZ, RZ, 0x1 ;  /* 0x00000001ff0c7424 */ /* 0x000fe200078e00ff */
[----:B------:R-:W-:-:S13]  /*15ed0*/  IADD3 R2, P0, R14, R4, RZ ;  /* 0x000000040e027210 */ /* 0x000fda0007f1e0ff */
[----:B------:R-:W-:Y:S05]  /*15ee0*/  WARPSYNC.COLLECTIVE R15, `(.L_x_1177) ;  /* 0x000000000f087348 */ /* 0x000fea0003c00000 */
[----:B------:R0:W1:Y:S02]  /*15ef0*/  SHFL.IDX P6, R14, R13, R12, R11 ;  /* 0x0000000c0d0e7389 */ /* 0x00006400000c000b */
[----:B01----:R-:W-:Y:S01]  /*15f00*/  ENDCOLLECTIVE ;  /* 0x000000000000791b */ /* 0x003fe20003800000 */
.L_x_1177:
[----:B------:R-:W-:-:S05]  /*15f10*/  IMAD.X R3, RZ, RZ, R3, P0 ;  /* 0x000000ffff037224 */ /* 0x000fca00000e0603 */
[----:B------:R-:W-:Y:S01]  /*15f20*/  @!PT LDS RZ, [RZ] ;  /* 0x00000000fffff984 */ /* 0x000fe20000000800 */
[----:B------:R-:W-:Y:S01]  /*15f30*/  @!PT LDS RZ, [RZ] ;  /* 0x00000000fffff984 */ /* 0x000fe20000000800 */
[----:B------:R-:W-:Y:S01]  /*15f40*/  @!PT LDS RZ, [RZ] ;  /* 0x00000000fffff984 */ /* 0x000fe20000000800 */
[----:B------:R-:W-:Y:S04]  /*15f50*/  LDGSTS.E.BYPASS.LTC128B.128 [R8+0x1e400], desc[UR36][R2.64], !P3 ;  /* 0x1e40000002087fae */ /* 0x000fe8000d901d64 */
[----:B------:R-:W-:Y:S01]  /*15f60*/  LDGSTS.E.BYPASS.LTC128B.128 [R8+0x21400], desc[UR36][R2.64+0x80], !P2 ;  /* 0x2140008002087fae */ /* 0x000fe2000d101d64 */
[----:B------:R-:W-:-:S03]  /*15f70*/  IMAD.MOV.U32 R13, RZ, RZ, R7 ;  /* 0x000000ffff0d7224 */ /* 0x000fc600078e0007 */
[----:B------:R0:W-:Y:S02]  /*15f80*/  LDGSTS.E.BYPASS.LTC128B.128 [R8+0x24400], desc[UR36][R2.64+0x100], !P1 ;  /* 0x2440010002087fae */ /* 0x0001e4000c901d64 */
[----:B0-----:R-:W-:-:S07]  /*15f90*/  IMAD.MOV.U32 R3, RZ, RZ, R14 ;  /* 0x000000ffff037224 */ /* 0x001fce00078e000e */
[----:B------:R-:W-:Y:S05]  /*15fa0*/  WARPSYNC.COLLECTIVE R15, `(.L_x_1178) ;  /* 0x000000000f087348 */ /* 0x000fea0003c00000 */
[----:B------:R0:W1:Y:S02]  /*15fb0*/  SHFL.IDX P6, R14, R13, R12, R11 ;  /* 0x0000000c0d0e7389 */ /* 0x00006400000c000b */
[----:B01----:R-:W-:Y:S01]  /*15fc0*/  ENDCOLLECTIVE ;  /* 0x000000000000791b */ /* 0x003fe20003800000 */
.L_x_1178:
[----:B------:R-:W-:Y:S02]  /*15fd0*/  IMAD.MOV.U32 R13, RZ, RZ, R10 ;  /* 0x000000ffff0d7224 */ /* 0x000fe400078e000a */
[----:B------:R-:W-:Y:S01]  /*15fe0*/  IMAD.MOV.U32 R12, RZ, RZ, 0x2 ;  /* 0x00000002ff0c7424 */ /* 0x000fe200078e00ff */
[----:B------:R-:W-:-:S13]  /*15ff0*/  IADD3 R2, P0, R14, R4, RZ ;  /* 0x000000040e027210 */ /* 0x000fda0007f1e0ff */
[----:B------:R-:W-:Y:S05]  /*16000*/  WARPSYNC.COLLECTIVE R15, `(.L_x_1179) ;  /* 0x000000000f087348 */ /* 0x000fea0003c00000 */
[----:B------:R0:W1:Y:S02]  /*16010*/  SHFL.IDX P6, R14, R13, R12, R11 ;  /* 0x0000000c0d0e7389 */ /* 0x00006400000c000b */
[----:B01----:R-:W-:Y:S01]  /*16020*/  ENDCOLLECTIVE ;  /* 0x000000000000791b */ /* 0x003fe20003800000 */
.L_x_1179:
        /* <DEDUP_REMOVED lines=12> */
.L_x_1180:
[----:B------:R-:W-:Y:S02]  /*160f0*/  IMAD.MOV.U32 R13, RZ, RZ, R10 ;  /* 0x000000ffff0d7224 */ /* 0x000fe400078e000a */
[----:B------:R-:W-:Y:S01]  /*16100*/  IMAD.MOV.U32 R12, RZ, RZ, 0x3 ;  /* 0x00000003ff0c7424 */ /* 0x000fe200078e00ff */
[----:B------:R-:W-:-:S13]  /*16110*/  IADD3 R2, P0, R14, R4, RZ ;  /* 0x000000040e027210 */ /* 0x000fda0007f1e0ff */
[----:B------:R-:W-:Y:S05]  /*16120*/  WARPSYNC.COLLECTIVE R15, `(.L_x_1181) ;  /* 0x000000000f087348 */ /* 0x000fea0003c00000 */
[----:B------:R0:W1:Y:S02]  /*16130*/  SHFL.IDX P6, R14, R13, R12, R11 ;  /* 0x0000000c0d0e7389 */ /* 0x00006400000c000b */
[----:B01----:R-:W-:Y:S01]  /*16140*/  ENDCOLLECTIVE ;  /* 0x000000000000791b */ /* 0x003fe20003800000 */
.L_x_1181:
        /* <DEDUP_REMOVED lines=12> */
.L_x_1182:
[----:B------:R-:W-:Y:S02]  /*16210*/  IMAD.MOV.U32 R13, RZ, RZ, R10 ;  /* 0x000000ffff0d7224 */ /* 0x000fe400078e000a */
[----:B------:R-:W-:Y:S01]  /*16220*/  IMAD.MOV.U32 R12, RZ, RZ, 0x4 ;  /* 0x00000004ff0c7424 */ /* 0x000fe200078e00ff */
[----:B------:R-:W-:-:S13]  /*16230*/  IADD3 R2, P0, R14, R4, RZ ;  /* 0x000000040e027210 */ /* 0x000fda0007f1e0ff */
[----:B------:R-:W-:Y:S05]  /*16240*/  WARPSYNC.COLLECTIVE R15, `(.L_x_1183) ;  /* 0x000000000f087348 */ /* 0x000fea0003c00000 */
[----:B------:R0:W1:Y:S02]  /*16250*/  SHFL.IDX P6, R14, R13, R12, R11 ;  /* 0x0000000c0d0e7389 */ /* 0x00006400000c000b */
[----:B01----:R-:W-:Y:S01]  /*16260*/  ENDCOLLECTIVE ;  /* 0x000000000000791b */ /* 0x003fe20003800000 */
.L_x_1183:
        /* <DEDUP_REMOVED lines=12> */
.L_x_1184:
[----:B------:R-:W-:Y:S02]  /*16330*/  IMAD.MOV.U32 R13, RZ, RZ, R10 ;  /* 0x000000ffff0d7224 */ /* 0x000fe400078e000a */
[----:B------:R-:W-:Y:S01]  /*16340*/  IMAD.MOV.U32 R12, RZ, RZ, 0x5 ;  /* 0x00000005ff0c7424 */ /* 0x000fe200078e00ff */
[----:B------:R-:W-:-:S13]  /*16350*/  IADD3 R2, P0, R14, R4, RZ ;  /* 0x000000040e027210 */ /* 0x000fda0007f1e0ff */
[----:B------:R-:W-:Y:S05]  /*16360*/  WARPSYNC.COLLECTIVE R15, `(.L_x_1185) ;  /* 0x000000000f087348 */ /* 0x000fea0003c00000 */
[----:B------:R0:W1:Y:S02]  /*16370*/  SHFL.IDX P6, R14, R13, R12, R11 ;  /* 0x0000000c0d0e7389 */ /* 0x00006400000c000b */
[----:B01----:R-:W-:Y:S01]  /*16380*/  ENDCOLLECTIVE ;  /* 0x000000000000791b */ /* 0x003fe20003800000 */
.L_x_1185:
        /* <DEDUP_REMOVED lines=12> */
.L_x_1186:
[----:B------:R-:W-:Y:S05]  /*16450*/  BRA `(.L_x_1187) ;  /* 0xffffffcc00187947 */ /* 0x000fea000383ffff */
.L_x_1107:
[----:B0-----:R0:W1:Y:S02]  /*16460*/  SYNCS.PHASECHK.TRANS64.TRYWAIT P0, [R6+URZ+0x30860], R3 ;  /* 0x03086003060075a7 */ /* 0x001064000800017f */
[----:B-1----:R-:W-:Y:S05]  /*16470*/  @!P0 NANOSLEEP.SYNCS 0x989680 ;  /* 0x009896800000895d */ /* 0x002fea0003900000 */
[----:B------:R-:W1:Y:S02]  /*16480*/  @!P0 SYNCS.PHASECHK.TRANS64 P0, [R6+URZ+0x30860], R3 ;  /* 0x03086003060085a7 */ /* 0x000e64000800007f */
[----:B-1----:R-:W-:Y:S05]  /*16490*/  @!P0 BRA `(.L_x_1107) ;  /* 0xfffffffc00f08947 */ /* 0x002fea000383ffff */
[----:B------:R-:W-:Y:S05]  /*164a0*/  BRA `(.L_x_1188) ;  /* 0xffffffcc00747947 */ /* 0x000fea000383ffff */
.L_x_1108:
        /* <DEDUP_REMOVED lines=8> */
.L_x_1190:
[----:B------:R-:W-:Y:S05]  /*16530*/  BSYNC B1 ;  /* 0x0000000000017941 */ /* 0x000fea0003800000 */
.L_x_1189:
[----:B------:R-:W-:Y:S02]  /*16540*/  IMAD.MOV.U32 R13, RZ, RZ, R18 ;  /* 0x000000ffff0d7224 */ /* 0x000fe400078e0012 */
[----:B------:R-:W-:Y:S02]  /*16550*/  IMAD.MOV.U32 R12, RZ, RZ, RZ ;  /* 0x000000ffff0c7224 */ /* 0x000fe400078e00ff */
[----:B------:R-:W-:Y:S02]  /*16560*/  IMAD.MOV.U32 R11, RZ, RZ, 0x181f ;  /* 0x0000181fff0b7424 */ /* 0x000fe400078e00ff */
[----:B------:R-:W-:Y:S02]  /*16570*/  IMAD.MOV.U32 R15, RZ, RZ, -0x1 ;  /* 0xffffffffff0f7424 */ /* 0x000fe400078e00ff */
[----:B------:R-:W-:Y:S02]  /*16580*/  IMAD.MOV.U32 R3, RZ, RZ, R14 ;  /* 0x000000ffff037224 */ /* 0x000fe400078e000e */
[----:B------:R-:W-:-:S07]  /*16590*/  IMAD R7, R7, 0x2, R17 ;  /* 0x0000000207077824 */ /* 0x000fce00078e0211 */
[----:B------:R-:W-:Y:S05]  /*165a0*/  WARPSYNC.COLLECTIVE R15, `(.L_x_1191) ;  /* 0x000000000f087348 */ /* 0x000fea0003c00000 */
[----:B------:R0:W1:Y:S02]  /*165b0*/  SHFL.IDX P6, R14, R13, R12, R11 ;  /* 0x0000000c0d0e7389 */ /* 0x00006400000c000b */
[----:B01----:R-:W-:Y:S01]  /*165c0*/  ENDCOLLECTIVE ;  /* 0x000000000000791b */ /* 0x003fe20003800000 */
.L_x_1191:
[----:B------:R-:W-:Y:S02]  /*165d0*/  IMAD.MOV.U32 R13, RZ, RZ, R19 ;  /* 0x000000ffff0d7224 */ /* 0x000fe400078e0013 */
[----:B------:R-:W-:Y:S01]  /*165e0*/  IMAD.MOV.U32 R12, RZ, RZ, 0x1 ;  /* 0x00000001ff0c7424 */ /* 0x000fe200078e00ff */
[----:B------:R-:W-:-:S13]  /*165f0*/  IADD3 R2, P0, R14, R4, RZ ;  /* 0x000000040e027210 */ /* 0x000fda0007f1e0ff */
[----:B------:R-:W-:Y:S05]  /*16600*/  WARPSYNC.COLLECTIVE R15, `(.L_x_1192) ;  /* 0x000000000f087348 */ /* 0x000fea0003c00000 */
[----:B------:R0:W1:Y:S02]  /*16610*/  SHFL.IDX P6, R14, R13, R12, R11 ;  /* 0x0000000c0d0e7389 */ /* 0x00006400000c000b */
[----:B01----:R-:W-:Y:S01]  /*16620*/  ENDCOLLECTIVE ;  /* 0x000000000000791b */ /* 0x003fe20003800000 */
.L_x_1192:
        /* <DEDUP_REMOVED lines=15> */
.L_x_1193:
[----:B------:R-:W-:Y:S02]  /*16720*/  IMAD.MOV.U32 R13, RZ, RZ, R19 ;  /* 0x000000ffff0d7224 */ /* 0x000fe400078e0013 */
[----:B------:R-:W-:Y:S01]  /*16730*/  IMAD.MOV.U32 R12, RZ, RZ, 0x2 ;  /* 0x00000002ff0c7424 */ /* 0x000fe200078e00ff */
[----:B------:R-:W-:-:S13]  /*16740*/  IADD3 R2, P0, R14, R4, RZ ;  /* 0x000000040e027210 */ /* 0x000fda0007f1e0ff */
[----:B------:R-:W-:Y:S05]  /*16750*/  WARPSYNC.COLLECTIVE R15, `(.L_x_1194) ;  /* 0x000000000f087348 */ /* 0x000fea0003c00000 */
[----:B------:R0:W1:Y:S02]  /*16760*/  SHFL.IDX P6, R14, R13, R12, R11 ;  /* 0x0000000c0d0e7389 */ /* 0x00006400000c000b */
[----:B01----:R-:W-:Y:S01]  /*16770*/  ENDCOLLECTIVE ;  /* 0x000000000000791b */ /* 0x003fe20003800000 */
.L_x_1194:
        /* <DEDUP_REMOVED lines=15> */
.L_x_1195:
[----:B------:R-:W-:Y:S02]  /*16870*/  IMAD.MOV.U32 R13, RZ, RZ, R19 ;  /* 0x000000ffff0d7224 */ /* 0x000fe400078e0013 */
[----:B------:R-:W-:Y:S01]  /*16880*/  IMAD.MOV.U32 R12, RZ, RZ, 0x3 ;  /* 0x00000003ff0c7424 */ /* 0x000fe200078e00ff */
[----:B------:R-:W-:-:S13]  /*16890*/  IADD3 R2, P0, R14, R4, RZ ;  /* 0x000000040e027210 */ /* 0x000fda0007f1e0ff */
[----:B------:R-:W-:Y:S05]  /*168a0*/  WARPSYNC.COLLECTIVE R15, `(.L_x_1196) ;  /* 0x000000000f087348 */ /* 0x000fea0003c00000 */
[----:B------:R0:W1:Y:S02]  /*168b0*/  SHFL.IDX P6, R14, R13, R12, R11 ;  /* 0x0000000c0d0e7389 */ /* 0x00006400000c000b */
[----:B01----:R-:W-:Y:S01]  /*168c0*/  ENDCOLLECTIVE ;  /* 0x000000000000791b */ /* 0x003fe20003800000 */
.L_x_1196:
        /* <DEDUP_REMOVED lines=15> */
.L_x_1197:
[----:B------:R-:W-:Y:S02]  /*169c0*/  IMAD.MOV.U32 R13, RZ, RZ, R19 ;  /* 0x000000ffff0d7224 */ /* 0x000fe400078e0013 */
[----:B------:R-:W-:Y:S01]  /*169d0*/  IMAD.MOV.U32 R12, RZ, RZ, 0x4 ;  /* 0x00000004ff0c7424 */ /* 0x000fe200078e00ff */
[----:B------:R-:W-:-:S13]  /*169e0*/  IADD3 R2, P0, R14, R4, RZ ;  /* 0x000000040e027210 */ /* 0x000fda0007f1e0ff */
[----:B------:R-:W-:Y:S05]  /*169f0*/  WARPSYNC.COLLECTIVE R15, `(.L_x_1198) ;  /* 0x000000000f087348 */ /* 0x000fea0003c00000 */
[----:B------:R0:W1:Y:S02]  /*16a00*/  SHFL.IDX P6, R14, R13, R12, R11 ;  /* 0x0000000c0d0e7389 */ /* 0x00006400000c000b */
[----:B01----:R-:W-:Y:S01]  /*16a10*/  ENDCOLLECTIVE ;  /* 0x000000000000791b */ /* 0x003fe20003800000 */
.L_x_1198:
        /* <DEDUP_REMOVED lines=15> */
.L_x_1199:
[----:B------:R-:W-:Y:S02]  /*16b10*/  IMAD.MOV.U32 R13, RZ, RZ, R19 ;  /* 0x000000ffff0d7224 */ /* 0x000fe400078e0013 */
[----:B------:R-:W-:Y:S01]  /*16b20*/  IMAD.MOV.U32 R12, RZ, RZ, 0x5 ;  /* 0x00000005ff0c7424 */ /* 0x000fe200078e00ff */
[----:B------:R-:W-:-:S13]  /*16b30*/  IADD3 R2, P0, R14, R4, RZ ;  /* 0x000000040e027210 */ /* 0x000fda0007f1e0ff */
[----:B------:R-:W-:Y:S05]  /*16b40*/  WARPSYNC.COLLECTIVE R15, `(.L_x_1200) ;  /* 0x000000000f087348 */ /* 0x000fea0003c00000 */
[----:B------:R0:W1:Y:S02]  /*16b50*/  SHFL.IDX P6, R14, R13, R12, R11 ;  /* 0x0000000c0d0e7389 */ /* 0x00006400000c000b */
[----:B01----:R-:W-:Y:S01]  /*16b60*/  ENDCOLLECTIVE ;  /* 0x000000000000791b */ /* 0x003fe20003800000 */
.L_x_1200:
        /* <DEDUP_REMOVED lines=12> */
.L_x_1201:
[----:B------:R-:W-:Y:S01]  /*16c30*/  @!PT LDS RZ, [RZ] ;  /* 0x00000000fffff984 */ /* 0x000fe20000000800 */
[----:B------:R-:W-:Y:S01]  /*16c40*/  @!PT LDS RZ, [RZ] ;  /* 0x00000000fffff984 */ /* 0x000fe20000000800 */
[----:B------:R-:W-:Y:S01]  /*16c50*/  @!PT LDS RZ, [RZ] ;  /* 0x00000000fffff984 */ /* 0x000fe20000000800 */
[----:B------:R0:W-:Y:S01]  /*16c60*/  LDGSTS.E.BYPASS.LTC128B.128 [R7+0x5400], desc[UR36][R2.64+0x80], !P0 ;  /* 0x0540008002077fae */ /* 0x0001e2000c101d64 */
[----:B------:R-:W-:-:S13]  /*16c70*/  ISETP.LT.OR P0, PT, R8, 0x41, P1 ;  /* 0x000000410800780c */ /* 0x000fda0000f01670 */
[----:B------:R0:W-:Y:S01]  /*16c80*/  LDGSTS.E.BYPASS.LTC128B.128 [R7+0x8400], desc[UR36][R2.64+0x100], !P0 ;  /* 0x0840010002077fae */ /* 0x0001e2000c101d64 */
[----:B------:R-:W-:Y:S05]  /*16c90*/  BRA `(.L_x_1202) ;  /* 0xffffffc800747947 */ /* 0x000fea000383ffff */
.L_x_1116:
[----:B0-----:R0:W1:Y:S02]  /*16ca0*/  SYNCS.PHASECHK.TRANS64.TRYWAIT P0, [R4+URZ+0x30860], R3 ;  /* 0x03086003040075a7 */ /* 0x001064000800017f */
[----:B-1----:R-:W-:Y:S05]  /*16cb0*/  @!P0 NANOSLEEP.SYNCS 0x989680 ;  /* 0x009896800000895d */ /* 0x002fea0003900000 */
[----:B------:R-:W1:Y:S02]  /*16cc0*/  @!P0 SYNCS.PHASECHK.TRANS64 P0, [R4+URZ+0x30860], R3 ;  /* 0x03086003040085a7 */ /* 0x000e64000800007f */
[----:B-1----:R-:W-:Y:S05]  /*16cd0*/  @!P0 BRA `(.L_x_1116) ;  /* 0xfffffffc00f08947 */ /* 0x002fea000383ffff */
[----:B------:R-:W-:Y:S05]  /*16ce0*/  BRA `(.L_x_1203) ;  /* 0xffffffcc00947947 */ /* 0x000fea000383ffff */
.L_x_1117:
[----:B------:R-:W-:Y:S01]  /*16cf0*/  BSSY B0, `(.L_x_1204) ;  /* 0x0000008000007945 */ /* 0x000fe20003800000 */
[----:B------:R-:W-:Y:S02]  /*16d00*/  IMAD.MOV.U32 R13, RZ, RZ, R19 ;  /* 0x000000ffff0d7224 */ /* 0x000fe400078e0013 */
[----:B------:R-:W-:Y:S02]  /*16d10*/  IMAD.MOV.U32 R12, RZ, RZ, RZ ;  /* 0x000000ffff0c7224 */ /* 0x000fe400078e00ff */
[----:B------:R-:W-:Y:S02]  /*16d20*/  IMAD.MOV.U32 R11, RZ, RZ, 0x181f ;  /* 0x0000181fff0b7424 */ /* 0x000fe400078e00ff */
[----:B------:R-:W-:-:S07]  /*16d30*/  IMAD.MOV.U32 R15, RZ, RZ, -0x1 ;  /* 0xffffffffff0f7424 */ /* 0x000fce00078e00ff */
[----:B0-----:R-:W-:Y:S05]  /*16d40*/  WARPSYNC.COLLECTIVE R15, `(.L_x_1205) ;  /* 0x000000000f087348 */ /* 0x001fea0003c00000 */
[----:B------:R1:W2:Y:S02]  /*16d50*/  SHFL.IDX P6, R14, R13, R12, R11 ;  /* 0x0000000c0d0e7389 */ /* 0x0002a400000c000b */
[----:B012---:R-:W-:Y:S01]  /*16d60*/  ENDCOLLECTIVE ;  /* 0x000000000000791b */ /* 0x007fe20003800000 */
.L_x_1205:
[----:B------:R-:W-:Y:S05]  /*16d70*/  BSYNC B0 ;  /* 0x0000000000007941 */ /* 0x000fea0003800000 */
.L_x_1204:
        /* <DEDUP_REMOVED lines=9> */
.L_x_1206:
[----:B------:R-:W-:Y:S02]  /*16e10*/  IMAD.MOV.U32 R13, RZ, RZ, R19 ;  /* 0x000000ffff0d7224 */ /* 0x000fe400078e0013 */
[----:B------:R-:W-:Y:S01]  /*16e20*/  IMAD.MOV.U32 R12, RZ, RZ, 0x1 ;  /* 0x00000001ff0c7424 */ /* 0x000fe200078e00ff */
[----:B------:R-:W-:-:S13]  /*16e30*/  IADD3 R2, P0, R14, R6, RZ ;  /* 0x000000060e027210 */ /* 0x000fda0007f1e0ff */
[----:B------:R-:W-:Y:S05]  /*16e40*/  WARPSYNC.COLLECTIVE R15, `(.L_x_1207) ;  /* 0x000000000f087348 */ /* 0x000fea0003c00000 */
[----:B------:R0:W1:Y:S02]  /*16e50*/  SHFL.IDX P6, R14, R13, R12, R11 ;  /* 0x0000000c0d0e7389 */ /* 0x00006400000c000b */
[----:B01----:R-:W-:Y:S01]  /*16e60*/  ENDCOLLECTIVE ;  /* 0x000000000000791b */ /* 0x003fe20003800000 */
.L_x_1207:
[----:B------:R-:W-:Y:S01]  /*16e70*/  IMAD.X R3, RZ, RZ, R0, P0 ;  /* 0x000000ffff037224 */ /* 0x000fe200000e0600 */
[----:B------:R-:W-:Y:S01]  /*16e80*/  ISETP.LT.OR P0, PT, R5, 0x1, P4 ;  /* 0x000000010500780c */ /* 0x000fe20002701670 */
[----:B------:R-:W-:Y:S02]  /*16e90*/  IMAD R0, R8, 0x2, R17 ;  /* 0x0000000208007824 */ /* 0x000fe400078e0211 */
[----:B------:R-:W-:-:S10]  /*16ea0*/  IMAD.MOV.U32 R13, RZ, RZ, R18 ;  /* 0x000000ffff0d7224 */ /* 0x000fd400078e0012 */
        /* <DEDUP_REMOVED lines=9> */
.L_x_1208:
        /* <DEDUP_REMOVED lines=12> */
.L_x_1209:
        /* <DEDUP_REMOVED lines=12> */
.L_x_1210:
        /* <DEDUP_REMOVED lines=12> */
.L_x_1211:
        /* <DEDUP_REMOVED lines=12> */
.L_x_1212:
        /* <DEDUP_REMOVED lines=12> */
.L_x_1213:
        /* <DEDUP_REMOVED lines=12> */
.L_x_1214:
        /* <DEDUP_REMOVED lines=12> */
.L_x_1215:
        /* <DEDUP_REMOVED lines=12> */
.L_x_1216:
[----:B------:R-:W-:Y:S01]  /*17540*/  @!PT LDS RZ, [RZ] ;  /* 0x00000000fffff984 */ /* 0x000fe20000000800 */
[----:B------:R-:W-:Y:S01]  /*17550*/  @!PT LDS RZ, [RZ] ;  /* 0x00000000fffff984 */ /* 0x000fe20000000800 */
[----:B------:R-:W-:Y:S01]  /*17560*/  @!PT LDS RZ, [RZ] ;  /* 0x00000000fffff984 */ /* 0x000fe20000000800 */
[----:B------:R0:W-:Y:S01]  /*17570*/  LDGSTS.E.BYPASS.LTC128B.128 [R0+0x5400], desc[UR36][R2.64+0x80], !P0 ;  /* 0x0540008002007fae */ /* 0x0001e2000c101d64 */
[----:B------:R-:W-:-:S13]  /*17580*/  ISETP.LT.OR P0, PT, R5, 0x41, P1 ;  /* 0x000000410500780c */ /* 0x000fda0000f01670 */
[----:B------:R0:W-:Y:S01]  /*17590*/  LDGSTS.E.BYPASS.LTC128B.128 [R0+0x8400], desc[UR36][R2.64+0x100], !P0 ;  /* 0x0840010002007fae */ /* 0x0001e2000c101d64 */
[----:B------:R-:W-:Y:S05]  /*175a0*/  BRA `(.L_x_1217) ;  /* 0xffffffc8005c7947 */ /* 0x000fea000383ffff */
.L_x_1122:
[----:B------:R-:W-:Y:S01]  /*175b0*/  BSSY B0, `(.L_x_1218) ;  /* 0x0000008000007945 */ /* 0x000fe20003800000 */
[----:B------:R-:W-:Y:S02]  /*175c0*/  IMAD.MOV.U32 R13, RZ, RZ, R34 ;  /* 0x000000ffff0d7224 */ /* 0x000fe400078e0022 */
[----:B------:R-:W-:Y:S02]  /*175d0*/  IMAD.MOV.U32 R12, RZ, RZ, RZ ;  /* 0x000000ffff0c7224 */ /* 0x000fe400078e00ff */
[----:B------:R-:W-:Y:S02]  /*175e0*/  IMAD.MOV.U32 R11, RZ, RZ, 0x1f ;  /* 0x0000001fff0b7424 */ /* 0x000fe400078e00ff */
[----:B------:R-:W-:-:S07]  /*175f0*/  IMAD.MOV.U32 R15, RZ, RZ, -0x1 ;  /* 0xffffffffff0f7424 */ /* 0x000fce00078e00ff */
[----:B-----5:R-:W-:Y:S05]  /*17600*/  WARPSYNC.COLLECTIVE R15, `(.L_x_1219) ;  /* 0x000000000f087348 */ /* 0x020fea0003c00000 */
[----:B------:R0:W1:Y:S02]  /*17610*/  SHFL.IDX P6, R14, R13, R12, R11 ;  /* 0x0000000c0d0e7389 */ /* 0x00006400000c000b */
[----:B01---5:R-:W-:Y:S01]  /*17620*/  ENDCOLLECTIVE ;  /* 0x000000000000791b */ /* 0x023fe20003800000 */
.L_x_1219:
[----:B------:R-:W-:Y:S05]  /*17630*/  BSYNC B0 ;  /* 0x0000000000007941 */ /* 0x000fea0003800000 */
.L_x_1218:
[----:B------:R-:W-:Y:S05]  /*17640*/  BRA `(.L_x_1220) ;  /* 0xffffffc800e47947 */ /* 0x000fea000383ffff */
.L_x_1125:
[----:B-1----:R1:W2:Y:S02]  /*17650*/  SYNCS.PHASECHK.TRANS64.TRYWAIT P0, [R4+URZ+0x30820], R0 ;  /* 0x03082000040075a7 */ /* 0x0022a4000800017f */
[----:B--2---:R-:W-:Y:S05]  /*17660*/  @!P0 NANOSLEEP.SYNCS 0x989680 ;  /* 0x009896800000895d */ /* 0x004fea0003900000 */
[----:B------:R-:W2:Y:S02]  /*17670*/  @!P0 SYNCS.PHASECHK.TRANS64 P0, [R4+URZ+0x30820], R0 ;  /* 0x03082000040085a7 */ /* 0x000ea4000800007f */
[----:B--2---:R-:W-:Y:S05]  /*17680*/  @!P0 BRA `(.L_x_1125) ;  /* 0xfffffffc00f08947 */ /* 0x004fea000383ffff */
[----:B------:R-:W-:Y:S05]  /*17690*/  BRA `(.L_x_1221) ;  /* 0xffffffcc002c7947 */ /* 0x000fea000383ffff */
.L_x_1126:
[----:B------:R-:W2:Y:S01]  /*176a0*/  S2R R2, SR_TID.X ;  /* 0x0000000000027919 */ /* 0x000ea20000002100 */
[----:B------:R-:W-:Y:S01]  /*176b0*/  BSSY B0, `(.L_x_1222) ;  /* 0x000000a000007945 */ /* 0x000fe20003800000 */
        /* <DEDUP_REMOVED lines=9> */
.L_x_1223:
[----:B------:R-:W-:Y:S05]  /*17750*/  BSYNC B0 ;  /* 0x0000000000007941 */ /* 0x000fea0003800000 */
.L_x_1222:
[----:B------:R-:W-:Y:S05]  /*17760*/  BRA `(.L_x_1224) ;  /* 0xffffffcc00147947 */ /* 0x000fea000383ffff */
.L_x_1129:
[----:B------:R-:W-:Y:S01]  /*17770*/  BSSY B1, `(.L_x_1225) ;  /* 0x0000006000017945 */ /* 0x000fe20003800000 */
[----:B------:R-:W-:-:S07]  /*17780*/  IMAD.MOV.U32 R15, RZ, RZ, -0x1 ;  /* 0xffffffffff0f7424 */ /* 0x000fce00078e00ff */
[----:B01---5:R-:W-:Y:S05]  /*17790*/  WARPSYNC.COLLECTIVE R15, `(.L_x_1226) ;  /* 0x000000000f0c7348 */ /* 0x023fea0003c00000 */
[----:B------:R-:W-:Y:S02]  /*177a0*/  ELECT P6, UR62, PT ;  /* 0x00000000003e782f */ /* 0x000fe400038c0000 */
[----:B------:R-:W-:Y:S01]  /*177b0*/  MOV R14, UR62 ;  /* 0x0000003e000e7c02 */ /* 0x000fe20008000f00 */
[----:B01---5:R-:W-:Y:S10]  /*177c0*/  ENDCOLLECTIVE ;  /* 0x000000000000791b */ /* 0x023ff40003800000 */
.L_x_1226:
[----:B------:R-:W-:Y:S05]  /*177d0*/  BSYNC B1 ;  /* 0x0000000000017941 */ /* 0x000fea0003800000 */
.L_x_1225:
[----:B------:R-:W-:Y:S05]  /*177e0*/  BRA `(.L_x_1227) ;  /* 0xffffffcc000c7947 */ /* 0x000fea000383ffff */
.L_x_1131:
[----:B-1----:R1:W2:Y:S02]  /*177f0*/  SYNCS.PHASECHK.TRANS64.TRYWAIT P1, [R5+URZ+0x30840], R0 ;  /* 0x03084000050075a7 */ /* 0x0022a4000802017f */
[----:B--2---:R-:W-:Y:S05]  /*17800*/  @!P1 NANOSLEEP.SYNCS 0x989680 ;  /* 0x009896800000995d */ /* 0x004fea0003900000 */
[----:B------:R-:W2:Y:S02]  /*17810*/  @!P1 SYNCS.PHASECHK.TRANS64 P1, [R5+URZ+0x30840], R0 ;  /* 0x03084000050095a7 */ /* 0x000ea4000802007f */
[----:B--2---:R-:W-:Y:S05]  /*17820*/  @!P1 BRA `(.L_x_1131) ;  /* 0xfffffffc00f09947 */ /* 0x004fea000383ffff */
[----:B------:R-:W-:Y:S05]  /*17830*/  BRA `(.L_x_1228) ;  /* 0xffffffcc00347947 */ /* 0x000fea000383ffff */
.L_x_1133:
[----:B--2---:R2:W3:Y:S02]  /*17840*/  SYNCS.PHASECHK.TRANS64.TRYWAIT P1, [R23+URZ+0x30840], R2 ;  /* 0x03084002170075a7 */ /* 0x0044e4000802017f */
[----:B---3--:R-:W-:Y:S05]  /*17850*/  @!P1 NANOSLEEP.SYNCS 0x989680 ;  /* 0x009896800000995d */ /* 0x008fea0003900000 */
[----:B------:R-:W3:Y:S02]  /*17860*/  @!P1 SYNCS.PHASECHK.TRANS64 P1, [R23+URZ+0x30840], R2 ;  /* 0x03084002170095a7 */ /* 0x000ee4000802007f */
[----:B---3--:R-:W-:Y:S05]  /*17870*/  @!P1 BRA `(.L_x_1133) ;  /* 0xfffffffc00f09947 */ /* 0x008fea000383ffff */
[----:B------:R-:W-:Y:S05]  /*17880*/  BRA `(.L_x_1229) ;  /* 0xffffffcc00407947 */ /* 0x000fea000383ffff */
.L_x_1135:
[----:B---3--:R3:W4:Y:S02]  /*17890*/  SYNCS.PHASECHK.TRANS64.TRYWAIT P1, [R5+URZ+0x30860], R0 ;  /* 0x03086000050075a7 */ /* 0x008724000802017f */
[----:B----4-:R-:W-:Y:S05]  /*178a0*/  @!P1 NANOSLEEP.SYNCS 0x989680 ;  /* 0x009896800000995d */ /* 0x010fea0003900000 */
[----:B------:R-:W4:Y:S02]  /*178b0*/  @!P1 SYNCS.PHASECHK.TRANS64 P1, [R5+URZ+0x30860], R0 ;  /* 0x03086000050095a7 */ /* 0x000f24000802007f */
[----:B----4-:R-:W-:Y:S05]  /*178c0*/  @!P1 BRA `(.L_x_1135) ;  /* 0xfffffffc00f09947 */ /* 0x010fea000383ffff */
[----:B------:R-:W-:Y:S05]  /*178d0*/  BRA `(.L_x_1230) ;  /* 0xffffffcc003c7947 */ /* 0x000fea000383ffff */
.L_x_1231:
        /* <DEDUP_REMOVED lines=10> */
.L_x_3235:


//--------------------- .text._ZN7cutlass13device_kernelIN5flash11enable_sm90INS1_16FlashAttnFwdSm90INS1_25CollectiveMainloopFwdSm90ILi2EN4cute5tupleIJNS5_1CILi1EEES8_S8_EEENS6_IJNS7_ILi128EEENS7_ILi96EEENS7_ILi192EEEEEELi192ENS_6half_tEfNS_4arch4Sm90ELb0ELb1ELb0ELb1ELb1ELb0ELb0ELb1ELb1ELb1ELb0ELb0EEENS1_21CollectiveEpilogueFwdINS6_IJSA_SC_SB_EEES9_SE_SG_Li256ELb1ELb1ELb0ELb0EEENS1_36VarlenDynamicPersistentTileSchedulerILi128ELi96ELi256ELi128ELb0ELb1ELb1ELb1ELb0ELb1EEEEEEEEEvNT_6ParamsE --------------------------
	.section	.text._ZN7cutlass13device_kernelIN5flash11enable_sm90INS1_16FlashAttnFwdSm90INS1_25CollectiveMainloopFwdSm90ILi2EN4cute5tupleIJNS5_1CILi1EEES8_S8_EEENS6_IJNS7_ILi128EEENS7_ILi96EEENS7_ILi192EEEEEELi192ENS_6half_tEfNS_4arch4Sm90ELb0ELb1ELb0ELb1ELb1ELb0ELb0ELb1ELb1ELb1ELb0ELb0EEENS1_21CollectiveEpilogueFwdINS6_IJSA_SC_SB_EEES9_SE_SG_Li256ELb1ELb1ELb0ELb0EEENS1_36VarlenDynamicPersistentTileSchedulerILi128ELi96ELi256ELi128ELb0ELb1ELb1ELb1ELb0ELb1EEEEEEEEEvNT_6ParamsE,"ax",@progbits
	.align	128
.text._ZN7cutlass13device_kernelIN5flash11enable_sm90INS1_16FlashAttnFwdSm90INS1_25CollectiveMainloopFwdSm90ILi2EN4cute5tupleIJNS5_1CILi1EEES8_S8_EEENS6_IJNS7_ILi128EEENS7_ILi96EEENS7_ILi192EEEEEELi192ENS_6half_tEfNS_4arch4Sm90ELb0ELb1ELb0ELb1ELb1ELb0ELb0ELb1ELb1ELb1ELb0ELb0EEENS1_21CollectiveEpilogueFwdINS6_IJSA_SC_SB_EEES9_SE_SG_Li256ELb1ELb1ELb0ELb0EEENS1_36VarlenDynamicPersistentTileSchedulerILi128ELi96ELi256ELi128ELb0ELb1ELb1ELb1ELb0ELb1EEEEEEEEEvNT_6ParamsE:
        .type           _ZN7cutlass13device_kernelIN5flash11enable_sm90INS1_16FlashAttnFwdSm90INS1_25CollectiveMainloopFwdSm90ILi2EN4cute5tupleIJNS5_1CILi1EEES8_S8_EEENS6_IJNS7_ILi128EEENS7_ILi96EEENS7_ILi192EEEEEELi192ENS_6half_tEfNS_4arch4Sm90ELb0ELb1ELb0ELb1ELb1ELb0ELb0ELb1ELb1ELb1ELb0ELb0EEENS1_21CollectiveEpilogueFwdINS6_IJSA_SC_SB_EEES9_SE_SG_Li256ELb1ELb1ELb0ELb0EEENS1_36VarlenDynamicPersistentTileSchedulerILi128ELi96ELi256ELi128ELb0ELb1ELb1ELb1ELb0ELb1EEEEEEEEEvNT_6ParamsE,@function
        .size           _ZN7cutlass13device_kernelIN5flash11enable_sm90INS1_16FlashAttnFwdSm90INS1_25CollectiveMainloopFwdSm90ILi2EN4cute5tupleIJNS5_1CILi1EEES8_S8_EEENS6_IJNS7_ILi128EEENS7_ILi96EEENS7_ILi192EEEEEELi192ENS_6half_tEfNS_4arch4Sm90ELb0ELb1ELb0ELb1ELb1ELb0ELb0ELb1ELb1ELb1ELb0ELb0EEENS1_21CollectiveEpilogueFwdINS6_IJSA_SC_SB_EEES9_SE_SG_Li256ELb1ELb1ELb0ELb0EEENS1_36VarlenDynamicPersistentTileSchedulerILi128ELi96ELi256ELi128ELb0ELb1ELb1ELb1ELb0ELb1EEEEEEEEEvNT_6ParamsE,(.L_x_3236 - _ZN7cutlass13device_kernelIN5flash11enable_sm90INS1_16FlashAttnFwdSm90INS1_25CollectiveMainloopFwdSm90ILi2EN4cute5tupleIJNS5_1CILi1EEES8_S8_EEENS6_IJNS7_ILi128EEENS7_ILi96EEENS7_ILi192EEEEEELi192ENS_6half_tEfNS_4arch4Sm90ELb0ELb1ELb0ELb1ELb1ELb0ELb0ELb1ELb1ELb1ELb0ELb0EEENS1_21CollectiveEpilogueFwdINS6_IJSA_SC_SB_EEES9_SE_SG_Li256ELb1ELb1ELb0ELb0EEENS1_36VarlenDynamicPersistentTileSchedulerILi128ELi96ELi256ELi128ELb0ELb1ELb1ELb1ELb0ELb1EEEEEEEEEvNT_6ParamsE)
        .other          _ZN7cutlass13device_kernelIN5flash11enable_sm90INS1_16FlashAttnFwdSm90INS1_25CollectiveMainloopFwdSm90ILi2EN4cute5tupleIJNS5_1CILi1EEES8_S8_EEENS6_IJNS7_ILi128EEENS7_ILi96EEENS7_ILi192EEEEEELi192ENS_6half_tEfNS_4arch4Sm90ELb0ELb1ELb0ELb1ELb1ELb0ELb0ELb1ELb1ELb1ELb0ELb0EEENS1_21CollectiveEpilogueFwdINS6_IJSA_SC_SB_EEES9_SE_SG_Li256ELb1ELb1ELb0ELb0EEENS1_36VarlenDynamicPersistentTileSchedulerILi128ELi96ELi256ELi128ELb0ELb1ELb1ELb1ELb0ELb1EEEEEEEEEvNT_6ParamsE,@"STO_CUDA_ENTRY STV_DEFAULT"
_ZN7cutlass13device_kernelIN5flash11enable_sm90INS1_16FlashAttnFwdSm90INS1_25CollectiveMainloopFwdSm90ILi2EN4cute5tupleIJNS5_1CILi1EEES8_S8_EEENS6_IJNS7_ILi128EEENS7_ILi96EEENS7_ILi192EEEEEELi192ENS_6half_tEfNS_4arch4Sm90ELb0ELb1ELb0ELb1ELb1ELb0ELb0ELb1ELb1ELb1ELb0ELb0EEENS1_21CollectiveEpilogueFwdINS6_IJSA_SC_SB_EEES9_SE_SG_Li256ELb1ELb1ELb0ELb0EEENS1_36VarlenDynamicPersistentTileSchedulerILi128ELi96ELi256ELi128ELb0ELb1ELb1ELb1ELb0ELb1EEEEEEEEEvNT_6ParamsE:
        /* <DEDUP_REMOVED lines=45> */
.L_x_1232:
        /* <DEDUP_REMOVED lines=22> */
.L_x_1233:
        /* <DEDUP_REMOVED lines=18> */
.L_x_1234:
        /* <DEDUP_REMOVED lines=22> */
.L_x_1235:
        /* <DEDUP_REMOVED lines=22> */
.L_x_1236:
[----:B------:R-:W-:Y:S01]  /*0810*/  ISETP.NE.AND P0, PT, R3, RZ, PT ;  /* 0x000000ff0300720c */ /* 0x000fe20003f05270 */
[----:B------:R-:W-:Y:S01]  /*0820*/  IMAD.MOV.U32 R3, RZ, RZ, 0x1 ;  /* 0x00000001ff037424 */ /* 0x000fe200078e00ff */
[----:B------:R-:W-:Y:S01]  /*0830*/  NOP ;  /* 0x0000000000007918 */ /* 0x000fe20000000000 */
[----:B------:R-:W-:-:S03]  /*0840*/  ULDC.64 UR36, c[0x0][0x208] ;  /* 0x0000820000247ab9 */ /* 0x000fc60000000a00 */
[----:B------:R-:W-:-:S05]  /*0850*/  SEL R3, R3, 0x2, !P0 ;  /* 0x0000000203037807 */ /* 0x000fca0004000000 */
[----:B------:R0:W-:Y:S02]  /*0860*/  STL [R1+0x10], R3 ;  /* 0x0000100301007387 */ /* 0x0001e40000100800 */
[----:B01234-:R-:W-:Y:S06]  /*0870*/  BAR.SYNC.DEFER_BLOCKING 0x0 ;  /* 0x0000000000007b1d */ /* 0x01ffec0000010000 */
[----:B------:R-:W-:Y:S05]  /*0880*/  @!P0 BRA `(.L_x_1237) ;  /* 0x000000f800108947 */ /* 0x000fea0003800000 */
.L_x_1238:
[----:B------:R-:W-:-:S08]  /*0890*/  NOP ;  /* 0x0000000000007918 */ /* 0x000fd00000000000 */
[----:B------:R-:W0:Y:S02]  /*08a0*/  USETMAXREG.TRY_ALLOC.CTAPOOL UP0, 0xe8 ;  /* 0x000000e8000079c8 */ /* 0x000e240008000600 */
[----:B0-----:R-:W-:-:S13]  /*08b0*/  PLOP3.LUT P0, PT, PT, PT, UP0, 0x80, 0x0 ;  /* 0x000000000000781c */ /* 0x001fda0003f0f008 */
[----:B------:R-:W-:Y:S05]  /*08c0*/  @!P0 BRA `(.L_x_1238) ;  /* 0xfffffffc00f08947 */ /* 0x000fea000383ffff */
[----:B------:R-:W0:Y:S08]  /*08d0*/  S2UR UR5, SR_CgaCtaId ;  /* 0x00000000000579c3 */ /* 0x000e300000008800 */
[----:B------:R-:W-:Y:S06]  /*08e0*/  BAR.ARV 0x8, 0x180 ;  /* 0x0206000000007b1d */ /* 0x000fec0000002000 */
[----:B------:R-:W-:-:S02]  /*08f0*/  UMOV UR4, 0x400 ;  /* 0x0000040000047882 */ /* 0x000fc40000000000 */
[----:B------:R-:W-:Y:S01]  /*0900*/  BAR.SYNC.DEFER_BLOCKING 0x5, 0x180 ;  /* 0x0146000000007b1d */ /* 0x000fe20000010000 */
[----:B0-----:R-:W-:-:S09]  /*0910*/  ULEA UR4, UR5, UR4, 0x18 ;  /* 0x0000000405047291 */ /* 0x001fd2000f8ec03f */
[----:B------:R-:W0:Y:S01]  /*0920*/  LDS.128 R40, [UR4+0x308d0] ;  /* 0x0308d004ff287984 */ /* 0x000e220008000c00 */
[----:B------:R-:W-:Y:S01]  /*0930*/  ULDC UR4, c[0x0][0xc3c] ;  /* 0x00030f0000047ab9 */ /* 0x000fe20000000800 */
[----:B------:R-:W-:Y:S06]  /*0940*/  BAR.ARV 0x4, 0x180 ;  /* 0x0106000000007b1d */ /* 0x000fec0000002000 */
[----:B0-----:R-:W-:-:S13]  /*0950*/  ISETP.GE.AND P0, PT, R43, UR4, PT ;  /* 0x000000042b007c0c */ /* 0x001fda000bf06270 */
[----:B------:R-:W-:Y:S05]  /*0960*/  @P0 EXIT ;  /* 0x000000000000094d */ /* 0x000fea0003800000 */
[----:B------:R-:W2:Y:S01]  /*0970*/  LDL.LU R10, [R1+0x10] ;  /* 0x00001000010a7983 */ /* 0x000ea20000300800 */
[----:B------:R-:W-:Y:S01]  /*0980*/  VIADD R210, R0, 0xffffff80 ;  /* 0xffffff8000d27836 */ /* 0x000fe20000000000 */
[----:B------:R-:W-:Y:S01]  /*0990*/  UMOV UR38, URZ ;  /* 0x0000003f00267c82 */ /* 0x000fe20008000000 */
[----:B------:R-:W-:Y:S01]  /*09a0*/  IMAD.MOV.U32 R201, RZ, RZ, RZ ;  /* 0x000000ffffc97224 */ /* 0x000fe200078e00ff */
[----:B------:R-:W-:Y:S02]  /*09b0*/  UMOV UR39, URZ ;  /* 0x0000003f00277c82 */ /* 0x000fe40008000000 */
[----:B------:R-:W-:-:S04]  /*09c0*/  SHF.R.S32.HI R3, RZ, 0x1f, R210 ;  /* 0x0000001fff037819 */ /* 0x000fc800000114d2 */
[CC--:B------:R-:W-:Y:S02]  /*09d0*/  LEA.HI R5, R3.reuse, R210.reuse, RZ, 0x7 ;  /* 0x000000d203057211 */ /* 0x0c0fe400078f38ff */
[-C--:B------:R-:W-:Y:S02]  /*09e0*/  LEA.HI R0, R3, R210.reuse, RZ, 0x4 ;  /* 0x000000d203007211 */ /* 0x080fe400078f20ff */
[----:B------:R-:W-:Y:S02]  /*09f0*/  LOP3.LUT R7, R5, 0xffffff80, RZ, 0xc0, !PT ;  /* 0xffffff8005077812 */ /* 0x000fe400078ec0ff */
[----:B------:R-:W-:Y:S02]  /*0a00*/  SHF.R.S32.HI R9, RZ, 0x4, R0 ;  /* 0x00000004ff097819 */ /* 0x000fe40000011400 */
[----:B------:R-:W-:Y:S01]  /*0a10*/  LEA.HI R2, R3, R210, RZ, 0x5 ;  /* 0x000000d203027211 */ /* 0x000fe200078f28ff */
[----:B------:R-:W-:Y:S01]  /*0a20*/  IMAD.IADD R202, R210, 0x1, -R7 ;  /* 0x00000001d2ca7824 */ /* 0x000fe200078e0a07 */
[----:B------:R-:W-:-:S02]  /*0a30*/  LOP3.LUT R7, R0, 0x3fffff0, RZ, 0xc0, !PT ;  /* 0x03fffff000077812 */ /* 0x000fc400078ec0ff */
[----:B------:R-:W-:Y:S01]  /*0a40*/  LEA.HI R0, R0, R9, RZ, 0x1 ;  /* 0x0000000900007211 */ /* 0x000fe200078f08ff */
[----:B------:R-:W-:Y:S01]  /*0a50*/  IMAD.SHL.U32 R2, R2, 0x20, RZ ;  /* 0x0000002002027824 */ /* 0x000fe200078e00ff */
[----:B------:R-:W-:Y:S01]  /*0a60*/  SHF.R.S32.HI R11, RZ, 0x1f, R202 ;  /* 0x0000001fff0b7819 */ /* 0x000fe200000114ca */
[----:B------:R-:W-:Y:S01]  /*0a70*/  IMAD.IADD R7, R210, 0x1, -R7 ;  /* 0x00000001d2077824 */ /* 0x000fe200078e0a07 */
[----:B------:R-:W-:Y:S02]  /*0a80*/  LOP3.LUT R0, R0, 0x1ffffffe, RZ, 0xc0, !PT ;  /* 0x1ffffffe00007812 */ /* 0x000fe400078ec0ff */
[----:B------:R-:W-:Y:S02]  /*0a90*/  LEA.HI R4, R11, R202, RZ, 0x2 ;  /* 0x000000ca0b047211 */ /* 0x000fe400078f10ff */
[----:B------:R-:W-:Y:S01]  /*0aa0*/  LEA.HI R8, R3, R210, RZ, 0x2 ;  /* 0x000000d203087211 */ /* 0x000fe200078f10ff */
[----:B------:R-:W-:Y:S01]  /*0ab0*/  IMAD.IADD R0, R9, 0x1, -R0 ;  /* 0x0000000109007824 */ /* 0x000fe200078e0a00 */
[----:B------:R-:W-:-:S02]  /*0ac0*/  SHF.R.S32.HI R6, RZ, 0x2, R4 ;  /* 0x00000002ff067819 */ /* 0x000fc40000011404 */
[----:B------:R-:W-:Y:S02]  /*0ad0*/  SHF.R.S32.HI R13, RZ, 0x1f, R4 ;  /* 0x0000001fff0d7819 */ /* 0x000fe40000011404 */
[----:B------:R-:W-:Y:S02]  /*0ae0*/  LOP3.LUT R9, R8, 0xfffffffc, RZ, 0xc0, !PT ;  /* 0xfffffffc08097812 */ /* 0x000fe400078ec0ff */
[----:B------:R-:W-:Y:S02]  /*0af0*/  LEA.HI R3, R3, R210, RZ, 0x3 ;  /* 0x000000d203037211 */ /* 0x000fe400078f18ff */
[----:B------:R-:W-:Y:S01]  /*0b00*/  LEA.HI R13, R13, R6, RZ, 0x3 ;  /* 0x000000060d0d7211 */ /* 0x000fe200078f18ff */
[----:B------:R-:W-:Y:S01]  /*0b10*/  IMAD.IADD R9, R210, 0x1, -R9 ;  /* 0x00000001d2097824 */ /* 0x000fe200078e0a09 */
[----:B------:R-:W-:Y:S02]  /*0b20*/  SHF.R.S32.HI R204, RZ, 0x7, R5 ;  /* 0x00000007ffcc7819 */ /* 0x000fe40000011405 */
[----:B------:R-:W-:-:S02]  /*0b30*/  LOP3.LUT R2, R2, 0xfffffc00, RZ, 0xc0, !PT ;  /* 0xfffffc0002027812 */ /* 0x000fc400078ec0ff */
[----:B------:R-:W-:Y:S02]  /*0b40*/  LOP3.LUT R197, R3, 0xfffffff8, RZ, 0xc0, !PT ;  /* 0xfffffff803c57812 */ /* 0x000fe400078ec0ff */
[----:B------:R-:W-:Y:S01]  /*0b50*/  LOP3.LUT R13, R13, 0xfffffff8, RZ, 0xc0, !PT ;  /* 0xfffffff80d0d7812 */ /* 0x000fe200078ec0ff */
[----:B------:R-:W-:Y:S01]  /*0b60*/  IMAD R7, R7, 0x40, R2 ;  /* 0x0000004007077824 */ /* 0x000fe200078e0202 */
[----:B------:R-:W-:Y:S01]  /*0b70*/  LEA.HI R11, R11, R202, RZ, 0x5 ;  /* 0x000000ca0b0b7211 */ /* 0x000fe200078f28ff */
[----:B------:R-:W-:Y:S01]  /*0b80*/  IMAD.IADD R197, R210, 0x1, -R197 ;  /* 0x00000001d2c57824 */ /* 0x000fe200078e0ac5 */
[----:B------:R-:W-:Y:S01]  /*0b90*/  LEA.HI R5, R5, R204, RZ, 0x1 ;  /* 0x000000cc05057211 */ /* 0x000fe200078f08ff */
[----:B------:R-:W-:Y:S01]  /*0ba0*/  IMAD.IADD R6, R6, 0x1, -R13 ;  /* 0x0000000106067824 */ /* 0x000fe200078e0a0d */
[----:B------:R-:W-:Y:S01]  /*0bb0*/  SHF.R.S32.HI R11, RZ, 0x5, R11 ;  /* 0x00000005ff0b7819 */ /* 0x000fe2000001140b */
[----:B------:R-:W-:Y:S01]  /*0bc0*/  IMAD.SHL.U32 R193, R197, 0x8, RZ ;  /* 0x00000008c5c17824 */ /* 0x000fe200078e00ff */
[----:B------:R-:W-:Y:S01]  /*0bd0*/  LEA.HI R2, R9, R9, RZ, 0x1 ;  /* 0x0000000909027211 */ /* 0x000fe200078f08ff */
[----:B------:R-:W-:Y:S01]  /*0be0*/  IMAD R206, R0, 0x8, R7 ;  /* 0x0000000800ce7824 */ /* 0x000fe200078e0207 */
[----:B------:R-:W-:Y:S01]  /*0bf0*/  LOP3.LUT R5, R5, 0x3fffffe, RZ, 0xc0, !PT ;  /* 0x03fffffe05057812 */ /* 0x000fe200078ec0ff */
[----:B------:R-:W-:Y:S01]  /*0c00*/  IMAD R6, R11, 0x10, R6 ;  /* 0x000000100b067824 */ /* 0x000fe200078e0206 */
[----:B------:R-:W-:Y:S01]  /*0c10*/  LOP3.LUT R2, R2, 0x1ffffffe, RZ, 0xc0, !PT ;  /* 0x1ffffffe02027812 */ /* 0x000fe200078ec0ff */
[C---:B------:R-:W-:Y:S01]  /*0c20*/  VIADD R195, R193.reuse, 0x40 ;  /* 0x00000040c1c37836 */ /* 0x040fe20000000000 */
[----:B------:R-:W-:Y:S01]  /*0c30*/  LOP3.LUT R23, R4, 0x7ffffffc, RZ, 0xc0, !PT ;  /* 0x7ffffffc04177812 */ /* 0x000fe200078ec0ff */
[----:B------:R-:W-:Y:S01]  /*0c40*/  IMAD.IADD R5, R204, 0x1, -R5 ;  /* 0x00000001cc057824 */ /* 0x000fe200078e0a05 */
[----:B------:R-:W-:Y:S01]  /*0c50*/  SHF.R.S32.HI R200, RZ, 0x3, R3 ;  /* 0x00000003ffc87819 */ /* 0x000fe20000011403 */
[----:B------:R-:W-:Y:S01]  /*0c60*/  VIADD R196, R193, 0x80 ;  /* 0x00000080c1c47836 */ /* 0x000fe20000000000 */
[----:B------:R-:W-:Y:S01]  /*0c70*/  SHF.R.S32.HI R209, RZ, 0x1f, R193 ;  /* 0x0000001fffd17819 */ /* 0x000fe200000114c1 */
[----:B------:R-:W-:Y:S01]  /*0c80*/  IMAD.IADD R2, R9, 0x1, -R2 ;  /* 0x0000000109027824 */ /* 0x000fe200078e0a02 */
[----:B------:R-:W-:Y:S01]  /*0c90*/  SHF.R.S32.HI R208, RZ, 0x1f, R195 ;  /* 0x0000001fffd07819 */ /* 0x000fe200000114c3 */
[----:B------:R-:W-:Y:S01]  /*0ca0*/  IMAD R205, R5, 0x40, R6 ;  /* 0x0000004005cd7824 */ /* 0x000fe200078e0206 */
[----:B------:R-:W-:Y:S01]  /*0cb0*/  SHF.R.S32.HI R207, RZ, 0x1f, R196 ;  /* 0x0000001fffcf7819 */ /* 0x000fe200000114c4 */
[----:B------:R-:W-:-:S02]  /*0cc0*/  IMAD.IADD R23, R202, 0x1, -R23 ;  /* 0x00000001ca177824 */ /* 0x000fc400078e0a17 */
[----:B------:R-:W-:Y:S01]  /*0cd0*/  IMAD R192, R2, 0x8, R205 ;  /* 0x0000000802c07824 */ /* 0x000fe200078e02cd */
[----:B--2---:R-:W-:-:S07]  /*0ce0*/  LOP3.LUT R19, R10, 0x1, RZ, 0xfc, !PT ;  /* 0x000000010a137812 */ /* 0x004fce00078efcff */
.L_x_1346:
[----:B0---4-:R-:W0:Y:S01]  /*0cf0*/  LDC.64 R2, c[0x0][0xa28] ;  /* 0x00028a00ff027b82 */ /* 0x011e220000000a00 */
[----:B------:R-:W-:Y:S01]  /*0d00*/  IMAD.MOV.U32 R0, RZ, RZ, RZ ;  /* 0x000000ffff007224 */ /* 0x000fe200078e00ff */
[----:B------:R-:W-:Y:S01]  /*0d10*/  ULDC.64 UR4, c[0x0][0x418] ;  /* 0x0001060000047ab9 */ /* 0x000fe20000000a00 */
[----:B------:R-:W-:-:S05]  /*0d20*/  ULDC.64 UR6, c[0x0][0xa20] ;  /* 0x0002880000067ab9 */ /* 0x000fca0000000a00 */
[----:B--23--:R-:W1:Y:S01]  /*0d30*/  LDC.64 R4, c[0x0][0xa18] ;  /* 0x00028600ff047b82 */ /* 0x00ce620000000a00 */
[----:B0-----:R-:W-:-:S04]  /*0d40*/  ISETP.NE.U32.AND P0, PT, R2, RZ, PT ;  /* 0x000000ff0200720c */ /* 0x001fc80003f05070 */
[----:B------:R-:W-:Y:S02]  /*0d50*/  ISETP.NE.AND.EX P0, PT, R3, RZ, PT, P0 ;  /* 0x000000ff0300720c */ /* 0x000fe40003f05300 */
[----:B-1----:R-:W-:-:S04]  /*0d60*/  ISETP.NE.U32.AND P1, PT, R4, RZ, PT ;  /* 0x000000ff0400720c */ /* 0x002fc80003f25070 */
[----:B------:R-:W-:-:S07]  /*0d70*/  ISETP.NE.AND.EX P1, PT, R5, RZ, PT, P1 ;  /* 0x000000ff0500720c */ /* 0x000fce0003f25310 */
[----:B------:R-:W0:Y:S08]  /*0d80*/  @P0 LDC.64 R2, c[0x0][0xa28] ;  /* 0x00028a00ff020b82 */ /* 0x000e300000000a00 */
[----:B------:R-:W1:Y:S01]  /*0d90*/  @P1 LDC.64 R4, c[0x0][0xa18] ;  /* 0x00028600ff041b82 */ /* 0x000e620000000a00 */
[----:B0-----:R-:W-:-:S05]  /*0da0*/  @P0 IMAD.WIDE R2, R43, 0x4, R2 ;  /* 0x000000042b020825 */ /* 0x001fca00078e0202 */
[----:B------:R0:W5:Y:S01]  /*0db0*/  @P0 LDG.E R0, desc[UR36][R2.64] ;  /* 0x0000002402000981 */ /* 0x000162000c1e1900 */
[----:B-1----:R-:W-:-:S05]  /*0dc0*/  @P1 IMAD.WIDE R4, R43, 0x4, R4 ;  /* 0x000000042b041825 */ /* 0x002fca00078e0204 */
[----:B------:R0:W5:Y:S01]  /*0dd0*/  @P1 LDG.E R18, desc[UR36][R4.64] ;  /* 0x0000002404121981 */ /* 0x000162000c1e1900 */
[----:B------:R-:W-:Y:S01]  /*0de0*/  UISETP.NE.U32.AND UP0, UPT, UR4, URZ, UPT ;  /* 0x0000003f0400728c */ /* 0x000fe2000bf05070 */
[----:B------:R-:W-:Y:S01]  /*0df0*/  ISETP.NE.U32.AND P2, PT, RZ, UR6, PT ;  /* 0x00000006ff007c0c */ /* 0x000fe2000bf45070 */
[----:B------:R-:W-:Y:S01]  /*0e00*/  IMAD.MOV.U32 R198, RZ, RZ, R42 ;  /* 0x000000ffffc67224 */ /* 0x000fe200078e002a */
[----:B------:R-:W-:Y:S01]  /*0e10*/  ULDC UR4, c[0x0][0x424] ;  /* 0x0001090000047ab9 */ /* 0x000fe20000000800 */
[----:B------:R-:W-:Y:S01]  /*0e20*/  UISETP.NE.AND.EX UP0, UPT, UR5, URZ, UPT, UP0 ;  /* 0x0000003f0500728c */ /* 0x000fe2000bf05300 */
[----:B------:R-:W-:Y:S02]  /*0e30*/  ISETP.NE.AND.EX P2, PT, RZ, UR7, PT, P2 ;  /* 0x00000007ff007c0c */ /* 0x000fe4000bf45320 */
[----:B------:R-:W-:Y:S01]  /*0e40*/  ULDC UR5, c[0x0][0x2f0] ;  /* 0x0000bc0000057ab9 */ /* 0x000fe20000000800 */
[----:B------:R-:W-:-:S04]  /*0e50*/  USEL UR4, UR4, 0x1, UP0 ;  /* 0x0000000104047887 */ /* 0x000fc80008000000 */
[----:B------:R-:W-:Y:S01]  /*0e60*/  UIMAD UR4, UR4, UR5, URZ ;  /* 0x00000005040472a4 */ /* 0x000fe2000f8e023f */
[----:B0-----:R-:W-:Y:S11]  /*0e70*/  @P1 BRA `(.L_x_1239) ;  /* 0x0000000000281947 */ /* 0x001ff60003800000 */
[----:B------:R-:W-:Y:S01]  /*0e80*/  ULDC.64 UR6, c[0x0][0xa00] ;  /* 0x0002800000067ab9 */ /* 0x000fe20000000a00 */
[----:B-----5:R-:W0:Y:S01]  /*0e90*/  LDC R18, c[0x0][0x288] ;  /* 0x0000a200ff127b82 */ /* 0x020e220000000800 */
[----:B------:R-:W-:-:S04]  /*0ea0*/  ISETP.NE.U32.AND P0, PT, RZ, UR6, PT ;  /* 0x00000006ff007c0c */ /* 0x000fc8000bf05070 */
[----:B------:R-:W-:-:S13]  /*0eb0*/  ISETP.NE.AND.EX P0, PT, RZ, UR7, PT, P0 ;  /* 0x00000007ff007c0c */ /* 0x000fda000bf05300 */
[----:B------:R-:W-:Y:S05]  /*0ec0*/  @!P0 BRA `(.L_x_1239) ;  /* 0x0000000000148947 */ /* 0x000fea0003800000 */
[----:B------:R-:W1:Y:S02]  /*0ed0*/  LDC.64 R2, c[0x0][0xa00] ;  /* 0x00028000ff027b82 */ /* 0x000e640000000a00 */
[----:B-1----:R-:W-:-:S05]  /*0ee0*/  IMAD.WIDE R2, R43, 0x4, R2 ;  /* 0x000000042b027825 */ /* 0x002fca00078e0202 */
[----:B0-----:R-:W2:Y:S04]  /*0ef0*/  LDG.E R18, desc[UR36][R2.64] ;  /* 0x0000002402127981 */ /* 0x001ea8000c1e1900 */
[----:B------:R-:W2:Y:S02]  /*0f00*/  LDG.E R5, desc[UR36][R2.64+0x4] ;  /* 0x0000042402057981 */ /* 0x000ea4000c1e1900 */
[----:B--2---:R-:W-:-:S07]  /*0f10*/  IMAD.IADD R18, R5, 0x1, -R18 ;  /* 0x0000000105127824 */ /* 0x004fce00078e0a12 */
.L_x_1239:
[----:B------:R-:W-:Y:S02]  /*0f20*/  IMAD.U32 R17, RZ, RZ, UR4 ;  /* 0x00000004ff117e24 */ /* 0x000fe4000f8e00ff */
[----:B------:R-:W-:Y:S01]  /*0f30*/  IMAD.MOV.U32 R199, RZ, RZ, R43 ;  /* 0x000000ffffc77224 */ /* 0x000fe200078e002b */
[----:B------:R-:W-:Y:S06]  /*0f40*/  @!P2 BRA `(.L_x_1240) ;  /* 0x000000000010a947 */ /* 0x000fec0003800000 */
[----:B------:R-:W1:Y:S02]  /*0f50*/  LDC.64 R2, c[0x0][0xa20] ;  /* 0x00028800ff027b82 */ /* 0x000e640000000a00 */
[----:B-1----:R-:W-:-:S05]  /*0f60*/  IMAD.WIDE R2, R43, 0x4, R2 ;  /* 0x000000042b027825 */ /* 0x002fca00078e0202 */
[----:B------:R1:W5:Y:S01]  /*0f70*/  LDG.E R17, desc[UR36][R2.64] ;  /* 0x0000002402117981 */ /* 0x000362000c1e1900 */
[----:B------:R-:W-:Y:S05]  /*0f80*/  BRA `(.L_x_1241) ;  /* 0x0000000000247947 */ /* 0x000fea0003800000 */
.L_x_1240:
[----:B------:R-:W-:Y:S02]  /*0f90*/  ULDC.64 UR4, c[0x0][0xa08] ;  /* 0x0002820000047ab9 */ /* 0x000fe40000000a00 */
[----:B------:R-:W-:-:S04]  /*0fa0*/  ISETP.NE.U32.AND P0, PT, RZ, UR4, PT ;  /* 0x00000004ff007c0c */ /* 0x000fc8000bf05070 */
[----:B------:R-:W-:-:S13]  /*0fb0*/  ISETP.NE.AND.EX P0, PT, RZ, UR5, PT, P0 ;  /* 0x00000005ff007c0c */ /* 0x000fda000bf05300 */
[----:B------:R-:W-:Y:S05]  /*0fc0*/  @!P0 BRA `(.L_x_1241) ;  /* 0x0000000000148947 */ /* 0x000fea0003800000 */
[----:B------:R-:W1:Y:S02]  /*0fd0*/  LDC.64 R2, c[0x0][0xa08] ;  /* 0x00028200ff027b82 */ /* 0x000e640000000a00 */
[----:B-1----:R-:W-:-:S05]  /*0fe0*/  IMAD.WIDE R2, R43, 0x4, R2 ;  /* 0x000000042b027825 */ /* 0x002fca00078e0202 */
[----:B------:R-:W2:Y:S04]  /*0ff0*/  LDG.E R17, desc[UR36][R2.64] ;  /* 0x0000002402117981 */ /* 0x000ea8000c1e1900 */
[----:B------:R-:W2:Y:S02]  /*1000*/  LDG.E R4, desc[UR36][R2.64+0x4] ;  /* 0x0000042402047981 */ /* 0x000ea4000c1e1900 */
[----:B--2---:R-:W-:-:S07]  /*1010*/  IMAD.IADD R17, R4, 0x1, -R17 ;  /* 0x0000000104117824 */ /* 0x004fce00078e0a11 */
.L_x_1241:
[----:B------:R-:W2:Y:S01]  /*1020*/  LDC R203, c[0x0][0x448] ;  /* 0x00011200ffcb7b82 */ /* 0x000ea20000000800 */
[----:B------:R-:W-:Y:S01]  /*1030*/  IMAD.SHL.U32 R22, R41, 0x80, RZ ;  /* 0x0000008029167824 */ /* 0x000fe200078e00ff */
[----:B------:R-:W-:Y:S01]  /*1040*/  LOP3.LUT R16, R16, 0xffefffff, RZ, 0xc0, !PT ;  /* 0xffefffff10107812 */ /* 0x000fe200078ec0ff */
[----:B-----5:R-:W-:Y:S02]  /*1050*/  IMAD.IADD R17, R17, 0x1, -R0 ;  /* 0x0000000111117824 */ /* 0x020fe400078e0a00 */
[----:B-1----:R-:W-:-:S03]  /*1060*/  VIADD R2, R22, 0x7f ;  /* 0x0000007f16027836 */ /* 0x002fc60000000000 */
[----:B------:R-:W1:Y:S01]  /*1070*/  LDC.64 R8, c[0x0][0x9e0] ;  /* 0x00027800ff087b82 */ /* 0x000e620000000a00 */
[----:B--2---:R-:W-:Y:S02]  /*1080*/  ISETP.NE.AND P2, PT, R203, 0x1, PT ;  /* 0x00000001cb00780c */ /* 0x004fe40003f45270 */
[----:B-1----:R-:W-:-:S11]  /*1090*/  ISETP.GE.AND P1, PT, R9, 0x1, PT ;  /* 0x000000010900780c */ /* 0x002fd60003f26270 */
[----:B------:R-:W1:Y:S01]  /*10a0*/  @P2 LDC R3, c[0x0][0x44c] ;  /* 0x00011300ff032b82 */ /* 0x000e620000000800 */
[----:B------:R-:W-:-:S04]  /*10b0*/  @P2 LOP3.LUT R16, R16, 0x100000, RZ, 0xfc, !PT ;  /* 0x0010000010102812 */ /* 0x000fc800078efcff */
[----:B------:R-:W-:-:S03]  /*10c0*/  LOP3.LUT R16, R16, 0xfff7ffff, RZ, 0xc0, !PT ;  /* 0xfff7ffff10107812 */ /* 0x000fc600078ec0ff */
[----:B------:R-:W2:Y:S01]  /*10d0*/  @P2 LDC R5, c[0x0][0x450] ;  /* 0x00011400ff052b82 */ /* 0x000ea20000000800 */
[----:B------:R-:W-:Y:S01]  /*10e0*/  @P1 LOP3.LUT R16, R16, 0x80000, RZ, 0xfc, !PT ;  /* 0x0008000010101812 */ /* 0x000fe200078efcff */
[----:B-1----:R-:W-:Y:S01]  /*10f0*/  @P2 IMAD.HI.U32 R0, R2, R3, RZ ;  /* 0x0000000302002227 */ /* 0x002fe200078e00ff */
[----:B0-----:R-:W-:-:S04]  /*1100*/  IADD3 R3, R17, 0x1, -R18 ;  /* 0x0000000111037810 */ /* 0x001fc80007ffe812 */
        /* <DEDUP_REMOVED lines=14> */
.L_x_1243:
[----:B------:R-:W-:-:S13]  /*11f0*/  ISETP.NE.AND P0, PT, R9, 0x1, PT ;  /* 0x000000010900780c */ /* 0x000fda0003f05270 */
[----:B------:R-:W0:Y:S02]  /*1200*/  @P0 LDC.64 R4, c[0x0][0x9e8] ;  /* 0x00027a00ff040b82 */ /* 0x000e240000000a00 */
[----:B0-----:R-:W-:-:S05]  /*1210*/  @P0 IMAD.HI.U32 R4, R2, R4, RZ ;  /* 0x0000000402040227 */ /* 0x001fca00078e00ff */
[----:B------:R-:W-:-:S07]  /*1220*/  @P0 SHF.R.U32.HI R2, RZ, R5, R4 ;  /* 0x00000005ff020219 */ /* 0x000fce0000011604 */
.L_x_1244:
[----:B------:R-:W-:-:S05]  /*1230*/  IMAD R3, R2, R9, R9 ;  /* 0x0000000902037224 */ /* 0x000fca00078e0209 */
[----:B------:R-:W-:-:S07]  /*1240*/  VIMNMX R0, R0, R3, PT ;  /* 0x0000000300007248 */ /* 0x000fce0003fe0100 */
.L_x_1242:
[----:B------:R-:W0:Y:S01]  /*1250*/  @P2 LDC R3, c[0x0][0x44c] ;  /* 0x00011300ff032b82 */ /* 0x000e220000000800 */
[----:B------:R-:W-:Y:S01]  /*1260*/  VIADD R2, R0, 0x5f ;  /* 0x0000005f00027836 */ /* 0x000fe20000000000 */
[----:B------:R-:W-:Y:S01]  /*1270*/  ULDC UR4, c[0x0][0x9dc] ;  /* 0x0002770000047ab9 */ /* 0x000fe20000000800 */
[----:B------:R-:W-:Y:S02]  /*1280*/  VIADD R0, R17, 0x5f ;  /* 0x0000005f11007836 */ /* 0x000fe40000000000 */
[----:B------:R-:W-:Y:S02]  /*1290*/  IMAD.MOV.U32 R7, RZ, RZ, R22 ;  /* 0x000000ffff077224 */ /* 0x000fe400078e0016 */
[----:B------:R-:W-:Y:S01]  /*12a0*/  IMAD.HI R0, R0, 0x2aaaaaab, RZ ;  /* 0x2aaaaaab00007827 */ /* 0x000fe200078e02ff */
[----:B------:R-:W1:Y:S03]  /*12b0*/  @P2 LDC R4, c[0x0][0x450] ;  /* 0x00011400ff042b82 */ /* 0x000e660000000800 */
[----:B------:R-:W-:-:S04]  /*12c0*/  IMAD.HI R2, R2, 0x2aaaaaab, RZ ;  /* 0x2aaaaaab02027827 */ /* 0x000fc800078e02ff */
[----:B------:R-:W-:Y:S01]  /*12d0*/  IMAD.IADD R74, R17, 0x1, -R18 ;  /* 0x00000001114a7824 */ /* 0x000fe200078e0a12 */
[----:B------:R-:W-:-:S04]  /*12e0*/  SHF.R.U32.HI R5, RZ, 0x1f, R2 ;  /* 0x0000001fff057819 */ /* 0x000fc80000011602 */
[----:B------:R-:W-:Y:S01]  /*12f0*/  LEA.HI.SX32 R72, R2, R5, 0x1c ;  /* 0x0000000502487211 */ /* 0x000fe200078fe2ff */
[----:B0-----:R-:W-:-:S05]  /*1300*/  @P2 IMAD.HI.U32 R3, R22, R3, RZ ;  /* 0x0000000316032227 */ /* 0x001fca00078e00ff */
[----:B-1----:R-:W-:Y:S02]  /*1310*/  @P2 SHF.R.U32.HI R7, RZ, R4, R3 ;  /* 0x00000004ff072219 */ /* 0x002fe40000011603 */
[----:B------:R-:W-:-:S04]  /*1320*/  SHF.R.U32.HI R3, RZ, 0x1f, R0 ;  /* 0x0000001fff037819 */ /* 0x000fc80000011600 */
[----:B------:R-:W-:Y:S01]  /*1330*/  LEA.HI.SX32 R3, R0, R3, 0x1c ;  /* 0x0000000300037211 */ /* 0x000fe200078fe2ff */
[----:B------:R-:W-:-:S03]  /*1340*/  IMAD.IADD R0, R74, 0x1, R7 ;  /* 0x000000014a007824 */ /* 0x000fc600078e0207 */
[----:B------:R-:W-:Y:S01]  /*1350*/  VIMNMX R72, R3, R72, PT ;  /* 0x0000004803487248 */ /* 0x000fe20003fe0100 */
[----:B------:R-:W-:Y:S01]  /*1360*/  VIADD R2, R0, -UR4 ;  /* 0x8000000400027c36 */ /* 0x000fe20008000000 */
[----:B------:R-:W-:Y:S06]  /*1370*/  @!P1 BRA `(.L_x_1245) ;  /* 0x00000000003c9947 */ /* 0x000fec0003800000 */
        /* <DEDUP_REMOVED lines=9> */
.L_x_1246:
[----:B------:R-:W-:-:S13]  /*1410*/  ISETP.NE.AND P0, PT, R9, 0x1, PT ;  /* 0x000000010900780c */ /* 0x000fda0003f05270 */
[----:B------:R-:W0:Y:S02]  /*1420*/  @P0 LDC.64 R4, c[0x0][0x9e8] ;  /* 0x00027a00ff040b82 */ /* 0x000e240000000a00 */
[----:B0-----:R-:W-:-:S05]  /*1430*/  @P0 IMAD.HI.U32 R4, R0, R4, RZ ;  /* 0x0000000400040227 */ /* 0x001fca00078e00ff */
[----:B------:R-:W-:-:S07]  /*1440*/  @P0 SHF.R.U32.HI R0, RZ, R5, R4 ;  /* 0x00000005ff000219 */ /* 0x000fce0000011604 */
.L_x_1247:
[----:B------:R-:W-:-:S05]  /*1450*/  IMAD R3, R0, R9, RZ ;  /* 0x0000000900037224 */ /* 0x000fca00078e02ff */
[----:B------:R-:W-:-:S07]  /*1460*/  VIMNMX R2, R2, R3, !PT ;  /* 0x0000000302027248 */ /* 0x000fce0007fe0100 */
.L_x_1245:
[----:B------:R-:W-:Y:S01]  /*1470*/  IMAD.HI R2, R2, 0x2aaaaaab, RZ ;  /* 0x2aaaaaab02027827 */ /* 0x000fe200078e02ff */
[----:B------:R-:W-:Y:S02]  /*1480*/  PLOP3.LUT P0, PT, PT, PT, PT, 0x80, 0x0 ;  /* 0x000000000000781c */ /* 0x000fe40003f0f070 */
[----:B------:R-:W-:Y:S02]  /*1490*/  CS2R R118, SRZ ;  /* 0x0000000000767805 */ /* 0x000fe4000001ff00 */
[----:B------:R-:W-:Y:S02]  /*14a0*/  CS2R R116, SRZ ;  /* 0x0000000000747805 */ /* 0x000fe4000001ff00 */
[----:B------:R-:W-:Y:S02]  /*14b0*/  CS2R R114, SRZ ;  /* 0x0000000000727805 */ /* 0x000fe4000001ff00 */
[----:B------:R-:W-:Y:S02]  /*14c0*/  SHF.R.U32.HI R5, RZ, 0x1f, R2 ;  /* 0x0000001fff057819 */ /* 0x000fe40000011602 */
[----:B------:R-:W-:-:S02]  /*14d0*/  CS2R R112, SRZ ;  /* 0x0000000000707805 */ /* 0x000fc4000001ff00 */
[----:B------:R-:W-:Y:S02]  /*14e0*/  CS2R R110, SRZ ;  /* 0x00000000006e7805 */ /* 0x000fe4000001ff00 */
[----:B------:R-:W-:Y:S02]  /*14f0*/  CS2R R108, SRZ ;  /* 0x00000000006c7805 */ /* 0x000fe4000001ff00 */
[----:B------:R-:W-:Y:S02]  /*1500*/  LEA.HI.SX32 R5, R2, R5, 0x1c ;  /* 0x0000000502057211 */ /* 0x000fe400078fe2ff */
[----:B------:R-:W-:Y:S02]  /*1510*/  CS2R R2, SRZ ;  /* 0x0000000000027805 */ /* 0x000fe4000001ff00 */
[----:B------:R-:W-:Y:S02]  /*1520*/  CS2R R106, SRZ ;  /* 0x00000000006a7805 */ /* 0x000fe4000001ff00 */
[----:B------:R-:W-:-:S02]  /*1530*/  CS2R R104, SRZ ;  /* 0x0000000000687805 */ /* 0x000fc4000001ff00 */
[----:B------:R-:W-:Y:S02]  /*1540*/  VIMNMX R194, RZ, R5, !PT ;  /* 0x00000005ffc27248 */ /* 0x000fe40007fe0100 */
[----:B------:R-:W-:Y:S02]  /*1550*/  CS2R R56, SRZ ;  /* 0x0000000000387805 */ /* 0x000fe4000001ff00 */
[----:B------:R-:W-:Y:S02]  /*1560*/  CS2R R98, SRZ ;  /* 0x0000000000627805 */ /* 0x000fe4000001ff00 */
[----:B------:R-:W-:Y:S02]  /*1570*/  CS2R R100, SRZ ;  /* 0x0000000000647805 */ /* 0x000fe4000001ff00 */
[----:B------:R-:W-:Y:S02]  /*1580*/  ISETP.GT.AND P1, PT, R72, R194, PT ;  /* 0x000000c24800720c */ /* 0x000fe40003f24270 */
        /* <DEDUP_REMOVED lines=11> */
[----:B------:R-:W-:Y:S01]  /*1640*/  CS2R R76, SRZ ;  /* 0x00000000004c7805 */ /* 0x000fe2000001ff00 */
[----:B------:R-:W-:Y:S01]  /*1650*/  IMAD.MOV.U32 R75, RZ, RZ, RZ ;  /* 0x000000ffff4b7224 */ /* 0x000fe200078e00ff */
        /* <DEDUP_REMOVED lines=25> */
[----:B------:R-:W-:-:S02]  /*17f0*/  IMAD.MOV.U32 R28, RZ, RZ, RZ ;  /* 0x000000ffff1c7224 */ /* 0x000fc400078e00ff */
        /* <DEDUP_REMOVED lines=33> */
.L_x_1249:
[----:B------:R-:W-:Y:S02]  /*1a10*/  LEA.HI R0, R201, R201, RZ, 0x1 ;  /* 0x000000c9c9007211 */ /* 0x000fe400078f08ff */
[----:B------:R-:W-:Y:S02]  /*1a20*/  ISETP.NE.AND P0, PT, R19, 0x3, PT ;  /* 0x000000031300780c */ /* 0x000fe40003f05270 */
[----:B------:R-:W-:-:S05]  /*1a30*/  LOP3.LUT R0, R0, 0xfffffffe, RZ, 0xc0, !PT ;  /* 0xfffffffe00007812 */ /* 0x000fca00078ec0ff */
[----:B------:R-:W-:-:S05]  /*1a40*/  IMAD.IADD R0, R201, 0x1, -R0 ;  /* 0x00000001c9007824 */ /* 0x000fca00078e0a00 */
[----:B------:R-:W-:-:S04]  /*1a50*/  SHF.L.U32 R0, R0, 0x1f, RZ ;  /* 0x0000001f00007819 */ /* 0x000fc800000006ff */
[----:B------:R-:W0:Y:S02]  /*1a60*/  SYNCS.PHASECHK.TRANS64.TRYWAIT P1, [UR40+0x30800], R0 ;  /* 0x03080000ff0075a7 */ /* 0x000e240008020168 */
[----:B0-----:R-:W-:Y:S05]  /*1a70*/  @!P1 BRA `(.L_x_1250) ;  /* 0x0000014000a89947 */ /* 0x001fea0003800000 */
.L_x_1441:
[----:B------:R-:W-:Y:S05]  /*1a80*/  @!P0 BRA `(.L_x_1251) ;  /* 0x0000000000048947 */ /* 0x000fea0003800000 */
[----:B------:R-:W-:Y:S01]  /*1a90*/  BPT.TRAP 0x1 ;  /* 0x000000040000795c */ /* 0x000fe20000300000 */
.L_x_1251:
[----:B0-----:R-:W-:Y:S02]  /*1aa0*/  IMAD.U32 R3, RZ, RZ, UR39 ;  /* 0x00000027ff037e24 */ /* 0x001fe4000f8e00ff */
[----:B------:R-:W-:-:S03]  /*1ab0*/  IMAD.U32 R0, RZ, RZ, UR38 ;  /* 0x00000026ff007e24 */ /* 0x000fc6000f8e00ff */
[----:B------:R-:W-:Y:S02]  /*1ac0*/  LEA R3, R3, UR40, 0x3 ;  /* 0x0000002803037c11 */ /* 0x000fe4000f8e18ff */
[----:B------:R-:W-:-:S04]  /*1ad0*/  SHF.L.U32 R0, R0, 0x1f, RZ ;  /* 0x0000001f00007819 */ /* 0x000fc800000006ff */
[----:B------:R0:W1:Y:S01]  /*1ae0*/  SYNCS.PHASECHK.TRANS64.TRYWAIT P1, [R3+URZ+0x30830], R0 ;  /* 0x03083000030075a7 */ /* 0x000062000802017f */
[----:B------:R-:W-:Y:S05]  /*1af0*/  @!P0 BRA `(.L_x_1252) ;  /* 0x0000000000048947 */ /* 0x000fea0003800000 */
[----:B------:R-:W-:Y:S01]  /*1b00*/  BPT.TRAP 0x1 ;  /* 0x000000040000795c */ /* 0x000fe20000300000 */
.L_x_1252:
[----:B-1----:R-:W-:Y:S05]  /*1b10*/  @P1 BRA `(.L_x_1253) ;  /* 0x0000000000081947 */ /* 0x002fea0003800000 */
[----:B------:R-:W1:Y:S02]  /*1b20*/  SYNCS.PHASECHK.TRANS64.TRYWAIT P1, [R3+URZ+0x30830], R0 ;  /* 0x03083000030075a7 */ /* 0x000e64000802017f */
[----:B-1----:R-:W-:Y:S05]  /*1b30*/  @!P1 BRA `(.L_x_1254) ;  /* 0x0000014000909947 */ /* 0x002fea0003800000 */
.L_x_1253:
        /* <DEDUP_REMOVED lines=99> */
.L_x_1255:
[----:B------:R-:W-:Y:S01]  /*2170*/  ISETP.NE.AND P2, PT, R203, 0x1, PT ;  /* 0x00000001cb00780c */ /* 0x000fe20003f45270 */
[----:B01----:R-:W-:Y:S01]  /*2180*/  IMAD.IADD R0, R192, 0x1, R22 ;  /* 0x00000001c0007824 */ /* 0x003fe200078e0216 */
[----:B------:R-:W-:Y:S01]  /*2190*/  R2UR UR4, R3 ;  /* 0x00000000030472ca */ /* 0x000fe200000e0000 */
[----:B------:R-:W-:Y:S01]  /*21a0*/  ULDC UR43, c[0x0][0x9dc] ;  /* 0x00027700002b7ab9 */ /* 0x000fe20000000800 */
[----:B------:R-:W-:Y:S01]  /*21b0*/  LOP3.LUT P1, RZ, R16, 0x80000, RZ, 0xc0, !PT ;  /* 0x0008000010ff7812 */ /* 0x000fe2000782c0ff */
[----:B------:R-:W-:Y:S01]  /*21c0*/  IMAD.MOV.U32 R2, RZ, RZ, R0 ;  /* 0x000000ffff027224 */ /* 0x000fe200078e0000 */
[----:B------:R-:W-:-:S07]  /*21d0*/  ULDC UR5, c[0x0][0x9e0] ;  /* 0x0002780000057ab9 */ /* 0x000fce0000000800 */
[----:B------:R-:W0:Y:S02]  /*21e0*/  @P2 LDC R5, c[0x0][0x44c] ;  /* 0x00011300ff052b82 */ /* 0x000e240000000800 */
[----:B------:R-:W-:-:S04]  /*21f0*/  UIADD3 UR4, UR4, 0x30840, URZ ;  /* 0x0003084004047890 */ /* 0x000fc8000fffe03f */
[----:B------:R-:W-:Y:S02]  /*2200*/  UPRMT UR4, UR60, 0x654, UR4 ;  /* 0x000006543c047896 */ /* 0x000fe40008000004 */
[----:B------:R-:W1:Y:S07]  /*2210*/  @P2 LDC R4, c[0x0][0x450] ;  /* 0x00011400ff042b82 */ /* 0x000e6e0000000800 */
[----:B------:R-:W-:Y:S01]  /*2220*/  SYNCS.ARRIVE.TRANS64.RED.A1T0 RZ, [UR4], RZ ;  /* 0x000000ffffff79a7 */ /* 0x000fe20008100404 */
[----:B------:R-:W-:Y:S01]  /*2230*/  ULOP3.LUT UR4, URZ, UR43, URZ, 0x33, !UPT ;  /* 0x0000002b3f047292 */ /* 0x000fe2000f8e333f */
[----:B0-----:R-:W-:-:S04]  /*2240*/  @P2 IMAD.HI.U32 R3, R0, R5, RZ ;  /* 0x0000000500032227 */ /* 0x001fc800078e00ff */
[----:B------:R-:W-:Y:S01]  /*2250*/  IMAD R0, R72, -0x60, R17 ;  /* 0xffffffa048007824 */ /* 0x000fe200078e0211 */
[----:B-1----:R-:W-:Y:S01]  /*2260*/  @P2 SHF.R.U32.HI R2, RZ, R4, R3 ;  /* 0x00000004ff022219 */ /* 0x002fe20000011603 */
[----:B------:R-:W-:Y:S02]  /*2270*/  IMAD.MOV.U32 R3, RZ, RZ, -0x60 ;  /* 0xffffffa0ff037424 */ /* 0x000fe400078e00ff */
[----:B------:R-:W-:Y:S02]  /*2280*/  VIADD R0, R0, 0x60 ;  /* 0x0000006000007836 */ /* 0x000fe40000000000 */
[----:B------:R-:W0:Y:S01]  /*2290*/  SHFL.IDX PT, R15, R2, RZ, 0x1c1f ;  /* 0x001c1fff020f7589 */ /* 0x000e2200000e0000 */
[----:B------:R-:W-:Y:S02]  /*22a0*/  IMAD R4, R72, R3, 0x61 ;  /* 0x0000006148047424 */ /* 0x000fe400078e0203 */
[C---:B------:R-:W-:Y:S02]  /*22b0*/  IMAD R10, R23.reuse, -0x2, R0 ;  /* 0xfffffffe170a7824 */ /* 0x040fe400078e0200 */
[----:B------:R-:W-:-:S02]  /*22c0*/  IMAD R3, R23, -0x2, R4 ;  /* 0xfffffffe17037824 */ /* 0x000fc400078e0204 */
[----:B------:R-:W-:Y:S02]  /*22d0*/  VIADD R13, R4, 0xffffffff ;  /* 0xffffffff040d7836 */ /* 0x000fe40000000000 */
[----:B------:R-:W-:Y:S01]  /*22e0*/  VIADD R14, R3, 0xffffffff ;  /* 0xffffffff030e7836 */ /* 0x000fe20000000000 */
[----:B------:R-:W-:-:S05]  /*22f0*/  IADD3 R5, -R18, R3, R17 ;  /* 0x0000000312057210 */ /* 0x000fca0007ffe111 */
[C---:B------:R-:W-:Y:S02]  /*2300*/  VIADD R11, R5.reuse, UR5 ;  /* 0x00000005050b7c36 */ /* 0x040fe40008000000 */
[----:B------:R-:W-:-:S03]  /*2310*/  VIADD R12, R5, UR4 ;  /* 0x00000004050c7c36 */ /* 0x000fc60008000000 */
[----:B0-----:R-:W-:Y:S01]  /*2320*/  VIADDMNMX R0, R15, R11, R10, PT ;  /* 0x0000000b0f007246 */ /* 0x001fe2000380010a */
[----:B------:R-:W-:Y:S01]  /*2330*/  IMAD.IADD R3, R12, 0x1, R15 ;  /* 0x000000010c037824 */ /* 0x000fe200078e020f */
[----:B------:R-:W-:Y:S06]  /*2340*/  @!P1 BRA `(.L_x_1256) ;  /* 0x00000000005c9947 */ /* 0x000fec0003800000 */
[----:B------:R-:W-:Y:S01]  /*2350*/  IADD3 R5, -R18, R17, R15 ;  /* 0x0000001112057210 */ /* 0x000fe20007ffe10f */
        /* <DEDUP_REMOVED lines=12> */
.L_x_1258:
[----:B------:R-:W-:Y:S02]  /*2420*/  ULDC UR4, c[0x0][0x9e4] ;  /* 0x0002790000047ab9 */ /* 0x000fe40000000800 */
[----:B------:R-:W-:-:S05]  /*2430*/  IMAD.U32 R15, RZ, RZ, UR4 ;  /* 0x00000004ff0f7e24 */ /* 0x000fca000f8e00ff */
[----:B------:R-:W-:-:S13]  /*2440*/  ISETP.NE.AND P1, PT, R15, 0x1, PT ;  /* 0x000000010f00780c */ /* 0x000fda0003f25270 */
[----:B------:R-:W0:Y:S02]  /*2450*/  @P1 LDC.64 R20, c[0x0][0x9e8] ;  /* 0x00027a00ff141b82 */ /* 0x000e240000000a00 */
[----:B0-----:R-:W-:-:S05]  /*2460*/  @P1 IMAD.HI.U32 R4, R5, R20, RZ ;  /* 0x0000001405041227 */ /* 0x001fca00078e00ff */
[----:B------:R-:W-:-:S07]  /*2470*/  @P1 SHF.R.U32.HI R5, RZ, R21, R4 ;  /* 0x00000015ff051219 */ /* 0x000fce0000011604 */
.L_x_1259:
[----:B------:R-:W-:Y:S05]  /*2480*/  BSYNC B0 ;  /* 0x0000000000007941 */ /* 0x000fea0003800000 */
.L_x_1257:
[----:B------:R-:W-:-:S05]  /*2490*/  IMAD R5, R5, R15, R14 ;  /* 0x0000000f05057224 */ /* 0x000fca00078e020e */
[----:B------:R-:W-:Y:S02]  /*24a0*/  VIADDMNMX R0, R5, R15, R0, PT ;  /* 0x0000000f05007246 */ /* 0x000fe40003800100 */
[----:B------:R-:W-:-:S07]  /*24b0*/  VIMNMX R3, R3, R5, !PT ;  /* 0x0000000503037248 */ /* 0x000fce0007fe0100 */
.L_x_1256:
[C---:B------:R-:W-:Y:S02]  /*24c0*/  ISETP.GE.AND P6, PT, R13.reuse, 0x9, PT ;  /* 0x000000090d00780c */ /* 0x040fe40003fc6270 */
        /* <DEDUP_REMOVED lines=29> */
[C---:B------:R-:W-:Y:S02]  /*26a0*/  ISETP.LT.OR P2, PT, R0.reuse, 0x1a, P2 ;  /* 0x0000001a0000780c */ /* 0x040fe40001741670 */
        /* <DEDUP_REMOVED lines=81> */
[----:B------:R-:W-:Y:S02]  /*2bc0*/  ISETP.GT.AND P5, PT, R3, 0x59, !P5 ;  /* 0x000000590300780c */ /* 0x000fe40006fa4270 */
[----:B------:R-:W0:Y:S02]  /*2bd0*/  SHFL.IDX PT, R3, R2, 0x1, 0x1c1f ;  /* 0x003c1f0002037f89 */ /* 0x000e2400000e0000 */
[----:B------:R-:W-:-:S04]  /*2be0*/  ISETP.LT.OR P5, PT, R0, 0x5a, P5 ;  /* 0x0000005a0000780c */ /* 0x000fc80002fa1670 */
[----:B------:R-:W-:Y:S02]  /*2bf0*/  FSEL R69, R69, -INF , !P5 ;  /* 0xff80000045457808 */ /* 0x000fe40006800000 */
[----:B------:R-:W-:Y:S02]  /*2c00*/  LOP3.LUT P5, RZ, R16, 0x80000, RZ, 0xc0, !PT ;  /* 0x0008000010ff7812 */ /* 0x000fe400078ac0ff */
[----:B0-----:R-:W-:Y:S01]  /*2c10*/  VIADDMNMX R4, R3, R11, R10, PT ;  /* 0x0000000b03047246 */ /* 0x001fe2000380010a */
[----:B------:R-:W-:-:S10]  /*2c20*/  IMAD.IADD R10, R12, 0x1, R3 ;  /* 0x000000010c0a7824 */ /* 0x000fd400078e0203 */
[----:B------:R-:W-:Y:S05]  /*2c30*/  @!P5 BRA `(.L_x_1260) ;  /* 0x00000000005cd947 */ /* 0x000fea0003800000 */
        /* <DEDUP_REMOVED lines=13> */
.L_x_1262:
[----:B------:R-:W-:Y:S02]  /*2d10*/  ULDC UR4, c[0x0][0x9e4] ;  /* 0x0002790000047ab9 */ /* 0x000fe40000000800 */
[----:B------:R-:W-:-:S05]  /*2d20*/  IMAD.U32 R2, RZ, RZ, UR4 ;  /* 0x00000004ff027e24 */ /* 0x000fca000f8e00ff */
[----:B------:R-:W-:-:S13]  /*2d30*/  ISETP.NE.AND P5, PT, R2, 0x1, PT ;  /* 0x000000010200780c */ /* 0x000fda0003fa5270 */
[----:B------:R-:W0:Y:S02]  /*2d40*/  @P5 LDC.64 R12, c[0x0][0x9e8] ;  /* 0x00027a00ff0c5b82 */ /* 0x000e240000000a00 */
[----:B0-----:R-:W-:-:S05]  /*2d50*/  @P5 IMAD.HI.U32 R0, R3, R12, RZ ;  /* 0x0000000c03005227 */ /* 0x001fca00078e00ff */
[----:B------:R-:W-:-:S07]  /*2d60*/  @P5 SHF.R.U32.HI R3, RZ, R13, R0 ;  /* 0x0000000dff035219 */ /* 0x000fce0000011600 */
.L_x_1263:
[----:B------:R-:W-:Y:S05]  /*2d70*/  BSYNC B0 ;  /* 0x0000000000007941 */ /* 0x000fea0003800000 */
.L_x_1261:
[----:B------:R-:W-:-:S05]  /*2d80*/  IMAD R3, R3, R2, R14 ;  /* 0x0000000203037224 */ /* 0x000fca00078e020e */
[----:B------:R-:W-:Y:S02]  /*2d90*/  VIADDMNMX R4, R3, R2, R4, PT ;  /* 0x0000000203047246 */ /* 0x000fe40003800104 */
[----:B------:R-:W-:-:S07]  /*2da0*/  VIMNMX R10, R10, R3, !PT ;  /* 0x000000030a0a7248 */ /* 0x000fce0007fe0100 */
.L_x_1260:
[----:B------:R-:W-:Y:S01]  /*2db0*/  ISETP.GT.AND P1, PT, R10, 0x1, !P1 ;  /* 0x000000010a00780c */ /* 0x000fe20004f24270 */
[----:B------:R-:W-:Y:S01]  /*2dc0*/  ULDC UR4, c[0x0][0x988] ;  /* 0x0002620000047ab9 */ /* 0x000fe20000000800 */
[----:B------:R-:W-:Y:S02]  /*2dd0*/  FMNMX.FTZ R0, R85, R87, !PT ;  /* 0x0000005755007209 */ /* 0x000fe40007810000 */
[----:B------:R-:W-:Y:S02]  /*2de0*/  ISETP.LT.OR P1, PT, R4, 0x2, P1 ;  /* 0x000000020400780c */ /* 0x000fe40000f21670 */
[----:B------:R-:W-:Y:S02]  /*2df0*/  ISETP.GT.AND P6, PT, R10, 0x8, !P6 ;  /* 0x000000080a00780c */ /* 0x000fe400077c4270 */
[----:B------:R-:W-:Y:S02]  /*2e00*/  FSEL R73, R27, -INF , !P1 ;  /* 0xff8000001b497808 */ /* 0x000fe40004800000 */
[----:B------:R-:W-:-:S02]  /*2e10*/  ISETP.NE.AND P1, PT, R5, RZ, PT ;  /* 0x000000ff0500720c */ /* 0x000fc40003f25270 */
[----:B------:R-:W-:Y:S02]  /*2e20*/  FMNMX.FTZ R0, R89, R0, !PT ;  /* 0x0000000059007209 */ /* 0x000fe40007810000 */
[----:B------:R-:W-:Y:S02]  /*2e30*/  ISETP.GT.AND P1, PT, R10, 0x9, !P1 ;  /* 0x000000090a00780c */ /* 0x000fe40004f24270 */
[C---:B------:R-:W-:Y:S02]  /*2e40*/  ISETP.LT.OR P6, PT, R4.reuse, 0x9, P6 ;  /* 0x000000090400780c */ /* 0x040fe400037c1670 */
[----:B------:R-:W-:Y:S02]  /*2e50*/  ISETP.LT.OR P1, PT, R4, 0xa, P1 ;  /* 0x0000000a0400780c */ /* 0x000fe40000f21670 */
[----:B------:R-:W-:Y:S02]  /*2e60*/  FMNMX.FTZ R0, R91, R0, !PT ;  /* 0x000000005b007209 */ /* 0x000fe40007810000 */
[----:B------:R-:W-:-:S02]  /*2e70*/  FSEL R31, R31, -INF , !P1 ;  /* 0xff8000001f1f7808 */ /* 0x000fc40004800000 */
[----:B------:R-:W-:Y:S02]  /*2e80*/  ISETP.NE.AND P1, PT, R15, RZ, PT ;  /* 0x000000ff0f00720c */ /* 0x000fe40003f25270 */
[----:B------:R-:W-:Y:S02]  /*2e90*/  FSEL R75, R30, -INF , !P6 ;  /* 0xff8000001e4b7808 */ /* 0x000fe40007000000 */
[----:B------:R-:W-:Y:S02]  /*2ea0*/  ISETP.GT.AND P1, PT, R10, 0x10, !P1 ;  /* 0x000000100a00780c */ /* 0x000fe40004f24270 */
[----:B------:R-:W-:Y:S02]  /*2eb0*/  ISETP.NE.AND P6, PT, R28, RZ, PT ;  /* 0x000000ff1c00720c */ /* 0x000fe40003fc5270 */
[----:B------:R-:W-:Y:S02]  /*2ec0*/  ISETP.LT.OR P1, PT, R4, 0x11, P1 ;  /* 0x000000110400780c */ /* 0x000fe40000f21670 */
[----:B------:R-:W-:-:S02]  /*2ed0*/  FMNMX.FTZ R0, R93, R0, !PT ;  /* 0x000000005d007209 */ /* 0x000fc40007810000 */
[----:B------:R-:W-:Y:S02]  /*2ee0*/  FSEL R77, R34, -INF , !P1 ;  /* 0xff800000224d7808 */ /* 0x000fe40004800000 */
[----:B------:R-:W-:Y:S02]  /*2ef0*/  ISETP.NE.AND P1, PT, R20, RZ, PT ;  /* 0x000000ff1400720c */ /* 0x000fe40003f25270 */
[----:B------:R-:W-:Y:S02]  /*2f00*/  FMNMX.FTZ R0, R95, R0, !PT ;  /* 0x000000005f007209 */ /* 0x000fe40007810000 */
[----:B------:R-:W-:Y:S02]  /*2f10*/  ISETP.GT.AND P1, PT, R10, 0x11, !P1 ;  /* 0x000000110a00780c */ /* 0x000fe40004f24270 */
[----:B------:R-:W-:Y:S02]  /*2f20*/  ISETP.NE.AND P5, PT, R32, RZ, PT ;  /* 0x000000ff2000720c */ /* 0x000fe40003fa5270 */
        /* <DEDUP_REMOVED lines=41> */
[----:B------:R-:W-:Y:S02]  /*31c0*/  FMNMX.FTZ R0, R21, R0, !PT ;  /* 0x0000000015007209 */ /* 0x000fe40007810000 */
[----:B------:R-:W-:-:S02]  /*31d0*/  ISETP.NE.AND P1, PT, R78, RZ, PT ;  /* 0x000000ff4e00720c */ /* 0x000fc40003f25270 */
[----:B------:R-:W-:Y:S01]  /*31e0*/  FMNMX.FTZ R2, R69, R0, !PT ;  /* 0x0000000045027209 */ /* 0x000fe20007810000 */
[----:B------:R-:W-:Y:S01]  /*31f0*/  IMAD.U32 R0, RZ, RZ, UR4 ;  /* 0x00000004ff007e24 */ /* 0x000fe2000f8e00ff */
[C---:B------:R-:W-:Y:S02]  /*3200*/  ISETP.GT.AND P1, PT, R10.reuse, 0x30, !P1 ;  /* 0x000000300a00780c */ /* 0x040fe40004f24270 */
[----:B------:R-:W-:Y:S01]  /*3210*/  ISETP.GT.AND P4, PT, R10, RZ, !P4 ;  /* 0x000000ff0a00720c */ /* 0x000fe20006784270 */
[----:B------:R-:W0:Y:S01]  /*3220*/  SHFL.BFLY PT, R5, R2, 0x2, 0x1f ;  /* 0x0c401f0002057f89 */ /* 0x000e2200000e0000 */
[C---:B------:R-:W-:Y:S02]  /*3230*/  ISETP.LT.OR P1, PT, R4.reuse, 0x31, P1 ;  /* 0x000000310400780c */ /* 0x040fe40000f21670 */
[----:B------:R-:W-:Y:S02]  /*3240*/  ISETP.LT.OR P4, PT, R4, 0x1, P4 ;  /* 0x000000010400780c */ /* 0x000fe40002781670 */
[----:B------:R-:W-:-:S02]  /*3250*/  FSEL R83, R50, -INF , !P1 ;  /* 0xff80000032537808 */ /* 0x000fc40004800000 */
[----:B------:R-:W-:Y:S02]  /*3260*/  ISETP.NE.AND P1, PT, R48, RZ, PT ;  /* 0x000000ff3000720c */ /* 0x000fe40003f25270 */
[----:B------:R-:W-:Y:S02]  /*3270*/  FSEL R26, R26, -INF , !P4 ;  /* 0xff8000001a1a7808 */ /* 0x000fe40006000000 */
[----:B------:R-:W-:Y:S02]  /*3280*/  ISETP.GT.AND P1, PT, R10, 0x31, !P1 ;  /* 0x000000310a00780c */ /* 0x000fe40004f24270 */
[----:B------:R-:W-:Y:S02]  /*3290*/  ISETP.NE.AND P6, PT, R56, RZ, PT ;  /* 0x000000ff3800720c */ /* 0x000fe40003fc5270 */
[----:B------:R-:W-:Y:S02]  /*32a0*/  ISETP.LT.OR P1, PT, R4, 0x32, P1 ;  /* 0x000000320400780c */ /* 0x000fe40000f21670 */
[----:B------:R-:W-:-:S02]  /*32b0*/  ISETP.GT.AND P2, PT, R10, 0x51, !P2 ;  /* 0x000000510a00780c */ /* 0x000fc40005744270 */
[----:B------:R-:W-:Y:S02]  /*32c0*/  FSEL R51, R51, -INF , !P1 ;  /* 0xff80000033337808 */ /* 0x000fe40004800000 */
[----:B------:R-:W-:Y:S02]  /*32d0*/  ISETP.NE.AND P1, PT, R80, RZ, PT ;  /* 0x000000ff5000720c */ /* 0x000fe40003f25270 */
[C---:B------:R-:W-:Y:S02]  /*32e0*/  ISETP.GT.AND P3, PT, R10.reuse, 0x58, !P3 ;  /* 0x000000580a00780c */ /* 0x040fe40005f64270 */
[----:B------:R-:W-:Y:S02]  /*32f0*/  ISETP.GT.AND P1, PT, R10, 0x38, !P1 ;  /* 0x000000380a00780c */ /* 0x000fe40004f24270 */
[----:B0-----:R-:W-:Y:S02]  /*3300*/  FMNMX.FTZ R12, R2, R5, !PT ;  /* 0x00000005020c7209 */ /* 0x001fe40007810000 */
[----:B------:R-:W-:-:S02]  /*3310*/  FMNMX.FTZ R2, R26, R73, !PT ;  /* 0x000000491a027209 */ /* 0x000fc40007810000 */
[----:B------:R-:W-:Y:S01]  /*3320*/  ISETP.LT.OR P1, PT, R4, 0x39, P1 ;  /* 0x000000390400780c */ /* 0x000fe20000f21670 */
[----:B------:R-:W0:Y:S01]  /*3330*/  SHFL.BFLY PT, R5, R12, 0x1, 0x1f ;  /* 0x0c201f000c057f89 */ /* 0x000e2200000e0000 */
        /* <DEDUP_REMOVED lines=12> */
[----:B------:R-:W-:Y:S02]  /*3400*/  FMNMX.FTZ R2, R39, R2, !PT ;  /* 0x0000000227027209 */ /* 0x000fe40007810000 */
[----:B------:R-:W-:Y:S02]  /*3410*/  ISETP.LT.OR P1, PT, R4, 0x41, P1 ;  /* 0x000000410400780c */ /* 0x000fe40000f21670 */
[----:B------:R-:W-:Y:S02]  /*3420*/  FMNMX.FTZ R2, R79, R2, !PT ;  /* 0x000000024f027209 */ /* 0x000fe40007810000 */
[----:B------:R-:W-:Y:S02]  /*3430*/  FSEL R11, R58, -INF , !P1 ;  /* 0xff8000003a0b7808 */ /* 0x000fe40004800000 */
[----:B------:R-:W-:-:S02]  /*3440*/  ISETP.GT.AND P1, PT, R10, 0x41, !P6 ;  /* 0x000000410a00780c */ /* 0x000fc40007724270 */
[----:B------:R-:W-:Y:S02]  /*3450*/  FMNMX.FTZ R2, R43, R2, !PT ;  /* 0x000000022b027209 */ /* 0x000fe40007810000 */
[----:B------:R-:W-:Y:S02]  /*3460*/  ISETP.LT.OR P1, PT, R4, 0x42, P1 ;  /* 0x000000420400780c */ /* 0x000fe40000f21670 */
[----:B------:R-:W-:Y:S02]  /*3470*/  FMNMX.FTZ R2, R81, R2, !PT ;  /* 0x0000000251027209 */ /* 0x000fe40007810000 */
[----:B------:R-:W-:Y:S02]  /*3480*/  FSEL R59, R59, -INF , !P1 ;  /* 0xff8000003b3b7808 */ /* 0x000fe40004800000 */
[----:B------:R-:W-:Y:S02]  /*3490*/  FMNMX.FTZ R2, R47, R2, !PT ;  /* 0x000000022f027209 */ /* 0x000fe40007810000 */
[----:B------:R-:W-:-:S02]  /*34a0*/  ISETP.GT.AND P1, PT, R10, 0x48, !P5 ;  /* 0x000000480a00780c */ /* 0x000fc40006f24270 */
[----:B0-----:R-:W-:Y:S02]  /*34b0*/  FMNMX.FTZ R5, R12, R5, !PT ;  /* 0x000000050c057209 */ /* 0x001fe40007810000 */
[----:B------:R-:W-:Y:S02]  /*34c0*/  FMNMX.FTZ R2, R83, R2, !PT ;  /* 0x0000000253027209 */ /* 0x000fe40007810000 */
[----:B------:R-:W-:Y:S01]  /*34d0*/  ISETP.LT.OR P1, PT, R4, 0x49, P1 ;  /* 0x000000490400780c */ /* 0x000fe20000f21670 */
[----:B------:R-:W-:Y:S01]  /*34e0*/  FMUL.FTZ R13, R5, R0 ;  /* 0x00000000050d7220 */ /* 0x000fe20000410000 */
[----:B------:R-:W-:Y:S02]  /*34f0*/  FMNMX.FTZ R2, R51, R2, !PT ;  /* 0x0000000233027209 */ /* 0x000fe40007810000 */
[----:B------:R-:W-:Y:S02]  /*3500*/  FSEL R3, R62, -INF , !P1 ;  /* 0xff8000003e037808 */ /* 0x000fe40004800000 */
[----:B------:R-:W-:-:S02]  /*3510*/  FSETP.NEU.FTZ.AND P1, PT, R5, -INF , PT ;  /* 0xff8000000500780b */ /* 0x000fc40003f3d000 */
[----:B------:R-:W-:Y:S02]  /*3520*/  ISETP.NE.AND P5, PT, R60, RZ, PT ;  /* 0x000000ff3c00720c */ /* 0x000fe40003fa5270 */
[----:B------:R-:W-:Y:S02]  /*3530*/  FMNMX.FTZ R2, R15, R2, !PT ;  /* 0x000000020f027209 */ /* 0x000fe40007810000 */
[----:B------:R-:W-:Y:S02]  /*3540*/  FSEL R14, R13, RZ, P1 ;  /* 0x000000ff0d0e7208 */ /* 0x000fe40000800000 */
[----:B------:R-:W-:Y:S02]  /*3550*/  ISETP.GT.AND P1, PT, R10, 0x49, !P5 ;  /* 0x000000490a00780c */ /* 0x000fe40006f24270 */
[----:B------:R-:W-:Y:S01]  /*3560*/  FMNMX.FTZ R2, R55, R2, !PT ;  /* 0x0000000237027209 */ /* 0x000fe20007810000 */
[-CC-:B------:R-:W-:Y:S01]  /*3570*/  FFMA.FTZ R188, R85, R0.reuse, -R14.reuse ;  /* 0x0000000055bc7223 */ /* 0x180fe2000001080e */
[----:B------:R-:W-:Y:S01]  /*3580*/  ISETP.LT.OR P1, PT, R4, 0x4a, P1 ;  /* 0x0000004a0400780c */ /* 0x000fe20000f21670 */
[-CC-:B------:R-:W-:Y:S01]  /*3590*/  FFMA.FTZ R13, R87, R0.reuse, -R14.reuse ;  /* 0x00000000570d7223 */ /* 0x180fe2000001080e */
[----:B------:R-:W-:Y:S01]  /*35a0*/  ISETP.NE.AND P6, PT, R84, RZ, PT ;  /* 0x000000ff5400720c */ /* 0x000fe20003fc5270 */
[--C-:B------:R-:W-:Y:S01]  /*35b0*/  FFMA.FTZ R12, R91, R0, -R14.reuse ;  /* 0x000000005b0c7223 */ /* 0x100fe2000001080e */
[----:B------:R-:W-:Y:S01]  /*35c0*/  FMNMX.FTZ R2, R11, R2, !PT ;  /* 0x000000020b027209 */ /* 0x000fe20007810000 */
[-CC-:B------:R-:W-:Y:S01]  /*35d0*/  FFMA.FTZ R190, R89, R0.reuse, -R14.reuse ;  /* 0x0000000059be7223 */ /* 0x180fe2000001080e */
[----:B------:R-:W-:Y:S01]  /*35e0*/  FSEL R63, R63, -INF , !P1 ;  /* 0xff8000003f3f7808 */ /* 0x000fe20004800000 */
[----:B------:R-:W-:Y:S01]  /*35f0*/  MUFU.EX2 R188, R188 ;  /* 0x000000bc00bc7308 */ /* 0x000fe20000000800 */
[----:B------:R-:W-:Y:S01]  /*3600*/  ISETP.GT.AND P1, PT, R10, 0x50, !P6 ;  /* 0x000000500a00780c */ /* 0x000fe20007724270 */
[--C-:B------:R-:W-:Y:S01]  /*3610*/  FFMA.FTZ R20, R93, R0, -R14.reuse ;  /* 0x000000005d147223 */ /* 0x100fe2000001080e */
[----:B------:R-:W-:Y:S01]  /*3620*/  FMNMX.FTZ R2, R59, R2, !PT ;  /* 0x000000023b027209 */ /* 0x000fe20007810000 */
[-CC-:B------:R-:W-:Y:S01]  /*3630*/  FFMA.FTZ R28, R97, R0.reuse, -R14.reuse ;  /* 0x00000000611c7223 */ /* 0x180fe2000001080e */
[----:B------:R-:W-:Y:S01]  /*3640*/  ISETP.LT.OR P1, PT, R4, 0x51, P1 ;  /* 0x000000510400780c */ /* 0x000fe20000f21670 */
[--C-:B------:R-:W-:Y:S01]  /*3650*/  FFMA.FTZ R41, R41, R0, -R14.reuse ;  /* 0x0000000029297223 */ /* 0x100fe2000001080e */
[----:B------:R-:W-:Y:S01]  /*3660*/  FMNMX.FTZ R2, R3, R2, !PT ;  /* 0x0000000203027209 */ /* 0x000fe20007810000 */
[----:B------:R-:W-:Y:S01]  /*3670*/  MUFU.EX2 R13, R13 ;  /* 0x0000000d000d7308 */ /* 0x000fe20000000800 */
[----:B------:R-:W-:Y:S01]  /*3680*/  ISETP.NE.AND P5, PT, R24, RZ, PT ;  /* 0x000000ff1800720c */ /* 0x000fe20003fa5270 */
[-CC-:B------:R-:W-:Y:S01]  /*3690*/  FFMA.FTZ R24, R95, R0.reuse, -R14.reuse ;  /* 0x000000005f187223 */ /* 0x180fe2000001080e */
[----:B------:R-:W-:Y:S01]  /*36a0*/  ISETP.LT.OR P2, PT, R4, 0x52, P2 ;  /* 0x000000520400780c */ /* 0x000fe20001741670 */
[-CC-:B------:R-:W-:Y:S01]  /*36b0*/  FFMA.FTZ R49, R49, R0.reuse, -R14.reuse ;  /* 0x0000000031317223 */ /* 0x180fe2000001080e */
[----:B------:R-:W-:Y:S01]  /*36c0*/  FSEL R85, R66, -INF , !P1 ;  /* 0xff80000042557808 */ /* 0x000fe20004800000 */
[--C-:B------:R-:W-:Y:S01]  /*36d0*/  FFMA.FTZ R37, R37, R0, -R14.reuse ;  /* 0x0000000025257223 */ /* 0x100fe2000001080e */
[----:B------:R-:W-:Y:S01]  /*36e0*/  FMNMX.FTZ R2, R63, R2, !PT ;  /* 0x000000023f027209 */ /* 0x000fe20007810000 */
[----:B------:R0:W-:Y:S01]  /*36f0*/  MUFU.EX2 R91, R24 ;  /* 0x00000018005b7308 */ /* 0x0001e20000000800 */
[----:B------:R-:W-:Y:S01]  /*3700*/  ISETP.GT.AND P4, PT, R10, 0x59, !P5 ;  /* 0x000000590a00780c */ /* 0x000fe20006f84270 */
[-CC-:B------:R-:W-:Y:S01]  /*3710*/  FFMA.FTZ R10, R101, R0.reuse, -R14.reuse ;  /* 0x00000000650a7223 */ /* 0x180fe2000001080e */
[C---:B------:R-:W-:Y:S01]  /*3720*/  ISETP.LT.OR P3, PT, R4.reuse, 0x59, P3 ;  /* 0x000000590400780c */ /* 0x040fe20001f61670 */
[-CC-:B------:R-:W-:Y:S01]  /*3730*/  FFMA.FTZ R53, R53, R0.reuse, -R14.reuse ;  /* 0x0000000035357223 */ /* 0x180fe2000001080e */
[----:B------:R-:W-:Y:S01]  /*3740*/  FSEL R67, R67, -INF , !P2 ;  /* 0xff80000043437808 */ /* 0x000fe20005000000 */
[--C-:B------:R-:W-:Y:S01]  /*3750*/  FFMA.FTZ R33, R33, R0, -R14.reuse ;  /* 0x0000000021217223 */ /* 0x100fe2000001080e */
[----:B------:R-:W-:Y:S01]  /*3760*/  FMNMX.FTZ R2, R85, R2, !PT ;  /* 0x0000000255027209 */ /* 0x000fe20007810000 */
[----:B------:R-:W-:Y:S01]  /*3770*/  MUFU.EX2 R190, R190 ;  /* 0x000000be00be7308 */ /* 0x000fe20000000800 */
[----:B------:R-:W-:Y:S01]  /*3780*/  ISETP.LT.OR P4, PT, R4, 0x5a, P4 ;  /* 0x0000005a0400780c */ /* 0x000fe20002781670 */
[-CC-:B0-----:R-:W-:Y:S01]  /*3790*/  FFMA.FTZ R24, R45, R0.reuse, -R14.reuse ;  /* 0x000000002d187223 */ /* 0x181fe2000001080e */
[----:B------:R-:W-:Y:S01]  /*37a0*/  FSEL R87, R70, -INF , !P3 ;  /* 0xff80000046577808 */ /* 0x000fe20005800000 */
[--C-:B------:R-:W-:Y:S01]  /*37b0*/  FFMA.FTZ R4, R105, R0, -R14.reuse ;  /* 0x0000000069047223 */ /* 0x100fe2000001080e */
[----:B------:R-:W-:Y:S01]  /*37c0*/  FMNMX.FTZ R2, R67, R2, !PT ;  /* 0x0000000243027209 */ /* 0x000fe20007810000 */
[--C-:B------:R-:W-:Y:S01]  /*37d0*/  FFMA.FTZ R57, R57, R0, -R14.reuse ;  /* 0x0000000039397223 */ /* 0x100fe2000001080e */
[----:B------:R-:W-:Y:S01]  /*37e0*/  FSEL R71, R71, -INF , !P4 ;  /* 0xff80000047477808 */ /* 0x000fe20006000000 */
[----:B------:R-:W-:Y:S01]  /*37f0*/  MUFU.EX2 R182, R4 ;  /* 0x0000000400b67308 */ /* 0x000fe20000000800 */
[----:B------:R-:W-:Y:S01]  /*3800*/  FMNMX.FTZ R2, R87, R2, !PT ;  /* 0x0000000257027209 */ /* 0x000fe20007810000 */
[-CC-:B------:R-:W-:Y:S01]  /*3810*/  FFMA.FTZ R29, R29, R0.reuse, -R14.reuse ;  /* 0x000000001d1d7223 */ /* 0x180fe2000001080e */
[----:B------:R-:W-:Y:S01]  /*3820*/  ISETP.NE.AND P5, PT, R203, 0x1, PT ;  /* 0x00000001cb00780c */ /* 0x000fe20003fa5270 */
[--C-:B------:R-:W-:Y:S01]  /*3830*/  FFMA.FTZ R61, R61, R0, -R14.reuse ;  /* 0x000000003d3d7223 */ /* 0x100fe2000001080e */
[----:B------:R-:W-:Y:S01]  /*3840*/  FMNMX.FTZ R2, R71, R2, !PT ;  /* 0x0000000247027209 */ /* 0x000fe20007810000 */
[-CC-:B------:R-:W-:Y:S01]  /*3850*/  FFMA.FTZ R25, R25, R0.reuse, -R14.reuse ;  /* 0x0000000019197223 */ /* 0x180fe2000001080e */
[-CC-:B------:R-:W-:Y:S01]  /*3860*/  FFMA.FTZ R65, R65, R0.reuse, -R14.reuse ;  /* 0x0000000041417223 */ /* 0x180fe2000001080e */
[----:B------:R0:W-:Y:S01]  /*3870*/  MUFU.EX2 R89, R12 ;  /* 0x0000000c00597308 */ /* 0x0001e20000000800 */
[-CC-:B------:R-:W-:Y:S01]  /*3880*/  FFMA.FTZ R21, R21, R0.reuse, -R14.reuse ;  /* 0x0000000015157223 */ /* 0x180fe2000001080e */
[----:B------:R-:W1:Y:S06]  /*3890*/  SHFL.BFLY PT, R45, R2, 0x2, 0x1f ;  /* 0x0c401f00022d7f89 */ /* 0x000e6c00000e0000 */
[----:B------:R-:W2:Y:S01]  /*38a0*/  MUFU.EX2 R20, R20 ;  /* 0x0000001400147308 */ /* 0x000ea20000000800 */
[-CC-:B0-----:R-:W-:Y:S01]  /*38b0*/  FFMA.FTZ R12, R99, R0.reuse, -R14.reuse ;  /* 0x00000000630c7223 */ /* 0x181fe2000001080e */
[----:B------:R-:W0:Y:S06]  /*38c0*/  @P5 LDC R46, c[0x0][0x450] ;  /* 0x00011400ff2e5b82 */ /* 0x000e2c0000000800 */
[----:B------:R3:W-:Y:S08]  /*38d0*/  MUFU.EX2 R93, R12 ;  /* 0x0000000c005d7308 */ /* 0x0007f00000000800 */
[----:B------:R-:W4:Y:S01]  /*38e0*/  MUFU.EX2 R28, R28 ;  /* 0x0000001c001c7308 */ /* 0x000f220000000800 */
[-CC-:B---3--:R-:W-:Y:S01]  /*38f0*/  FFMA.FTZ R12, R103, R0.reuse, -R14.reuse ;  /* 0x00000000670c7223 */ /* 0x188fe2000001080e */
[----:B-1----:R-:W-:Y:S01]  /*3900*/  FMNMX.FTZ R45, R2, R45, !PT ;  /* 0x0000002d022d7209 */ /* 0x002fe20007810000 */
[----:B------:R-:W-:Y:S01]  /*3910*/  FFMA.FTZ R14, R69, R0, -R14 ;  /* 0x00000000450e7223 */ /* 0x000fe2000001080e */
[----:B--2---:R-:W-:-:S03]  /*3920*/  F2FP.F16.F32.PACK_AB R184, R91, R20 ;  /* 0x000000145bb8723e */ /* 0x004fc600000000ff */
[----:B------:R-:W1:Y:S01]  /*3930*/  SHFL.BFLY PT, R4, R45, 0x1, 0x1f ;  /* 0x0c201f002d047f89 */ /* 0x000e6200000e0000 */
[----:B------:R-:W-:Y:S08]  /*3940*/  MUFU.EX2 R95, R12 ;  /* 0x0000000c005f7308 */ /* 0x000ff00000000800 */
[----:B------:R-:W2:Y:S01]  /*3950*/  MUFU.EX2 R10, R10 ;  /* 0x0000000a000a7308 */ /* 0x000ea20000000800 */
[----:B----4-:R-:W-:-:S07]  /*3960*/  F2FP.F16.F32.PACK_AB R186, R93, R28 ;  /* 0x0000001c5dba723e */ /* 0x010fce00000000ff */
[----:B------:R-:W-:Y:S01]  /*3970*/  MUFU.EX2 R97, R24 ;  /* 0x0000001800617308 */ /* 0x000fe20000000800 */
[----:B-1----:R-:W-:-:S07]  /*3980*/  FMNMX.FTZ R4, R45, R4, !PT ;  /* 0x000000042d047209 */ /* 0x002fce0007810000 */
[----:B------:R-:W-:Y:S01]  /*3990*/  MUFU.EX2 R41, R41 ;  /* 0x0000002900297308 */ /* 0x000fe20000000800 */
[----:B--2---:R-:W-:Y:S02]  /*39a0*/  F2FP.F16.F32.PACK_AB R180, R95, R10 ;  /* 0x0000000a5fb4723e */ /* 0x004fe400000000ff */
[C---:B------:R-:W-:Y:S01]  /*39b0*/  FSETP.NEU.FTZ.AND P1, PT, R4.reuse, -INF , PT ;  /* 0xff8000000400780b */ /* 0x040fe20003f3d000 */
[----:B------:R-:W-:-:S04]  /*39c0*/  FMUL.FTZ R2, R4, R0 ;  /* 0x0000000004027220 */ /* 0x000fc80000410000 */
[----:B------:R-:W-:Y:S01]  /*39d0*/  MUFU.EX2 R176, R49 ;  /* 0x0000003100b07308 */ /* 0x000fe20000000800 */
[----:B------:R-:W-:-:S05]  /*39e0*/  FSEL R2, R2, RZ, P1 ;  /* 0x000000ff02027208 */ /* 0x000fca0000800000 */
        /* <DEDUP_REMOVED lines=14> */
[----:B------:R-:W1:Y:S01]  /*3ad0*/  MUFU.EX2 R73, R73 ;  /* 0x0000004900497308 */ /* 0x000e620000000800 */
[-CC-:B------:R-:W-:Y:S01]  /*3ae0*/  FFMA.FTZ R11, R11, R0.reuse, -R2.reuse ;  /* 0x000000000b0b7223 */ /* 0x180fe20000010802 */
[-CC-:B------:R-:W-:Y:S01]  /*3af0*/  FFMA.FTZ R51, R51, R0.reuse, -R2.reuse ;  /* 0x0000000033337223 */ /* 0x180fe20000010802 */
[-CC-:B------:R-:W-:Y:S01]  /*3b00*/  FFMA.FTZ R15, R15, R0.reuse, -R2.reuse ;  /* 0x000000000f0f7223 */ /* 0x180fe20000010802 */
[-CC-:B------:R-:W-:Y:S01]  /*3b10*/  FFMA.FTZ R55, R55, R0.reuse, -R2.reuse ;  /* 0x0000000037377223 */ /* 0x180fe20000010802 */
[-CC-:B------:R-:W-:Y:S01]  /*3b20*/  FFMA.FTZ R59, R59, R0.reuse, -R2.reuse ;  /* 0x000000003b3b7223 */ /* 0x180fe20000010802 */
[-CC-:B------:R-:W-:Y:S01]  /*3b30*/  FFMA.FTZ R3, R3, R0.reuse, -R2.reuse ;  /* 0x0000000003037223 */ /* 0x180fe20000010802 */
[-CC-:B------:R-:W-:Y:S01]  /*3b40*/  FFMA.FTZ R63, R63, R0.reuse, -R2.reuse ;  /* 0x000000003f3f7223 */ /* 0x180fe20000010802 */
[----:B------:R2:W-:Y:S01]  /*3b50*/  MUFU.EX2 R12, R31 ;  /* 0x0000001f000c7308 */ /* 0x0005e20000000800 */
[-CC-:B------:R-:W-:Y:S01]  /*3b60*/  FFMA.FTZ R85, R85, R0.reuse, -R2.reuse ;  /* 0x0000000055557223 */ /* 0x180fe20000010802 */
[-CC-:B------:R-:W-:Y:S01]  /*3b70*/  FFMA.FTZ R67, R67, R0.reuse, -R2.reuse ;  /* 0x0000000043437223 */ /* 0x180fe20000010802 */
[-CC-:B------:R-:W-:Y:S01]  /*3b80*/  FFMA.FTZ R87, R87, R0.reuse, -R2.reuse ;  /* 0x0000000057577223 */ /* 0x180fe20000010802 */
[----:B------:R-:W-:-:S04]  /*3b90*/  FFMA.FTZ R71, R71, R0, -R2 ;  /* 0x0000000047477223 */ /* 0x000fc80000010802 */
[----:B------:R-:W3:Y:S01]  /*3ba0*/  MUFU.EX2 R75, R75 ;  /* 0x0000004b004b7308 */ /* 0x000ee20000000800 */
[----:B--2---:R-:W-:Y:S01]  /*3bb0*/  FADD.FTZ R31, R188, R13 ;  /* 0x0000000dbc1f7221 */ /* 0x004fe20000010000 */
[----:B------:R-:W-:Y:S02]  /*3bc0*/  F2FP.F16.F32.PACK_AB R188, R13, R188 ;  /* 0x000000bc0dbc723e */ /* 0x000fe400000000ff */
[----:B-1----:R-:W-:Y:S01]  /*3bd0*/  F2FP.F16.F32.PACK_AB R189, R73, R26 ;  /* 0x0000001a49bd723e */ /* 0x002fe200000000ff */
[----:B------:R-:W-:Y:S01]  /*3be0*/  FADD.FTZ R38, R190, R31 ;  /* 0x0000001fbe267221 */ /* 0x000fe20000010000 */
[C---:B------:R-:W-:Y:S02]  /*3bf0*/  F2FP.F16.F32.PACK_AB R190, R89.reuse, R190 ;  /* 0x000000be59be723e */ /* 0x040fe400000000ff */
[----:B------:R-:W1:Y:S01]  /*3c00*/  MUFU.EX2 R77, R77 ;  /* 0x0000004d004d7308 */ /* 0x000e620000000800 */
[----:B------:R-:W-:Y:S01]  /*3c10*/  FADD.FTZ R31, R89, R38 ;  /* 0x00000026591f7221 */ /* 0x000fe20000010000 */
[----:B------:R-:W-:-:S03]  /*3c20*/  FADD.FTZ R38, R26, R73 ;  /* 0x000000491a267221 */ /* 0x000fc60000010000 */
[----:B------:R-:W-:-:S03]  /*3c30*/  FADD.FTZ R40, R20, R31 ;  /* 0x0000001f14287221 */ /* 0x000fc60000010000 */
[----:B------:R2:W4:Y:S01]  /*3c40*/  MUFU.EX2 R24, R35 ;  /* 0x0000002300187308 */ /* 0x0005220000000800 */
[----:B---3--:R-:W-:Y:S01]  /*3c50*/  FADD.FTZ R31, R75, R38 ;  /* 0x000000264b1f7221 */ /* 0x008fe20000010000 */
[----:B------:R-:W-:-:S06]  /*3c60*/  F2FP.F16.F32.PACK_AB R191, R12, R75 ;  /* 0x0000004b0cbf723e */ /* 0x000fcc00000000ff */
[----:B------:R-:W3:Y:S01]  /*3c70*/  MUFU.EX2 R27, R27 ;  /* 0x0000001b001b7308 */ /* 0x000ee20000000800 */
[----:B--2---:R-:W-:Y:S01]  /*3c80*/  FADD.FTZ R35, R91, R40 ;  /* 0x000000285b237221 */ /* 0x004fe20000010000 */
[----:B------:R-:W-:-:S03]  /*3c90*/  FADD.FTZ R40, R12, R31 ;  /* 0x0000001f0c287221 */ /* 0x000fc60000010000 */
[----:B------:R-:W-:Y:S01]  /*3ca0*/  FADD.FTZ R42, R28, R35 ;  /* 0x000000231c2a7221 */ /* 0x000fe20000010000 */
[----:B-1----:R-:W-:Y:S02]  /*3cb0*/  FADD.FTZ R31, R77, R40 ;  /* 0x000000284d1f7221 */ /* 0x002fe40000010000 */
[----:B------:R1:W2:Y:S01]  /*3cc0*/  MUFU.EX2 R30, R39 ;  /* 0x00000027001e7308 */ /* 0x0002a20000000800 */
[----:B------:R-:W-:Y:S01]  /*3cd0*/  FADD.FTZ R35, R93, R42 ;  /* 0x0000002a5d237221 */ /* 0x000fe20000010000 */
[C---:B----4-:R-:W-:Y:S01]  /*3ce0*/  FADD.FTZ R40, R24.reuse, R31 ;  /* 0x0000001f18287221 */ /* 0x050fe20000010000 */
[----:B------:R-:W-:Y:S02]  /*3cf0*/  F2FP.F16.F32.PACK_AB R185, R24, R77 ;  /* 0x0000004d18b9723e */ /* 0x000fe400000000ff */
[----:B------:R-:W-:-:S03]  /*3d00*/  FADD.FTZ R42, R10, R35 ;  /* 0x000000230a2a7221 */ /* 0x000fc60000010000 */
[----:B------:R-:W-:Y:S01]  /*3d10*/  MUFU.EX2 R79, R79 ;  /* 0x0000004f004f7308 */ /* 0x000fe20000000800 */
[----:B------:R-:W-:Y:S01]  /*3d20*/  FADD.FTZ R35, R95, R42 ;  /* 0x0000002a5f237221 */ /* 0x000fe20000010000 */
[----:B---3--:R-:W-:Y:S01]  /*3d30*/  FADD.FTZ R31, R27, R40 ;  /* 0x000000281b1f7221 */ /* 0x008fe20000010000 */
[----:B-1----:R-:W-:Y:S02]  /*3d40*/  IMAD.MOV.U32 R39, RZ, RZ, R22 ;  /* 0x000000ffff277224 */ /* 0x002fe400078e0016 */
[----:B------:R-:W-:Y:S01]  /*3d50*/  FADD.FTZ R44, R182, R35 ;  /* 0x00000023b62c7221 */ /* 0x000fe20000010000 */
[C---:B------:R-:W-:Y:S02]  /*3d60*/  F2FP.F16.F32.PACK_AB R182, R97.reuse, R182 ;  /* 0x000000b661b6723e */ /* 0x040fe400000000ff */
[----:B------:R1:W3:Y:S01]  /*3d70*/  MUFU.EX2 R32, R43 ;  /* 0x0000002b00207308 */ /* 0x0002e20000000800 */
[C---:B--2---:R-:W-:Y:S01]  /*3d80*/  FADD.FTZ R42, R30.reuse, R31 ;  /* 0x0000001f1e2a7221 */ /* 0x044fe20000010000 */
[----:B------:R-:W-:Y:S01]  /*3d90*/  FADD.FTZ R44, R97, R44 ;  /* 0x0000002c612c7221 */ /* 0x000fe20000010000 */
[----:B------:R-:W-:-:S03]  /*3da0*/  F2FP.F16.F32.PACK_AB R187, R30, R27 ;  /* 0x0000001b1ebb723e */ /* 0x000fc600000000ff */
[----:B------:R-:W-:Y:S02]  /*3db0*/  FADD.FTZ R31, R41, R44 ;  /* 0x0000002c291f7221 */ /* 0x000fe40000010000 */
[----:B------:R-:W-:Y:S01]  /*3dc0*/  MUFU.EX2 R81, R81 ;  /* 0x0000005100517308 */ /* 0x000fe20000000800 */
[----:B-1----:R-:W1:Y:S01]  /*3dd0*/  @P5 LDC R43, c[0x0][0x44c] ;  /* 0x00011300ff2b5b82 */ /* 0x002e620000000800 */
[C---:B------:R-:W-:Y:S01]  /*3de0*/  FADD.FTZ R44, R176.reuse, R31 ;  /* 0x0000001fb02c7221 */ /* 0x040fe20000010000 */
[----:B------:R-:W-:-:S05]  /*3df0*/  F2FP.F16.F32.PACK_AB R176, R176, R41 ;  /* 0x00000029b0b0723e */ /* 0x000fca00000000ff */
[----:B------:R-:W2:Y:S01]  /*3e00*/  MUFU.EX2 R37, R37 ;  /* 0x0000002500257308 */ /* 0x000ea20000000800 */
[----:B---3--:R-:W-:-:S07]  /*3e10*/  F2FP.F16.F32.PACK_AB R181, R32, R79 ;  /* 0x0000004f20b5723e */ /* 0x008fce00000000ff */
[----:B------:R-:W3:Y:S08]  /*3e20*/  MUFU.EX2 R34, R47 ;  /* 0x0000002f00227308 */ /* 0x000ef00000000800 */
[----:B------:R-:W4:Y:S01]  /*3e30*/  MUFU.EX2 R178, R53 ;  /* 0x0000003500b27308 */ /* 0x000f220000000800 */
[----:B--2---:R-:W-:Y:S01]  /*3e40*/  FADD.FTZ R31, R37, R44 ;  /* 0x0000002c251f7221 */ /* 0x004fe20000010000 */
[----:B-1----:R-:W-:-:S05]  /*3e50*/  @P5 IMAD.HI.U32 R43, R22, R43, RZ ;  /* 0x0000002b162b5227 */ /* 0x002fca00078e00ff */
[----:B0-----:R-:W-:Y:S01]  /*3e60*/  @P5 SHF.R.U32.HI R39, RZ, R46, R43 ;  /* 0x0000002eff275219 */ /* 0x001fe2000001162b */
[----:B------:R-:W0:Y:S01]  /*3e70*/  MUFU.EX2 R83, R83 ;  /* 0x0000005300537308 */ /* 0x000e220000000800 */
[----:B------:R-:W-:Y:S02]  /*3e80*/  LOP3.LUT P5, RZ, R16, 0x80000, RZ, 0xc0, !PT ;  /* 0x0008000010ff7812 */ /* 0x000fe400078ac0ff */
[----:B---3--:R-:W-:Y:S01]  /*3e90*/  F2FP.F16.F32.PACK_AB R183, R34, R81 ;  /* 0x0000005122b7723e */ /* 0x008fe200000000ff */
[----:B------:R-:W-:-:S04]  /*3ea0*/  IMAD.IADD R74, R74, 0x1, R39 ;  /* 0x000000014a4a7824 */ /* 0x000fc800078e0227 */
[----:B------:R1:W-:Y:S01]  /*3eb0*/  MUFU.EX2 R173, R11 ;  /* 0x0000000b00ad7308 */ /* 0x0003e20000000800 */
[C---:B----4-:R-:W-:Y:S01]  /*3ec0*/  FADD.FTZ R44, R178.reuse, R31 ;  /* 0x0000001fb22c7221 */ /* 0x050fe20000010000 */
[----:B------:R-:W-:-:S06]  /*3ed0*/  F2FP.F16.F32.PACK_AB R178, R178, R37 ;  /* 0x00000025b2b2723e */ /* 0x000fcc00000000ff */
[----:B------:R-:W2:Y:S01]  /*3ee0*/  MUFU.EX2 R33, R33 ;  /* 0x0000002100217308 */ /* 0x000ea20000000800 */
[----:B-1----:R-:W-:-:S04]  /*3ef0*/  FADD.FTZ R11, R79, R42 ;  /* 0x0000002a4f0b7221 */ /* 0x002fc80000010000 */
[----:B------:R-:W-:-:S03]  /*3f00*/  FADD.FTZ R42, R32, R11 ;  /* 0x0000000b202a7221 */ /* 0x000fc60000010000 */
[----:B------:R-:W1:Y:S01]  /*3f10*/  MUFU.EX2 R36, R51 ;  /* 0x0000003300247308 */ /* 0x000e620000000800 */
[----:B------:R-:W-:-:S04]  /*3f20*/  FADD.FTZ R11, R81, R42 ;  /* 0x0000002a510b7221 */ /* 0x000fc80000010000 */
[----:B------:R-:W-:-:S03]  /*3f30*/  FADD.FTZ R42, R34, R11 ;  /* 0x0000000b222a7221 */ /* 0x000fc60000010000 */
[----:B------:R-:W3:Y:S01]  /*3f40*/  MUFU.EX2 R172, R57 ;  /* 0x0000003900ac7308 */ /* 0x000ee20000000800 */
[----:B0-----:R-:W-:Y:S01]  /*3f50*/  FADD.FTZ R11, R83, R42 ;  /* 0x0000002a530b7221 */ /* 0x001fe20000010000 */
[----:B--2---:R-:W-:-:S06]  /*3f60*/  FADD.FTZ R13, R33, R44 ;  /* 0x0000002c210d7221 */ /* 0x004fcc0000010000 */
[----:B------:R-:W0:Y:S01]  /*3f70*/  MUFU.EX2 R15, R15 ;  /* 0x0000000f000f7308 */ /* 0x000e220000000800 */
[C---:B-1----:R-:W-:Y:S01]  /*3f80*/  FADD.FTZ R42, R36.reuse, R11 ;  /* 0x0000000b242a7221 */ /* 0x042fe20000010000 */
[----:B------:R-:W-:-:S06]  /*3f90*/  F2FP.F16.F32.PACK_AB R177, R36, R83 ;  /* 0x0000005324b1723e */ /* 0x000fcc00000000ff */
[----:B------:R-:W1:Y:S01]  /*3fa0*/  MUFU.EX2 R29, R29 ;  /* 0x0000001d001d7308 */ /* 0x000e620000000800 */
[C---:B---3--:R-:W-:Y:S01]  /*3fb0*/  FADD.FTZ R44, R172.reuse, R13 ;  /* 0x0000000dac2c7221 */ /* 0x048fe20000010000 */
[----:B------:R-:W-:-:S06]  /*3fc0*/  F2FP.F16.F32.PACK_AB R172, R172, R33 ;  /* 0x00000021acac723e */ /* 0x000fcc00000000ff */
[----:B------:R-:W2:Y:S01]  /*3fd0*/  MUFU.EX2 R38, R55 ;  /* 0x0000003700267308 */ /* 0x000ea20000000800 */
[----:B0-----:R-:W-:-:S07]  /*3fe0*/  FADD.FTZ R11, R15, R42 ;  /* 0x0000002a0f0b7221 */ /* 0x001fce0000010000 */
[----:B------:R-:W0:Y:S01]  /*3ff0*/  MUFU.EX2 R174, R61 ;  /* 0x0000003d00ae7308 */ /* 0x000e220000000800 */
[----:B-1----:R-:W-:-:S07]  /*4000*/  FADD.FTZ R13, R29, R44 ;  /* 0x0000002c1d0d7221 */ /* 0x002fce0000010000 */
[----:B------:R-:W1:Y:S01]  /*4010*/  MUFU.EX2 R25, R25 ;  /* 0x0000001900197308 */ /* 0x000e620000000800 */
[C---:B--2---:R-:W-:Y:S01]  /*4020*/  FADD.FTZ R20, R38.reuse, R11 ;  /* 0x0000000b26147221 */ /* 0x044fe20000010000 */
[----:B------:R-:W-:Y:S01]  /*4030*/  F2FP.F16.F32.PACK_AB R179, R38, R15 ;  /* 0x0000000f26b3723e */ /* 0x000fe200000000ff */
[----:B------:R-:W-:Y:S02]  /*4040*/  VIADD R15, R72, 0xfffffffe ;  /* 0xfffffffe480f7836 */ /* 0x000fe40000000000 */
[----:B------:R-:W-:-:S03]  /*4050*/  FADD.FTZ R11, R173, R20 ;  /* 0x00000014ad0b7221 */ /* 0x000fc60000010000 */
        /* <DEDUP_REMOVED lines=11> */
[----:B------:R-:W0:Y:S01]  /*4110*/  MUFU.EX2 R2, R63 ;  /* 0x0000003f00027308 */ /* 0x000e220000000800 */
[----:B-1----:R-:W-:-:S07]  /*4120*/  FADD.FTZ R11, R3, R20 ;  /* 0x00000014030b7221 */ /* 0x002fce0000010000 */
[----:B------:R-:W1:Y:S01]  /*4130*/  MUFU.EX2 R14, R14 ;  /* 0x0000000e000e7308 */ /* 0x000e620000000800 */
[----:B--2---:R-:W-:-:S07]  /*4140*/  FADD.FTZ R13, R21, R28 ;  /* 0x0000001c150d7221 */ /* 0x004fce0000010000 */
[----:B------:R-:W2:Y:S01]  /*4150*/  MUFU.EX2 R85, R85 ;  /* 0x0000005500557308 */ /* 0x000ea20000000800 */
[C---:B0-----:R-:W-:Y:S01]  /*4160*/  FADD.FTZ R28, R2.reuse, R11 ;  /* 0x0000000b021c7221 */ /* 0x041fe20000010000 */
[----:B------:R-:W-:Y:S01]  /*4170*/  F2FP.F16.F32.PACK_AB R175, R2, R3 ;  /* 0x0000000302af723e */ /* 0x000fe200000000ff */
[----:B------:R-:W-:-:S05]  /*4180*/  VIADD R2, R74, UR5 ;  /* 0x000000054a027c36 */ /* 0x000fca0008000000 */
[----:B------:R-:W0:Y:S01]  /*4190*/  MUFU.EX2 R10, R67 ;  /* 0x00000043000a7308 */ /* 0x000e220000000800 */
[C---:B-1----:R-:W-:Y:S01]  /*41a0*/  FADD.FTZ R11, R14.reuse, R13 ;  /* 0x0000000d0e0b7221 */ /* 0x042fe20000010000 */
[----:B------:R-:W-:-:S06]  /*41b0*/  F2FP.F16.F32.PACK_AB R170, R14, R21 ;  /* 0x000000150eaa723e */ /* 0x000fcc00000000ff */
[----:B------:R-:W1:Y:S01]  /*41c0*/  MUFU.EX2 R87, R87 ;  /* 0x0000005700577308 */ /* 0x000e620000000800 */
[----:B--2---:R-:W-:-:S07]  /*41d0*/  FADD.FTZ R13, R85, R28 ;  /* 0x0000001c550d7221 */ /* 0x004fce0000010000 */
[----:B------:R-:W2:Y:S01]  /*41e0*/  MUFU.EX2 R20, R71 ;  /* 0x0000004700147308 */ /* 0x000ea20000000800 */
[C---:B0-----:R-:W-:Y:S01]  /*41f0*/  FADD.FTZ R12, R10.reuse, R13 ;  /* 0x0000000d0a0c7221 */ /* 0x041fe20000010000 */
[----:B------:R-:W-:-:S03]  /*4200*/  F2FP.F16.F32.PACK_AB R169, R10, R85 ;  /* 0x000000550aa9723e */ /* 0x000fc600000000ff */
[----:B-1----:R-:W-:-:S04]  /*4210*/  FADD.FTZ R13, R87, R12 ;  /* 0x0000000c570d7221 */ /* 0x002fc80000010000 */
[C---:B--2---:R-:W-:Y:S01]  /*4220*/  FADD.FTZ R10, R20.reuse, R13 ;  /* 0x0000000d140a7221 */ /* 0x044fe20000010000 */
[----:B------:R-:W-:Y:S01]  /*4230*/  F2FP.F16.F32.PACK_AB R171, R20, R87 ;  /* 0x0000005714ab723e */ /* 0x000fe200000000ff */
[----:B------:R-:W-:Y:S06]  /*4240*/  @!P5 BRA `(.L_x_1264) ;  /* 0x000000000048d947 */ /* 0x000fec0003800000 */
[C---:B------:R-:W-:Y:S01]  /*4250*/  ISETP.GT.AND P1, PT, R74.reuse, RZ, PT ;  /* 0x000000ff4a00720c */ /* 0x040fe20003f24270 */
[----:B------:R-:W-:-:S12]  /*4260*/  VIADD R3, R74, 0xffffffff ;  /* 0xffffffff4a037836 */ /* 0x000fd80000000000 */
[----:B------:R-:W-:Y:S05]  /*4270*/  @P1 BRA `(.L_x_1265) ;  /* 0x0000000000201947 */ /* 0x000fea0003800000 */
[----:B------:R-:W0:Y:S01]  /*4280*/  LDC R14, c[0x0][0x9e4] ;  /* 0x00027900ff0e7b82 */ /* 0x000e220000000800 */
[----:B------:R-:W-:Y:S01]  /*4290*/  IMAD.MOV R3, RZ, RZ, -R74 ;  /* 0x000000ffff037224 */ /* 0x000fe200078e0a4a */
[----:B0-----:R-:W-:-:S13]  /*42a0*/  ISETP.NE.AND P1, PT, R14, 0x1, PT ;  /* 0x000000010e00780c */ /* 0x001fda0003f25270 */
[----:B------:R-:W0:Y:S02]  /*42b0*/  @P1 LDC.64 R12, c[0x0][0x9e8] ;  /* 0x00027a00ff0c1b82 */ /* 0x000e240000000a00 */
[----:B0-----:R-:W-:-:S05]  /*42c0*/  @P1 IMAD.HI.U32 R12, R3, R12, RZ ;  /* 0x0000000c030c1227 */ /* 0x001fca00078e00ff */
[----:B------:R-:W-:-:S04]  /*42d0*/  @P1 SHF.R.U32.HI R3, RZ, R13, R12 ;  /* 0x0000000dff031219 */ /* 0x000fc8000001160c */
[----:B------:R-:W-:Y:S01]  /*42e0*/  LOP3.LUT R3, RZ, R3, RZ, 0x33, !PT ;  /* 0x00000003ff037212 */ /* 0x000fe200078e33ff */
[----:B------:R-:W-:Y:S06]  /*42f0*/  BRA `(.L_x_1266) ;  /* 0x0000000000147947 */ /* 0x000fec0003800000 */
.L_x_1265:
[----:B------:R-:W0:Y:S02]  /*4300*/  LDC R14, c[0x0][0x9e4] ;  /* 0x00027900ff0e7b82 */ /* 0x000e240000000800 */
[----:B0-----:R-:W-:-:S13]  /*4310*/  ISETP.NE.AND P1, PT, R14, 0x1, PT ;  /* 0x000000010e00780c */ /* 0x001fda0003f25270 */
[----:B------:R-:W0:Y:S02]  /*4320*/  @P1 LDC.64 R12, c[0x0][0x9e8] ;  /* 0x00027a00ff0c1b82 */ /* 0x000e240000000a00 */
[----:B0-----:R-:W-:-:S05]  /*4330*/  @P1 IMAD.HI.U32 R12, R3, R12, RZ ;  /* 0x0000000c030c1227 */ /* 0x001fca00078e00ff */
[----:B------:R-:W-:-:S07]  /*4340*/  @P1 SHF.R.U32.HI R3, RZ, R13, R12 ;  /* 0x0000000dff031219 */ /* 0x000fce000001160c */
.L_x_1266:
[----:B------:R-:W-:-:S05]  /*4350*/  IMAD R3, R3, R14, R14 ;  /* 0x0000000e03037224 */ /* 0x000fca00078e020e */
[----:B------:R-:W-:-:S07]  /*4360*/  VIMNMX R2, R2, R3, PT ;  /* 0x0000000302027248 */ /* 0x000fce0003fe0100 */
.L_x_1264:
[----:B------:R-:W-:Y:S01]  /*4370*/  IMAD.HI R12, R2, 0x2aaaaaab, RZ ;  /* 0x2aaaaaab020c7827 */ /* 0x000fe200078e02ff */
[----:B------:R-:W-:Y:S02]  /*4380*/  CS2R R118, SRZ ;  /* 0x0000000000767805 */ /* 0x000fe4000001ff00 */
[----:B------:R-:W-:Y:S02]  /*4390*/  CS2R R116, SRZ ;  /* 0x0000000000747805 */ /* 0x000fe4000001ff00 */
[----:B------:R-:W-:Y:S01]  /*43a0*/  CS2R R114, SRZ ;  /* 0x0000000000727805 */ /* 0x000fe2000001ff00 */
[----:B------:R-:W-:Y:S01]  /*43b0*/  IMAD.MOV.U32 R3, RZ, RZ, 0x3f800000 ;  /* 0x3f800000ff037424 */ /* 0x000fe200078e00ff */
[----:B------:R-:W-:Y:S01]  /*43c0*/  SHF.R.U32.HI R13, RZ, 0x1f, R12 ;  /* 0x0000001fff0d7819 */ /* 0x000fe2000001160c */
[----:B------:R-:W-:Y:S01]  /*43d0*/  IMAD.MOV.U32 R2, RZ, RZ, 0x3f800000 ;  /* 0x3f800000ff027424 */ /* 0x000fe200078e00ff */
[----:B------:R-:W-:Y:S02]  /*43e0*/  CS2R R112, SRZ ;  /* 0x0000000000707805 */ /* 0x000fe4000001ff00 */
[----:B------:R-:W-:-:S02]  /*43f0*/  CS2R R110, SRZ ;  /* 0x00000000006e7805 */ /* 0x000fc4000001ff00 */
[----:B------:R-:W-:Y:S02]  /*4400*/  LEA.HI.SX32 R13, R12, R13, 0x1c ;  /* 0x0000000d0c0d7211 */ /* 0x000fe400078fe2ff */
[----:B------:R-:W-:Y:S02]  /*4410*/  CS2R R108, SRZ ;  /* 0x00000000006c7805 */ /* 0x000fe4000001ff00 */
[----:B------:R-:W-:Y:S02]  /*4420*/  CS2R R106, SRZ ;  /* 0x00000000006a7805 */ /* 0x000fe4000001ff00 */
[----:B------:R-:W-:Y:S02]  /*4430*/  CS2R R104, SRZ ;  /* 0x0000000000687805 */ /* 0x000fe4000001ff00 */
[----:B------:R-:W-:Y:S02]  /*4440*/  VIMNMX R14, R194, R13, !PT ;  /* 0x0000000dc20e7248 */ /* 0x000fe40007fe0100 */
[----:B------:R-:W-:-:S02]  /*4450*/  CS2R R102, SRZ ;  /* 0x0000000000667805 */ /* 0x000fc4000001ff00 */
[----:B------:R-:W-:Y:S02]  /*4460*/  CS2R R100, SRZ ;  /* 0x0000000000647805 */ /* 0x000fe4000001ff00 */
[----:B------:R-:W-:Y:S02]  /*4470*/  CS2R R98, SRZ ;  /* 0x0000000000627805 */ /* 0x000fe4000001ff00 */
[----:B------:R-:W-:Y:S02]  /*4480*/  ISETP.GE.AND P1, PT, R15, R14, PT ;  /* 0x0000000e0f00720c */ /* 0x000fe40003f26270 */
        /* <DEDUP_REMOVED lines=46> */
[----:B------:R-:W-:-:S05]  /*4770*/  ULDC UR54, c[0x0][0x9e0] ;  /* 0x0002780000367ab9 */ /* 0x000fca0000000800 */
.L_x_1286:
[----:B------:R-:W-:-:S04]  /*4780*/  UISETP.NE.AND UP0, UPT, UR4, 0x1, UPT ;  /* 0x000000010400788c */ /* 0x000fc8000bf05270 */
[----:B------:R-:W-:-:S04]  /*4790*/  USEL UR38, URZ, 0x1, UP0 ;  /* 0x000000013f267887 */ /* 0x000fc80008000000 */
[----:B------:R-:W-:Y:S01]  /*47a0*/  ULOP3.LUT UR38, UR7, UR38, URZ, 0x3c, !UPT ;  /* 0x0000002607267292 */ /* 0x000fe2000f8e3c3f */
[----:B------:R-:W-:Y:S11]  /*47b0*/  @!P0 BRA `(.L_x_1268) ;  /* 0x0000000000048947 */ /* 0x000ff60003800000 */
[----:B------:R-:W-:Y:S01]  /*47c0*/  BPT.TRAP 0x1 ;  /* 0x000000040000795c */ /* 0x000fe20000300000 */
.L_x_1268:
        /* <DEDUP_REMOVED lines=9> */
.L_x_1269:
[----:B-1----:R-:W-:Y:S05]  /*4860*/  @P1 BRA `(.L_x_1270) ;  /* 0x0000000000081947 */ /* 0x002fea0003800000 */
[----:B------:R-:W1:Y:S02]  /*4870*/  SYNCS.PHASECHK.TRANS64.TRYWAIT P1, [UR6+0x30830], R0 ;  /* 0x03083000ff0075a7 */ /* 0x000e640008020146 */
[----:B-1----:R-:W-:Y:S05]  /*4880*/  @!P1 BRA `(.L_x_1271) ;  /* 0x0000011400509947 */ /* 0x002fea0003800000 */
.L_x_1270:
        /* <DEDUP_REMOVED lines=167> */
.L_x_1272:
[----:B------:R-:W-:Y:S01]  /*5300*/  ULEA UR5, UR4, UR40, 0x3 ;  /* 0x0000002804057291 */ /* 0x000fe2000f8e183f */
[----:B01----:R-:W-:-:S05]  /*5310*/  IMAD.U32 R0, RZ, RZ, UR7 ;  /* 0x00000007ff007e24 */ /* 0x003fca000f8e00ff */
[----:B------:R-:W-:-:S04]  /*5320*/  SHF.L.U32 R0, R0, 0x1f, RZ ;  /* 0x0000001f00007819 */ /* 0x000fc800000006ff */
[----:B------:R0:W1:Y:S01]  /*5330*/  SYNCS.PHASECHK.TRANS64.TRYWAIT P1, [UR5+0x30850], R0 ;  /* 0x03085000ff0075a7 */ /* 0x0000620008020145 */
[----:B------:R-:W-:Y:S05]  /*5340*/  @!P0 BRA `(.L_x_1273) ;  /* 0x0000000000048947 */ /* 0x000fea0003800000 */
[----:B------:R-:W-:Y:S01]  /*5350*/  BPT.TRAP 0x1 ;  /* 0x000000040000795c */ /* 0x000fe20000300000 */
.L_x_1273:
[----:B-1----:R-:W-:Y:S05]  /*5360*/  @P1 BRA `(.L_x_1274) ;  /* 0x0000000000081947 */ /* 0x002fea0003800000 */
[----:B------:R-:W1:Y:S02]  /*5370*/  SYNCS.PHASECHK.TRANS64.TRYWAIT P1, [UR5+0x30850], R0 ;  /* 0x03085000ff0075a7 */ /* 0x000e640008020145 */
[----:B-1----:R-:W-:Y:S05]  /*5380*/  @!P1 BRA `(.L_x_1275) ;  /* 0x0000010800a89947 */ /* 0x002fea0003800000 */
.L_x_1274:
        /* <DEDUP_REMOVED lines=36> */
[----:B------:R-:W-:Y:S05]  /*55d0*/  @!P0 BRA `(.L_x_1276) ;  /* 0x0000000000048947 */ /* 0x000fea0003800000 */
[----:B------:R-:W-:Y:S01]  /*55e0*/  BPT.TRAP 0x1 ;  /* 0x000000040000795c */ /* 0x000fe20000300000 */
.L_x_1276:
[----:B------:R-:W-:Y:S01]  /*55f0*/  ISETP.NE.AND P2, PT, R203, 0x1, PT ;  /* 0x00000001cb00780c */ /* 0x000fe20003f45270 */
[----:B------:R-:W-:Y:S01]  /*5600*/  IMAD.IADD R5, R192, 0x1, R22 ;  /* 0x00000001c0057824 */ /* 0x000fe200078e0216 */
[----:B------:R-:W-:Y:S01]  /*5610*/  UIADD3 UR6, UR6, 0x30840, URZ ;  /* 0x0003084006067890 */ /* 0x000fe2000fffe03f */
[----:B------:R-:W-:Y:S01]  /*5620*/  IMAD R168, R15, -0x60, RZ ;  /* 0xffffffa00fa87824 */ /* 0x000fe200078e02ff */
[----:B------:R-:W-:Y:S01]  /*5630*/  LOP3.LUT P1, RZ, R16, 0x80000, RZ, 0xc0, !PT ;  /* 0x0008000010ff7812 */ /* 0x000fe2000782c0ff */
[----:B------:R-:W-:Y:S02]  /*5640*/  ULOP3.LUT UR4, URZ, UR43, URZ, 0x33, !UPT ;  /* 0x0000002b3f047292 */ /* 0x000fe4000f8e333f */
[----:B------:R-:W-:-:S06]  /*5650*/  UPRMT UR6, UR60, 0x654, UR6 ;  /* 0x000006543c067896 */ /* 0x000fcc0008000006 */
[----:B01----:R-:W0:Y:S08]  /*5660*/  @P2 LDC R0, c[0x0][0x44c] ;  /* 0x00011300ff002b82 */ /* 0x003e300000000800 */
[----:B------:R-:W1:Y:S01]  /*5670*/  @P2 LDC R3, c[0x0][0x450] ;  /* 0x00011400ff032b82 */ /* 0x000e620000000800 */
[----:B------:R-:W-:Y:S01]  /*5680*/  SYNCS.ARRIVE.TRANS64.RED.A1T0 RZ, [UR6], RZ ;  /* 0x000000ffffff79a7 */ /* 0x000fe20008100406 */
[----:B0-----:R-:W-:-:S05]  /*5690*/  @P2 IMAD.HI.U32 R0, R5, R0, RZ ;  /* 0x0000000005002227 */ /* 0x001fca00078e00ff */
[----:B-1----:R-:W-:Y:S01]  /*56a0*/  @P2 SHF.R.U32.HI R5, RZ, R3, R0 ;  /* 0x00000003ff052219 */ /* 0x002fe20000011600 */
[----:B------:R-:W-:-:S04]  /*56b0*/  VIADD R0, R168, 0x1 ;  /* 0x00000001a8007836 */ /* 0x000fc80000000000 */
[----:B------:R-:W0:Y:S01]  /*56c0*/  SHFL.IDX PT, R21, R5, RZ, 0x1c1f ;  /* 0x001c1fff05157589 */ /* 0x000e2200000e0000 */
[----:B------:R-:W-:-:S05]  /*56d0*/  IMAD R0, R23, -0x2, R0 ;  /* 0xfffffffe17007824 */ /* 0x000fca00078e0200 */
[----:B------:R-:W-:Y:S01]  /*56e0*/  IADD3 R2, -R18, R0, R17 ;  /* 0x0000000012027210 */ /* 0x000fe20007ffe111 */
[----:B------:R-:W-:-:S04]  /*56f0*/  VIADD R0, R0, 0xffffffff ;  /* 0xffffffff00007836 */ /* 0x000fc80000000000 */
[C---:B------:R-:W-:Y:S02]  /*5700*/  VIADD R170, R2.reuse, UR54 ;  /* 0x0000003602aa7c36 */ /* 0x040fe40008000000 */
[----:B------:R-:W-:Y:S02]  /*5710*/  VIADD R172, R2, UR4 ;  /* 0x0000000402ac7c36 */ /* 0x000fe40008000000 */
[--C-:B0-----:R-:W-:Y:S02]  /*5720*/  IMAD.IADD R4, R170, 0x1, R21.reuse ;  /* 0x00000001aa047824 */ /* 0x101fe400078e0215 */
[----:B------:R-:W-:Y:S01]  /*5730*/  IMAD.IADD R20, R172, 0x1, R21 ;  /* 0x00000001ac147824 */ /* 0x000fe200078e0215 */
[----:B------:R-:W-:Y:S06]  /*5740*/  @!P1 BRA `(.L_x_1277) ;  /* 0x0000000000549947 */ /* 0x000fec0003800000 */
[----:B------:R-:W-:Y:S01]  /*5750*/  IADD3 R21, -R18, R17, R21 ;  /* 0x0000001112157210 */ /* 0x000fe20007ffe115 */
        /* <DEDUP_REMOVED lines=11> */
.L_x_1279:
[----:B------:R-:W-:-:S05]  /*5810*/  IMAD.U32 R169, RZ, RZ, UR42 ;  /* 0x0000002affa97e24 */ /* 0x000fca000f8e00ff */
[----:B------:R-:W-:-:S13]  /*5820*/  ISETP.NE.AND P1, PT, R169, 0x1, PT ;  /* 0x00000001a900780c */ /* 0x000fda0003f25270 */
[----:B------:R-:W0:Y:S02]  /*5830*/  @P1 LDC.64 R2, c[0x0][0x9e8] ;  /* 0x00027a00ff021b82 */ /* 0x000e240000000a00 */
[----:B0-----:R-:W-:-:S05]  /*5840*/  @P1 IMAD.HI.U32 R2, R21, R2, RZ ;  /* 0x0000000215021227 */ /* 0x001fca00078e00ff */
[----:B------:R-:W-:-:S07]  /*5850*/  @P1 SHF.R.U32.HI R21, RZ, R3, R2 ;  /* 0x00000003ff151219 */ /* 0x000fce0000011602 */
.L_x_1280:
[----:B------:R-:W-:Y:S05]  /*5860*/  BSYNC B0 ;  /* 0x0000000000007941 */ /* 0x000fea0003800000 */
.L_x_1278:
[----:B------:R-:W-:-:S05]  /*5870*/  IMAD R21, R21, R169, R0 ;  /* 0x000000a915157224 */ /* 0x000fca00078e0200 */
[----:B------:R-:W-:Y:S02]  /*5880*/  VIADDMNMX R4, R21, R169, R4, PT ;  /* 0x000000a915047246 */ /* 0x000fe40003800104 */
[----:B------:R-:W-:-:S07]  /*5890*/  VIMNMX R20, R20, R21, !PT ;  /* 0x0000001514147248 */ /* 0x000fce0007fe0100 */
.L_x_1277:
        /* <DEDUP_REMOVED lines=151> */
.L_x_1283:
[----:B------:R-:W-:-:S05]  /*6210*/  IMAD.U32 R120, RZ, RZ, UR42 ;  /* 0x0000002aff787e24 */ /* 0x000fca000f8e00ff */
[----:B------:R-:W-:-:S13]  /*6220*/  ISETP.NE.AND P6, PT, R120, 0x1, PT ;  /* 0x000000017800780c */ /* 0x000fda0003fc5270 */
[----:B------:R-:W0:Y:S02]  /*6230*/  @P6 LDC.64 R2, c[0x0][0x9e8] ;  /* 0x00027a00ff026b82 */ /* 0x000e240000000a00 */
[----:B0-----:R-:W-:-:S05]  /*6240*/  @P6 IMAD.HI.U32 R2, R5, R2, RZ ;  /* 0x0000000205026227 */ /* 0x001fca00078e00ff */
[----:B------:R-:W-:-:S07]  /*6250*/  @P6 SHF.R.U32.HI R5, RZ, R3, R2 ;  /* 0x00000003ff056219 */ /* 0x000fce0000011602 */
.L_x_1284:
[----:B------:R-:W-:Y:S05]  /*6260*/  BSYNC B0 ;  /* 0x0000000000007941 */ /* 0x000fea0003800000 */
.L_x_1282:
[----:B------:R-:W-:-:S05]  /*6270*/  IMAD R5, R5, R120, R0 ;  /* 0x0000007805057224 */ /* 0x000fca00078e0200 */
[----:B------:R-:W-:Y:S02]  /*6280*/  VIADDMNMX R4, R5, R120, R4, PT ;  /* 0x0000007805047246 */ /* 0x000fe40003800104 */
[----:B------:R-:W-:-:S07]  /*6290*/  VIMNMX R20, R20, R5, !PT ;  /* 0x0000000514147248 */ /* 0x000fce0007fe0100 */
.L_x_1281:
[C---:B------:R-:W-:Y:S02]  /*62a0*/  ISETP.GT.AND P1, PT, R20.reuse, 0x1, !P1 ;  /* 0x000000011400780c */ /* 0x040fe40004f24270 */
        /* <DEDUP_REMOVED lines=63> */
[C---:B------:R-:W-:Y:S02]  /*66a0*/  LOP3.LUT P1, RZ, R16.reuse, 0x1000, RZ, 0xc0, !PT ;  /* 0x0000100010ff7812 */ /* 0x040fe4000782c0ff */
[----:B------:R-:W-:-:S02]  /*66b0*/  LOP3.LUT P2, RZ, R16, 0x40, RZ, 0xc0, !PT ;  /* 0x0000004010ff7812 */ /* 0x000fc4000784c0ff */
[----:B------:R-:W-:Y:S02]  /*66c0*/  ISETP.GT.AND P1, PT, R20, 0x30, !P1 ;  /* 0x000000301400780c */ /* 0x000fe40004f24270 */
[----:B------:R-:W-:Y:S02]  /*66d0*/  FMNMX.FTZ R0, R187, R0, !PT ;  /* 0x00000000bb007209 */ /* 0x000fe40007810000 */
[----:B------:R-:W-:Y:S02]  /*66e0*/  ISETP.LT.OR P1, PT, R4, 0x31, P1 ;  /* 0x000000310400780c */ /* 0x000fe40000f21670 */
[----:B------:R-:W-:Y:S02]  /*66f0*/  FMNMX.FTZ R120, R165, R0, !PT ;  /* 0x00000000a5787209 */ /* 0x000fe40007810000 */
[----:B------:R-:W-:Y:S01]  /*6700*/  FSEL R215, R146, -INF , !P1 ;  /* 0xff80000092d77808 */ /* 0x000fe20004800000 */
[----:B------:R-:W0:Y:S01]  /*6710*/  LDC R0, c[0x0][0x988] ;  /* 0x00026200ff007b82 */ /* 0x000e220000000800 */
[C---:B------:R-:W-:Y:S01]  /*6720*/  LOP3.LUT P1, RZ, R16.reuse, 0x800, RZ, 0xc0, !PT ;  /* 0x0000080010ff7812 */ /* 0x040fe2000782c0ff */
[----:B------:R-:W1:Y:S01]  /*6730*/  SHFL.BFLY PT, R5, R120, 0x2, 0x1f ;  /* 0x0c401f0078057f89 */ /* 0x000e6200000e0000 */
        /* <DEDUP_REMOVED lines=14> */
[----:B-1----:R-:W-:Y:S02]  /*6820*/  FMNMX.FTZ R124, R120, R5, !PT ;  /* 0x00000005787c7209 */ /* 0x002fe40007810000 */
[----:B------:R-:W-:Y:S02]  /*6830*/  ISETP.GT.AND P1, PT, R20, 0x39, !P1 ;  /* 0x000000391400780c */ /* 0x000fe40004f24270 */
[C---:B------:R-:W-:Y:S01]  /*6840*/  ISETP.LT.OR P4, PT, R4.reuse, 0x52, P4 ;  /* 0x000000520400780c */ /* 0x040fe20002781670 */
[----:B------:R-:W1:Y:S01]  /*6850*/  SHFL.BFLY PT, R5, R124, 0x1, 0x1f ;  /* 0x0c201f007c057f89 */ /* 0x000e6200000e0000 */
[C---:B------:R-:W-:Y:S02]  /*6860*/  ISETP.LT.OR P1, PT, R4.reuse, 0x3a, P1 ;  /* 0x0000003a0400780c */ /* 0x040fe40000f21670 */
[----:B------:R-:W-:-:S02]  /*6870*/  ISETP.LT.OR P5, PT, R4, 0x59, P5 ;  /* 0x000000590400780c */ /* 0x000fc40002fa1670 */
[----:B------:R-:W-:Y:S02]  /*6880*/  FSEL R151, R151, -INF , !P1 ;  /* 0xff80000097977808 */ /* 0x000fe40004800000 */
[----:B------:R-:W-:Y:S02]  /*6890*/  LOP3.LUT P1, RZ, R16, 0x100, RZ, 0xc0, !PT ;  /* 0x0000010010ff7812 */ /* 0x000fe4000782c0ff */
[----:B------:R-:W-:Y:S02]  /*68a0*/  FSEL R163, R163, -INF , !P4 ;  /* 0xff800000a3a37808 */ /* 0x000fe40006000000 */
[----:B------:R-:W-:-:S04]  /*68b0*/  ISETP.GT.AND P1, PT, R20, 0x40, !P1 ;  /* 0x000000401400780c */ /* 0x000fc80004f24270 */
[----:B------:R-:W-:-:S04]  /*68c0*/  ISETP.LT.OR P1, PT, R4, 0x41, P1 ;  /* 0x000000410400780c */ /* 0x000fc80000f21670 */
[----:B------:R-:W-:Y:S02]  /*68d0*/  FSEL R219, R154, -INF , !P1 ;  /* 0xff8000009adb7808 */ /* 0x000fe40004800000 */
[----:B------:R-:W-:Y:S02]  /*68e0*/  LOP3.LUT P1, RZ, R16, 0x80, RZ, 0xc0, !PT ;  /* 0x0000008010ff7812 */ /* 0x000fe4000782c0ff */
[----:B-1----:R-:W-:Y:S02]  /*68f0*/  FMNMX.FTZ R5, R124, R5, !PT ;  /* 0x000000057c057209 */ /* 0x002fe40007810000 */
[----:B------:R-:W-:-:S03]  /*6900*/  ISETP.GT.AND P1, PT, R20, 0x41, !P1 ;  /* 0x000000411400780c */ /* 0x000fc60004f24270 */
[----:B0-----:R-:W-:Y:S01]  /*6910*/  FMUL.FTZ R2, R5, R0 ;  /* 0x0000000005027220 */ /* 0x001fe20000410000 */
        /* <DEDUP_REMOVED lines=14> */
[----:B------:R-:W-:Y:S02]  /*6a00*/  FSETP.NEU.FTZ.AND P1, PT, R5, -INF , PT ;  /* 0xff8000000500780b */ /* 0x000fe40003f3d000 */
[----:B------:R-:W-:Y:S02]  /*6a10*/  FMNMX.FTZ R120, R122, R13, !PT ;  /* 0x0000000d7a787209 */ /* 0x000fe40007810000 */
[----:B------:R-:W-:Y:S02]  /*6a20*/  FSEL R2, R2, RZ, P1 ;  /* 0x000000ff02027208 */ /* 0x000fe40000800000 */
[----:B------:R-:W-:Y:S02]  /*6a30*/  FMNMX.FTZ R120, R123, R120, !PT ;  /* 0x000000787b787209 */ /* 0x000fe40007810000 */
[----:B------:R-:W-:Y:S01]  /*6a40*/  ISETP.LT.OR P2, PT, R4, 0x5a, P2 ;  /* 0x0000005a0400780c */ /* 0x000fe20001741670 */
[--C-:B------:R-:W-:Y:S01]  /*6a50*/  FFMA.FTZ R184, R169, R0, -R2.reuse ;  /* 0x00000000a9b87223 */ /* 0x100fe20000010802 */
[----:B------:R-:W-:Y:S01]  /*6a60*/  FMNMX.FTZ R120, R3, R120, !PT ;  /* 0x0000007803787209 */ /* 0x000fe20007810000 */
[-CC-:B------:R-:W-:Y:S01]  /*6a70*/  FFMA.FTZ R180, R121, R0.reuse, -R2.reuse ;  /* 0x0000000079b47223 */ /* 0x180fe20000010802 */
[----:B------:R-:W-:Y:S01]  /*6a80*/  FSEL R169, R166, -INF , !P5 ;  /* 0xff800000a6a97808 */ /* 0x000fe20006800000 */
[--C-:B------:R-:W-:Y:S01]  /*6a90*/  FFMA.FTZ R121, R137, R0, -R2.reuse ;  /* 0x0000000089797223 */ /* 0x100fe20000010802 */
[----:B------:R-:W-:Y:S01]  /*6aa0*/  FMNMX.FTZ R120, R127, R120, !PT ;  /* 0x000000787f787209 */ /* 0x000fe20007810000 */
[-CC-:B------:R-:W-:Y:S01]  /*6ab0*/  FFMA.FTZ R137, R141, R0.reuse, -R2.reuse ;  /* 0x000000008d897223 */ /* 0x180fe20000010802 */
[----:B------:R-:W-:Y:S01]  /*6ac0*/  FSEL R167, R167, -INF , !P2 ;  /* 0xff800000a7a77808 */ /* 0x000fe20005000000 */
[--C-:B------:R-:W-:Y:S01]  /*6ad0*/  FFMA.FTZ R182, R21, R0, -R2.reuse ;  /* 0x0000000015b67223 */ /* 0x100fe20000010802 */
[----:B------:R-:W-:Y:S01]  /*6ae0*/  FMNMX.FTZ R120, R189, R120, !PT ;  /* 0x00000078bd787209 */ /* 0x000fe20007810000 */
[-CC-:B------:R-:W-:Y:S01]  /*6af0*/  FFMA.FTZ R21, R149, R0.reuse, -R2.reuse ;  /* 0x0000000095157223 */ /* 0x180fe20000010802 */
[-CC-:B------:R-:W-:Y:S01]  /*6b00*/  FFMA.FTZ R149, R153, R0.reuse, -R2.reuse ;  /* 0x0000000099957223 */ /* 0x180fe20000010802 */
[--C-:B------:R-:W-:Y:S01]  /*6b10*/  FFMA.FTZ R186, R125, R0, -R2.reuse ;  /* 0x000000007dba7223 */ /* 0x100fe20000010802 */
[----:B------:R-:W-:Y:S01]  /*6b20*/  FMNMX.FTZ R120, R131, R120, !PT ;  /* 0x0000007883787209 */ /* 0x000fe20007810000 */
[-CC-:B------:R-:W-:Y:S01]  /*6b30*/  FFMA.FTZ R125, R133, R0.reuse, -R2.reuse ;  /* 0x00000000857d7223 */ /* 0x180fe20000010802 */
[-CC-:B------:R-:W-:Y:S01]  /*6b40*/  FFMA.FTZ R133, R145, R0.reuse, -R2.reuse ;  /* 0x0000000091857223 */ /* 0x180fe20000010802 */
[--C-:B------:R-:W-:Y:S01]  /*6b50*/  FFMA.FTZ R145, R157, R0, -R2.reuse ;  /* 0x000000009d917223 */ /* 0x100fe20000010802 */
[----:B------:R-:W-:Y:S01]  /*6b60*/  FMNMX.FTZ R120, R191, R120, !PT ;  /* 0x00000078bf787209 */ /* 0x000fe20007810000 */
[-CC-:B------:R-:W-:Y:S01]  /*6b70*/  FFMA.FTZ R225, R225, R0.reuse, -R2.reuse ;  /* 0x00000000e1e17223 */ /* 0x180fe20000010802 */
[----:B------:R-:W-:Y:S01]  /*6b80*/  FSEL R157, R5, RZ, P1 ;  /* 0x000000ff059d7208 */ /* 0x000fe20000800000 */
[--C-:B------:R-:W-:Y:S01]  /*6b90*/  FFMA.FTZ R188, R175, R0, -R2.reuse ;  /* 0x00000000afbc7223 */ /* 0x100fe20000010802 */
[----:B------:R-:W-:Y:S01]  /*6ba0*/  FMNMX.FTZ R120, R135, R120, !PT ;  /* 0x0000007887787209 */ /* 0x000fe20007810000 */
[-CC-:B------:R-:W-:Y:S01]  /*6bb0*/  FFMA.FTZ R190, R173, R0.reuse, -R2.reuse ;  /* 0x00000000adbe7223 */ /* 0x180fe20000010802 */
[----:B------:R-:W-:Y:S01]  /*6bc0*/  FFMA.FTZ R171, R171, R0, -R2 ;  /* 0x00000000abab7223 */ /* 0x000fe20000010802 */
[----:B------:R-:W-:Y:S01]  /*6bd0*/  FADD.FTZ R157, -R157, R12 ;  /* 0x0000000c9d9d7221 */ /* 0x000fe20000010100 */
[----:B------:R-:W-:Y:S01]  /*6be0*/  FMNMX.FTZ R120, R211, R120, !PT ;  /* 0x00000078d3787209 */ /* 0x000fe20007810000 */
[-CC-:B------:R-:W-:Y:S01]  /*6bf0*/  FFMA.FTZ R129, R129, R0.reuse, -R2.reuse ;  /* 0x0000000081817223 */ /* 0x180fe20000010802 */
[-CC-:B------:R-:W-:Y:S01]  /*6c00*/  FFMA.FTZ R176, R177, R0.reuse, -R2.reuse ;  /* 0x00000000b1b07223 */ /* 0x180fe20000010802 */
[----:B------:R-:W-:Y:S01]  /*6c10*/  FMUL.FTZ R157, R157, R0 ;  /* 0x000000009d9d7220 */ /* 0x000fe20000410000 */
[----:B------:R-:W-:Y:S01]  /*6c20*/  FMNMX.FTZ R120, R139, R120, !PT ;  /* 0x000000788b787209 */ /* 0x000fe20007810000 */
[-CC-:B------:R-:W-:Y:S01]  /*6c30*/  FFMA.FTZ R178, R179, R0.reuse, -R2.reuse ;  /* 0x00000000b3b27223 */ /* 0x180fe20000010802 */
[-CC-:B------:R-:W-:Y:S01]  /*6c40*/  FFMA.FTZ R172, R181, R0.reuse, -R2.reuse ;  /* 0x00000000b5ac7223 */ /* 0x180fe20000010802 */
[--C-:B------:R-:W-:Y:S01]  /*6c50*/  FFMA.FTZ R174, R183, R0, -R2.reuse ;  /* 0x00000000b7ae7223 */ /* 0x100fe20000010802 */
[----:B------:R-:W-:Y:S01]  /*6c60*/  FMNMX.FTZ R120, R213, R120, !PT ;  /* 0x00000078d5787209 */ /* 0x000fe20007810000 */
[-CC-:B------:R-:W-:Y:S01]  /*6c70*/  FFMA.FTZ R168, R185, R0.reuse, -R2.reuse ;  /* 0x00000000b9a87223 */ /* 0x180fe20000010802 */
[----:B------:R-:W-:Y:S01]  /*6c80*/  FFMA.FTZ R170, R187, R0, -R2 ;  /* 0x00000000bbaa7223 */ /* 0x000fe20000010802 */
        /* <DEDUP_REMOVED lines=19> */
[----:B------:R-:W-:-:S05]  /*6dc0*/  FMNMX.FTZ R120, R167, R120, !PT ;  /* 0x00000078a7787209 */ /* 0x000fca0007810000 */
[----:B------:R-:W0:Y:S02]  /*6dd0*/  SHFL.BFLY PT, R141, R120, 0x2, 0x1f ;  /* 0x0c401f00788d7f89 */ /* 0x000e2400000e0000 */
[----:B------:R-:W-:Y:S08]  /*6de0*/  MUFU.EX2 R125, R125 ;  /* 0x0000007d007d7308 */ /* 0x000ff00000000800 */
[----:B------:R-:W-:Y:S08]  /*6df0*/  MUFU.EX2 R180, R180 ;  /* 0x000000b400b47308 */ /* 0x000ff00000000800 */
[----:B------:R-:W-:Y:S01]  /*6e00*/  MUFU.EX2 R121, R121 ;  /* 0x0000007900797308 */ /* 0x000fe20000000800 */
[----:B0-----:R-:W-:Y:S01]  /*6e10*/  FMNMX.FTZ R4, R120, R141, !PT ;  /* 0x0000008d78047209 */ /* 0x001fe20007810000 */
[----:B------:R-:W-:-:S06]  /*6e20*/  FFMA.FTZ R141, R161, R0, -R2 ;  /* 0x00000000a18d7223 */ /* 0x000fcc0000010802 */
[----:B------:R-:W-:Y:S01]  /*6e30*/  MUFU.EX2 R182, R182 ;  /* 0x000000b600b67308 */ /* 0x000fe20000000800 */
[----:B------:R-:W0:Y:S07]  /*6e40*/  SHFL.BFLY PT, R153, R4, 0x1, 0x1f ;  /* 0x0c201f0004997f89 */ /* 0x000e2e00000e0000 */
[----:B------:R-:W-:Y:S08]  /*6e50*/  MUFU.EX2 R137, R137 ;  /* 0x0000008900897308 */ /* 0x000ff00000000800 */
[----:B------:R-:W-:Y:S08]  /*6e60*/  MUFU.EX2 R176, R176 ;  /* 0x000000b000b07308 */ /* 0x000ff00000000800 */
[----:B------:R-:W-:Y:S01]  /*6e70*/  MUFU.EX2 R133, R133 ;  /* 0x0000008500857308 */ /* 0x000fe20000000800 */
[----:B0-----:R-:W-:Y:S01]  /*6e80*/  FMNMX.FTZ R4, R4, R153, !PT ;  /* 0x0000009904047209 */ /* 0x001fe20007810000 */
[----:B------:R-:W-:-:S03]  /*6e90*/  FFMA.FTZ R153, R165, R0, -R2 ;  /* 0x00000000a5997223 */ /* 0x000fc60000010802 */
[C---:B------:R-:W-:Y:S01]  /*6ea0*/  FSETP.NEU.FTZ.AND P1, PT, R4.reuse, -INF , PT ;  /* 0xff8000000400780b */ /* 0x040fe20003f3d000 */
[C---:B------:R-:W-:Y:S02]  /*6eb0*/  FMUL.FTZ R12, R4.reuse, R0 ;  /* 0x00000000040c7220 */ /* 0x040fe40000410000 */
[----:B------:R-:W0:Y:S01]  /*6ec0*/  MUFU.EX2 R2, R157 ;  /* 0x0000009d00027308 */ /* 0x000e220000000800 */
[----:B------:R-:W-:Y:S02]  /*6ed0*/  FSEL R128, R4, RZ, P1 ;  /* 0x000000ff04807208 */ /* 0x000fe40000800000 */
[----:B------:R-:W-:-:S05]  /*6ee0*/  FSEL R12, R12, RZ, P1 ;  /* 0x000000ff0c0c7208 */ /* 0x000fca0000800000 */
[----:B------:R-:W-:Y:S01]  /*6ef0*/  MUFU.EX2 R178, R178 ;  /* 0x000000b200b27308 */ /* 0x000fe20000000800 */
[-CC-:B------:R-:W-:Y:S01]  /*6f00*/  FFMA.FTZ R120, R3, R0.reuse, -R12.reuse ;  /* 0x0000000003787223 */ /* 0x180fe2000001080c */
[----:B------:R-:W-:Y:S01]  /*6f10*/  FADD.FTZ R3, -R128, R13 ;  /* 0x0000000d80037221 */ /* 0x000fe20000010100 */
[-CC-:B------:R-:W-:Y:S01]  /*6f20*/  FFMA.FTZ R20, R122, R0.reuse, -R12.reuse ;  /* 0x000000007a147223 */ /* 0x180fe2000001080c */
[-CC-:B------:R-:W-:Y:S01]  /*6f30*/  FFMA.FTZ R123, R123, R0.reuse, -R12.reuse ;  /* 0x000000007b7b7223 */ /* 0x180fe2000001080c */
[-CC-:B------:R-:W-:Y:S01]  /*6f40*/  FFMA.FTZ R127, R127, R0.reuse, -R12.reuse ;  /* 0x000000007f7f7223 */ /* 0x180fe2000001080c */
[-C--:B------:R-:W-:Y:S01]  /*6f50*/  FMUL.FTZ R3, R3, R0.reuse ;  /* 0x0000000003037220 */ /* 0x080fe20000410000 */
[-CC-:B------:R-:W-:Y:S01]  /*6f60*/  FFMA.FTZ R185, R189, R0.reuse, -R12.reuse ;  /* 0x00000000bdb97223 */ /* 0x180fe2000001080c */
[----:B------:R-:W-:Y:S01]  /*6f70*/  MUFU.EX2 R120, R120 ;  /* 0x0000007800787308 */ /* 0x000fe20000000800 */
[-CC-:B------:R-:W-:Y:S01]  /*6f80*/  FFMA.FTZ R122, R131, R0.reuse, -R12.reuse ;  /* 0x00000000837a7223 */ /* 0x180fe2000001080c */
[----:B0-----:R-:W-:Y:S01]  /*6f90*/  FFMA.FTZ R11, R2, R11, R225 ;  /* 0x0000000b020b7223 */ /* 0x001fe200000100e1 */
[-CC-:B------:R-:W-:Y:S01]  /*6fa0*/  FFMA.FTZ R187, R191, R0.reuse, -R12.reuse ;  /* 0x00000000bfbb7223 */ /* 0x180fe2000001080c */
[-CC-:B------:R-:W-:Y:S01]  /*6fb0*/  FFMA.FTZ R124, R135, R0.reuse, -R12.reuse ;  /* 0x00000000877c7223 */ /* 0x180fe2000001080c */
[-CC-:B------:R-:W-:Y:S01]  /*6fc0*/  FFMA.FTZ R181, R211, R0.reuse, -R12.reuse ;  /* 0x00000000d3b57223 */ /* 0x180fe2000001080c */
[----:B------:R-:W-:Y:S01]  /*6fd0*/  FADD.FTZ R11, R188, R11 ;  /* 0x0000000bbc0b7221 */ /* 0x000fe20000010000 */
        /* <DEDUP_REMOVED lines=9> */
[----:B------:R-:W0:Y:S01]  /*7070*/  MUFU.EX2 R3, R3 ;  /* 0x0000000300037308 */ /* 0x000e220000000800 */
[-CC-:B------:R-:W-:Y:S01]  /*7080*/  FFMA.FTZ R175, R221, R0.reuse, -R12.reuse ;  /* 0x00000000ddaf7223 */ /* 0x180fe2000001080c */
[-CC-:B------:R-:W-:Y:S01]  /*7090*/  FFMA.FTZ R163, R163, R0.reuse, -R12.reuse ;  /* 0x00000000a3a37223 */ /* 0x180fe2000001080c */
[----:B------:R-:W-:-:S05]  /*70a0*/  FFMA.FTZ R169, R169, R0, -R12 ;  /* 0x00000000a9a97223 */ /* 0x000fca000001080c */
[----:B------:R-:W1:Y:S08]  /*70b0*/  MUFU.EX2 R123, R123 ;  /* 0x0000007b007b7308 */ /* 0x000e700000000800 */
[----:B------:R-:W2:Y:S01]  /*70c0*/  MUFU.EX2 R127, R127 ;  /* 0x0000007f007f7308 */ /* 0x000ea20000000800 */
[----:B0-----:R-:W-:-:S07]  /*70d0*/  FFMA.FTZ R10, R3, R10, R20 ;  /* 0x0000000a030a7223 */ /* 0x001fce0000010014 */
[----:B------:R-:W0:Y:S01]  /*70e0*/  MUFU.EX2 R185, R185 ;  /* 0x000000b900b97308 */ /* 0x000e220000000800 */
[----:B-1----:R-:W-:Y:S01]  /*70f0*/  FADD.FTZ R13, R123, R10 ;  /* 0x0000000a7b0d7221 */ /* 0x002fe20000010000 */
[----:B------:R-:W-:-:S03]  /*7100*/  FADD.FTZ R10, R190, R11 ;  /* 0x0000000bbe0a7221 */ /* 0x000fc60000010000 */
        /* <DEDUP_REMOVED lines=9> */
[----:B------:R-:W-:-:S03]  /*71a0*/  FFMA.FTZ R134, R155, R0, -R12 ;  /* 0x000000009b867223 */ /* 0x000fc6000001080c */
[----:B------:R-:W-:Y:S02]  /*71b0*/  FADD.FTZ R13, R125, R136 ;  /* 0x000000887d0d7221 */ /* 0x000fe40000010000 */
[----:B------:R-:W0:Y:S01]  /*71c0*/  MUFU.EX2 R124, R124 ;  /* 0x0000007c007c7308 */ /* 0x000e220000000800 */
[----:B-1----:R-:W-:Y:S01]  /*71d0*/  FADD.FTZ R10, R122, R11 ;  /* 0x0000000b7a0a7221 */ /* 0x002fe20000010000 */
[----:B------:R-:W-:-:S04]  /*71e0*/  FADD.FTZ R136, R180, R13 ;  /* 0x0000000db4887221 */ /* 0x000fc80000010000 */
[----:B------:R-:W-:Y:S01]  /*71f0*/  FADD.FTZ R13, R121, R136 ;  /* 0x00000088790d7221 */ /* 0x000fe20000010000 */
[-C--:B------:R-:W-:Y:S01]  /*7200*/  FFMA.FTZ R136, R159, R0.reuse, -R12 ;  /* 0x000000009f887223 */ /* 0x080fe2000001080c */
[----:B------:R-:W1:Y:S01]  /*7210*/  MUFU.EX2 R181, R181 ;  /* 0x000000b500b57308 */ /* 0x000e620000000800 */
[----:B--2---:R-:W-:Y:S01]  /*7220*/  FADD.FTZ R11, R187, R10 ;  /* 0x0000000abb0b7221 */ /* 0x004fe20000010000 */
[----:B------:R-:W-:Y:S01]  /*7230*/  FADD.FTZ R138, R182, R13 ;  /* 0x0000000db68a7221 */ /* 0x000fe20000010000 */
[-CC-:B------:R-:W-:Y:S01]  /*7240*/  FFMA.FTZ R13, R223, R0.reuse, -R12.reuse ;  /* 0x00000000df0d7223 */ /* 0x180fe2000001080c */
[----:B------:R-:W-:Y:S02]  /*7250*/  FFMA.FTZ R12, R167, R0, -R12 ;  /* 0x00000000a70c7223 */ /* 0x000fe4000001080c */
[----:B------:R-:W-:Y:S02]  /*7260*/  FADD.FTZ R131, R137, R138 ;  /* 0x0000008a89837221 */ /* 0x000fe40000010000 */
[----:B------:R-:W2:Y:S01]  /*7270*/  MUFU.EX2 R126, R126 ;  /* 0x0000007e007e7308 */ /* 0x000ea20000000800 */
[----:B0-----:R-:W-:Y:S01]  /*7280*/  FADD.FTZ R10, R124, R11 ;  /* 0x0000000b7c0a7221 */ /* 0x001fe20000010000 */
[----:B------:R-:W-:-:S04]  /*7290*/  FADD.FTZ R138, R176, R131 ;  /* 0x00000083b08a7221 */ /* 0x000fc80000010000 */
[----:B------:R-:W-:Y:S02]  /*72a0*/  FADD.FTZ R131, R133, R138 ;  /* 0x0000008a85837221 */ /* 0x000fe40000010000 */
[----:B------:R-:W0:Y:S01]  /*72b0*/  MUFU.EX2 R183, R183 ;  /* 0x000000b700b77308 */ /* 0x000e220000000800 */
[----:B-1----:R-:W-:Y:S01]  /*72c0*/  FADD.FTZ R11, R181, R10 ;  /* 0x0000000ab50b7221 */ /* 0x002fe20000010000 */
[----:B------:R-:W-:-:S06]  /*72d0*/  FADD.FTZ R138, R178, R131 ;  /* 0x00000083b28a7221 */ /* 0x000fcc0000010000 */
        /* <DEDUP_REMOVED lines=48> */
.L_x_1285:
[----:B------:R-:W-:Y:S01]  /*75e0*/  UIADD3 UR5, UR5, 0x30860, URZ ;  /* 0x0003086005057890 */ /* 0x000fe2000fffe03f */
[----:B------:R-:W-:Y:S01]  /*75f0*/  ISETP.GT.AND P1, PT, R15, R14, PT ;  /* 0x0000000e0f00720c */ /* 0x000fe20003f24270 */
        /* <DEDUP_REMOVED lines=32> */
.L_x_1267:
[----:B------:R-:W-:Y:S01]  /*7800*/  ISETP.NE.AND P2, PT, R203, 0x1, PT ;  /* 0x00000001cb00780c */ /* 0x000fe20003f45270 */
[----:B------:R-:W-:Y:S01]  /*7810*/  VIADD R12, R22, 0x7f ;  /* 0x0000007f160c7836 */ /* 0x000fe20000000000 */
[----:B------:R-:W-:Y:S02]  /*7820*/  LOP3.LUT P1, RZ, R16, 0x80000, RZ, 0xc0, !PT ;  /* 0x0008000010ff7812 */ /* 0x000fe4000782c0ff */
[----:B------:R-:W-:-:S09]  /*7830*/  IADD3 R21, R17, 0x1, -R18 ;  /* 0x0000000111157810 */ /* 0x000fd20007ffe812 */
[----:B------:R-:W0:Y:S08]  /*7840*/  @P2 LDC R13, c[0x0][0x44c] ;  /* 0x00011300ff0d2b82 */ /* 0x000e300000000800 */
[----:B------:R-:W1:Y:S01]  /*7850*/  @P2 LDC R14, c[0x0][0x450] ;  /* 0x00011400ff0e2b82 */ /* 0x000e620000000800 */
[----:B0-----:R-:W-:-:S05]  /*7860*/  @P2 IMAD.HI.U32 R13, R12, R13, RZ ;  /* 0x0000000d0c0d2227 */ /* 0x001fca00078e00ff */
[----:B-1----:R-:W-:-:S05]  /*7870*/  @P2 SHF.R.U32.HI R12, RZ, R14, R13 ;  /* 0x0000000eff0c2219 */ /* 0x002fca000001160d */
[----:B------:R-:W-:-:S04]  /*7880*/  IMAD.IADD R12, R21, 0x1, R12 ;  /* 0x00000001150c7824 */ /* 0x000fc800078e020c */
[----:B------:R-:W-:Y:S01]  /*7890*/  VIADD R13, R12, -UR43 ;  /* 0x8000002b0c0d7c36 */ /* 0x000fe20008000000 */
[----:B------:R-:W-:Y:S06]  /*78a0*/  @!P1 BRA `(.L_x_1287) ;  /* 0x0000000000449947 */ /* 0x000fec0003800000 */
[----:B------:R-:W-:-:S13]  /*78b0*/  ISETP.GT.AND P1, PT, R12, -0x1, PT ;  /* 0xffffffff0c00780c */ /* 0x000fda0003f24270 */
[----:B------:R-:W-:Y:S05]  /*78c0*/  @P1 BRA `(.L_x_1288) ;  /* 0x0000000000201947 */ /* 0x000fea0003800000 */
[----:B------:R-:W0:Y:S01]  /*78d0*/  LDC R121, c[0x0][0x9e4] ;  /* 0x00027900ff797b82 */ /* 0x000e220000000800 */
[----:B------:R-:W-:Y:S02]  /*78e0*/  LOP3.LUT R21, RZ, R12, RZ, 0x33, !PT ;  /* 0x0000000cff157212 */ /* 0x000fe400078e33ff */
[----:B0-----:R-:W-:-:S13]  /*78f0*/  ISETP.NE.AND P1, PT, R121, 0x1, PT ;  /* 0x000000017900780c */ /* 0x001fda0003f25270 */
[----:B------:R-:W0:Y:S02]  /*7900*/  @P1 LDC.64 R122, c[0x0][0x9e8] ;  /* 0x00027a00ff7a1b82 */ /* 0x000e240000000a00 */
[----:B0-----:R-:W-:-:S05]  /*7910*/  @P1 IMAD.HI.U32 R12, R21, R122, RZ ;  /* 0x0000007a150c1227 */ /* 0x001fca00078e00ff */
[----:B------:R-:W-:-:S04]  /*7920*/  @P1 SHF.R.U32.HI R21, RZ, R123, R12 ;  /* 0x0000007bff151219 */ /* 0x000fc8000001160c */
[----:B------:R-:W-:Y:S01]  /*7930*/  LOP3.LUT R12, RZ, R21, RZ, 0x33, !PT ;  /* 0x00000015ff0c7212 */ /* 0x000fe200078e33ff */
[----:B------:R-:W-:Y:S06]  /*7940*/  BRA `(.L_x_1289) ;  /* 0x0000000000147947 */ /* 0x000fec0003800000 */
.L_x_1288:
[----:B------:R-:W0:Y:S02]  /*7950*/  LDC R121, c[0x0][0x9e4] ;  /* 0x00027900ff797b82 */ /* 0x000e240000000800 */
[----:B0-----:R-:W-:-:S13]  /*7960*/  ISETP.NE.AND P1, PT, R121, 0x1, PT ;  /* 0x000000017900780c */ /* 0x001fda0003f25270 */
[----:B------:R-:W0:Y:S02]  /*7970*/  @P1 LDC.64 R20, c[0x0][0x9e8] ;  /* 0x00027a00ff141b82 */ /* 0x000e240000000a00 */
[----:B0-----:R-:W-:-:S05]  /*7980*/  @P1 IMAD.HI.U32 R14, R12, R20, RZ ;  /* 0x000000140c0e1227 */ /* 0x001fca00078e00ff */
[----:B------:R-:W-:-:S07]  /*7990*/  @P1 SHF.R.U32.HI R12, RZ, R21, R14 ;  /* 0x00000015ff0c1219 */ /* 0x000fce000001160e */
.L_x_1289:
[----:B------:R-:W-:-:S05]  /*79a0*/  IMAD R12, R12, R121, RZ ;  /* 0x000000790c0c7224 */ /* 0x000fca00078e02ff */
[----:B------:R-:W-:-:S07]  /*79b0*/  VIMNMX R13, R13, R12, !PT ;  /* 0x0000000c0d0d7248 */ /* 0x000fce0007fe0100 */
.L_x_1287:
[----:B------:R-:W-:-:S04]  /*79c0*/  VIADD R13, R13, 0x5f ;  /* 0x0000005f0d0d7836 */ /* 0x000fc80000000000 */
[----:B------:R-:W-:-:S05]  /*79d0*/  IMAD.HI R13, R13, 0x2aaaaaab, RZ ;  /* 0x2aaaaaab0d0d7827 */ /* 0x000fca00078e02ff */
[----:B------:R-:W-:-:S04]  /*79e0*/  SHF.R.U32.HI R12, RZ, 0x1f, R13 ;  /* 0x0000001fff0c7819 */ /* 0x000fc8000001160d */
[----:B------:R-:W-:-:S04]  /*79f0*/  LEA.HI.SX32 R13, R13, R12, 0x1c ;  /* 0x0000000c0d0d7211 */ /* 0x000fc800078fe2ff */
[----:B------:R-:W-:-:S04]  /*7a00*/  VIMNMX R12, R194, R13, !PT ;  /* 0x0000000dc20c7248 */ /* 0x000fc80007fe0100 */
[----:B------:R-:W-:-:S13]  /*7a10*/  ISETP.GE.AND P1, PT, R15, R12, PT ;  /* 0x0000000c0f00720c */ /* 0x000fda0003f26270 */
[----:B------:R-:W-:Y:S05]  /*7a20*/  @!P1 BRA `(.L_x_1290) ;  /* 0x0000001c008c9947 */ /* 0x000fea0003800000 */
[----:B------:R-:W-:Y:S01]  /*7a30*/  IMAD.MOV.U32 R21, RZ, RZ, R4 ;  /* 0x000000ffff157224 */ /* 0x000fe200078e0004 */
[----:B------:R-:W-:Y:S01]  /*7a40*/  UMOV UR7, UR38 ;  /* 0x0000002600077c82 */ /* 0x000fe20008000000 */
[----:B------:R-:W-:Y:S01]  /*7a50*/  IMAD.MOV.U32 R13, RZ, RZ, R5 ;  /* 0x000000ffff0d7224 */ /* 0x000fe200078e0005 */
[----:B------:R-:W-:-:S06]  /*7a60*/  UMOV UR4, UR39 ;  /* 0x0000002700047c82 */ /* 0x000fcc0008000000 */
.L_x_1301:
[----:B------:R-:W-:-:S04]  /*7a70*/  UISETP.NE.AND UP0, UPT, UR4, 0x1, UPT ;  /* 0x000000010400788c */ /* 0x000fc8000bf05270 */
[----:B------:R-:W-:-:S04]  /*7a80*/  USEL UR38, URZ, 0x1, UP0 ;  /* 0x000000013f267887 */ /* 0x000fc80008000000 */
[----:B------:R-:W-:Y:S01]  /*7a90*/  ULOP3.LUT UR38, UR7, UR38, URZ, 0x3c, !UPT ;  /* 0x0000002607267292 */ /* 0x000fe2000f8e3c3f */
[----:B------:R-:W-:Y:S11]  /*7aa0*/  @!P0 BRA `(.L_x_1291) ;  /* 0x0000000000048947 */ /* 0x000ff60003800000 */
[----:B------:R-:W-:Y:S01]  /*7ab0*/  BPT.TRAP 0x1 ;  /* 0x000000040000795c */ /* 0x000fe20000300000 */
.L_x_1291:
        /* <DEDUP_REMOVED lines=9> */
.L_x_1292:
[----:B-1----:R-:W-:Y:S05]  /*7b50*/  @P1 BRA `(.L_x_1293) ;  /* 0x0000000000081947 */ /* 0x002fea0003800000 */
[----:B------:R-:W1:Y:S02]  /*7b60*/  SYNCS.PHASECHK.TRANS64.TRYWAIT P1, [UR6+0x30830], R0 ;  /* 0x03083000ff0075a7 */ /* 0x000e640008020146 */
[----:B-1----:R-:W-:Y:S05]  /*7b70*/  @!P1 BRA `(.L_x_1294) ;  /* 0x000000e000c49947 */ /* 0x002fea0003800000 */
.L_x_1293:
        /* <DEDUP_REMOVED lines=167> */
.L_x_1295:
[----:B------:R-:W-:Y:S01]  /*85f0*/  ULEA UR5, UR4, UR40, 0x3 ;  /* 0x0000002804057291 */ /* 0x000fe2000f8e183f */
[----:B01----:R-:W-:-:S05]  /*8600*/  IMAD.U32 R0, RZ, RZ, UR7 ;  /* 0x00000007ff007e24 */ /* 0x003fca000f8e00ff */
[----:B------:R-:W-:-:S04]  /*8610*/  SHF.L.U32 R0, R0, 0x1f, RZ ;  /* 0x0000001f00007819 */ /* 0x000fc800000006ff */
[----:B------:R0:W1:Y:S01]  /*8620*/  SYNCS.PHASECHK.TRANS64.TRYWAIT P1, [UR5+0x30850], R0 ;  /* 0x03085000ff0075a7 */ /* 0x0000620008020145 */
[----:B------:R-:W-:Y:S05]  /*8630*/  @!P0 BRA `(.L_x_1296) ;  /* 0x0000000000048947 */ /* 0x000fea0003800000 */
[----:B------:R-:W-:Y:S01]  /*8640*/  BPT.TRAP 0x1 ;  /* 0x000000040000795c */ /* 0x000fe20000300000 */
.L_x_1296:
[----:B-1----:R-:W-:Y:S05]  /*8650*/  @P1 BRA `(.L_x_1297) ;  /* 0x0000000000081947 */ /* 0x002fea0003800000 */
[----:B------:R-:W1:Y:S02]  /*8660*/  SYNCS.PHASECHK.TRANS64.TRYWAIT P1, [UR5+0x30850], R0 ;  /* 0x03085000ff0075a7 */ /* 0x000e640008020145 */
[----:B-1----:R-:W-:Y:S05]  /*8670*/  @!P1 BRA `(.L_x_1298) ;  /* 0x000000d8001c9947 */ /* 0x002fea0003800000 */
.L_x_1297:
        /* <DEDUP_REMOVED lines=38> */
.L_x_1299:
        /* <DEDUP_REMOVED lines=60> */
[C---:B0-----:R-:W-:Y:S01]  /*8ca0*/  FMUL.FTZ R169, R5.reuse, R0 ;  /* 0x0000000005a97220 */ /* 0x041fe20000410000 */
[----:B------:R-:W-:-:S03]  /*8cb0*/  FADD.FTZ R13, -R5, R13 ;  /* 0x0000000d050d7221 */ /* 0x000fc60000010100 */
[-CC-:B------:R-:W-:Y:S01]  /*8cc0*/  FFMA.FTZ R188, R121, R0.reuse, -R169.reuse ;  /* 0x0000000079bc7223 */ /* 0x180fe200000108a9 */
[-CC-:B------:R-:W-:Y:S01]  /*8cd0*/  FFMA.FTZ R121, R129, R0.reuse, -R169.reuse ;  /* 0x0000000081797223 */ /* 0x180fe200000108a9 */
[-CC-:B------:R-:W-:Y:S01]  /*8ce0*/  FFMA.FTZ R129, R137, R0.reuse, -R169.reuse ;  /* 0x0000000089817223 */ /* 0x180fe200000108a9 */
[-CC-:B------:R-:W-:Y:S01]  /*8cf0*/  FFMA.FTZ R137, R145, R0.reuse, -R169.reuse ;  /* 0x0000000091897223 */ /* 0x180fe200000108a9 */
[-CC-:B------:R-:W-:Y:S01]  /*8d00*/  FFMA.FTZ R145, R153, R0.reuse, -R169.reuse ;  /* 0x0000000099917223 */ /* 0x180fe200000108a9 */
[-C--:B------:R-:W-:Y:S01]  /*8d10*/  FFMA.FTZ R153, R161, R0.reuse, -R169 ;  /* 0x00000000a1997223 */ /* 0x080fe200000108a9 */
[C---:B------:R-:W-:Y:S01]  /*8d20*/  FADD.FTZ R3, -R4.reuse, R21 ;  /* 0x0000001504037221 */ /* 0x040fe20000010100 */
[-C--:B------:R-:W-:Y:S01]  /*8d30*/  FMUL.FTZ R161, R4, R0.reuse ;  /* 0x0000000004a17220 */ /* 0x080fe20000410000 */
[-C--:B------:R-:W-:Y:S01]  /*8d40*/  FMUL.FTZ R168, R13, R0.reuse ;  /* 0x000000000da87220 */ /* 0x080fe20000410000 */
[-C--:B------:R-:W-:Y:S01]  /*8d50*/  FFMA.FTZ R13, R120, R0.reuse, -R169 ;  /* 0x00000000780d7223 */ /* 0x080fe200000108a9 */
[-C--:B------:R-:W-:Y:S01]  /*8d60*/  FMUL.FTZ R3, R3, R0.reuse ;  /* 0x0000000003037220 */ /* 0x080fe20000410000 */
[-CC-:B------:R-:W-:Y:S01]  /*8d70*/  FFMA.FTZ R14, R122, R0.reuse, -R161.reuse ;  /* 0x000000007a0e7223 */ /* 0x180fe200000108a1 */
[-C--:B------:R-:W-:Y:S01]  /*8d80*/  FFMA.FTZ R189, R123, R0.reuse, -R161 ;  /* 0x000000007bbd7223 */ /* 0x080fe200000108a1 */
[----:B------:R-:W-:Y:S01]  /*8d90*/  MUFU.EX2 R2, R168 ;  /* 0x000000a800027308 */ /* 0x000fe20000000800 */
[-C--:B------:R-:W-:Y:S01]  /*8da0*/  FFMA.FTZ R190, R124, R0.reuse, -R169 ;  /* 0x000000007cbe7223 */ /* 0x080fe200000108a9 */
[-C--:B------:R-:W-:Y:S01]  /*8db0*/  FFMA.FTZ R191, R126, R0.reuse, -R161 ;  /* 0x000000007ebf7223 */ /* 0x080fe200000108a1 */
[-C--:B------:R-:W-:Y:S01]  /*8dc0*/  FFMA.FTZ R21, R125, R0.reuse, -R169 ;  /* 0x000000007d157223 */ /* 0x080fe200000108a9 */
[-C--:B------:R-:W-:Y:S01]  /*8dd0*/  FFMA.FTZ R20, R127, R0.reuse, -R161 ;  /* 0x000000007f147223 */ /* 0x080fe200000108a1 */
[-C--:B------:R-:W-:Y:S01]  /*8de0*/  FFMA.FTZ R184, R128, R0.reuse, -R169 ;  /* 0x0000000080b87223 */ /* 0x080fe200000108a9 */
[-CC-:B------:R-:W-:Y:S01]  /*8df0*/  FFMA.FTZ R185, R130, R0.reuse, -R161.reuse ;  /* 0x0000000082b97223 */ /* 0x180fe200000108a1 */
[-C--:B------:R-:W-:Y:S01]  /*8e00*/  FFMA.FTZ R120, R131, R0.reuse, -R161 ;  /* 0x0000000083787223 */ /* 0x080fe200000108a1 */
[----:B------:R-:W0:Y:S01]  /*8e10*/  MUFU.EX2 R13, R13 ;  /* 0x0000000d000d7308 */ /* 0x000e220000000800 */
[-C--:B------:R-:W-:Y:S01]  /*8e20*/  FFMA.FTZ R186, R132, R0.reuse, -R169 ;  /* 0x0000000084ba7223 */ /* 0x080fe200000108a9 */
[-C--:B------:R-:W-:Y:S01]  /*8e30*/  FFMA.FTZ R187, R134, R0.reuse, -R161 ;  /* 0x0000000086bb7223 */ /* 0x080fe200000108a1 */
[-C--:B------:R-:W-:Y:S01]  /*8e40*/  FFMA.FTZ R125, R133, R0.reuse, -R169 ;  /* 0x00000000857d7223 */ /* 0x080fe200000108a9 */
[-C--:B------:R-:W-:Y:S01]  /*8e50*/  FFMA.FTZ R122, R135, R0.reuse, -R161 ;  /* 0x00000000877a7223 */ /* 0x080fe200000108a1 */
[-C--:B------:R-:W-:Y:S01]  /*8e60*/  FFMA.FTZ R180, R136, R0.reuse, -R169 ;  /* 0x0000000088b47223 */ /* 0x080fe200000108a9 */
        /* <DEDUP_REMOVED lines=21> */
[-CC-:B------:R-:W-:Y:S01]  /*8fc0*/  FFMA.FTZ R149, R157, R0.reuse, -R169.reuse ;  /* 0x000000009d957223 */ /* 0x180fe200000108a9 */
[-CC-:B------:R-:W-:Y:S01]  /*8fd0*/  FFMA.FTZ R168, R160, R0.reuse, -R169.reuse ;  /* 0x00000000a0a87223 */ /* 0x180fe200000108a9 */
[-CC-:B------:R-:W-:Y:S01]  /*8fe0*/  FFMA.FTZ R170, R164, R0.reuse, -R169.reuse ;  /* 0x00000000a4aa7223 */ /* 0x180fe200000108a9 */
[-C--:B------:R-:W-:Y:S01]  /*8ff0*/  FFMA.FTZ R157, R165, R0.reuse, -R169 ;  /* 0x00000000a59d7223 */ /* 0x080fe200000108a9 */
[--C-:B------:R-:W-:Y:S01]  /*9000*/  FFMA.FTZ R169, R162, R0, -R161.reuse ;  /* 0x00000000a2a97223 */ /* 0x100fe200000108a1 */
[----:B------:R-:W2:Y:S01]  /*9010*/  MUFU.EX2 R189, R189 ;  /* 0x000000bd00bd7308 */ /* 0x000ea20000000800 */
[----:B-1----:R-:W-:Y:S01]  /*9020*/  FFMA.FTZ R10, R3, R10, R14 ;  /* 0x0000000a030a7223 */ /* 0x002fe2000001000e */
[-CC-:B------:R-:W-:Y:S01]  /*9030*/  FFMA.FTZ R163, R163, R0.reuse, -R161.reuse ;  /* 0x00000000a3a37223 */ /* 0x180fe200000108a1 */
[----:B------:R-:W-:-:S05]  /*9040*/  FFMA.FTZ R166, R166, R0, -R161 ;  /* 0x00000000a6a67223 */ /* 0x000fca00000108a1 */
[----:B------:R-:W1:Y:S01]  /*9050*/  MUFU.EX2 R190, R190 ;  /* 0x000000be00be7308 */ /* 0x000e620000000800 */
[----:B0-----:R-:W-:-:S07]  /*9060*/  FADD.FTZ R11, R188, R11 ;  /* 0x0000000bbc0b7221 */ /* 0x001fce0000010000 */
[----:B------:R-:W0:Y:S01]  /*9070*/  MUFU.EX2 R191, R191 ;  /* 0x000000bf00bf7308 */ /* 0x000e220000000800 */
[----:B--2---:R-:W-:-:S07]  /*9080*/  FADD.FTZ R10, R189, R10 ;  /* 0x0000000abd0a7221 */ /* 0x004fce0000010000 */
[----:B------:R-:W2:Y:S01]  /*9090*/  MUFU.EX2 R21, R21 ;  /* 0x0000001500157308 */ /* 0x000ea20000000800 */
[----:B-1----:R-:W-:-:S07]  /*90a0*/  FADD.FTZ R132, R190, R11 ;  /* 0x0000000bbe847221 */ /* 0x002fce0000010000 */
        /* <DEDUP_REMOVED lines=11> */
[----:B-1----:R-:W-:Y:S01]  /*9160*/  FADD.FTZ R123, R121, R132 ;  /* 0x00000084797b7221 */ /* 0x002fe20000010000 */
[----:B------:R-:W-:-:S06]  /*9170*/  FFMA.FTZ R132, R155, R0, -R161 ;  /* 0x000000009b847223 */ /* 0x000fcc00000108a1 */
        /* <DEDUP_REMOVED lines=15> */
[----:B--2---:R-:W-:Y:S01]  /*9270*/  FADD.FTZ R123, R129, R134 ;  /* 0x00000086817b7221 */ /* 0x004fe20000010000 */
[-CC-:B------:R-:W-:Y:S01]  /*9280*/  FFMA.FTZ R134, R159, R0.reuse, -R161.reuse ;  /* 0x000000009f867223 */ /* 0x180fe200000108a1 */
[----:B------:R-:W-:-:S05]  /*9290*/  FFMA.FTZ R161, R167, R0, -R161 ;  /* 0x00000000a7a17223 */ /* 0x000fca00000108a1 */
        /* <DEDUP_REMOVED lines=54> */
[----:B-1----:R-:W-:-:S03]  /*9600*/  FADD.FTZ R11, R157, R136 ;  /* 0x000000889d0b7221 */ /* 0x002fc60000010000 */
[----:B0-----:R-:W-:Y:S01]  /*9610*/  FADD.FTZ R10, R161, R10 ;  /* 0x0000000aa10a7221 */ /* 0x001fe20000010000 */
[----:B------:R-:W-:Y:S06]  /*9620*/  @!P0 BRA `(.L_x_1300) ;  /* 0x0000000000048947 */ /* 0x000fec0003800000 */
[----:B------:R-:W-:Y:S01]  /*9630*/  BPT.TRAP 0x1 ;  /* 0x000000040000795c */ /* 0x000fe20000300000 */
.L_x_1300:
[----:B------:R-:W-:Y:S01]  /*9640*/  UIADD3 UR5, UR5, 0x30860, URZ ;  /* 0x0003086005057890 */ /* 0x000fe2000fffe03f */
[C---:B------:R-:W-:Y:S01]  /*9650*/  ISETP.GT.AND P1, PT, R15.reuse, R12, PT ;  /* 0x0000000c0f00720c */ /* 0x040fe20003f24270 */
        /* <DEDUP_REMOVED lines=32> */
.L_x_1290:
[----:B------:R-:W-:-:S13]  /*9860*/  ISETP.GE.AND P1, PT, R15, R194, PT ;  /* 0x000000c20f00720c */ /* 0x000fda0003f26270 */
[----:B------:R-:W-:Y:S05]  /*9870*/  @!P1 BRA `(.L_x_1302) ;  /* 0x0000003000509947 */ /* 0x000fea0003800000 */
[----:B------:R-:W-:Y:S01]  /*9880*/  IMAD.MOV.U32 R13, RZ, RZ, R4 ;  /* 0x000000ffff0d7224 */ /* 0x000fe200078e0004 */
[----:B------:R-:W-:Y:S01]  /*9890*/  UMOV UR6, UR38 ;  /* 0x0000002600067c82 */ /* 0x000fe20008000000 */
[----:B------:R-:W-:Y:S01]  /*98a0*/  IMAD.MOV.U32 R12, RZ, RZ, R5 ;  /* 0x000000ffff0c7224 */ /* 0x000fe200078e0005 */
[----:B------:R-:W-:Y:S01]  /*98b0*/  UMOV UR4, UR39 ;  /* 0x0000002700047c82 */ /* 0x000fe20008000000 */
[----:B------:R-:W-:Y:S01]  /*98c0*/  ULDC UR42, c[0x0][0x9e4] ;  /* 0x00027900002a7ab9 */ /* 0x000fe20000000800 */
[----:B------:R-:W-:Y:S01]  /*98d0*/  ULDC UR43, c[0x0][0x9dc] ;  /* 0x00027700002b7ab9 */ /* 0x000fe20000000800 */
[----:B------:R-:W-:-:S05]  /*98e0*/  ULDC UR54, c[0x0][0x9e0] ;  /* 0x0002780000367ab9 */ /* 0x000fca0000000800 */
.L_x_1321:
        /* <DEDUP_REMOVED lines=8> */
.L_x_1303:
[----:B------:R-:W-:Y:S01]  /*9970*/  ULEA UR5, UR39, UR40, 0x3 ;  /* 0x0000002827057291 */ /* 0x000fe2000f8e183f */
[----:B------:R-:W-:-:S05]  /*9980*/  IMAD.U32 R0, RZ, RZ, UR38 ;  /* 0x00000026ff007e24 */ /* 0x000fca000f8e00ff */
[----:B------:R-:W-:-:S04]  /*9990*/  SHF.L.U32 R0, R0, 0x1f, RZ ;  /* 0x0000001f00007819 */ /* 0x000fc800000006ff */
[----:B------:R0:W1:Y:S01]  /*99a0*/  SYNCS.PHASECHK.TRANS64.TRYWAIT P1, [UR5+0x30830], R0 ;  /* 0x03083000ff0075a7 */ /* 0x0000620008020145 */
[----:B------:R-:W-:Y:S05]  /*99b0*/  @!P0 BRA `(.L_x_1304) ;  /* 0x0000000000048947 */ /* 0x000fea0003800000 */
[----:B------:R-:W-:Y:S01]  /*99c0*/  BPT.TRAP 0x1 ;  /* 0x000000040000795c */ /* 0x000fe20000300000 */
.L_x_1304:
[----:B-1----:R-:W-:Y:S05]  /*99d0*/  @P1 BRA `(.L_x_1305) ;  /* 0x0000000000081947 */ /* 0x002fea0003800000 */
[----:B------:R-:W1:Y:S02]  /*99e0*/  SYNCS.PHASECHK.TRANS64.TRYWAIT P1, [UR5+0x30830], R0 ;  /* 0x03083000ff0075a7 */ /* 0x000e640008020145 */
[----:B-1----:R-:W-:Y:S05]  /*99f0*/  @!P1 BRA `(.L_x_1306) ;  /* 0x000000c400549947 */ /* 0x002fea0003800000 */
.L_x_1305:
        /* <DEDUP_REMOVED lines=167> */
.L_x_1307:
[----:B------:R-:W-:Y:S01]  /*a470*/  ULEA UR5, UR4, UR40, 0x3 ;  /* 0x0000002804057291 */ /* 0x000fe2000f8e183f */
[----:B01----:R-:W-:-:S05]  /*a480*/  IMAD.U32 R0, RZ, RZ, UR6 ;  /* 0x00000006ff007e24 */ /* 0x003fca000f8e00ff */
[----:B------:R-:W-:-:S04]  /*a490*/  SHF.L.U32 R0, R0, 0x1f, RZ ;  /* 0x0000001f00007819 */ /* 0x000fc800000006ff */
[----:B------:R0:W1:Y:S01]  /*a4a0*/  SYNCS.PHASECHK.TRANS64.TRYWAIT P1, [UR5+0x30850], R0 ;  /* 0x03085000ff0075a7 */ /* 0x0000620008020145 */
[----:B------:R-:W-:Y:S05]  /*a4b0*/  @!P0 BRA `(.L_x_1308) ;  /* 0x0000000000048947 */ /* 0x000fea0003800000 */
[----:B------:R-:W-:Y:S01]  /*a4c0*/  BPT.TRAP 0x1 ;  /* 0x000000040000795c */ /* 0x000fe20000300000 */
.L_x_1308:
[----:B-1----:R-:W-:Y:S05]  /*a4d0*/  @P1 BRA `(.L_x_1309) ;  /* 0x0000000000081947 */ /* 0x002fea0003800000 */
[----:B------:R-:W1:Y:S02]  /*a4e0*/  SYNCS.PHASECHK.TRANS64.TRYWAIT P1, [UR5+0x30850], R0 ;  /* 0x03085000ff0075a7 */ /* 0x000e640008020145 */
[----:B-1----:R-:W-:Y:S05]  /*a4f0*/  @!P1 BRA `(.L_x_1310) ;  /* 0x000000b800ac9947 */ /* 0x002fea0003800000 */
.L_x_1309:
[----:B------:R-:W-:Y:S01]  /*a500*/  UIADD3 UR6, UR40, 0x400, URZ ;  /* 0x0000040028067890 */ /* 0x000fe2000fffe03f */
[----:B------:R-:W-:Y:S01]  /*a510*/  WARPGROUP.ARRIVE ;  /* 0x00000000000079c5 */ /* 0x000fe20000000000 */
[----:B------:R-:W-:Y:S02]  /*a520*/  UMOV UR11, 0x40000040 ;  /* 0x40000040000b7882 */ /* 0x000fe40000000000 */
[----:B------:R-:W-:-:S04]  /*a530*/  USHF.R.U32.HI UR6, URZ, 0x4, UR6 ;  /* 0x000000043f067899 */ /* 0x000fc80008011606 */
        /* <DEDUP_REMOVED lines=9> */
[----:B------:R-:W-:Y:S02]  /*a5d0*/  WARPGROUP.DEPBAR.LE gsb0, 0x0 ;  /* 0x00008000000079c5 */ /* 0x000fe40000010000 */
[----:B------:R-:W-:-:S14]  /*a5e0*/  WARPGROUP.ARRIVE ;  /* 0x00000000000079c5 */ /* 0x000fdc0000000000 */
        /* <DEDUP_REMOVED lines=27> */
.L_x_1311:
[----:B------:R-:W-:Y:S01]  /*a7a0*/  ISETP.NE.AND P2, PT, R203, 0x1, PT ;  /* 0x00000001cb00780c */ /* 0x000fe20003f45270 */
[----:B------:R-:W-:Y:S01]  /*a7b0*/  IMAD.IADD R5, R192, 0x1, R22 ;  /* 0x00000001c0057824 */ /* 0x000fe200078e0216 */
[----:B------:R-:W-:Y:S01]  /*a7c0*/  ULEA UR4, UR7, UR40, 0x3 ;  /* 0x0000002807047291 */ /* 0x000fe2000f8e183f */
[----:B------:R-:W-:Y:S01]  /*a7d0*/  IMAD R20, R15, -0x60, RZ ;  /* 0xffffffa00f147824 */ /* 0x000fe200078e02ff */
[----:B------:R-:W-:Y:S02]  /*a7e0*/  LOP3.LUT P1, RZ, R16, 0x80000, RZ, 0xc0, !PT ;  /* 0x0008000010ff7812 */ /* 0x000fe4000782c0ff */
[----:B------:R-:W-:-:S04]  /*a7f0*/  UIADD3 UR4, UR4, 0x30840, URZ ;  /* 0x0003084004047890 */ /* 0x000fc8000fffe03f */
[----:B------:R-:W-:-:S03]  /*a800*/  UPRMT UR4, UR60, 0x654, UR4 ;  /* 0x000006543c047896 */ /* 0x000fc60008000004 */
[----:B01----:R-:W0:Y:S08]  /*a810*/  @P2 LDC R0, c[0x0][0x44c] ;  /* 0x00011300ff002b82 */ /* 0x003e300000000800 */
[----:B------:R-:W1:Y:S01]  /*a820*/  @P2 LDC R3, c[0x0][0x450] ;  /* 0x00011400ff032b82 */ /* 0x000e620000000800 */
[----:B------:R-:W-:Y:S01]  /*a830*/  SYNCS.ARRIVE.TRANS64.RED.A1T0 RZ, [UR4], RZ ;  /* 0x000000ffffff79a7 */ /* 0x000fe20008100404 */
[----:B------:R-:W-:Y:S01]  /*a840*/  ULOP3.LUT UR4, URZ, UR43, URZ, 0x33, !UPT ;  /* 0x0000002b3f047292 */ /* 0x000fe2000f8e333f */
        /* <DEDUP_REMOVED lines=24> */
.L_x_1314:
[----:B------:R-:W-:-:S05]  /*a9d0*/  IMAD.U32 R169, RZ, RZ, UR42 ;  /* 0x0000002affa97e24 */ /* 0x000fca000f8e00ff */
[----:B------:R-:W-:-:S13]  /*a9e0*/  ISETP.NE.AND P1, PT, R169, 0x1, PT ;  /* 0x00000001a900780c */ /* 0x000fda0003f25270 */
[----:B------:R-:W0:Y:S02]  /*a9f0*/  @P1 LDC.64 R2, c[0x0][0x9e8] ;  /* 0x00027a00ff021b82 */ /* 0x000e240000000a00 */
[----:B0-----:R-:W-:-:S05]  /*aa00*/  @P1 IMAD.HI.U32 R2, R21, R2, RZ ;  /* 0x0000000215021227 */ /* 0x001fca00078e00ff */
[----:B------:R-:W-:-:S07]  /*aa10*/  @P1 SHF.R.U32.HI R21, RZ, R3, R2 ;  /* 0x00000003ff151219 */ /* 0x000fce0000011602 */
.L_x_1315:
[----:B------:R-:W-:Y:S05]  /*aa20*/  BSYNC B0 ;  /* 0x0000000000007941 */ /* 0x000fea0003800000 */
.L_x_1313:
[----:B------:R-:W-:-:S05]  /*aa30*/  IMAD R21, R21, R169, R0 ;  /* 0x000000a915157224 */ /* 0x000fca00078e0200 */
[----:B------:R-:W-:Y:S02]  /*aa40*/  VIADDMNMX R4, R21, R169, R4, PT ;  /* 0x000000a915047246 */ /* 0x000fe40003800104 */
[----:B------:R-:W-:-:S07]  /*aa50*/  VIMNMX R14, R14, R21, !PT ;  /* 0x000000150e0e7248 */ /* 0x000fce0007fe0100 */
.L_x_1312:
        /* <DEDUP_REMOVED lines=151> */
.L_x_1318:
[----:B------:R-:W-:-:S05]  /*b3d0*/  IMAD.U32 R20, RZ, RZ, UR42 ;  /* 0x0000002aff147e24 */ /* 0x000fca000f8e00ff */
[----:B------:R-:W-:-:S13]  /*b3e0*/  ISETP.NE.AND P6, PT, R20, 0x1, PT ;  /* 0x000000011400780c */ /* 0x000fda0003fc5270 */
[----:B------:R-:W0:Y:S02]  /*b3f0*/  @P6 LDC.64 R2, c[0x0][0x9e8] ;  /* 0x00027a00ff026b82 */ /* 0x000e240000000a00 */
[----:B0-----:R-:W-:-:S05]  /*b400*/  @P6 IMAD.HI.U32 R2, R5, R2, RZ ;  /* 0x0000000205026227 */ /* 0x001fca00078e00ff */
[----:B------:R-:W-:-:S07]  /*b410*/  @P6 SHF.R.U32.HI R5, RZ, R3, R2 ;  /* 0x00000003ff056219 */ /* 0x000fce0000011602 */
.L_x_1319:
[----:B------:R-:W-:Y:S05]  /*b420*/  BSYNC B0 ;  /* 0x0000000000007941 */ /* 0x000fea0003800000 */
.L_x_1317:
[----:B------:R-:W-:-:S05]  /*b430*/  IMAD R5, R5, R20, R0 ;  /* 0x0000001405057224 */ /* 0x000fca00078e0200 */
[----:B------:R-:W-:Y:S02]  /*b440*/  VIADDMNMX R4, R5, R20, R4, PT ;  /* 0x0000001405047246 */ /* 0x000fe40003800104 */
[----:B------:R-:W-:-:S07]  /*b450*/  VIMNMX R14, R14, R5, !PT ;  /* 0x000000050e0e7248 */ /* 0x000fce0007fe0100 */
.L_x_1316:
        /* <DEDUP_REMOVED lines=308> */
.L_x_1320:
        /* <DEDUP_REMOVED lines=34> */
.L_x_1302:
        /* <DEDUP_REMOVED lines=99> */
.L_x_1322:
[----:B------:R-:W-:Y:S01]  /*cff0*/  ULEA UR5, UR39, UR40, 0x3 ;  /* 0x0000002827057291 */ /* 0x000fe2000f8e183f */
[----:B------:R-:W-:-:S05]  /*d000*/  IMAD.U32 R2, RZ, RZ, UR38 ;  /* 0x00000026ff027e24 */ /* 0x000fca000f8e00ff */
[----:B------:R-:W-:-:S04]  /*d010*/  SHF.L.U32 R2, R2, 0x1f, RZ ;  /* 0x0000001f02027819 */ /* 0x000fc800000006ff */
[----:B------:R0:W1:Y:S01]  /*d020*/  SYNCS.PHASECHK.TRANS64.TRYWAIT P1, [UR5+0x30850], R2 ;  /* 0x03085002ff0075a7 */ /* 0x0000620008020145 */
[----:B------:R-:W-:Y:S05]  /*d030*/  @!P0 BRA `(.L_x_1323) ;  /* 0x0000000000048947 */ /* 0x000fea0003800000 */
[----:B------:R-:W-:Y:S01]  /*d040*/  BPT.TRAP 0x1 ;  /* 0x000000040000795c */ /* 0x000fe20000300000 */
.L_x_1323:
[----:B-1----:R-:W-:Y:S05]  /*d050*/  @P1 BRA `(.L_x_1324) ;  /* 0x0000000000081947 */ /* 0x002fea0003800000 */
[----:B------:R-:W1:Y:S02]  /*d060*/  SYNCS.PHASECHK.TRANS64.TRYWAIT P1, [UR5+0x30850], R2 ;  /* 0x03085002ff0075a7 */ /* 0x000e640008020145 */
[----:B-1----:R-:W-:Y:S05]  /*d070*/  @!P1 BRA `(.L_x_1325) ;  /* 0x0000008c00e49947 */ /* 0x002fea0003800000 */
.L_x_1324:
[----:B------:R-:W-:Y:S01]  /*d080*/  UIADD3 UR40, UR40, 0x400, URZ ;  /* 0x0000040028287890 */ /* 0x000fe2000fffe03f */
[----:B------:R-:W-:Y:S01]  /*d090*/  WARPGROUP.ARRIVE ;  /* 0x00000000000079c5 */ /* 0x000fe20000000000 */
[----:B------:R-:W-:Y:S01]  /*d0a0*/  UMOV UR7, 0x40000040 ;  /* 0x4000004000077882 */ /* 0x000fe20000000000 */
[----:B01----:R-:W0:Y:S01]  /*d0b0*/  SHFL.BFLY PT, R2, R11, 0x2, 0x1f ;  /* 0x0c401f000b027f89 */ /* 0x003e2200000e0000 */
[----:B------:R-:W-:Y:S01]  /*d0c0*/  USHF.R.U32.HI UR40, URZ, 0x4, UR40 ;  /* 0x000000043f287899 */ /* 0x000fe20008011628 */
[----:B------:R-:W-:Y:S02]  /*d0d0*/  IMAD.MOV.U32 R17, RZ, RZ, RZ ;  /* 0x000000ffff117224 */ /* 0x000fe400078e00ff */
[----:B------:R-:W1:Y:S01]  /*d0e0*/  SHFL.BFLY PT, R3, R10, 0x2, 0x1f ;  /* 0x0c401f000a037f89 */ /* 0x000e6200000e0000 */
[----:B------:R-:W-:Y:S01]  /*d0f0*/  ULOP3.LUT UR40, UR40, 0x3fff, URZ, 0xc0, !UPT ;  /* 0x00003fff28287892 */ /* 0x000fe2000f8ec03f */
[----:B------:R-:W-:-:S03]  /*d100*/  IMAD.MOV.U32 R18, RZ, RZ, RZ ;  /* 0x000000ffff127224 */ /* 0x000fc600078e00ff */
[----:B------:R-:W-:-:S04]  /*d110*/  ULOP3.LUT UR4, UR40, 0x3000000, URZ, 0xfc, !UPT ;  /* 0x0300000028047892 */ /* 0x000fc8000f8efc3f */
[----:B------:R-:W-:-:S07]  /*d120*/  UIMAD UR4, UR39, 0x900, UR4 ;  /* 0x00000900270478a4 */ /* 0x000fce000f8e0204 */
[----:B------:R-:W-:Y:S02]  /*d130*/  UMOV UR6, UR4 ;  /* 0x0000000400067c82 */ /* 0x000fe40008000000 */
[----:B------:R-:W-:Y:S01]  /*d140*/  HGMMA.64x192x16.F32 R24, R188, gdesc[UR4].tnspB, R24, gsb0 ;  /* 0x42e00004bc187df0 */ /* 0x000fe20008000818 */
[----:B------:R-:W-:Y:S01]  /*d150*/  UIADD3 UR6, UR4, 0x80, URZ ;  /* 0x0000008004067890 */ /* 0x000fe2000fffe03f */
[----:B0-----:R-:W-:Y:S01]  /*d160*/  FADD.FTZ R2, R2, R11 ;  /* 0x0000000b02027221 */ /* 0x001fe20000010000 */
[----:B------:R-:W-:Y:S01]  /*d170*/  UMOV UR7, 0x40000040 ;  /* 0x4000004000077882 */ /* 0x000fe20000000000 */
[----:B-1----:R-:W-:-:S03]  /*d180*/  FADD.FTZ R6, R3, R10 ;  /* 0x0000000a03067221 */ /* 0x002fc60000010000 */
[----:B------:R-:W0:Y:S04]  /*d190*/  SHFL.BFLY PT, R3, R2, 0x1, 0x1f ;  /* 0x0c201f0002037f89 */ /* 0x000e2800000e0000 */
[----:B------:R-:W1:Y:S01]  /*d1a0*/  SHFL.BFLY PT, R7, R6, 0x1, 0x1f ;  /* 0x0c201f0006077f89 */ /* 0x000e6200000e0000 */
[----:B0-----:R-:W-:Y:S01]  /*d1b0*/  FADD.FTZ R12, R2, R3 ;  /* 0x00000003020c7221 */ /* 0x001fe20000010000 */
[----:B------:R-:W-:Y:S02]  /*d1c0*/  IMAD.MOV.U32 R2, RZ, RZ, -0x800000 ;  /* 0xff800000ff027424 */ /* 0x000fe400078e00ff */
[----:B------:R-:W-:Y:S02]  /*d1d0*/  IMAD.MOV.U32 R3, RZ, RZ, -0x800000 ;  /* 0xff800000ff037424 */ /* 0x000fe400078e00ff */
[----:B-1----:R-:W-:Y:S01]  /*d1e0*/  FADD.FTZ R13, R6, R7 ;  /* 0x00000007060d7221 */ /* 0x002fe20000010000 */
[----:B------:R-:W-:-:S04]  /*d1f0*/  FSETP.NE.FTZ.AND P1, PT, R12, RZ, PT ;  /* 0x000000ff0c00720b */ /* 0x000fc80003f35000 */
        /* <DEDUP_REMOVED lines=38> */
.L_x_1326:
[----:B------:R-:W-:Y:S01]  /*d460*/  UIADD3 UR4, UR5, 0x30860, URZ ;  /* 0x0003086005047890 */ /* 0x000fe2000fffe03f */
[-C--:B------:R-:W-:Y:S01]  /*d470*/  FMUL.FTZ R4, R24, R17.reuse ;  /* 0x0000001118047220 */ /* 0x080fe20000410000 */
[----:B------:R-:W-:Y:S01]  /*d480*/  UIADD3 UR39, UR39, 0x1, URZ ;  /* 0x0000000127277890 */ /* 0x000fe2000fffe03f */
[-C--:B------:R-:W-:Y:S01]  /*d490*/  FMUL.FTZ R129, R63, R18.reuse ;  /* 0x000000123f817220 */ /* 0x080fe20000410000 */
[----:B------:R-:W-:Y:S01]  /*d4a0*/  UPRMT UR4, UR60, 0x654, UR4 ;  /* 0x000006543c047896 */ /* 0x000fe20008000004 */
[-C--:B------:R-:W-:Y:S01]  /*d4b0*/  FMUL.FTZ R6, R28, R17.reuse ;  /* 0x000000111c067220 */ /* 0x080fe20000410000 */
[----:B------:R-:W-:Y:S01]  /*d4c0*/  UISETP.NE.AND UP0, UPT, UR39, 0x2, UPT ;  /* 0x000000022700788c */ /* 0x000fe2000bf05270 */
[-C--:B------:R-:W-:Y:S01]  /*d4d0*/  FMUL.FTZ R0, R32, R17.reuse ;  /* 0x0000001120007220 */ /* 0x080fe20000410000 */
[-C--:B------:R-:W-:Y:S01]  /*d4e0*/  FMUL.FTZ R14, R52, R17.reuse ;  /* 0x00000011340e7220 */ /* 0x080fe20000410000 */
[-C--:B------:R-:W-:Y:S01]  /*d4f0*/  FMUL.FTZ R24, R56, R17.reuse ;  /* 0x0000001138187220 */ /* 0x080fe20000410000 */
[-C--:B------:R-:W-:Y:S01]  /*d500*/  FMUL.FTZ R120, R62, R18.reuse ;  /* 0x000000123e787220 */ /* 0x080fe20000410000 */
[-C--:B------:R-:W-:Y:S01]  /*d510*/  FMUL.FTZ R63, R99, R18.reuse ;  /* 0x00000012633f7220 */ /* 0x080fe20000410000 */
[-C--:B------:R-:W-:Y:S01]  /*d520*/  FMUL.FTZ R25, R25, R17.reuse ;  /* 0x0000001119197220 */ /* 0x080fe20000410000 */
        /* <DEDUP_REMOVED lines=88> */
[-C--:B------:R-:W-:Y:S01]  /*dab0*/  FMUL.FTZ R118, R118, R18.reuse ;  /* 0x0000001276767220 */ /* 0x080fe20000410000 */
[----:B------:R-:W-:Y:S01]  /*dac0*/  FMUL.FTZ R119, R119, R18 ;  /* 0x0000001277777220 */ /* 0x000fe20000410000 */
[----:B------:R-:W-:Y:S01]  /*dad0*/  VIADD R201, R201, 0x1 ;  /* 0x00000001c9c97836 */ /* 0x000fe20000000000 */
[----:B------:R-:W-:-:S02]  /*dae0*/  USEL UR39, UR39, URZ, UP0 ;  /* 0x0000003f27277287 */ /* 0x000fc40008000000 */
[----:B------:R-:W-:-:S12]  /*daf0*/  ULOP3.LUT UR38, UR38, UR4, URZ, 0x3c, !UPT ;  /* 0x0000000426267292 */ /* 0x000fd8000f8e3c3f */
.L_x_1248:
[----:B------:R-:W0:Y:S01]  /*db00*/  S2R R18, SR_CgaCtaId ;  /* 0x0000000000127919 */ /* 0x000e220000008800 */
[----:B------:R-:W-:Y:S01]  /*db10*/  MOV R17, 0x400 ;  /* 0x0000040000117802 */ /* 0x000fe20000000f00 */
[----:B------:R-:W-:Y:S01]  /*db20*/  BSSY B0, `(.L_x_1327) ;  /* 0x0000256000007945 */ /* 0x000fe20003800000 */
[----:B------:R-:W-:Y:S02]  /*db30*/  BAR.SYNC.DEFER_BLOCKING 0x5, 0x180 ;  /* 0x0146000000007b1d */ /* 0x000fe40000010000 */
[----:B0-----:R-:W-:-:S05]  /*db40*/  LEA R17, R18, R17, 0x18 ;  /* 0x0000001112117211 */ /* 0x001fca00078ec0ff */
[----:B------:R0:W1:Y:S01]  /*db50*/  LDS.128 R40, [R17+0x308d0] ;  /* 0x0308d00011287984 */ /* 0x0000620000000c00 */
[----:B------:R-:W-:Y:S06]  /*db60*/  BAR.ARV 0x4, 0x180 ;  /* 0x0106000000007b1d */ /* 0x000fec0000002000 */
[----:B------:R-:W-:Y:S05]  /*db70*/  @P0 BRA `(.L_x_1328) ;  /* 0x0000001800500947 */ /* 0x000fea0003800000 */
[----:B------:R-:W2:Y:S01]  /*db80*/  S2R R18, SR_SWINHI ;  /* 0x0000000000127919 */ /* 0x000ea20000002f00 */
[----:B------:R-:W-:Y:S02]  /*db90*/  F2FP.F16.F32.PACK_AB R4, R25, R4 ;  /* 0x000000041904723e */ /* 0x000fe400000000ff */
[----:B------:R-:W-:Y:S01]  /*dba0*/  F2FP.F16.F32.PACK_AB R6, R7, R6 ;  /* 0x000000060706723e */ /* 0x000fe200000000ff */
[----:B------:R-:W-:Y:S01]  /*dbb0*/  BAR.SYNC.DEFER_BLOCKING 0x1, 0x100 ;  /* 0x0044000000007b1d */ /* 0x000fe20000010000 */
        /* <DEDUP_REMOVED lines=14> */
[----:B------:R-:W-:Y:S02]  /*dca0*/  MOV R20, R17 ;  /* 0x0000001100147202 */ /* 0x000fe40000000f00 */
[----:B--2---:R-:W-:-:S02]  /*dcb0*/  MOV R21, R18 ;  /* 0x0000001200157202 */ /* 0x004fc40000000f00 */
[----:B------:R-:W-:Y:S02]  /*dcc0*/  F2FP.F16.F32.PACK_AB R104, R105, R104 ;  /* 0x000000686968723e */ /* 0x000fe400000000ff */
[----:B------:R-:W-:Y:S01]  /*dcd0*/  F2FP.F16.F32.PACK_AB R98, R101, R100 ;  /* 0x000000646562723e */ /* 0x000fe200000000ff */
[----:B------:R-:W-:Y:S01]  /*dce0*/  IMAD.WIDE R58, R206, 0x2, R20 ;  /* 0x00000002ce3a7825 */ /* 0x000fe200078e0214 */
[----:B------:R-:W-:Y:S02]  /*dcf0*/  F2FP.F16.F32.PACK_AB R99, R56, R99 ;  /* 0x000000633863723e */ /* 0x000fe400000000ff */
[----:B------:R-:W-:Y:S02]  /*dd00*/  F2FP.F16.F32.PACK_AB R105, R107, R106 ;  /* 0x0000006a6b69723e */ /* 0x000fe400000000ff */
[C---:B------:R-:W-:Y:S02]  /*dd10*/  IADD3 R103, P2, R58.reuse, 0x20, RZ ;  /* 0x000000203a677810 */ /* 0x040fe40007f5e0ff */
[----:B------:R-:W-:-:S02]  /*dd20*/  IADD3 R147, P4, R58, 0x4040, RZ ;  /* 0x000040403a937810 */ /* 0x000fc40007f9e0ff */
[----:B------:R-:W-:Y:S01]  /*dd30*/  LOP3.LUT R18, R103, 0x380, RZ, 0xc0, !PT ;  /* 0x0000038067127812 */ /* 0x000fe200078ec0ff */
[--C-:B------:R-:W-:Y:S01]  /*dd40*/  IMAD.X R27, RZ, RZ, R59.reuse, P2 ;  /* 0x000000ffff1b7224 */ /* 0x100fe200010e063b */
[----:B------:R-:W-:Y:S01]  /*dd50*/  IADD3 R145, P0, R58, 0x4020, RZ ;  /* 0x000040203a917810 */ /* 0x000fe20007f1e0ff */
[--C-:B------:R-:W-:Y:S01]  /*dd60*/  IMAD.X R47, RZ, RZ, R59.reuse, P4 ;  /* 0x000000ffff2f7224 */ /* 0x100fe200020e063b */
[----:B------:R-:W-:Y:S02]  /*dd70*/  SHF.R.U64 R18, R18, 0x3, RZ ;  /* 0x0000000312127819 */ /* 0x000fe400000012ff */
[C---:B------:R-:W-:Y:S01]  /*dd80*/  IADD3 R143, P5, R58.reuse, 0x4000, RZ ;  /* 0x000040003a8f7810 */ /* 0x040fe20007fbe0ff */
[--C-:B------:R-:W-:Y:S01]  /*dd90*/  IMAD.X R45, RZ, RZ, R59.reuse, P0 ;  /* 0x000000ffff2d7224 */ /* 0x100fe200000e063b */
[C---:B------:R-:W-:Y:S02]  /*dda0*/  LOP3.LUT R29, R58.reuse, 0x380, RZ, 0xc0, !PT ;  /* 0x000003803a1d7812 */ /* 0x040fe400078ec0ff */
[C---:B------:R-:W-:Y:S01]  /*ddb0*/  IADD3 R139, P1, R58.reuse, 0x40, RZ ;  /* 0x000000403a8b7810 */ /* 0x040fe20007f3e0ff */
[----:B------:R-:W-:Y:S01]  /*ddc0*/  IMAD.X R39, RZ, RZ, R59, P5 ;  /* 0x000000ffff277224 */ /* 0x000fe200028e063b */
[----:B------:R-:W-:-:S02]  /*ddd0*/  IADD3 R141, P6, R58, 0x60, RZ ;  /* 0x000000603a8d7810 */ /* 0x000fc40007fde0ff */
[----:B-1----:R-:W-:Y:S01]  /*dde0*/  LOP3.LUT R40, R147, 0x380, RZ, 0xc0, !PT ;  /* 0x0000038093287812 */ /* 0x002fe200078ec0ff */
[--C-:B------:R-:W-:Y:S01]  /*ddf0*/  IMAD.X R31, RZ, RZ, R59.reuse, P1 ;  /* 0x000000ffff1f7224 */ /* 0x100fe200008e063b */
[----:B------:R-:W-:Y:S01]  /*de00*/  LOP3.LUT R26, R18, R103, RZ, 0x3c, !PT ;  /* 0x00000067121a7212 */ /* 0x000fe200078e3cff */
[----:B------:R-:W-:Y:S01]  /*de10*/  IMAD.X R35, RZ, RZ, R59, P6 ;  /* 0x000000ffff237224 */ /* 0x000fe200030e063b */
[----:B------:R-:W-:Y:S02]  /*de20*/  LOP3.LUT R18, R145, 0x380, RZ, 0xc0, !PT ;  /* 0x0000038091127812 */ /* 0x000fe400078ec0ff */
[----:B------:R-:W-:Y:S02]  /*de30*/  SHF.R.U64 R29, R29, 0x3, RZ ;  /* 0x000000031d1d7819 */ /* 0x000fe400000012ff */
[----:B------:R-:W-:Y:S02]  /*de40*/  SHF.R.U64 R40, R40, 0x3, RZ ;  /* 0x0000000328287819 */ /* 0x000fe400000012ff */
[----:B------:R-:W-:-:S02]  /*de50*/  IADD3 R155, P5, R58, 0x8060, RZ ;  /* 0x000080603a9b7810 */ /* 0x000fc40007fbe0ff */
[C---:B------:R-:W-:Y:S02]  /*de60*/  IADD3 R149, P3, R58.reuse, 0x4060, RZ ;  /* 0x000040603a957810 */ /* 0x040fe40007f7e0ff */
[C---:B------:R-:W-:Y:S02]  /*de70*/  IADD3 R151, P2, R58.reuse, 0x8000, RZ ;  /* 0x000080003a977810 */ /* 0x040fe40007f5e0ff */
[C---:B------:R-:W-:Y:S01]  /*de80*/  IADD3 R153, P1, R58.reuse, 0x8020, RZ ;  /* 0x000080203a997810 */ /* 0x040fe20007f3e0ff */
[--C-:B------:R-:W-:Y:S01]  /*de90*/  IMAD.X R49, RZ, RZ, R59.reuse, P3 ;  /* 0x000000ffff317224 */ /* 0x100fe200018e063b */
[----:B------:R-:W-:Y:S01]  /*dea0*/  IADD3 R54, P6, R58, 0x8040, RZ ;  /* 0x000080403a367810 */ /* 0x000fe20007fde0ff */
[--C-:B------:R-:W-:Y:S01]  /*deb0*/  IMAD.X R51, RZ, RZ, R59.reuse, P2 ;  /* 0x000000ffff337224 */ /* 0x100fe200010e063b */
[----:B------:R-:W-:Y:S01]  /*dec0*/  SHF.R.U64 R18, R18, 0x3, RZ ;  /* 0x0000000312127819 */ /* 0x000fe200000012ff */
[--C-:B------:R-:W-:Y:S01]  /*ded0*/  IMAD.X R53, RZ, RZ, R59.reuse, P1 ;  /* 0x000000ffff357224 */ /* 0x100fe200008e063b */
[----:B------:R-:W-:Y:S01]  /*dee0*/  LOP3.LUT R30, R139, 0x380, RZ, 0xc0, !PT ;  /* 0x000003808b1e7812 */ /* 0x000fe200078ec0ff */
[--C-:B------:R-:W-:Y:S01]  /*def0*/  IMAD.X R55, RZ, RZ, R59.reuse, P6 ;  /* 0x000000ffff377224 */ /* 0x100fe200030e063b */
[----:B------:R-:W-:Y:S01]  /*df00*/  LOP3.LUT R58, R29, R58, RZ, 0x3c, !PT ;  /* 0x0000003a1d3a7212 */ /* 0x000fe200078e3cff */
[----:B------:R-:W-:Y:S01]  /*df10*/  IMAD.X R29, RZ, RZ, R59, P5 ;  /* 0x000000ffff1d7224 */ /* 0x000fe200028e063b */
[----:B------:R-:W-:-:S02]  /*df20*/  LOP3.LUT R34, R141, 0x380, RZ, 0xc0, !PT ;  /* 0x000003808d227812 */ /* 0x000fc400078ec0ff */
[----:B------:R-:W-:Y:S02]  /*df30*/  LOP3.LUT R46, R40, R147, RZ, 0x3c, !PT ;  /* 0x00000093282e7212 */ /* 0x000fe400078e3cff */
[----:B------:R-:W-:Y:S02]  /*df40*/  LOP3.LUT R38, R143, 0x380, RZ, 0xc0, !PT ;  /* 0x000003808f267812 */ /* 0x000fe400078ec0ff */
[----:B------:R-:W-:Y:S02]  /*df50*/  LOP3.LUT R40, R155, 0x380, RZ, 0xc0, !PT ;  /* 0x000003809b287812 */ /* 0x000fe400078ec0ff */
[----:B------:R-:W-:Y:S02]  /*df60*/  LOP3.LUT R44, R18, R145, RZ, 0x3c, !PT ;  /* 0x00000091122c7212 */ /* 0x000fe400078e3cff */
[----:B------:R-:W-:Y:S02]  /*df70*/  SHF.R.U64 R30, R30, 0x3, RZ ;  /* 0x000000031e1e7819 */ /* 0x000fe400000012ff */
[----:B------:R-:W-:-:S02]  /*df80*/  LOP3.LUT R18, R153, 0x380, RZ, 0xc0, !PT ;  /* 0x0000038099127812 */ /* 0x000fc400078ec0ff */
[----:B------:R-:W-:Y:S02]  /*df90*/  SHF.R.U64 R34, R34, 0x3, RZ ;  /* 0x0000000322227819 */ /* 0x000fe400000012ff */
[----:B------:R-:W-:Y:S02]  /*dfa0*/  LOP3.LUT R48, R149, 0x380, RZ, 0xc0, !PT ;  /* 0x0000038095307812 */ /* 0x000fe400078ec0ff */
[----:B------:R-:W-:Y:S02]  /*dfb0*/  MOV R59, R58 ;  /* 0x0000003a003b7202 */ /* 0x000fe40000000f00 */
[----:B------:R-:W-:Y:S02]  /*dfc0*/  LOP3.LUT R25, R54, 0x380, RZ, 0xc0, !PT ;  /* 0x0000038036197812 */ /* 0x000fe400078ec0ff */
[----:B------:R-:W-:Y:S01]  /*dfd0*/  SHF.R.U64 R38, R38, 0x3, RZ ;  /* 0x0000000326267819 */ /* 0x000fe200000012ff */
[----:B------:R1:W-:Y:S01]  /*dfe0*/  STSM.16.M88.4 [R59], R4 ;  /* 0x000000043b007844 */ /* 0x0003e20000000200 */
[----:B------:R-:W-:-:S02]  /*dff0*/  SHF.R.U64 R40, R40, 0x3, RZ ;  /* 0x0000000328287819 */ /* 0x000fc400000012ff */
[----:B------:R-:W-:Y:S02]  /*e000*/  LOP3.LUT R30, R30, R139, RZ, 0x3c, !PT ;  /* 0x0000008b1e1e7212 */ /* 0x000fe400078e3cff */
[----:B------:R-:W-:Y:S02]  /*e010*/  SHF.R.U64 R18, R18, 0x3, RZ ;  /* 0x0000000312127819 */ /* 0x000fe400000012ff */
[----:B------:R-:W-:Y:S02]  /*e020*/  LOP3.LUT R34, R34, R141, RZ, 0x3c, !PT ;  /* 0x0000008d22227212 */ /* 0x000fe400078e3cff */
[----:B------:R-:W-:Y:S02]  /*e030*/  SHF.R.U64 R48, R48, 0x3, RZ ;  /* 0x0000000330307819 */ /* 0x000fe400000012ff */
[----:B------:R-:W-:Y:S02]  /*e040*/  SHF.R.U64 R25, R25, 0x3, RZ ;  /* 0x0000000319197819 */ /* 0x000fe400000012ff */
[----:B------:R-:W-:-:S02]  /*e050*/  LOP3.LUT R38, R38, R143, RZ, 0x3c, !PT ;  /* 0x0000008f26267212 */ /* 0x000fc400078e3cff */
[----:B------:R-:W-:Y:S02]  /*e060*/  LOP3.LUT R28, R40, R155, RZ, 0x3c, !PT ;  /* 0x0000009b281c7212 */ /* 0x000fe400078e3cff */
[----:B------:R-:W-:Y:S02]  /*e070*/  MOV R58, R26 ;  /* 0x0000001a003a7202 */ /* 0x000fe40000000f00 */
[----:B-1----:R-:W-:Y:S02]  /*e080*/  F2FP.F16.F32.PACK_AB R4, R33, R0 ;  /* 0x000000002104723e */ /* 0x002fe400000000ff */
[----:B------:R-:W-:Y:S02]  /*e090*/  F2FP.F16.F32.PACK_AB R5, R134, R127 ;  /* 0x0000007f8605723e */ /* 0x000fe400000000ff */
[----:B------:R-:W-:Y:S02]  /*e0a0*/  F2FP.F16.F32.PACK_AB R6, R37, R36 ;  /* 0x000000242506723e */ /* 0x000fe400000000ff */
[----:B------:R-:W-:Y:S01]  /*e0b0*/  F2FP.F16.F32.PACK_AB R7, R131, R126 ;  /* 0x0000007e8307723e */ /* 0x000fe200000000ff */
[----:B------:R-:W1:Y:S01]  /*e0c0*/  LDC.64 R36, c[0x0][0xc00] ;  /* 0x00030000ff247b82 */ /* 0x000e620000000a00 */
[----:B------:R-:W-:-:S02]  /*e0d0*/  LOP3.LUT R52, R18, R153, RZ, 0x3c, !PT ;  /* 0x0000009912347212 */ /* 0x000fc400078e3cff */
[----:B------:R-:W-:Y:S01]  /*e0e0*/  MOV R40, R30 ;  /* 0x0000001e00287202 */ /* 0x000fe20000000f00 */
[----:B------:R-:W-:Y:S01]  /*e0f0*/  STSM.16.M88.4 [R58], R4 ;  /* 0x000000043a007844 */ /* 0x000fe20000000200 */
[----:B------:R-:W-:Y:S02]  /*e100*/  LOP3.LUT R48, R48, R149, RZ, 0x3c, !PT ;  /* 0x0000009530307212 */ /* 0x000fe400078e3cff */
[----:B------:R-:W-:Y:S01]  /*e110*/  LOP3.LUT R54, R25, R54, RZ, 0x3c, !PT ;  /* 0x0000003619367212 */ /* 0x000fe200078e3cff */
[----:B------:R-:W-:Y:S01]  /*e120*/  STSM.16.M88.4 [R40], R8 ;  /* 0x0000000828007844 */ /* 0x000fe20000000200 */
[----:B------:R-:W-:Y:S02]  /*e130*/  MOV R18, R34 ;  /* 0x0000002200127202 */ /* 0x000fe40000000f00 */
[----:B------:R-:W-:Y:S02]  /*e140*/  MOV R38, R38 ;  /* 0x0000002600267202 */ /* 0x000fe40000000f00 */
[----:B------:R-:W-:Y:S01]  /*e150*/  F2FP.F16.F32.PACK_AB R25, R128, R121 ;  /* 0x000000798019723e */ /* 0x000fe200000000ff */
[----:B------:R2:W-:Y:S01]  /*e160*/  STSM.16.M88.4 [R18], R12 ;  /* 0x0000000c12007844 */ /* 0x0005e20000000200 */
[----:B------:R-:W-:-:S02]  /*e170*/  F2FP.F16.F32.PACK_AB R26, R61, R60 ;  /* 0x0000003c3d1a723e */ /* 0x000fc400000000ff */
[----:B------:R-:W-:Y:S02]  /*e180*/  F2FP.F16.F32.PACK_AB R27, R129, R120 ;  /* 0x00000078811b723e */ /* 0x000fe400000000ff */
[----:B------:R-:W-:Y:S02]  /*e190*/  MOV R0, R28 ;  /* 0x0000001c00007202 */ /* 0x000fe40000000f00 */
[----:B------:R-:W-:Y:S01]  /*e1a0*/  MOV R44, R44 ;  /* 0x0000002c002c7202 */ /* 0x000fe20000000f00 */
[----:B------:R-:W-:Y:S01]  /*e1b0*/  STSM.16.M88.4 [R38], R24 ;  /* 0x0000001826007844 */ /* 0x000fe20000000200 */
[----:B------:R-:W-:Y:S02]  /*e1c0*/  F2FP.F16.F32.PACK_AB R28, R65, R64 ;  /* 0x00000040411c723e */ /* 0x000fe400000000ff */
[----:B------:R-:W-:Y:S01]  /*e1d0*/  F2FP.F16.F32.PACK_AB R112, R113, R112 ;  /* 0x000000707170723e */ /* 0x000fe200000000ff */
[----:B------:R-:W-:Y:S01]  /*e1e0*/  ULDC UR4, c[0x0][0xa88] ;  /* 0x0002a20000047ab9 */ /* 0x000fe20000000800 */
[----:B------:R-:W-:Y:S01]  /*e1f0*/  F2FP.F16.F32.PACK_AB R29, R67, R66 ;  /* 0x00000042431d723e */ /* 0x000fe200000000ff */
[----:B------:R-:W-:Y:S01]  /*e200*/  IMAD.MOV.U32 R64, RZ, RZ, RZ ;  /* 0x000000ffff407224 */ /* 0x000fe200078e00ff */
[----:B------:R-:W-:Y:S01]  /*e210*/  F2FP.F16.F32.PACK_AB R30, R69, R68 ;  /* 0x00000044451e723e */ /* 0x000fe200000000ff */
[----:B--2---:R-:W2:Y:S01]  /*e220*/  LDC.64 R12, c[0x0][0xc00] ;  /* 0x00030000ff0c7b82 */ /* 0x004ea20000000a00 */
[----:B------:R-:W-:-:S02]  /*e230*/  F2FP.F16.F32.PACK_AB R31, R71, R70 ;  /* 0x00000046471f723e */ /* 0x000fc400000000ff */
[----:B------:R-:W-:Y:S02]  /*e240*/  MOV R46, R46 ;  /* 0x0000002e002e7202 */ /* 0x000fe40000000f00 */
[----:B------:R-:W-:Y:S01]  /*e250*/  F2FP.F16.F32.PACK_AB R33, R75, R62 ;  /* 0x0000003e4b21723e */ /* 0x000fe200000000ff */
[----:B------:R-:W-:Y:S01]  /*e260*/  STSM.16.M88.4 [R44], R28 ;  /* 0x0000001c2c007844 */ /* 0x000fe20000000200 */
[----:B------:R-:W-:Y:S01]  /*e270*/  F2FP.F16.F32.PACK_AB R34, R77, R76 ;  /* 0x0000004c4d22723e */ /* 0x000fe200000000ff */
[----:B------:R-:W3:Y:S01]  /*e280*/  LDC R67, c[0x0][0xbe8] ;  /* 0x0002fa00ff437b82 */ /* 0x000ee20000000800 */
[----:B------:R-:W-:Y:S02]  /*e290*/  F2FP.F16.F32.PACK_AB R35, R79, R78 ;  /* 0x0000004e4f23723e */ /* 0x000fe400000000ff */
[----:B------:R-:W-:Y:S02]  /*e2a0*/  MOV R48, R48 ;  /* 0x0000003000307202 */ /* 0x000fe40000000f00 */
[----:B------:R-:W-:Y:S01]  /*e2b0*/  F2FP.F16.F32.PACK_AB R4, R81, R80 ;  /* 0x000000505104723e */ /* 0x000fe200000000ff */
[----:B------:R-:W-:Y:S01]  /*e2c0*/  STSM.16.M88.4 [R46], R32 ;  /* 0x000000202e007844 */ /* 0x000fe20000000200 */
[----:B------:R-:W-:-:S02]  /*e2d0*/  F2FP.F16.F32.PACK_AB R5, R83, R82 ;  /* 0x000000525305723e */ /* 0x000fc400000000ff */
[----:B------:R-:W-:Y:S02]  /*e2e0*/  F2FP.F16.F32.PACK_AB R6, R85, R84 ;  /* 0x000000545506723e */ /* 0x000fe400000000ff */
[----:B------:R-:W-:Y:S02]  /*e2f0*/  F2FP.F16.F32.PACK_AB R7, R87, R86 ;  /* 0x000000565707723e */ /* 0x000fe400000000ff */
[----:B------:R-:W-:Y:S02]  /*e300*/  LOP3.LUT R50, R151, 0x380, RZ, 0xc0, !PT ;  /* 0x0000038097327812 */ /* 0x000fe400078ec0ff */
[----:B------:R-:W-:Y:S01]  /*e310*/  F2FP.F16.F32.PACK_AB R8, R89, R88 ;  /* 0x000000585908723e */ /* 0x000fe200000000ff */
[----:B------:R4:W-:Y:S01]  /*e320*/  STSM.16.M88.4 [R48], R4 ;  /* 0x0000000430007844 */ /* 0x0009e20000000200 */
[----:B------:R-:W-:Y:S01]  /*e330*/  SHF.R.U64 R50, R50, 0x3, RZ ;  /* 0x0000000332327819 */ /* 0x000fe200000012ff */
[----:B--2---:R-:W-:Y:S01]  /*e340*/  IMAD.WIDE R12, R199, 0x4, R12 ;  /* 0x00000004c70c7825 */ /* 0x004fe200078e020c */
[----:B------:R-:W-:-:S02]  /*e350*/  F2FP.F16.F32.PACK_AB R9, R91, R90 ;  /* 0x0000005a5b09723e */ /* 0x000fc400000000ff */
[----:B------:R-:W-:Y:S02]  /*e360*/  LOP3.LUT R50, R50, R151, RZ, 0x3c, !PT ;  /* 0x0000009732327212 */ /* 0x000fe400078e3cff */
[----:B------:R-:W-:Y:S02]  /*e370*/  F2FP.F16.F32.PACK_AB R10, R93, R92 ;  /* 0x0000005c5d0a723e */ /* 0x000fe400000000ff */
[----:B------:R-:W-:Y:S02]  /*e380*/  MOV R50, R50 ;  /* 0x0000003200327202 */ /* 0x000fe40000000f00 */
[----:B------:R-:W-:Y:S02]  /*e390*/  F2FP.F16.F32.PACK_AB R11, R95, R94 ;  /* 0x0000005e5f0b723e */ /* 0x000fe400000000ff */
[----:B------:R-:W-:Y:S02]  /*e3a0*/  MOV R52, R52 ;  /* 0x0000003400347202 */ /* 0x000fe40000000f00 */
[----:B------:R-:W-:Y:S01]  /*e3b0*/  MOV R54, R54 ;  /* 0x0000003600367202 */ /* 0x000fe20000000f00 */
[----:B----4-:R-:W2:Y:S01]  /*e3c0*/  LDC.64 R4, c[0x0][0xc08] ;  /* 0x00030200ff047b82 */ /* 0x010ea20000000a00 */
[----:B------:R-:W-:Y:S01]  /*e3d0*/  F2FP.F16.F32.PACK_AB R106, R109, R108 ;  /* 0x0000006c6d6a723e */ /* 0x000fe200000000ff */
[----:B------:R-:W-:Y:S01]  /*e3e0*/  STSM.16.M88.4 [R50], R8 ;  /* 0x0000000832007844 */ /* 0x000fe20000000200 */
[----:B------:R-:W-:-:S02]  /*e3f0*/  F2FP.F16.F32.PACK_AB R107, R111, R110 ;  /* 0x0000006e6f6b723e */ /* 0x000fc400000000ff */
[----:B------:R-:W-:Y:S01]  /*e400*/  F2FP.F16.F32.PACK_AB R113, R115, R114 ;  /* 0x000000727371723e */ /* 0x000fe200000000ff */
[----:B------:R-:W-:Y:S01]  /*e410*/  STSM.16.M88.4 [R52], R96 ;  /* 0x0000006034007844 */ /* 0x000fe20000000200 */
[----:B------:R-:W-:Y:S02]  /*e420*/  F2FP.F16.F32.PACK_AB R114, R117, R116 ;  /* 0x000000747572723e */ /* 0x000fe400000000ff */
[----:B------:R-:W-:Y:S01]  /*e430*/  F2FP.F16.F32.PACK_AB R115, R119, R118 ;  /* 0x000000767773723e */ /* 0x000fe200000000ff */
[----:B------:R-:W-:Y:S01]  /*e440*/  STSM.16.M88.4 [R54], R104 ;  /* 0x0000006836007844 */ /* 0x000fe20000000200 */
[----:B-1----:R-:W-:-:S03]  /*e450*/  ISETP.NE.U32.AND P0, PT, R36, RZ, PT ;  /* 0x000000ff2400720c */ /* 0x002fc60003f05070 */
[----:B------:R1:W-:Y:S01]  /*e460*/  STSM.16.M88.4 [R0], R112 ;  /* 0x0000007000007844 */ /* 0x0003e20000000200 */
[----:B------:R-:W-:Y:S01]  /*e470*/  BAR.SYNC.DEFER_BLOCKING 0x1, 0x100 ;  /* 0x0044000000007b1d */ /* 0x000fe20000010000 */
[----:B------:R-:W-:Y:S02]  /*e480*/  ISETP.NE.AND.EX P0, PT, R37, RZ, PT, P0 ;  /* 0x000000ff2500720c */ /* 0x000fe40003f05300 */
[----:B--2---:R-:W-:-:S04]  /*e490*/  ISETP.NE.U32.AND P2, PT, R4, RZ, PT ;  /* 0x000000ff0400720c */ /* 0x004fc80003f45070 */
[----:B------:R-:W-:-:S13]  /*e4a0*/  ISETP.NE.AND.EX P2, PT, R5, RZ, PT, P2 ;  /* 0x000000ff0500720c */ /* 0x000fda0003f45320 */
[----:B------:R-:W2:Y:S01]  /*e4b0*/  @P2 LDC.64 R4, c[0x0][0xc08] ;  /* 0x00030200ff042b82 */ /* 0x000ea20000000a00 */
[----:B-1----:R-:W-:Y:S01]  /*e4c0*/  IMAD.U32 R0, RZ, RZ, UR4 ;  /* 0x00000004ff007e24 */ /* 0x002fe2000f8e00ff */
[----:B------:R1:W5:Y:S01]  /*e4d0*/  @P0 LDG.E R64, desc[UR36][R12.64] ;  /* 0x000000240c400981 */ /* 0x000362000c1e1900 */
[----:B---3--:R-:W-:-:S13]  /*e4e0*/  ISETP.NE.AND P1, PT, R67, 0x1, PT ;  /* 0x000000014300780c */ /* 0x008fda0003f25270 */
[----:B------:R-:W3:Y:S01]  /*e4f0*/  @P1 LDC R6, c[0x0][0xbec] ;  /* 0x0002fb00ff061b82 */ /* 0x000ee20000000800 */
[----:B--2---:R-:W-:-:S07]  /*e500*/  @P2 IMAD.WIDE R4, R199, 0x4, R4 ;  /* 0x00000004c7042825 */ /* 0x004fce00078e0204 */
[----:B------:R-:W2:Y:S01]  /*e510*/  @P1 LDC R9, c[0x0][0xbf0] ;  /* 0x0002fc00ff091b82 */ /* 0x000ea20000000800 */
[----:B------:R1:W5:Y:S01]  /*e520*/  @P2 LDG.E R0, desc[UR36][R4.64] ;  /* 0x0000002404002981 */ /* 0x000362000c1e1900 */
[----:B------:R-:W-:Y:S05]  /*e530*/  @P2 BRA `(.L_x_1329) ;  /* 0x0000000000102947 */ /* 0x000fea0003800000 */
[----:B------:R-:W-:Y:S05]  /*e540*/  @!P0 BRA `(.L_x_1329) ;  /* 0x00000000000c8947 */ /* 0x000fea0003800000 */
[----:B-1----:R-:W4:Y:S04]  /*e550*/  LDG.E R5, desc[UR36][R12.64] ;  /* 0x000000240c057981 */ /* 0x002f28000c1e1900 */
[----:B-----5:R-:W4:Y:S02]  /*e560*/  LDG.E R0, desc[UR36][R12.64+0x4] ;  /* 0x000004240c007981 */ /* 0x020f24000c1e1900 */
[----:B----4-:R-:W-:-:S07]  /*e570*/  IMAD.IADD R0, R0, 0x1, -R5 ;  /* 0x0000000100007824 */ /* 0x010fce00078e0a05 */
.L_x_1329:
[----:B------:R-:W-:Y:S01]  /*e580*/  SHF.R.S32.HI R18, RZ, 0x1f, R198 ;  /* 0x0000001fff127819 */ /* 0x000fe200000114c6 */
[----:B-1----:R-:W-:Y:S01]  /*e590*/  IMAD.IADD R13, R192, 0x1, R22 ;  /* 0x00000001c00d7824 */ /* 0x002fe200078e0216 */
[----:B------:R-:W-:Y:S01]  /*e5a0*/  ULDC.64 UR4, c[0x0][0xb90] ;  /* 0x0002e40000047ab9 */ /* 0x000fe20000000a00 */
[----:B-----5:R-:W-:Y:S01]  /*e5b0*/  SHF.R.S32.HI R65, RZ, 0x1f, R64 ;  /* 0x0000001fff417819 */ /* 0x020fe20000011440 */
[----:B------:R-:W-:Y:S01]  /*e5c0*/  IMAD.IADD R14, R205, 0x1, R22 ;  /* 0x00000001cd0e7824 */ /* 0x000fe200078e0216 */
[----:B------:R-:W-:Y:S01]  /*e5d0*/  SHF.R.S32.HI R8, RZ, 0x1f, R199 ;  /* 0x0000001fff087819 */ /* 0x000fe200000114c7 */
[----:B---3--:R-:W-:Y:S01]  /*e5e0*/  @P1 IMAD.HI.U32 R6, R13, R6, RZ ;  /* 0x000000060d061227 */ /* 0x008fe200078e00ff */
[----:B------:R-:W-:Y:S01]  /*e5f0*/  SEL R69, R199, RZ, !P0 ;  /* 0x000000ffc7457207 */ /* 0x000fe20004000000 */
[----:B------:R-:W1:Y:S01]  /*e600*/  @P1 LDC R73, c[0x0][0xbec] ;  /* 0x0002fb00ff491b82 */ /* 0x000e620000000800 */
[----:B------:R-:W-:Y:S01]  /*e610*/  SEL R40, R8, RZ, !P0 ;  /* 0x000000ff08287207 */ /* 0x000fe20004000000 */
[----:B------:R-:W-:-:S02]  /*e620*/  IMAD R5, R18, UR4, RZ ;  /* 0x0000000412057c24 */ /* 0x000fc4000f8e02ff */
[----:B------:R-:W-:Y:S01]  /*e630*/  IMAD.MOV.U32 R7, RZ, RZ, R13 ;  /* 0x000000ffff077224 */ /* 0x000fe200078e000d */
[----:B--2---:R-:W-:Y:S01]  /*e640*/  @P1 SHF.R.U32.HI R7, RZ, R9, R6 ;  /* 0x00000009ff071219 */ /* 0x004fe20000011606 */
[C---:B------:R-:W-:Y:S02]  /*e650*/  IMAD R11, R198.reuse, UR5, R5 ;  /* 0x00000005c60b7c24 */ /* 0x040fe4000f8e0205 */
[----:B------:R-:W-:Y:S01]  /*e660*/  IMAD.WIDE.U32 R4, R198, UR4, R64 ;  /* 0x00000004c6047c25 */ /* 0x000fe2000f8e0040 */
[----:B------:R-:W-:Y:S01]  /*e670*/  ULDC.64 UR4, c[0x0][0xb98] ;  /* 0x0002e60000047ab9 */ /* 0x000fe20000000a00 */
[----:B------:R-:W2:Y:S02]  /*e680*/  @P1 LDC R75, c[0x0][0xbf0] ;  /* 0x0002fc00ff4b1b82 */ /* 0x000ea40000000800 */
[----:B------:R-:W-:Y:S02]  /*e690*/  IMAD R9, R200, 0x40, R193 ;  /* 0x00000040c8097824 */ /* 0x000fe400078e02c1 */
[----:B------:R-:W-:Y:S01]  /*e6a0*/  IMAD.IADD R5, R5, 0x1, R11 ;  /* 0x0000000105057824 */ /* 0x000fe200078e020b */
[--C-:B------:R-:W-:Y:S01]  /*e6b0*/  SHF.R.S32.HI R11, RZ, 0x1f, R7.reuse ;  /* 0x0000001fff0b7819 */ /* 0x100fe20000011407 */
[----:B------:R-:W-:-:S02]  /*e6c0*/  IMAD.MOV R8, RZ, RZ, -R7 ;  /* 0x000000ffff087224 */ /* 0x000fc400078e0a07 */
[----:B------:R-:W-:-:S04]  /*e6d0*/  IMAD.WIDE R20, R9, 0x2, R20 ;  /* 0x0000000209147825 */ /* 0x000fc800078e0214 */
[----:B------:R-:W-:Y:S01]  /*e6e0*/  IMAD R6, R40, UR4, RZ ;  /* 0x0000000428067c24 */ /* 0x000fe2000f8e02ff */
[C---:B------:R-:W-:Y:S01]  /*e6f0*/  IADD3 R25, P5, R20.reuse, 0x3000, RZ ;  /* 0x0000300014197810 */ /* 0x040fe20007fbe0ff */
[----:B------:R-:W-:Y:S01]  /*e700*/  IMAD.WIDE.U32 R4, R69, UR4, R4 ;  /* 0x0000000445047c25 */ /* 0x000fe2000f8e0004 */
[C---:B------:R-:W-:Y:S02]  /*e710*/  IADD3 R49, P4, R20.reuse, 0x4000, RZ ;  /* 0x0000400014317810 */ /* 0x040fe40007f9e0ff */
[C---:B------:R-:W-:Y:S01]  /*e720*/  IADD3 R29, P3, R20.reuse, 0x6000, RZ ;  /* 0x00006000141d7810 */ /* 0x040fe20007f7e0ff */
[----:B------:R-:W-:Y:S01]  /*e730*/  IMAD R9, R67, R8, R13 ;  /* 0x0000000843097224 */ /* 0x000fe200078e020d */
[----:B------:R-:W-:Y:S01]  /*e740*/  IADD3 R4, P0, R7, R4, RZ ;  /* 0x0000000407047210 */ /* 0x000fe20007f1e0ff */
[----:B------:R-:W-:Y:S01]  /*e750*/  IMAD R8, R69, UR5, R6 ;  /* 0x0000000545087c24 */ /* 0x000fe2000f8e0206 */
[----:B------:R-:W-:Y:S01]  /*e760*/  ULDC.64 UR4, c[0x0][0xb88] ;  /* 0x0002e20000047ab9 */ /* 0x000fe20000000a00 */
[----:B------:R-:W-:Y:S01]  /*e770*/  IADD3 R7, P2, R20, 0x1000, RZ ;  /* 0x0000100014077810 */ /* 0x000fe20007f5e0ff */
[----:B------:R-:W-:Y:S01]  /*e780*/  IMAD R71, R0, R67, RZ ;  /* 0x0000004300477224 */ /* 0x000fe200078e02ff */
[----:B------:R-:W-:-:S02]  /*e790*/  SHF.R.S32.HI R6, RZ, 0x1f, R9 ;  /* 0x0000001fff067819 */ /* 0x000fc40000011409 */
[----:B------:R-:W-:Y:S02]  /*e7a0*/  IADD3.X R5, R11, R5, R8, P0, !PT ;  /* 0x000000050b057210 */ /* 0x000fe400007fe408 */
[----:B------:R-:W-:Y:S01]  /*e7b0*/  IADD3 R13, P6, R20, 0x2000, RZ ;  /* 0x00002000140d7810 */ /* 0x000fe20007fde0ff */
[----:B------:R-:W-:Y:S01]  /*e7c0*/  IMAD R6, R6, UR4, RZ ;  /* 0x0000000406067c24 */ /* 0x000fe2000f8e02ff */
[----:B------:R-:W-:Y:S01]  /*e7d0*/  LOP3.LUT R24, R25, 0x380, RZ, 0xc0, !PT ;  /* 0x0000038019187812 */ /* 0x000fe200078ec0ff */
[----:B------:R-:W-:Y:S01]  /*e7e0*/  IMAD.WIDE.U32 R4, R9, UR4, R4 ;  /* 0x0000000409047c25 */ /* 0x000fe2000f8e0004 */
[----:B------:R-:W-:Y:S02]  /*e7f0*/  LOP3.LUT R12, R13, 0x380, RZ, 0xc0, !PT ;  /* 0x000003800d0c7812 */ /* 0x000fe400078ec0ff */
[----:B------:R-:W-:Y:S01]  /*e800*/  LOP3.LUT R48, R49, 0x380, RZ, 0xc0, !PT ;  /* 0x0000038031307812 */ /* 0x000fe200078ec0ff */
[----:B------:R-:W-:Y:S01]  /*e810*/  IMAD R11, R9, UR5, R6 ;  /* 0x00000005090b7c24 */ /* 0x000fe2000f8e0206 */
[----:B------:R-:W-:Y:S01]  /*e820*/  ULDC.64 UR4, c[0x0][0xb50] ;  /* 0x0002d40000047ab9 */ /* 0x000fe20000000a00 */
[----:B------:R-:W-:Y:S01]  /*e830*/  IMAD.X R9, RZ, RZ, R21, P2 ;  /* 0x000000ffff097224 */ /* 0x000fe200010e0615 */
[----:B------:R-:W-:Y:S01]  /*e840*/  LEA R6, P0, R4, UR4, 0x2 ;  /* 0x0000000404067c11 */ /* 0x000fe2000f8010ff */
[----:B------:R-:W-:Y:S01]  /*e850*/  IMAD.IADD R5, R5, 0x1, R11 ;  /* 0x0000000105057824 */ /* 0x000fe200078e020b */
[----:B------:R-:W-:-:S02]  /*e860*/  IADD3 R33, P2, R20, 0x7000, RZ ;  /* 0x0000700014217810 */ /* 0x000fc40007f5e0ff */
[----:B------:R-:W-:Y:S01]  /*e870*/  LOP3.LUT R28, R29, 0x380, RZ, 0xc0, !PT ;  /* 0x000003801d1c7812 */ /* 0x000fe200078ec0ff */
[----:B------:R-:W-:Y:S01]  /*e880*/  SHFL.IDX PT, R46, R6, RZ, 0x1c1f ;  /* 0x001c1fff062e7589 */ /* 0x000fe200000e0000 */
[----:B------:R-:W-:Y:S01]  /*e890*/  LEA.HI.X R10, R4, UR5, R5, 0x2, P0 ;  /* 0x00000005040a7c11 */ /* 0x000fe200080f1405 */
[----:B------:R-:W-:Y:S01]  /*e8a0*/  VIADD R4, R14, 0x8 ;  /* 0x000000080e047836 */ /* 0x000fe20000000000 */
[----:B------:R-:W-:Y:S01]  /*e8b0*/  IADD3 R37, P0, R20, 0x5000, RZ ;  /* 0x0000500014257810 */ /* 0x000fe20007f1e0ff */
[----:B------:R-:W-:Y:S01]  /*e8c0*/  SHFL.IDX PT, R54, R6, 0x1, 0x1c1f ;  /* 0x003c1f0006367f89 */ /* 0x000fe200000e0000 */
[----:B------:R-:W-:Y:S01]  /*e8d0*/  LOP3.LUT R32, R33, 0x380, RZ, 0xc0, !PT ;  /* 0x0000038021207812 */ /* 0x000fe200078ec0ff */
[----:B------:R-:W-:Y:S01]  /*e8e0*/  ULDC.64 UR4, c[0x0][0xaa0] ;  /* 0x0002a80000047ab9 */ /* 0x000fe20000000a00 */
[----:B------:R-:W-:Y:S01]  /*e8f0*/  LOP3.LUT R36, R37, 0x380, RZ, 0xc0, !PT ;  /* 0x0000038025247812 */ /* 0x000fe200078ec0ff */
[----:B------:R-:W3:Y:S01]  /*e900*/  SHFL.IDX PT, R47, R10, RZ, 0x1c1f ;  /* 0x001c1fff0a2f7589 */ /* 0x000ee200000e0000 */
[----:B------:R-:W-:-:S02]  /*e910*/  SHF.R.U64 R32, R32, 0x3, RZ ;  /* 0x0000000320207819 */ /* 0x000fc400000012ff */
[----:B------:R-:W-:Y:S01]  /*e920*/  SHF.R.U64 R36, R36, 0x3, RZ ;  /* 0x0000000324247819 */ /* 0x000fe200000012ff */
[----:B------:R-:W4:Y:S01]  /*e930*/  SHFL.IDX PT, R55, R10, 0x1, 0x1c1f ;  /* 0x003c1f000a377f89 */ /* 0x000f2200000e0000 */
[----:B------:R-:W-:Y:S02]  /*e940*/  LOP3.LUT R8, R7, 0x380, RZ, 0xc0, !PT ;  /* 0x0000038007087812 */ /* 0x000fe400078ec0ff */
[----:B------:R-:W-:Y:S01]  /*e950*/  LOP3.LUT R36, R36, R37, RZ, 0x3c, !PT ;  /* 0x0000002524247212 */ /* 0x000fe200078e3cff */
[--C-:B------:R-:W-:Y:S01]  /*e960*/  IMAD.X R37, RZ, RZ, R21.reuse, P0 ;  /* 0x000000ffff257224 */ /* 0x100fe200000e0615 */
[----:B------:R-:W-:Y:S02]  /*e970*/  LOP3.LUT P0, RZ, R202, 0x3, RZ, 0xc0, !PT ;  /* 0x00000003caff7812 */ /* 0x000fe4000780c0ff */
[----:B------:R-:W-:Y:S01]  /*e980*/  LOP3.LUT R32, R32, R33, RZ, 0x3c, !PT ;  /* 0x0000002120207212 */ /* 0x000fe200078e3cff */
[----:B------:R-:W-:Y:S01]  /*e990*/  IMAD.X R33, RZ, RZ, R21, P2 ;  /* 0x000000ffff217224 */ /* 0x000fe200010e0615 */
[----:B------:R-:W-:-:S02]  /*e9a0*/  SHF.R.U64 R12, R12, 0x3, RZ ;  /* 0x000000030c0c7819 */ /* 0x000fc400000012ff */
[----:B------:R-:W-:Y:S02]  /*e9b0*/  SHF.R.U64 R24, R24, 0x3, RZ ;  /* 0x0000000318187819 */ /* 0x000fe400000012ff */
[----:B------:R-:W-:Y:S02]  /*e9c0*/  SHF.R.U64 R48, R48, 0x3, RZ ;  /* 0x0000000330307819 */ /* 0x000fe400000012ff */
[----:B------:R-:W-:Y:S02]  /*e9d0*/  SHF.R.U64 R28, R28, 0x3, RZ ;  /* 0x000000031c1c7819 */ /* 0x000fe400000012ff */
[----:B------:R-:W-:Y:S02]  /*e9e0*/  SHF.R.U64 R8, R8, 0x3, RZ ;  /* 0x0000000308087819 */ /* 0x000fe400000012ff */
[-C--:B------:R-:W-:Y:S02]  /*e9f0*/  ISETP.GE.OR P2, PT, R14, R71.reuse, P0 ;  /* 0x000000470e00720c */ /* 0x080fe40000746670 */
[----:B------:R-:W-:-:S02]  /*ea00*/  ISETP.GE.OR P0, PT, R4, R71, P0 ;  /* 0x000000470400720c */ /* 0x000fc40000706670 */
[----:B------:R-:W-:Y:S01]  /*ea10*/  LOP3.LUT R12, R12, R13, RZ, 0x3c, !PT ;  /* 0x0000000d0c0c7212 */ /* 0x000fe200078e3cff */
[--C-:B------:R-:W-:Y:S01]  /*ea20*/  IMAD.X R13, RZ, RZ, R21.reuse, P6 ;  /* 0x000000ffff0d7224 */ /* 0x100fe200030e0615 */
[----:B------:R-:W-:Y:S01]  /*ea30*/  LOP3.LUT R24, R24, R25, RZ, 0x3c, !PT ;  /* 0x0000001918187212 */ /* 0x000fe200078e3cff */
[--C-:B------:R-:W-:Y:S01]  /*ea40*/  IMAD.X R25, RZ, RZ, R21.reuse, P5 ;  /* 0x000000ffff197224 */ /* 0x100fe200028e0615 */
[----:B------:R-:W-:Y:S01]  /*ea50*/  LOP3.LUT R48, R48, R49, RZ, 0x3c, !PT ;  /* 0x0000003130307212 */ /* 0x000fe200078e3cff */
[--C-:B------:R-:W-:Y:S01]  /*ea60*/  IMAD.X R49, RZ, RZ, R21.reuse, P4 ;  /* 0x000000ffff317224 */ /* 0x100fe200020e0615 */
[----:B------:R-:W-:Y:S01]  /*ea70*/  LOP3.LUT R28, R28, R29, RZ, 0x3c, !PT ;  /* 0x0000001d1c1c7212 */ /* 0x000fe200078e3cff */
[----:B------:R-:W-:Y:S01]  /*ea80*/  IMAD.X R29, RZ, RZ, R21, P3 ;  /* 0x000000ffff1d7224 */ /* 0x000fe200018e0615 */
[----:B------:R-:W-:Y:S01]  /*ea90*/  LOP3.LUT R8, R8, R7, RZ, 0x3c, !PT ;  /* 0x0000000708087212 */ /* 0x000fe200078e3cff */
[----:B---3--:R-:W-:Y:S01]  /*eaa0*/  @!P2 ST.E desc[UR36][R46.64], R2 ;  /* 0x000000022e00a985 */ /* 0x008fe2000c101924 */
[----:B------:R-:W-:-:S02]  /*eab0*/  IADD3 R61, P6, R20, 0x8000, RZ ;  /* 0x00008000143d7810 */ /* 0x000fc40007fde0ff */
[C---:B------:R-:W-:Y:S01]  /*eac0*/  IADD3 R57, P5, R20.reuse, 0x9000, RZ ;  /* 0x0000900014397810 */ /* 0x040fe20007fbe0ff */
[----:B----4-:R3:W-:Y:S01]  /*ead0*/  @!P0 ST.E desc[UR36][R54.64], R3 ;  /* 0x0000000336008985 */ /* 0x0107e2000c101924 */
[C---:B------:R-:W-:Y:S02]  /*eae0*/  IADD3 R53, P4, R20.reuse, 0xa000, RZ ;  /* 0x0000a00014357810 */ /* 0x040fe40007f9e0ff */
[C---:B------:R-:W-:Y:S01]  /*eaf0*/  LOP3.LUT R7, R20.reuse, 0x380, RZ, 0xc0, !PT ;  /* 0x0000038014077812 */ /* 0x040fe200078ec0ff */
[----:B------:R-:W5:Y:S01]  /*eb00*/  LD.E.128 R8, desc[UR36][R8.64] ;  /* 0x0000002408087980 */ /* 0x000f62000c101d00 */
[----:B------:R-:W-:Y:S02]  /*eb10*/  IADD3 R5, P3, R20, 0xb000, RZ ;  /* 0x0000b00014057810 */ /* 0x000fe40007f7e0ff */
[----:B------:R-:W-:Y:S01]  /*eb20*/  LOP3.LUT R60, R61, 0x380, RZ, 0xc0, !PT ;  /* 0x000003803d3c7812 */ /* 0x000fe200078ec0ff */
[----:B------:R-:W5:Y:S01]  /*eb30*/  LD.E.128 R12, desc[UR36][R12.64] ;  /* 0x000000240c0c7980 */ /* 0x000f62000c101d00 */
[----:B------:R-:W-:Y:S01]  /*eb40*/  LOP3.LUT R56, R57, 0x380, RZ, 0xc0, !PT ;  /* 0x0000038039387812 */ /* 0x000fe200078ec0ff */
[----:B------:R-:W-:Y:S01]  /*eb50*/  IMAD.X R45, RZ, RZ, R21, P3 ;  /* 0x000000ffff2d7224 */ /* 0x000fe200018e0615 */
[----:B------:R-:W-:Y:S01]  /*eb60*/  LOP3.LUT R52, R53, 0x380, RZ, 0xc0, !PT ;  /* 0x0000038035347812 */ /* 0x000fe200078ec0ff */
[----:B---3--:R-:W-:Y:S01]  /*eb70*/  IMAD R3, R65, UR4, RZ ;  /* 0x0000000441037c24 */ /* 0x008fe2000f8e02ff */
[----:B------:R-:W-:Y:S01]  /*eb80*/  SHF.R.U64 R7, R7, 0x3, RZ ;  /* 0x0000000307077819 */ /* 0x000fe200000012ff */
[----:B------:R-:W5:Y:S01]  /*eb90*/  LD.E.128 R24, desc[UR36][R24.64] ;  /* 0x0000002418187980 */ /* 0x000f62000c101d00 */
[----:B------:R-:W-:-:S02]  /*eba0*/  LOP3.LUT R0, R5, 0x380, RZ, 0xc0, !PT ;  /* 0x0000038005007812 */ /* 0x000fc400078ec0ff */
[----:B------:R-:W-:Y:S01]  /*ebb0*/  SHF.R.U64 R60, R60, 0x3, RZ ;  /* 0x000000033c3c7819 */ /* 0x000fe200000012ff */
[----:B------:R-:W5:Y:S01]  /*ebc0*/  LD.E.128 R48, desc[UR36][R48.64] ;  /* 0x0000002430307980 */ /* 0x000f62000c101d00 */
[----:B------:R-:W-:Y:S02]  /*ebd0*/  SHF.R.U64 R56, R56, 0x3, RZ ;  /* 0x0000000338387819 */ /* 0x000fe400000012ff */
[----:B------:R-:W-:Y:S01]  /*ebe0*/  SHF.R.U64 R52, R52, 0x3, RZ ;  /* 0x0000000334347819 */ /* 0x000fe200000012ff */
[----:B------:R-:W5:Y:S01]  /*ebf0*/  LD.E.128 R36, desc[UR36][R36.64] ;  /* 0x0000002424247980 */ /* 0x000f62000c101d00 */
[----:B------:R-:W-:Y:S02]  /*ec00*/  LOP3.LUT R20, R7, R20, RZ, 0x3c, !PT ;  /* 0x0000001407147212 */ /* 0x000fe400078e3cff */
[----:B------:R-:W-:Y:S01]  /*ec10*/  SHF.R.U64 R0, R0, 0x3, RZ ;  /* 0x0000000300007819 */ /* 0x000fe200000012ff */
[----:B------:R-:W5:Y:S01]  /*ec20*/  LD.E.128 R28, desc[UR36][R28.64] ;  /* 0x000000241c1c7980 */ /* 0x000f62000c101d00 */
[----:B------:R-:W-:Y:S01]  /*ec30*/  LOP3.LUT R60, R60, R61, RZ, 0x3c, !PT ;  /* 0x0000003d3c3c7212 */ /* 0x000fe200078e3cff */
[--C-:B------:R-:W-:Y:S01]  /*ec40*/  IMAD.X R61, RZ, RZ, R21.reuse, P6 ;  /* 0x000000ffff3d7224 */ /* 0x100fe200030e0615 */
[----:B------:R-:W-:Y:S01]  /*ec50*/  LOP3.LUT R56, R56, R57, RZ, 0x3c, !PT ;  /* 0x0000003938387212 */ /* 0x000fe200078e3cff */
[--C-:B------:R-:W-:Y:S01]  /*ec60*/  IMAD.X R57, RZ, RZ, R21.reuse, P5 ;  /* 0x000000ffff397224 */ /* 0x100fe200028e0615 */
[----:B------:R-:W-:Y:S01]  /*ec70*/  LOP3.LUT R52, R52, R53, RZ, 0x3c, !PT ;  /* 0x0000003534347212 */ /* 0x000fe200078e3cff */
[----:B------:R-:W-:Y:S01]  /*ec80*/  IMAD.X R53, RZ, RZ, R21, P4 ;  /* 0x000000ffff357224 */ /* 0x000fe200020e0615 */
[----:B------:R-:W-:Y:S01]  /*ec90*/  LOP3.LUT R44, R0, R5, RZ, 0x3c, !PT ;  /* 0x00000005002c7212 */ /* 0x000fe200078e3cff */
[----:B------:R-:W5:Y:S04]  /*eca0*/  LD.E.128 R32, desc[UR36][R32.64] ;  /* 0x0000002420207980 */ /* 0x000f68000c101d00 */
[----:B------:R3:W5:Y:S04]  /*ecb0*/  LD.E.128 R4, desc[UR36][R20.64] ;  /* 0x0000002414047980 */ /* 0x000768000c101d00 */
[----:B------:R-:W5:Y:S04]  /*ecc0*/  LD.E.128 R60, desc[UR36][R60.64] ;  /* 0x000000243c3c7980 */ /* 0x000f68000c101d00 */
[----:B------:R-:W5:Y:S01]  /*ecd0*/  LD.E.128 R56, desc[UR36][R56.64] ;  /* 0x0000002438387980 */ /* 0x000f62000c101d00 */
[----:B---3--:R-:W-:-:S02]  /*ece0*/  IMAD R21, R64, UR5, R3 ;  /* 0x0000000540157c24 */ /* 0x008fc4000f8e0203 */
[----:B------:R-:W-:Y:S01]  /*ecf0*/  IMAD.WIDE.U32 R2, R64, UR4, RZ ;  /* 0x0000000440027c25 */ /* 0x000fe2000f8e00ff */
[----:B------:R-:W-:Y:S01]  /*ed00*/  ULDC.64 UR4, c[0x0][0xae8] ;  /* 0x0002ba0000047ab9 */ /* 0x000fe20000000a00 */
[----:B------:R-:W5:Y:S02]  /*ed10*/  LD.E.128 R52, desc[UR36][R52.64] ;  /* 0x0000002434347980 */ /* 0x000f64000c101d00 */
[----:B------:R-:W-:Y:S02]  /*ed20*/  IMAD.IADD R3, R3, 0x1, R21 ;  /* 0x0000000103037824 */ /* 0x000fe400078e0215 */
[----:B------:R-:W-:Y:S01]  /*ed30*/  IMAD R21, R197, 0x20, R200 ;  /* 0x00000020c5157824 */ /* 0x000fe200078e02c8 */
[----:B------:R-:W5:Y:S01]  /*ed40*/  LD.E.128 R44, desc[UR36][R44.64] ;  /* 0x000000242c2c7980 */ /* 0x000f62000c101d00 */
[----:B------:R-:W-:Y:S02]  /*ed50*/  IMAD R65, R18, UR4, RZ ;  /* 0x0000000412417c24 */ /* 0x000fe4000f8e02ff */
[----:B------:R-:W-:Y:S01]  /*ed60*/  IMAD.IADD R20, R22, 0x1, R21 ;  /* 0x0000000116147824 */ /* 0x000fe200078e0215 */
[----:B------:R-:W-:Y:S01]  /*ed70*/  @!PT LDS RZ, [RZ] ;  /* 0x00000000fffff984 */ /* 0x000fe20000000800 */
[----:B------:R-:W-:Y:S01]  /*ed80*/  @!PT LDS RZ, [RZ] ;  /* 0x00000000fffff984 */ /* 0x000fe20000000800 */
[----:B------:R-:W-:Y:S01]  /*ed90*/  @!PT LDS RZ, [RZ] ;  /* 0x00000000fffff984 */ /* 0x000fe20000000800 */
[----:B------:R-:W-:Y:S01]  /*eda0*/  @!PT LDS RZ, [RZ] ;  /* 0x00000000fffff984 */ /* 0x000fe20000000800 */
[----:B------:R3:W-:Y:S06]  /*edb0*/  MEMBAR.ALL.CTA ;  /* 0x0000000000007992 */ /* 0x0007ec0000008000 */
[----:B---3--:R-:W3:Y:S01]  /*edc0*/  FENCE.VIEW.ASYNC.S ;  /* 0x00000000000073c6 */ /* 0x008ee20000000000 */
[----:B------:R-:W-:-:S02]  /*edd0*/  IMAD R65, R198, UR5, R65 ;  /* 0x00000005c6417c24 */ /* 0x000fc4000f8e0241 */
[----:B-1----:R-:W-:-:S04]  /*ede0*/  @P1 IMAD.HI.U32 R0, R20, R73, RZ ;  /* 0x0000004914001227 */ /* 0x002fc800078e00ff */
[----:B------:R-:W-:Y:S01]  /*edf0*/  IMAD.WIDE.U32 R2, R198, UR4, R2 ;  /* 0x00000004c6027c25 */ /* 0x000fe2000f8e0002 */
[----:B------:R-:W-:-:S03]  /*ee00*/  ULDC.64 UR4, c[0x0][0xaf0] ;  /* 0x0002bc0000047ab9 */ /* 0x000fc60000000a00 */
[----:B------:R-:W-:Y:S01]  /*ee10*/  IMAD.MOV.U32 R21, RZ, RZ, R20 ;  /* 0x000000ffff157224 */ /* 0x000fe200078e0014 */
[----:B--2---:R-:W-:Y:S01]  /*ee20*/  @P1 SHF.R.U32.HI R21, RZ, R75, R0 ;  /* 0x0000004bff151219 */ /* 0x004fe20000011600 */
[----:B------:R-:W-:Y:S02]  /*ee30*/  IMAD.IADD R3, R3, 0x1, R65 ;  /* 0x0000000103037824 */ /* 0x000fe400078e0241 */
[----:B------:R-:W-:Y:S01]  /*ee40*/  IMAD R18, R40, UR4, RZ ;  /* 0x0000000428127c24 */ /* 0x000fe2000f8e02ff */
[----:B------:R-:W-:Y:S01]  /*ee50*/  SHF.R.S32.HI R0, RZ, 0x1f, R21 ;  /* 0x0000001fff007819 */ /* 0x000fe20000011415 */
[----:B------:R-:W-:-:S04]  /*ee60*/  IMAD.WIDE.U32 R2, R69, UR4, R2 ;  /* 0x0000000445027c25 */ /* 0x000fc8000f8e0002 */
[----:B------:R-:W-:Y:S01]  /*ee70*/  IMAD R65, R69, UR5, R18 ;  /* 0x0000000545417c24 */ /* 0x000fe2000f8e0212 */
[----:B------:R-:W-:Y:S01]  /*ee80*/  ULDC.64 UR4, c[0x0][0xae0] ;  /* 0x0002b80000047ab9 */ /* 0x000fe20000000a00 */
[----:B------:R-:W-:Y:S02]  /*ee90*/  IMAD.MOV R18, RZ, RZ, -R21 ;  /* 0x000000ffff127224 */ /* 0x000fe400078e0a15 */
[----:B------:R-:W-:Y:S02]  /*eea0*/  IMAD.IADD R3, R3, 0x1, R65 ;  /* 0x0000000103037824 */ /* 0x000fe400078e0241 */
[----:B------:R-:W-:Y:S02]  /*eeb0*/  IMAD R0, R0, UR4, RZ ;  /* 0x0000000400007c24 */ /* 0x000fe4000f8e02ff */
[----:B------:R-:W-:Y:S02]  /*eec0*/  IMAD R65, R67, R18, R20 ;  /* 0x0000001243417224 */ /* 0x000fe400078e0214 */
[----:B------:R-:W-:-:S02]  /*eed0*/  IMAD R67, R21, UR5, R0 ;  /* 0x0000000515437c24 */ /* 0x000fc4000f8e0200 */
[----:B------:R-:W-:Y:S01]  /*eee0*/  IMAD.WIDE.U32 R2, R21, UR4, R2 ;  /* 0x0000000415027c25 */ /* 0x000fe2000f8e0002 */
[----:B------:R-:W-:Y:S01]  /*eef0*/  SHF.R.S32.HI R0, RZ, 0x1f, R65 ;  /* 0x0000001fff007819 */ /* 0x000fe20000011441 */
[----:B------:R-:W-:Y:S02]  /*ef00*/  ULDC.64 UR4, c[0x0][0xad8] ;  /* 0x0002b60000047ab9 */ /* 0x000fe40000000a00 */
[----:B------:R-:W-:Y:S02]  /*ef10*/  IMAD.IADD R3, R3, 0x1, R67 ;  /* 0x0000000103037824 */ /* 0x000fe400078e0243 */
[----:B------:R-:W-:Y:S02]  /*ef20*/  IMAD R18, R0, UR4, RZ ;  /* 0x0000000400127c24 */ /* 0x000fe4000f8e02ff */
[----:B------:R-:W-:Y:S02]  /*ef30*/  IMAD.IADD R40, R200, 0x1, R22 ;  /* 0x00000001c8287824 */ /* 0x000fe400078e0216 */
[----:B------:R-:W-:-:S02]  /*ef40*/  IMAD R21, R65, UR5, R18 ;  /* 0x0000000541157c24 */ /* 0x000fc4000f8e0212 */
[----:B------:R-:W-:Y:S01]  /*ef50*/  IMAD.WIDE.U32 R2, R65, UR4, R2 ;  /* 0x0000000441027c25 */ /* 0x000fe2000f8e0002 */
[CC--:B------:R-:W-:Y:S01]  /*ef60*/  ISETP.GE.AND P2, PT, R40.reuse, R71.reuse, PT ;  /* 0x000000472800720c */ /* 0x0c0fe20003f46270 */
[----:B------:R-:W-:Y:S02]  /*ef70*/  ULDC.64 UR4, c[0x0][0xa80] ;  /* 0x0002a00000047ab9 */ /* 0x000fe40000000a00 */
[----:B------:R-:W-:Y:S01]  /*ef80*/  VIADD R0, R40, 0x20 ;  /* 0x0000002028007836 */ /* 0x000fe20000000000 */
[----:B------:R-:W-:Y:S01]  /*ef90*/  LEA R18, P3, R2, UR4, 0x1 ;  /* 0x0000000402127c11 */ /* 0x000fe2000f8608ff */
[----:B------:R-:W-:Y:S02]  /*efa0*/  IMAD.IADD R3, R3, 0x1, R21 ;  /* 0x0000000103037824 */ /* 0x000fe400078e0215 */
[----:B0-----:R-:W-:Y:S01]  /*efb0*/  VIADD R17, R17, 0x30820 ;  /* 0x0003082011117836 */ /* 0x001fe20000000000 */
[----:B------:R-:W-:Y:S01]  /*efc0*/  ISETP.GE.AND P1, PT, R0, R71, PT ;  /* 0x000000470000720c */ /* 0x000fe20003f26270 */
[----:B------:R-:W-:Y:S01]  /*efd0*/  VIADD R0, R40, 0x40 ;  /* 0x0000004028007836 */ /* 0x000fe20000000000 */
[----:B------:R-:W-:-:S02]  /*efe0*/  LEA.HI.X R22, R2, UR5, R3, 0x1, P3 ;  /* 0x0000000502167c11 */ /* 0x000fc400098f0c03 */
[----:B------:R-:W-:Y:S01]  /*eff0*/  PRMT R17, RZ, 0x654, R17 ;  /* 0x00000654ff117816 */ /* 0x000fe20000000011 */
[----:B---3--:R0:W1:Y:S01]  /*f000*/  SHFL.IDX PT, R64, R18, RZ, 0x181f ;  /* 0x00181fff12407589 */ /* 0x00806200000e0000 */
        /* <DEDUP_REMOVED lines=9> */
[-C--:B-1----:R-:W-:Y:S02]  /*f0a0*/  @!P4 LEA R2, P6, R193, R64.reuse, 0x1 ;  /* 0x00000040c102c211 */ /* 0x082fe400078c08ff */
[----:B------:R-:W-:Y:S02]  /*f0b0*/  @!P3 LEA R20, P5, R195, R64, 0x1 ;  /* 0x00000040c314b211 */ /* 0x000fe400078a08ff */
[----:B--2---:R-:W-:Y:S02]  /*f0c0*/  @!P4 LEA.HI.X R3, R193, R0, R209, 0x1, P6 ;  /* 0x00000000c103c211 */ /* 0x004fe400030f0cd1 */
[C---:B------:R-:W-:Y:S02]  /*f0d0*/  @!P2 LEA R64, P6, R196.reuse, R64, 0x1 ;  /* 0x00000040c440a211 */ /* 0x040fe400078c08ff */
[-C--:B------:R-:W-:Y:S01]  /*f0e0*/  @!P3 LEA.HI.X R21, R195, R0.reuse, R208, 0x1, P5 ;  /* 0x00000000c315b211 */ /* 0x080fe200028f0cd0 */
[----:B-----5:R3:W-:Y:S01]  /*f0f0*/  @!P4 ST.E.128 desc[UR36][R2.64], R4 ;  /* 0x000000040200c985 */ /* 0x0207e2000c101d24 */
[----:B------:R-:W-:-:S03]  /*f100*/  @!P2 LEA.HI.X R65, R196, R0, R207, 0x1, P6 ;  /* 0x00000000c441a211 */ /* 0x000fc600030f0ccf */
[----:B------:R3:W-:Y:S04]  /*f110*/  @!P3 ST.E.128 desc[UR36][R20.64], R48 ;  /* 0x000000301400b985 */ /* 0x0007e8000c101d24 */
[----:B------:R3:W-:Y:S02]  /*f120*/  @!P2 ST.E.128 desc[UR36][R64.64], R60 ;  /* 0x0000003c4000a985 */ /* 0x0007e4000c101d24 */
.L_x_1331:
[----:B------:R-:W-:Y:S05]  /*f130*/  BSYNC B1 ;  /* 0x0000000000017941 */ /* 0x000fea0003800000 */
.L_x_1330:
        /* <DEDUP_REMOVED lines=9> */
[-C--:B------:R-:W-:Y:S02]  /*f1d0*/  @!P5 LEA R4, P2, R195, R6.reuse, 0x1 ;  /* 0x00000006c304d211 */ /* 0x080fe400078408ff */
[C---:B------:R-:W-:Y:S02]  /*f1e0*/  @!P6 LEA R6, P3, R196.reuse, R6, 0x1 ;  /* 0x00000006c406e211 */ /* 0x040fe400078608ff */
[-C--:B----4-:R-:W-:Y:S02]  /*f1f0*/  @!P4 LEA.HI.X R3, R193, R0.reuse, R209, 0x1, P1 ;  /* 0x00000000c103c211 */ /* 0x090fe400008f0cd1 */
[-C--:B------:R-:W-:Y:S02]  /*f200*/  @!P5 LEA.HI.X R5, R195, R0.reuse, R208, 0x1, P2 ;  /* 0x00000000c305d211 */ /* 0x080fe400010f0cd0 */
[----:B------:R-:W-:Y:S01]  /*f210*/  @!P6 LEA.HI.X R7, R196, R0, R207, 0x1, P3 ;  /* 0x00000000c407e211 */ /* 0x000fe200018f0ccf */
[----:B------:R3:W-:Y:S04]  /*f220*/  @!P4 ST.E.128 desc[UR36][R2.64], R8 ;  /* 0x000000080200c985 */ /* 0x0007e8000c101d24 */
[----:B------:R3:W-:Y:S04]  /*f230*/  @!P5 ST.E.128 desc[UR36][R4.64], R36 ;  /* 0x000000240400d985 */ /* 0x0007e8000c101d24 */
[----:B------:R3:W-:Y:S02]  /*f240*/  @!P6 ST.E.128 desc[UR36][R6.64], R56 ;  /* 0x000000380600e985 */ /* 0x0007e4000c101d24 */
.L_x_1333:
[----:B------:R-:W-:Y:S05]  /*f250*/  BSYNC B1 ;  /* 0x0000000000017941 */ /* 0x000fea0003800000 */
.L_x_1332:
        /* <DEDUP_REMOVED lines=11> */
[-C--:B0-----:R-:W-:Y:S02]  /*f310*/  @!P3 LEA.HI.X R3, R193, R0.reuse, R209, 0x1, P0 ;  /* 0x00000000c103b211 */ /* 0x081fe400000f0cd1 */
[-C--:B------:R-:W-:Y:S02]  /*f320*/  @!P4 LEA.HI.X R5, R195, R0.reuse, R208, 0x1, P1 ;  /* 0x00000000c305c211 */ /* 0x080fe400008f0cd0 */
[----:B------:R-:W-:Y:S01]  /*f330*/  @!P5 LEA.HI.X R7, R196, R0, R207, 0x1, P2 ;  /* 0x00000000c407d211 */ /* 0x000fe200010f0ccf */
[----:B------:R0:W-:Y:S04]  /*f340*/  @!P3 ST.E.128 desc[UR36][R2.64], R12 ;  /* 0x0000000c0200b985 */ /* 0x0001e8000c101d24 */
[----:B------:R0:W-:Y:S04]  /*f350*/  @!P4 ST.E.128 desc[UR36][R4.64], R28 ;  /* 0x0000001c0400c985 */ /* 0x0001e8000c101d24 */
[----:B------:R0:W-:Y:S02]  /*f360*/  @!P5 ST.E.128 desc[UR36][R6.64], R52 ;  /* 0x000000340600d985 */ /* 0x0001e4000c101d24 */
.L_x_1335:
[----:B------:R-:W-:Y:S05]  /*f370*/  BSYNC B1 ;  /* 0x0000000000017941 */ /* 0x000fea0003800000 */
.L_x_1334:
[----:B0-----:R-:W-:Y:S01]  /*f380*/  VIADD R0, R40, 0x60 ;  /* 0x0000006028007836 */ /* 0x001fe20000000000 */
[----:B--2-4-:R-:W0:Y:S04]  /*f390*/  SHFL.IDX PT, R22, R22, 0x3, 0x181f ;  /* 0x00781f0016167f89 */ /* 0x014e2800000e0000 */
[----:B------:R-:W-:Y:S01]  /*f3a0*/  ISETP.GE.AND P0, PT, R0, R71, PT ;  /* 0x000000470000720c */ /* 0x000fe20003f06270 */
[----:B------:R-:W2:-:S12]  /*f3b0*/  SHFL.IDX PT, R18, R18, 0x3, 0x181f ;  /* 0x00781f0012127f89 */ /* 0x000e9800000e0000 */
[----:B------:R-:W-:Y:S05]  /*f3c0*/  @P0 BRA `(.L_x_1336) ;  /* 0x0000000c002c0947 */ /* 0x000fea0003800000 */
[----:B------:R-:W-:Y:S02]  /*f3d0*/  ULDC UR4, c[0x0][0xac8] ;  /* 0x0002b20000047ab9 */ /* 0x000fe40000000800 */
[----:B------:R-:W-:Y:S02]  /*f3e0*/  ISETP.GE.AND P2, PT, R193, UR4, PT ;  /* 0x00000004c1007c0c */ /* 0x000fe4000bf46270 */
[----:B------:R-:W-:-:S11]  /*f3f0*/  ISETP.GE.AND P3, PT, R195, UR4, PT ;  /* 0x00000004c3007c0c */ /* 0x000fd6000bf66270 */
[-C--:B--2---:R-:W-:Y:S02]  /*f400*/  @!P2 LEA R2, P0, R193, R18.reuse, 0x1 ;  /* 0x00000012c102a211 */ /* 0x084fe400078008ff */
[----:B------:R-:W-:Y:S02]  /*f410*/  @!P3 LEA R4, P1, R195, R18, 0x1 ;  /* 0x00000012c304b211 */ /* 0x000fe400078208ff */
[-C--:B0-----:R-:W-:Y:S02]  /*f420*/  @!P2 LEA.HI.X R3, R193, R22.reuse, R209, 0x1, P0 ;  /* 0x00000016c103a211 */ /* 0x081fe400000f0cd1 */
        /* <DEDUP_REMOVED lines=9> */
.L_x_1328:
[----:B------:R-:W2:Y:S08]  /*f4c0*/  LDC.64 R4, c[0x0][0xc00] ;  /* 0x00030000ff047b82 */ /* 0x000eb00000000a00 */
[----:B------:R-:W3:Y:S01]  /*f4d0*/  LDC.64 R2, c[0x0][0xc00] ;  /* 0x00030000ff027b82 */ /* 0x000ee20000000a00 */
[----:B------:R-:W-:Y:S01]  /*f4e0*/  ULDC UR4, c[0x0][0xa88] ;  /* 0x0002a20000047ab9 */ /* 0x000fe20000000800 */
[----:B------:R-:W-:-:S06]  /*f4f0*/  IMAD.MOV.U32 R6, RZ, RZ, RZ ;  /* 0x000000ffff067224 */ /* 0x000fcc00078e00ff */
[----:B------:R-:W4:Y:S01]  /*f500*/  LDC R21, c[0x0][0xbe8] ;  /* 0x0002fa00ff157b82 */ /* 0x000f220000000800 */
[----:B--2---:R-:W-:-:S04]  /*f510*/  ISETP.NE.U32.AND P0, PT, R4, RZ, PT ;  /* 0x000000ff0400720c */ /* 0x004fc80003f05070 */
[----:B------:R-:W-:-:S03]  /*f520*/  ISETP.NE.AND.EX P0, PT, R5, RZ, PT, P0 ;  /* 0x000000ff0500720c */ /* 0x000fc60003f05300 */
[----:B------:R-:W2:Y:S01]  /*f530*/  LDC.64 R4, c[0x0][0xc08] ;  /* 0x00030200ff047b82 */ /* 0x000ea20000000a00 */
[----:B---3--:R-:W-:-:S04]  /*f540*/  IMAD.WIDE R2, R199, 0x4, R2 ;  /* 0x00000004c7027825 */ /* 0x008fc800078e0202 */
[----:B------:R-:W-:-:S05]  /*f550*/  IMAD.U32 R0, RZ, RZ, UR4 ;  /* 0x00000004ff007e24 */ /* 0x000fca000f8e00ff */
[----:B------:R3:W5:Y:S01]  /*f560*/  @P0 LDG.E R6, desc[UR36][R2.64] ;  /* 0x0000002402060981 */ /* 0x000762000c1e1900 */
[----:B--2---:R-:W-:-:S04]  /*f570*/  ISETP.NE.U32.AND P1, PT, R4, RZ, PT ;  /* 0x000000ff0400720c */ /* 0x004fc80003f25070 */
[----:B------:R-:W-:-:S13]  /*f580*/  ISETP.NE.AND.EX P1, PT, R5, RZ, PT, P1 ;  /* 0x000000ff0500720c */ /* 0x000fda0003f25310 */
[----:B------:R-:W2:Y:S02]  /*f590*/  @P1 LDC.64 R4, c[0x0][0xc08] ;  /* 0x00030200ff041b82 */ /* 0x000ea40000000a00 */
[----:B--2---:R-:W-:-:S05]  /*f5a0*/  @P1 IMAD.WIDE R4, R199, 0x4, R4 ;  /* 0x00000004c7041825 */ /* 0x004fca00078e0204 */
[----:B------:R3:W5:Y:S01]  /*f5b0*/  @P1 LDG.E R0, desc[UR36][R4.64] ;  /* 0x0000002404001981 */ /* 0x000762000c1e1900 */
[----:B----4-:R-:W-:Y:S02]  /*f5c0*/  ISETP.NE.AND P2, PT, R21, 0x1, PT ;  /* 0x000000011500780c */ /* 0x010fe40003f45270 */
[----:B------:R-:W-:Y:S02]  /*f5d0*/  ISETP.GE.AND P3, PT, R210, 0x80, PT ;  /* 0x00000080d200780c */ /* 0x000fe40003f66270 */
[----:B------:R-:W-:-:S09]  /*f5e0*/  SHF.R.S32.HI R7, RZ, 0x1f, R199 ;  /* 0x0000001fff077819 */ /* 0x000fd200000114c7 */
[----:B------:R-:W2:Y:S08]  /*f5f0*/  @P2 LDC R14, c[0x0][0xbec] ;  /* 0x0002fb00ff0e2b82 */ /* 0x000eb00000000800 */
[----:B------:R-:W4:Y:S01]  /*f600*/  @P2 LDC R25, c[0x0][0xbf0] ;  /* 0x0002fc00ff192b82 */ /* 0x000f220000000800 */
[----:B---3--:R-:W-:Y:S05]  /*f610*/  @P1 BRA `(.L_x_1337) ;  /* 0x0000000000101947 */ /* 0x008fea0003800000 */
[----:B------:R-:W-:Y:S05]  /*f620*/  @!P0 BRA `(.L_x_1337) ;  /* 0x00000000000c8947 */ /* 0x000fea0003800000 */
[----:B------:R-:W3:Y:S04]  /*f630*/  LDG.E R5, desc[UR36][R2.64] ;  /* 0x0000002402057981 */ /* 0x000ee8000c1e1900 */
[----:B-----5:R-:W3:Y:S02]  /*f640*/  LDG.E R0, desc[UR36][R2.64+0x4] ;  /* 0x0000042402007981 */ /* 0x020ee4000c1e1900 */
[----:B---3--:R-:W-:-:S07]  /*f650*/  IMAD.IADD R0, R0, 0x1, -R5 ;  /* 0x0000000100007824 */ /* 0x008fce00078e0a05 */
.L_x_1337:
[----:B------:R-:W-:Y:S01]  /*f660*/  BSSY B1, `(.L_x_1338) ;  /* 0x000002d000017945 */ /* 0x000fe20003800000 */
[----:B------:R-:W-:Y:S02]  /*f670*/  SHF.R.S32.HI R10, RZ, 0x1f, R198 ;  /* 0x0000001fff0a7819 */ /* 0x000fe400000114c6 */
[----:B------:R-:W-:Y:S02]  /*f680*/  SEL R13, R199, RZ, !P0 ;  /* 0x000000ffc70d7207 */ /* 0x000fe40004000000 */
[----:B------:R-:W-:Y:S02]  /*f690*/  SEL R12, R7, RZ, !P0 ;  /* 0x000000ff070c7207 */ /* 0x000fe40004000000 */
[----:B-----5:R-:W-:Y:S01]  /*f6a0*/  SHF.R.S32.HI R11, RZ, 0x1f, R6 ;  /* 0x0000001fff0b7819 */ /* 0x020fe20000011406 */
[----:B------:R-:W-:Y:S06]  /*f6b0*/  @P3 BRA `(.L_x_1339) ;  /* 0x00000000009c3947 */ /* 0x000fec0003800000 */
[----:B------:R-:W3:Y:S01]  /*f6c0*/  S2R R3, SR_TID.X ;  /* 0x0000000000037919 */ /* 0x000ee20000002100 */
[----:B------:R-:W5:Y:S02]  /*f6d0*/  LDC R9, c[0x0][0xbe8] ;  /* 0x0002fa00ff097b82 */ /* 0x000f640000000800 */
[----:B-----5:R-:W-:Y:S01]  /*f6e0*/  IMAD R2, R0, R9, RZ ;  /* 0x0000000900027224 */ /* 0x020fe200078e02ff */
[----:B---3--:R-:W-:-:S04]  /*f6f0*/  IADD3 R8, R22, -0x80, R3 ;  /* 0xffffff8016087810 */ /* 0x008fc80007ffe003 */
[----:B------:R-:W-:-:S13]  /*f700*/  ISETP.GE.AND P0, PT, R8, R2, PT ;  /* 0x000000020800720c */ /* 0x000fda0003f06270 */
[----:B------:R-:W-:Y:S05]  /*f710*/  @P0 BRA `(.L_x_1339) ;  /* 0x0000000000840947 */ /* 0x000fea0003800000 */
[----:B------:R-:W-:Y:S01]  /*f720*/  ISETP.NE.AND P0, PT, R9, 0x1, PT ;  /* 0x000000010900780c */ /* 0x000fe20003f05270 */
[----:B------:R-:W-:Y:S01]  /*f730*/  ULDC.64 UR4, c[0x0][0xb90] ;  /* 0x0002e40000047ab9 */ /* 0x000fe20000000a00 */
[----:B------:R-:W-:Y:S02]  /*f740*/  IMAD.MOV.U32 R2, RZ, RZ, R6 ;  /* 0x000000ffff027224 */ /* 0x000fe400078e0006 */
[----:B------:R-:W-:Y:S02]  /*f750*/  IMAD R7, R10, UR4, RZ ;  /* 0x000000040a077c24 */ /* 0x000fe4000f8e02ff */
[----:B------:R-:W-:Y:S02]  /*f760*/  IMAD.MOV.U32 R3, RZ, RZ, R11 ;  /* 0x000000ffff037224 */ /* 0x000fe400078e000b */
[----:B------:R-:W-:Y:S02]  /*f770*/  IMAD.MOV.U32 R5, RZ, RZ, R8 ;  /* 0x000000ffff057224 */ /* 0x000fe400078e0008 */
[----:B------:R-:W-:-:S03]  /*f780*/  IMAD.WIDE.U32 R2, R198, UR4, R2 ;  /* 0x00000004c6027c25 */ /* 0x000fc6000f8e0002 */
[----:B------:R-:W3:Y:S01]  /*f790*/  @P0 LDC R15, c[0x0][0xbec] ;  /* 0x0002fb00ff0f0b82 */ /* 0x000ee20000000800 */
[----:B------:R-:W-:Y:S01]  /*f7a0*/  IMAD R7, R198, UR5, R7 ;  /* 0x00000005c6077c24 */ /* 0x000fe2000f8e0207 */
[----:B------:R-:W-:-:S03]  /*f7b0*/  ULDC.64 UR4, c[0x0][0xb98] ;  /* 0x0002e60000047ab9 */ /* 0x000fc60000000a00 */
[----:B------:R-:W-:-:S03]  /*f7c0*/  IMAD.IADD R3, R3, 0x1, R7 ;  /* 0x0000000103037824 */ /* 0x000fc600078e0207 */
[----:B0-----:R-:W0:Y:S01]  /*f7d0*/  @P0 LDC R17, c[0x0][0xbf0] ;  /* 0x0002fc00ff110b82 */ /* 0x001e220000000800 */
[----:B------:R-:W-:-:S04]  /*f7e0*/  IMAD.WIDE.U32 R2, R13, UR4, R2 ;  /* 0x000000040d027c25 */ /* 0x000fc8000f8e0002 */
[----:B---3--:R-:W-:-:S05]  /*f7f0*/  @P0 IMAD.HI.U32 R4, R8, R15, RZ ;  /* 0x0000000f08040227 */ /* 0x008fca00078e00ff */
[----:B0-----:R-:W-:Y:S01]  /*f800*/  @P0 SHF.R.U32.HI R5, RZ, R17, R4 ;  /* 0x00000011ff050219 */ /* 0x001fe20000011604 */
        /* <DEDUP_REMOVED lines=15> */
[----:B------:R-:W-:Y:S01]  /*f900*/  LEA.HI.X R5, R2, UR5, R3, 0x2, P0 ;  /* 0x0000000502057c11 */ /* 0x000fe200080f1403 */
[----:B------:R-:W-:-:S05]  /*f910*/  IMAD.MOV.U32 R3, RZ, RZ, -0x800000 ;  /* 0xff800000ff037424 */ /* 0x000fca00078e00ff */
[----:B------:R3:W-:Y:S02]  /*f920*/  STG.E desc[UR36][R4.64], R3 ;  /* 0x0000000304007986 */ /* 0x0007e4000c101924 */
.L_x_1339:
[----:B------:R-:W-:Y:S05]  /*f930*/  BSYNC B1 ;  /* 0x0000000000017941 */ /* 0x000fea0003800000 */
.L_x_1338:
[----:B------:R-:W-:Y:S01]  /*f940*/  ULDC.64 UR4, c[0x0][0xaa0] ;  /* 0x0002a80000047ab9 */ /* 0x000fe20000000a00 */
[----:B------:R-:W-:Y:S01]  /*f950*/  IMAD R7, R197, 0x20, R200 ;  /* 0x00000020c5077824 */ /* 0x000fe200078e02c8 */
[----:B------:R-:W-:Y:S01]  /*f960*/  BSSY B1, `(.L_x_1340) ;  /* 0x000003b000017945 */ /* 0x000fe20003800000 */
[----:B---3--:R-:W-:Y:S02]  /*f970*/  IMAD R3, R11, UR4, RZ ;  /* 0x000000040b037c24 */ /* 0x008fe4000f8e02ff */
[----:B------:R-:W-:Y:S02]  /*f980*/  IMAD.IADD R9, R22, 0x1, R7 ;  /* 0x0000000116097824 */ /* 0x000fe400078e0207 */
[C---:B------:R-:W-:Y:S02]  /*f990*/  IMAD R5, R6.reuse, UR5, R3 ;  /* 0x0000000506057c24 */ /* 0x040fe4000f8e0203 */
[----:B------:R-:W-:Y:S01]  /*f9a0*/  IMAD.WIDE.U32 R2, R6, UR4, RZ ;  /* 0x0000000406027c25 */ /* 0x000fe2000f8e00ff */
[----:B------:R-:W-:-:S03]  /*f9b0*/  ULDC.64 UR4, c[0x0][0xae8] ;  /* 0x0002ba0000047ab9 */ /* 0x000fc60000000a00 */
[----:B------:R-:W-:Y:S02]  /*f9c0*/  IMAD.IADD R3, R3, 0x1, R5 ;  /* 0x0000000103037824 */ /* 0x000fe400078e0205 */
[----:B------:R-:W-:Y:S02]  /*f9d0*/  IMAD R7, R10, UR4, RZ ;  /* 0x000000040a077c24 */ /* 0x000fe4000f8e02ff */
[----:B--2---:R-:W-:-:S04]  /*f9e0*/  @P2 IMAD.HI.U32 R4, R9, R14, RZ ;  /* 0x0000000e09042227 */ /* 0x004fc800078e00ff */
[C---:B------:R-:W-:Y:S02]  /*f9f0*/  IMAD R7, R198.reuse, UR5, R7 ;  /* 0x00000005c6077c24 */ /* 0x040fe4000f8e0207 */
[----:B------:R-:W-:Y:S01]  /*fa00*/  IMAD.WIDE.U32 R2, R198, UR4, R2 ;  /* 0x00000004c6027c25 */ /* 0x000fe2000f8e0002 */
[----:B------:R-:W-:-:S03]  /*fa10*/  ULDC.64 UR4, c[0x0][0xaf0] ;  /* 0x0002bc0000047ab9 */ /* 0x000fc60000000a00 */
[----:B------:R-:W-:Y:S01]  /*fa20*/  IMAD.MOV.U32 R5, RZ, RZ, R9 ;  /* 0x000000ffff057224 */ /* 0x000fe200078e0009 */
[----:B----4-:R-:W-:Y:S01]  /*fa30*/  @P2 SHF.R.U32.HI R5, RZ, R25, R4 ;  /* 0x00000019ff052219 */ /* 0x010fe20000011604 */
[----:B------:R-:W-:Y:S02]  /*fa40*/  IMAD R6, R12, UR4, RZ ;  /* 0x000000040c067c24 */ /* 0x000fe4000f8e02ff */
[----:B------:R-:W-:Y:S01]  /*fa50*/  IMAD.IADD R3, R3, 0x1, R7 ;  /* 0x0000000103037824 */ /* 0x000fe200078e0207 */
[----:B------:R-:W-:Y:S01]  /*fa60*/  SHF.R.S32.HI R4, RZ, 0x1f, R5 ;  /* 0x0000001fff047819 */ /* 0x000fe20000011405 */
[C---:B------:R-:W-:Y:S02]  /*fa70*/  IMAD R7, R13.reuse, UR5, R6 ;  /* 0x000000050d077c24 */ /* 0x040fe4000f8e0206 */
[----:B------:R-:W-:Y:S01]  /*fa80*/  IMAD.WIDE.U32 R2, R13, UR4, R2 ;  /* 0x000000040d027c25 */ /* 0x000fe2000f8e0002 */
[----:B------:R-:W-:-:S03]  /*fa90*/  ULDC.64 UR4, c[0x0][0xae0] ;  /* 0x0002b80000047ab9 */ /* 0x000fc60000000a00 */
[----:B------:R-:W-:Y:S02]  /*faa0*/  IMAD.MOV R6, RZ, RZ, -R5 ;  /* 0x000000ffff067224 */ /* 0x000fe400078e0a05 */
[----:B------:R-:W-:Y:S02]  /*fab0*/  IMAD.IADD R3, R3, 0x1, R7 ;  /* 0x0000000103037824 */ /* 0x000fe400078e0207 */
[----:B------:R-:W-:Y:S02]  /*fac0*/  IMAD R4, R4, UR4, RZ ;  /* 0x0000000404047c24 */ /* 0x000fe4000f8e02ff */
[----:B------:R-:W-:Y:S02]  /*fad0*/  IMAD R7, R21, R6, R9 ;  /* 0x0000000615077224 */ /* 0x000fe400078e0209 */
[C---:B------:R-:W-:Y:S02]  /*fae0*/  IMAD R9, R5.reuse, UR5, R4 ;  /* 0x0000000505097c24 */ /* 0x040fe4000f8e0204 */
[----:B------:R-:W-:Y:S01]  /*faf0*/  IMAD.WIDE.U32 R2, R5, UR4, R2 ;  /* 0x0000000405027c25 */ /* 0x000fe2000f8e0002 */
[----:B------:R-:W-:Y:S01]  /*fb00*/  SHF.R.S32.HI R4, RZ, 0x1f, R7 ;  /* 0x0000001fff047819 */ /* 0x000fe20000011407 */
[----:B------:R-:W-:-:S02]  /*fb10*/  ULDC.64 UR4, c[0x0][0xad8] ;  /* 0x0002b60000047ab9 */ /* 0x000fc40000000a00 */
[----:B------:R-:W-:Y:S02]  /*fb20*/  IMAD.IADD R3, R3, 0x1, R9 ;  /* 0x0000000103037824 */ /* 0x000fe400078e0209 */
[----:B------:R-:W-:Y:S02]  /*fb30*/  IMAD R4, R4, UR4, RZ ;  /* 0x0000000404047c24 */ /* 0x000fe4000f8e02ff */
[----:B------:R-:W-:Y:S02]  /*fb40*/  IMAD.IADD R22, R200, 0x1, R22 ;  /* 0x00000001c8167824 */ /* 0x000fe400078e0216 */
[----:B------:R-:W-:Y:S02]  /*fb50*/  IMAD R21, R0, R21, RZ ;  /* 0x0000001500157224 */ /* 0x000fe400078e02ff */
[C---:B------:R-:W-:Y:S02]  /*fb60*/  IMAD R5, R7.reuse, UR5, R4 ;  /* 0x0000000507057c24 */ /* 0x040fe4000f8e0204 */
[----:B------:R-:W-:Y:S01]  /*fb70*/  IMAD.WIDE.U32 R2, R7, UR4, R2 ;  /* 0x0000000407027c25 */ /* 0x000fe2000f8e0002 */
[----:B------:R-:W-:Y:S01]  /*fb80*/  ISETP.GE.AND P2, PT, R22, R21, PT ;  /* 0x000000151600720c */ /* 0x000fe20003f46270 */
[----:B------:R-:W-:-:S02]  /*fb90*/  ULDC.64 UR4, c[0x0][0xa80] ;  /* 0x0002a00000047ab9 */ /* 0x000fc40000000a00 */
[----:B------:R-:W-:Y:S01]  /*fba0*/  VIADD R0, R22, 0x20 ;  /* 0x0000002016007836 */ /* 0x000fe20000000000 */
[----:B------:R-:W-:Y:S01]  /*fbb0*/  LEA R4, P3, R2, UR4, 0x1 ;  /* 0x0000000402047c11 */ /* 0x000fe2000f8608ff */
[----:B------:R-:W-:-:S03]  /*fbc0*/  IMAD.IADD R3, R3, 0x1, R5 ;  /* 0x0000000103037824 */ /* 0x000fc600078e0205 */
[-C--:B------:R-:W-:Y:S01]  /*fbd0*/  ISETP.GE.AND P1, PT, R0, R21.reuse, PT ;  /* 0x000000150000720c */ /* 0x080fe20003f26270 */
[----:B------:R-:W-:Y:S01]  /*fbe0*/  VIADD R0, R22, 0x40 ;  /* 0x0000004016007836 */ /* 0x000fe20000000000 */
[----:B------:R-:W-:Y:S02]  /*fbf0*/  LEA.HI.X R5, R2, UR5, R3, 0x1, P3 ;  /* 0x0000000502057c11 */ /* 0x000fe400098f0c03 */
[----:B------:R2:W3:Y:S02]  /*fc00*/  SHFL.IDX PT, R2, R4, RZ, 0x181f ;  /* 0x00181fff04027589 */ /* 0x0004e400000e0000 */
[----:B------:R-:W-:Y:S02]  /*fc10*/  ISETP.GE.AND P0, PT, R0, R21, PT ;  /* 0x000000150000720c */ /* 0x000fe40003f06270 */
[----:B------:R2:W4:Y:S01]  /*fc20*/  SHFL.IDX PT, R0, R5, RZ, 0x181f ;  /* 0x00181fff05007589 */ /* 0x00052200000e0000 */
[----:B------:R-:W-:Y:S10]  /*fc30*/  @P2 BRA `(.L_x_1341) ;  /* 0x0000000000342947 */ /* 0x000ff40003800000 */
[----:B------:R-:W-:Y:S02]  /*fc40*/  ULDC UR4, c[0x0][0xac8] ;  /* 0x0002b20000047ab9 */ /* 0x000fe40000000800 */
[----:B------:R-:W-:Y:S02]  /*fc50*/  ISETP.GE.AND P4, PT, R193, UR4, PT ;  /* 0x00000004c1007c0c */ /* 0x000fe4000bf86270 */
[----:B------:R-:W-:Y:S02]  /*fc60*/  ISETP.GE.AND P3, PT, R195, UR4, PT ;  /* 0x00000004c3007c0c */ /* 0x000fe4000bf66270 */
[----:B------:R-:W-:-:S09]  /*fc70*/  ISETP.GE.AND P2, PT, R196, UR4, PT ;  /* 0x00000004c4007c0c */ /* 0x000fd2000bf46270 */
[-C--:B---3--:R-:W-:Y:S02]  /*fc80*/  @!P4 LEA R6, P6, R193, R2.reuse, 0x1 ;  /* 0x00000002c106c211 */ /* 0x088fe400078c08ff */
[----:B------:R-:W-:Y:S02]  /*fc90*/  @!P3 LEA R8, P5, R195, R2, 0x1 ;  /* 0x00000002c308b211 */ /* 0x000fe400078a08ff */
[----:B----4-:R-:W-:Y:S02]  /*fca0*/  @!P4 LEA.HI.X R7, R193, R0, R209, 0x1, P6 ;  /* 0x00000000c107c211 */ /* 0x010fe400030f0cd1 */
[C---:B------:R-:W-:Y:S02]  /*fcb0*/  @!P2 LEA R2, P6, R196.reuse, R2, 0x1 ;  /* 0x00000002c402a211 */ /* 0x040fe400078c08ff */
[-C--:B------:R-:W-:Y:S01]  /*fcc0*/  @!P3 LEA.HI.X R9, R195, R0.reuse, R208, 0x1, P5 ;  /* 0x00000000c309b211 */ /* 0x080fe200028f0cd0 */
[----:B------:R3:W-:Y:S01]  /*fcd0*/  @!P4 ST.E.128 desc[UR36][R6.64], RZ ;  /* 0x000000ff0600c985 */ /* 0x0007e2000c101d24 */
[----:B------:R-:W-:-:S03]  /*fce0*/  @!P2 LEA.HI.X R3, R196, R0, R207, 0x1, P6 ;  /* 0x00000000c403a211 */ /* 0x000fc600030f0ccf */
[----:B------:R3:W-:Y:S04]  /*fcf0*/  @!P3 ST.E.128 desc[UR36][R8.64], RZ ;  /* 0x000000ff0800b985 */ /* 0x0007e8000c101d24 */
[----:B------:R3:W-:Y:S02]  /*fd00*/  @!P2 ST.E.128 desc[UR36][R2.64], RZ ;  /* 0x000000ff0200a985 */ /* 0x0007e4000c101d24 */
.L_x_1341:
[----:B------:R-:W-:Y:S05]  /*fd10*/  BSYNC B1 ;  /* 0x0000000000017941 */ /* 0x000fea0003800000 */
.L_x_1340:
        /* <DEDUP_REMOVED lines=14> */
[----:B------:R0:W-:Y:S04]  /*fe00*/  @!P4 ST.E.128 desc[UR36][R6.64], RZ ;  /* 0x000000ff0600c985 */ /* 0x0001e8000c101d24 */
[----:B------:R0:W-:Y:S04]  /*fe10*/  @!P5 ST.E.128 desc[UR36][R8.64], RZ ;  /* 0x000000ff0800d985 */ /* 0x0001e8000c101d24 */
[----:B------:R0:W-:Y:S02]  /*fe20*/  @!P6 ST.E.128 desc[UR36][R2.64], RZ ;  /* 0x000000ff0200e985 */ /* 0x0001e4000c101d24 */
.L_x_1343:
[----:B------:R-:W-:Y:S05]  /*fe30*/  BSYNC B1 ;  /* 0x0000000000017941 */ /* 0x000fea0003800000 */
.L_x_1342:
[----:B0-----:R0:W0:Y:S01]  /*fe40*/  SHFL.IDX PT, R0, R5, 0x2, 0x181f ;  /* 0x00581f0005007f89 */ /* 0x00102200000e0000 */
[----:B------:R-:W-:Y:S03]  /*fe50*/  BSSY B1, `(.L_x_1344) ;  /* 0x0000010000017945 */ /* 0x000fe60003800000 */
[----:B---3--:R3:W0:Y:S01]  /*fe60*/  SHFL.IDX PT, R2, R4, 0x2, 0x181f ;  /* 0x00581f0004027f89 */ /* 0x00862200000e0000 */
[----:B------:R-:W-:Y:S05]  /*fe70*/  @P0 BRA `(.L_x_1345) ;  /* 0x0000000000340947 */ /* 0x000fea0003800000 */
[----:B------:R-:W-:Y:S02]  /*fe80*/  ULDC UR4, c[0x0][0xac8] ;  /* 0x0002b20000047ab9 */ /* 0x000fe40000000800 */
[----:B------:R-:W-:Y:S02]  /*fe90*/  ISETP.GE.AND P3, PT, R193, UR4, PT ;  /* 0x00000004c1007c0c */ /* 0x000fe4000bf66270 */
[----:B------:R-:W-:Y:S02]  /*fea0*/  ISETP.GE.AND P4, PT, R195, UR4, PT ;  /* 0x00000004c3007c0c */ /* 0x000fe4000bf86270 */
[----:B------:R-:W-:-:S09]  /*feb0*/  ISETP.GE.AND P5, PT, R196, UR4, PT ;  /* 0x00000004c4007c0c */ /* 0x000fd2000bfa6270 */
[-C--:B0-----:R-:W-:Y:S02]  /*fec0*/  @!P3 LEA R6, P0, R193, R2.reuse, 0x1 ;  /* 0x00000002c106b211 */ /* 0x081fe400078008ff */
[-C--:B------:R-:W-:Y:S02]  /*fed0*/  @!P4 LEA R8, P1, R195, R2.reuse, 0x1 ;  /* 0x00000002c308c211 */ /* 0x080fe400078208ff */
[C---:B------:R-:W-:Y:S02]  /*fee0*/  @!P5 LEA R2, P2, R196.reuse, R2, 0x1 ;  /* 0x00000002c402d211 */ /* 0x040fe400078408ff */
[-C--:B------:R-:W-:Y:S02]  /*fef0*/  @!P3 LEA.HI.X R7, R193, R0.reuse, R209, 0x1, P0 ;  /* 0x00000000c107b211 */ /* 0x080fe400000f0cd1 */
[-C--:B------:R-:W-:Y:S02]  /*ff00*/  @!P4 LEA.HI.X R9, R195, R0.reuse, R208, 0x1, P1 ;  /* 0x00000000c309c211 */ /* 0x080fe400008f0cd0 */
[----:B------:R-:W-:Y:S01]  /*ff10*/  @!P5 LEA.HI.X R3, R196, R0, R207, 0x1, P2 ;  /* 0x00000000c403d211 */ /* 0x000fe200010f0ccf */
[----:B------:R0:W-:Y:S04]  /*ff20*/  @!P3 ST.E.128 desc[UR36][R6.64], RZ ;  /* 0x000000ff0600b985 */ /* 0x0001e8000c101d24 */
[----:B------:R0:W-:Y:S04]  /*ff30*/  @!P4 ST.E.128 desc[UR36][R8.64], RZ ;  /* 0x000000ff0800c985 */ /* 0x0001e8000c101d24 */
[----:B------:R0:W-:Y:S02]  /*ff40*/  @!P5 ST.E.128 desc[UR36][R2.64], RZ ;  /* 0x000000ff0200d985 */ /* 0x0001e4000c101d24 */
.L_x_1345:
[----:B------:R-:W-:Y:S05]  /*ff50*/  BSYNC B1 ;  /* 0x0000000000017941 */ /* 0x000fea0003800000 */
.L_x_1344:
[----:B0-----:R-:W-:Y:S01]  /*ff60*/  VIADD R0, R22, 0x60 ;  /* 0x0000006016007836 */ /* 0x001fe20000000000 */
[----:B------:R0:W0:Y:S04]  /*ff70*/  SHFL.IDX PT, R6, R5, 0x3, 0x181f ;  /* 0x00781f0005067f89 */ /* 0x00002800000e0000 */
[----:B------:R-:W-:Y:S01]  /*ff80*/  ISETP.GE.AND P0, PT, R0, R21, PT ;  /* 0x000000150000720c */ /* 0x000fe20003f06270 */
[----:B------:R0:W0:-:S12]  /*ff90*/  SHFL.IDX PT, R2, R4, 0x3, 0x181f ;  /* 0x00781f0004027f89 */ /* 0x00001800000e0000 */
[----:B------:R-:W-:Y:S05]  /*ffa0*/  @P0 BRA `(.L_x_1336) ;  /* 0x0000000000340947 */ /* 0x000fea0003800000 */
[----:B------:R-:W-:Y:S02]  /*ffb0*/  ULDC UR4, c[0x0][0xac8] ;  /* 0x0002b20000047ab9 */ /* 0x000fe40000000800 */
[----:B------:R-:W-:Y:S02]  /*ffc0*/  ISETP.GE.AND P3, PT, R193, UR4, PT ;  /* 0x00000004c1007c0c */ /* 0x000fe4000bf66270 */
[----:B------:R-:W-:Y:S02]  /*ffd0*/  ISETP.GE.AND P4, PT, R195, UR4, PT ;  /* 0x00000004c3007c0c */ /* 0x000fe4000bf86270 */
[----:B------:R-:W-:-:S09]  /*ffe0*/  ISETP.GE.AND P5, PT, R196, UR4, PT ;  /* 0x00000004c4007c0c */ /* 0x000fd2000bfa6270 */
[-C--:B0-234-:R-:W-:Y:S02]  /*fff0*/  @!P3 LEA R4, P0, R193, R2.reuse, 0x1 ;  /* 0x00000002c104b211 */ /* 0x09dfe400078008ff */
        /* <DEDUP_REMOVED lines=8> */
.L_x_1336:
[----:B------:R-:W-:Y:S05]  /*10080*/  BSYNC B0 ;  /* 0x0000000000007941 */ /* 0x000fea0003800000 */
.L_x_1327:
[----:B------:R-:W-:Y:S02]  /*10090*/  ULDC UR4, c[0x0][0xc3c] ;  /* 0x00030f0000047ab9 */ /* 0x000fe40000000800 */
[----:B-1----:R-:W-:-:S13]  /*100a0*/  ISETP.GE.AND P0, PT, R43, UR4, PT ;  /* 0x000000042b007c0c */ /* 0x002fda000bf06270 */
[----:B------:R-:W-:Y:S05]  /*100b0*/  @!P0 BRA `(.L_x_1346) ;  /* 0xffffff0c000c8947 */ /* 0x000fea000383ffff */
[----:B------:R-:W-:Y:S05]  /*100c0*/  EXIT ;  /* 0x000000000000794d */ /* 0x000fea0003800000 */
.L_x_1237:
[----:B------:R-:W-:-:S08]  /*100d0*/  NOP ;  /* 0x0000000000007918 */ /* 0x000fd00000000000 */
[----:B------:R-:W0:-:S00]  /*100e0*/  USETMAXREG.DEALLOC.CTAPOOL 0x28 ;  /* 0x00000028000079c8 */ /* 0x000e0000080e0500 */
[----:B0-----:R-:W-:Y:S01]  /*100f0*/  LOP3.LUT R2, R2, 0x3, RZ, 0xc0, !PT ;  /* 0x0000000302027812 */ /* 0x001fe200078ec0ff */
[----:B------:R-:W-:Y:S01]  /*10100*/  IMAD.MOV.U32 R4, RZ, RZ, RZ ;  /* 0x000000ffff047224 */ /* 0x000fe200078e00ff */
[----:B------:R-:W-:-:S04]  /*10110*/  LOP3.LUT R16, R16, 0xfffffeff, RZ, 0xc0, !PT ;  /* 0xfffffeff10107812 */ /* 0x000fc800078ec0ff */
[----:B------:R-:W0:Y:S02]  /*10120*/  SHFL.IDX PT, R2, R2, RZ, 0x1f ;  /* 0x00001fff02027589 */ /* 0x000e2400000e0000 */
[----:B0-----:R-:W-:-:S13]  /*10130*/  ISETP.NE.AND P0, PT, R2, RZ, PT ;  /* 0x000000ff0200720c */ /* 0x001fda0003f05270 */
[----:B------:R-:W-:Y:S01]  /*10140*/  @P0 LOP3.LUT R16, R16, 0x100, RZ, 0xfc, !PT ;  /* 0x0000010010100812 */ /* 0x000fe200078efcff */
[----:B------:R-:W-:Y:S06]  /*10150*/  @!P0 BRA `(.L_x_1347) ;  /* 0x00000000001c8947 */ /* 0x000fec0003800000 */
[----:B------:R-:W0:Y:S08]  /*10160*/  S2UR UR5, SR_CgaCtaId ;  /* 0x00000000000579c3 */ /* 0x000e300000008800 */
[----:B------:R-:W-:Y:S06]  /*10170*/  BAR.SYNC.DEFER_BLOCKING 0x5, 0x180 ;  /* 0x0146000000007b1d */ /* 0x000fec0000010000 */
[----:B------:R-:W-:-:S02]  /*10180*/  UMOV UR4, 0x400 ;  /* 0x0000040000047882 */ /* 0x000fc40000000000 */
[----:B0-----:R-:W-:-:S09]  /*10190*/  ULEA UR4, UR5, UR4, 0x18 ;  /* 0x0000000405047291 */ /* 0x001fd2000f8ec03f */
[----:B------:R-:W0:Y:S01]  /*101a0*/  LDS.128 R24, [UR4+0x308d0] ;  /* 0x0308d004ff187984 */ /* 0x000e220008000c00 */
[----:B------:R-:W-:Y:S06]  /*101b0*/  BAR.ARV 0x4, 0x180 ;  /* 0x0106000000007b1d */ /* 0x000fec0000002000 */
[----:B------:R-:W-:Y:S05]  /*101c0*/  BRA `(.L_x_1348) ;  /* 0x0000000800887947 */ /* 0x000fea0003800000 */
.L_x_1347:
[----:B------:R-:W-:Y:S01]  /*101d0*/  LOP3.LUT R5, R0, 0x1f, RZ, 0xc0, !PT ;  /* 0x0000001f00057812 */ /* 0x000fe200078ec0ff */
[----:B------:R-:W-:Y:S01]  /*101e0*/  ULDC UR4, c[0x0][0xc3c] ;  /* 0x00030f0000047ab9 */ /* 0x000fe20000000800 */
[----:B------:R-:W0:Y:S01]  /*101f0*/  S2UR UR6, SR_CTAID.X ;  /* 0x00000000000679c3 */ /* 0x000e220000002500 */
[----:B------:R-:W-:Y:S01]  /*10200*/  ULDC UR5, c[0x0][0xc38] ;  /* 0x00030e0000057ab9 */ /* 0x000fe20000000800 */
[----:B------:R-:W-:-:S04]  /*10210*/  ISETP.NE.AND P0, PT, R5, 0x1f, PT ;  /* 0x0000001f0500780c */ /* 0x000fc80003f05270 */
[----:B------:R-:W-:-:S13]  /*10220*/  ISETP.GE.OR P1, PT, R5, UR4, !P0 ;  /* 0x0000000405007c0c */ /* 0x000fda000c726670 */
[----:B------:R-:W1:Y:S02]  /*10230*/  @!P1 LDC.64 R2, c[0x0][0xc80] ;  /* 0x00032000ff029b82 */ /* 0x000e640000000a00 */
[----:B-1----:R-:W-:-:S05]  /*10240*/  @!P1 IMAD.WIDE.U32 R2, R5, 0x4, R2 ;  /* 0x0000000405029825 */ /* 0x002fca00078e0002 */
        /* <DEDUP_REMOVED lines=8> */
[----:B--2---:R-:W1:Y:S02]  /*102d0*/  SHFL.UP PT, R6, R4, 0x1, RZ ;  /* 0x0420000004067989 */ /* 0x004e6400000e00ff */
[----:B-1----:R-:W-:-:S05]  /*102e0*/  SEL R7, R6, RZ, P1 ;  /* 0x000000ff06077207 */ /* 0x002fca0000800000 */
[----:B------:R-:W-:-:S05]  /*102f0*/  IMAD.IADD R7, R4, 0x1, R7 ;  /* 0x0000000104077824 */ /* 0x000fca00078e0207 */
[----:B------:R-:W1:Y:S02]  /*10300*/  SHFL.UP PT, R6, R7, 0x2, RZ ;  /* 0x0440000007067989 */ /* 0x000e6400000e00ff */
        /* <DEDUP_REMOVED lines=11> */
[----:B------:R-:W1:Y:S02]  /*103c0*/  SHFL.IDX PT, R6, R8, 0x1f, 0x1f ;  /* 0x03e01f0008067f89 */ /* 0x000e6400000e0000 */
[----:B-1----:R-:W-:-:S04]  /*103d0*/  IMAD R6, R6, UR5, RZ ;  /* 0x0000000506067c24 */ /* 0x002fc8000f8e02ff */
[----:B------:R-:W-:Y:S01]  /*103e0*/  IMAD.MOV.U32 R3, RZ, RZ, R6 ;  /* 0x000000ffff037224 */ /* 0x000fe200078e0006 */
[----:B0-----:R-:W-:-:S13]  /*103f0*/  ISETP.GT.AND P6, PT, R6, UR6, PT ;  /* 0x0000000606007c0c */ /* 0x001fda000bfc4270 */
[----:B------:R-:W-:Y:S05]  /*10400*/  @P6 BRA `(.L_x_1349) ;  /* 0x0000000000906947 */ /* 0x000fea0003800000 */
[----:B------:R-:W-:Y:S01]  /*10410*/  IMAD.MOV.U32 R6, RZ, RZ, R3 ;  /* 0x000000ffff067224 */ /* 0x000fe200078e0003 */
[----:B------:R-:W-:Y:S01]  /*10420*/  UMOV UR4, URZ ;  /* 0x0000003f00047c82 */ /* 0x000fe20008000000 */
[----:B------:R-:W-:-:S05]  /*10430*/  ULDC UR5, c[0x0][0xc38] ;  /* 0x00030e0000057ab9 */ /* 0x000fca0000000800 */
.L_x_1353:
[----:B------:R-:W0:Y:S01]  /*10440*/  LDC R2, c[0x0][0xc3c] ;  /* 0x00030f00ff027b82 */ /* 0x000e220000000800 */
[----:B------:R-:W-:-:S06]  /*10450*/  UIADD3 UR4, UR4, 0x1f, URZ ;  /* 0x0000001f04047890 */ /* 0x000fcc000fffe03f */
        /* <DEDUP_REMOVED lines=10> */
.L_x_1352:
[----:B------:R-:W-:Y:S05]  /*10500*/  BSYNC B0 ;  /* 0x0000000000007941 */ /* 0x000fea0003800000 */
.L_x_1351:
        /* <DEDUP_REMOVED lines=20> */
.L_x_1349:
[----:B------:R-:W-:-:S04]  /*10650*/  IMAD.IADD R13, R6, 0x1, -R3 ;  /* 0x00000001060d7824 */ /* 0x000fc800078e0a03 */
[----:B------:R-:W-:-:S05]  /*10660*/  IMAD R2, R8, UR5, R13 ;  /* 0x0000000508027c24 */ /* 0x000fca000f8e020d */
[----:B------:R-:W-:Y:S02]  /*10670*/  ISETP.GT.AND P0, PT, R2, UR6, PT ;  /* 0x0000000602007c0c */ /* 0x000fe4000bf04270 */
[----:B------:R-:W0:Y:S11]  /*10680*/  LDC.64 R2, c[0x0][0xc90] ;  /* 0x00032400ff027b82 */ /* 0x000e360000000a00 */
[----:B------:R-:W-:-:S04]  /*10690*/  VOTE.ANY R9, PT, !P0 ;  /* 0x0000000000097806 */ /* 0x000fc800040e0100 */
[----:B------:R-:W1:Y:S02]  /*106a0*/  POPC R15, R9 ;  /* 0x00000009000f7309 */ /* 0x000e640000000000 */
[----:B-1----:R-:W-:-:S04]  /*106b0*/  VIADD R27, R15, UR4 ;  /* 0x000000040f1b7c36 */ /* 0x002fc80008000000 */
[----:B0-----:R-:W-:-:S05]  /*106c0*/  IMAD.WIDE R2, R27, 0x4, R2 ;  /* 0x000000041b027825 */ /* 0x001fca00078e0202 */
[----:B------:R-:W2:Y:S01]  /*106d0*/  LDG.E R7, desc[UR36][R2.64] ;  /* 0x0000002402077981 */ /* 0x000ea2000c1e1900 */
[----:B------:R-:W-:-:S03]  /*106e0*/  ISETP.NE.AND P0, PT, R9, RZ, PT ;  /* 0x000000ff0900720c */ /* 0x000fc60003f05270 */
[----:B------:R-:W2:Y:S02]  /*106f0*/  SHFL.IDX PT, R4, R4, R15, 0x1f ;  /* 0x00001f0f04047589 */ /* 0x000ea400000e0000 */
[----:B--2---:R-:W-:-:S05]  /*10700*/  IMAD R6, R4, R7, RZ ;  /* 0x0000000704067224 */ /* 0x004fca00078e02ff */
[----:B------:R-:W-:-:S04]  /*10710*/  IABS R12, R6 ;  /* 0x00000006000c7213 */ /* 0x000fc80000000000 */
[----:B------:R-:W0:Y:S08]  /*10720*/  I2F.RP R10, R12 ;  /* 0x0000000c000a7306 */ /* 0x000e300000209400 */
[----:B0-----:R-:W0:Y:S02]  /*10730*/  MUFU.RCP R10, R10 ;  /* 0x0000000a000a7308 */ /* 0x001e240000001000 */
[----:B0-----:R-:W-:-:S06]  /*10740*/  VIADD R11, R10, 0xffffffe ;  /* 0x0ffffffe0a0b7836 */ /* 0x001fcc0000000000 */
[----:B------:R0:W1:Y:S01]  /*10750*/  F2I.FTZ.U32.TRUNC.NTZ R3, R11 ;  /* 0x0000000b00037305 */ /* 0x000062000021f000 */
[----:B------:R-:W-:Y:S05]  /*10760*/  @!P0 BRA `(.L_x_1354) ;  /* 0x0000000000088947 */ /* 0x000fea0003800000 */
[----:B------:R-:W-:-:S05]  /*10770*/  VIADD R9, R15, 0xffffffff ;  /* 0xffffffff0f097836 */ /* 0x000fca0000000000 */
[----:B------:R2:W3:Y:S02]  /*10780*/  SHFL.IDX PT, R24, R8, R9, 0x1f ;  /* 0x00001f0908187589 */ /* 0x0004e400000e0000 */
.L_x_1354:
[----:B---3--:R-:W-:Y:S01]  /*10790*/  IMAD R24, R24, UR5, R13 ;  /* 0x0000000518187c24 */ /* 0x008fe2000f8e020d */
[----:B------:R-:W-:Y:S01]  /*107a0*/  IABS R2, R6 ;  /* 0x0000000600027213 */ /* 0x000fe20000000000 */
[----:B01----:R-:W-:-:S03]  /*107b0*/  IMAD.MOV R11, RZ, RZ, -R3 ;  /* 0x000000ffff0b7224 */ /* 0x003fc600078e0a03 */
[----:B--2---:R-:W-:Y:S01]  /*107c0*/  IADD3 R9, -R24, UR6, RZ ;  /* 0x0000000618097c10 */ /* 0x004fe2000fffe1ff */
[----:B------:R-:W-:Y:S02]  /*107d0*/  IMAD.MOV R10, RZ, RZ, -R2 ;  /* 0x000000ffff0a7224 */ /* 0x000fe400078e0a02 */
[----:B------:R-:W-:Y:S01]  /*107e0*/  IMAD R11, R11, R12, RZ ;  /* 0x0000000c0b0b7224 */ /* 0x000fe200078e02ff */
[----:B------:R-:W-:Y:S01]  /*107f0*/  IABS R8, R9 ;  /* 0x0000000900087213 */ /* 0x000fe20000000000 */
[----:B------:R-:W-:-:S04]  /*10800*/  IMAD.MOV.U32 R2, RZ, RZ, RZ ;  /* 0x000000ffff027224 */ /* 0x000fc800078e00ff */
        /* <DEDUP_REMOVED lines=12> */
[----:B------:R-:W-:-:S06]  /*108d0*/  @P0 VIADD R2, R2, 0x1 ;  /* 0x0000000102020836 */ /* 0x000fcc0000000000 */
[----:B------:R-:W-:Y:S01]  /*108e0*/  @!P2 IMAD.MOV R2, RZ, RZ, -R2 ;  /* 0x000000ffff02a224 */ /* 0x000fe200078e0a02 */
[----:B------:R-:W-:-:S05]  /*108f0*/  @!P1 LOP3.LUT R2, RZ, R6, RZ, 0x33, !PT ;  /* 0x00000006ff029212 */ /* 0x000fca00078e33ff */
[----:B------:R-:W-:Y:S02]  /*10900*/  IMAD R13, R7, R2, RZ ;  /* 0x00000002070d7224 */ /* 0x000fe400078e02ff */
[----:B------:R-:W-:Y:S02]  /*10910*/  IMAD.MOV R2, RZ, RZ, -R2 ;  /* 0x000000ffff027224 */ /* 0x000fe400078e0a02 */
[----:B------:R-:W-:Y:S02]  /*10920*/  IMAD.MOV R8, RZ, RZ, -R13 ;  /* 0x000000ffff087224 */ /* 0x000fe400078e0a0d */
[----:B------:R-:W-:Y:S02]  /*10930*/  IMAD R6, R6, R2, R9 ;  /* 0x0000000206067224 */ /* 0x000fe400078e0209 */
[----:B------:R-:W-:Y:S01]  /*10940*/  IMAD.MOV.U32 R2, RZ, RZ, RZ ;  /* 0x000000ffff027224 */ /* 0x000fe200078e00ff */
[----:B------:R-:W-:Y:S02]  /*10950*/  VIADDMNMX R15, R8, UR5, R7, PT ;  /* 0x00000005080f7c46 */ /* 0x000fe4000b800107 */
[----:B------:R-:W-:-:S02]  /*10960*/  IABS R11, R6 ;  /* 0x00000006000b7213 */ /* 0x000fc40000000000 */
[----:B------:R-:W-:Y:S01]  /*10970*/  IABS R8, R15 ;  /* 0x0000000f00087213 */ /* 0x000fe20000000000 */
[----:B------:R-:W-:-:S03]  /*10980*/  IMAD.MOV R26, RZ, RZ, -R15 ;  /* 0x000000ffff1a7224 */ /* 0x000fc600078e0a0f */
[----:B------:R-:W0:Y:S08]  /*10990*/  I2F.RP R7, R8 ;  /* 0x0000000800077306 */ /* 0x000e300000209400 */
[----:B0-----:R-:W0:Y:S02]  /*109a0*/  MUFU.RCP R7, R7 ;  /* 0x0000000700077308 */ /* 0x001e240000001000 */
[----:B0-----:R-:W-:-:S06]  /*109b0*/  VIADD R3, R7, 0xffffffe ;  /* 0x0ffffffe07037836 */ /* 0x001fcc0000000000 */
[----:B------:R-:W0:Y:S02]  /*109c0*/  F2I.FTZ.U32.TRUNC.NTZ R3, R3 ;  /* 0x0000000300037305 */ /* 0x000e24000021f000 */
[----:B0-----:R-:W-:-:S04]  /*109d0*/  IMAD.MOV R10, RZ, RZ, -R3 ;  /* 0x000000ffff0a7224 */ /* 0x001fc800078e0a03 */
[----:B------:R-:W-:Y:S01]  /*109e0*/  IMAD.MOV.U32 R9, RZ, RZ, R10 ;  /* 0x000000ffff097224 */ /* 0x000fe200078e000a */
[----:B------:R-:W-:-:S03]  /*109f0*/  IABS R10, R15 ;  /* 0x0000000f000a7213 */ /* 0x000fc60000000000 */
[----:B------:R-:W-:-:S04]  /*10a00*/  IMAD R9, R9, R8, RZ ;  /* 0x0000000809097224 */ /* 0x000fc800078e02ff */
[----:B------:R-:W-:-:S04]  /*10a10*/  IMAD.HI.U32 R2, R3, R9, R2 ;  /* 0x0000000903027227 */ /* 0x000fc800078e0002 */
[----:B------:R-:W-:Y:S02]  /*10a20*/  IMAD.MOV R3, RZ, RZ, -R10 ;  /* 0x000000ffff037224 */ /* 0x000fe400078e0a0a */
        /* <DEDUP_REMOVED lines=8> */
[----:B------:R-:W-:Y:S01]  /*10ab0*/  ISETP.GE.AND P2, PT, R3, RZ, PT ;  /* 0x000000ff0300720c */ /* 0x000fe20003f46270 */
[----:B------:R-:W-:-:S06]  /*10ac0*/  IMAD.IADD R3, R6, 0x1, R13 ;  /* 0x0000000106037824 */ /* 0x000fcc00078e020d */
[----:B------:R-:W-:-:S06]  /*10ad0*/  @P0 VIADD R2, R2, 0x1 ;  /* 0x0000000102020836 */ /* 0x000fcc0000000000 */
[----:B------:R-:W-:Y:S01]  /*10ae0*/  @!P2 IMAD.MOV R2, RZ, RZ, -R2 ;  /* 0x000000ffff02a224 */ /* 0x000fe200078e0a02 */
[----:B------:R-:W-:-:S04]  /*10af0*/  @!P1 LOP3.LUT R2, RZ, R15, RZ, 0x33, !PT ;  /* 0x0000000fff029212 */ /* 0x000fc800078e33ff */
[----:B------:R-:W-:Y:S01]  /*10b00*/  LOP3.LUT R25, RZ, R2, RZ, 0x33, !PT ;  /* 0x00000002ff197212 */ /* 0x000fe200078e33ff */
[----:B------:R-:W-:-:S04]  /*10b10*/  IMAD R26, R2, R26, R3 ;  /* 0x0000001a021a7224 */ /* 0x000fc800078e0203 */
[----:B------:R-:W-:Y:S01]  /*10b20*/  IMAD.IADD R25, R4, 0x1, R25 ;  /* 0x0000000104197824 */ /* 0x000fe200078e0219 */
[----:B------:R-:W-:Y:S06]  /*10b30*/  BRA `(.L_x_1355) ;  /* 0x0000000000147947 */ /* 0x000fec0003800000 */
.L_x_1350:
[----:B------:R-:W-:Y:S01]  /*10b40*/  ULDC UR4, c[0x0][0xc3c] ;  /* 0x00030f0000047ab9 */ /* 0x000fe20000000800 */
[----:B------:R-:W-:Y:S02]  /*10b50*/  IMAD.MOV.U32 R25, RZ, RZ, RZ ;  /* 0x000000ffff197224 */ /* 0x000fe400078e00ff */
[----:B------:R-:W-:Y:S02]  /*10b60*/  IMAD.U32 R24, RZ, RZ, UR6 ;  /* 0x00000006ff187e24 */ /* 0x000fe4000f8e00ff */
[----:B------:R-:W-:Y:S02]  /*10b70*/  IMAD.MOV.U32 R26, RZ, RZ, RZ ;  /* 0x000000ffff1a7224 */ /* 0x000fe400078e00ff */
[----:B------:R-:W-:-:S07]  /*10b80*/  IMAD.U32 R27, RZ, RZ, UR4 ;  /* 0x00000004ff1b7e24 */ /* 0x000fce000f8e00ff */
.L_x_1355:
[----:B------:R-:W-:-:S13]  /*10b90*/  ISETP.NE.AND P0, PT, R5, RZ, PT ;  /* 0x000000ff0500720c */ /* 0x000fda0003f05270 */
[----:B------:R-:W0:Y:S01]  /*10ba0*/  @!P0 S2R R3, SR_CgaCtaId ;  /* 0x0000000000038919 */ /* 0x000e220000008800 */
[----:B------:R-:W-:-:S04]  /*10bb0*/  @!P0 MOV R2, 0x400 ;  /* 0x0000040000028802 */ /* 0x000fc80000000f00 */
[----:B0-----:R-:W-:-:S05]  /*10bc0*/  @!P0 LEA R2, R3, R2, 0x18 ;  /* 0x0000000203028211 */ /* 0x001fca00078ec0ff */
[----:B------:R1:W-:Y:S01]  /*10bd0*/  @!P0 STS.128 [R2+0x308d0], R24 ;  /* 0x0308d01802008388 */ /* 0x0003e20000000c00 */
[----:B------:R-:W-:Y:S06]  /*10be0*/  BAR.ARV 0x5, 0x180 ;  /* 0x0146000000007b1d */ /* 0x000fec0000002000 */
.L_x_1348:
[----:B------:R2:W-:Y:S01]  /*10bf0*/  STL [R1+0x24], RZ ;  /* 0x000024ff01007387 */ /* 0x0005e20000100800 */
[----:B------:R-:W-:Y:S01]  /*10c00*/  ULDC UR4, c[0x0][0xc3c] ;  /* 0x00030f0000047ab9 */ /* 0x000fe20000000800 */
[----:B------:R-:W-:Y:S01]  /*10c10*/  IMAD.MOV.U32 R28, RZ, RZ, 0x1 ;  /* 0x00000001ff1c7424 */ /* 0x000fe200078e00ff */
[----:B0-----:R-:W-:Y:S01]  /*10c20*/  ISETP.GE.AND P0, PT, R27, UR4, PT ;  /* 0x000000041b007c0c */ /* 0x001fe2000bf06270 */
[----:B------:R-:W-:-:S12]  /*10c30*/  IMAD.MOV.U32 R23, RZ, RZ, RZ ;  /* 0x000000ffff177224 */ /* 0x000fd800078e00ff */
[----:B--2---:R-:W-:Y:S05]  /*10c40*/  @P0 BRA `(.L_x_1356) ;  /* 0x0000004c004c0947 */ /* 0x004fea0003800000 */
[----:B------:R-:W2:Y:S01]  /*10c50*/  LDL R4, [R1+0x10] ;  /* 0x0000100001047983 */ /* 0x000ea20000100800 */
[----:B------:R-:W0:Y:S01]  /*10c60*/  S2UR UR5, SR_CgaCtaId ;  /* 0x00000000000579c3 */ /* 0x000e220000008800 */
[C---:B------:R-:W-:Y:S01]  /*10c70*/  IMAD.SHL.U32 R32, R0.reuse, 0x8, RZ ;  /* 0x0000000800207824 */ /* 0x040fe200078e00ff */
[----:B------:R-:W-:Y:S01]  /*10c80*/  UMOV UR4, 0x400 ;  /* 0x0000040000047882 */ /* 0x000fe20000000000 */
[----:B-1----:R-:W-:Y:S01]  /*10c90*/  LOP3.LUT R2, R0, 0x7f, RZ, 0xc0, !PT ;  /* 0x0000007f00027812 */ /* 0x002fe200078ec0ff */
[----:B------:R-:W-:Y:S01]  /*10ca0*/  BSSY B8, `(.L_x_1356) ;  /* 0x00004cd000087945 */ /* 0x000fe20003800000 */
[----:B------:R-:W-:Y:S01]  /*10cb0*/  IMAD.MOV.U32 R28, RZ, RZ, 0x1 ;  /* 0x00000001ff1c7424 */ /* 0x000fe200078e00ff */
[----:B------:R-:W-:Y:S01]  /*10cc0*/  LOP3.LUT R3, R32, 0x1f8, RZ, 0xc0, !PT ;  /* 0x000001f820037812 */ /* 0x000fe200078ec0ff */
[----:B------:R-:W-:Y:S01]  /*10cd0*/  IMAD.MOV.U32 R23, RZ, RZ, RZ ;  /* 0x000000ffff177224 */ /* 0x000fe200078e00ff */
[----:B------:R-:W-:Y:S01]  /*10ce0*/  SHF.R.U32.HI R2, RZ, 0x3, R2 ;  /* 0x00000003ff027819 */ /* 0x000fe20000011602 */
[----:B------:R-:W-:Y:S01]  /*10cf0*/  ULDC UR38, c[0x0][0xc] ;  /* 0x0000030000267ab9 */ /* 0x000fe20000000800 */
[----:B------:R-:W-:Y:S01]  /*10d00*/  LOP3.LUT R3, R3, 0x38, R0, 0x78, !PT ;  /* 0x0000003803037812 */ /* 0x000fe200078e7800 */
[----:B------:R-:W-:-:S03]  /*10d10*/  IMAD.SHL.U32 R0, R0, 0x10, RZ ;  /* 0x0000001000007824 */ /* 0x000fc600078e00ff */
[----:B------:R-:W-:Y:S02]  /*10d20*/  LOP3.LUT R36, R3, 0x200, R32, 0xf8, !PT ;  /* 0x0000020003247812 */ /* 0x000fe400078ef820 */
[----:B------:R-:W-:Y:S02]  /*10d30*/  LOP3.LUT R32, R32, 0x38, RZ, 0xc0, !PT ;  /* 0x0000003820207812 */ /* 0x000fe400078ec0ff */
[----:B------:R-:W-:Y:S02]  /*10d40*/  LOP3.LUT R0, R2, 0x70, R0, 0xf8, !PT ;  /* 0x0000007002007812 */ /* 0x000fe400078ef800 */
[C---:B------:R-:W-:Y:S02]  /*10d50*/  LOP3.LUT R34, R32.reuse, 0x40, RZ, 0xfc, !PT ;  /* 0x0000004020227812 */ /* 0x040fe400078efcff */
[----:B------:R-:W-:Y:S01]  /*10d60*/  LOP3.LUT R33, R32, 0x80, RZ, 0xfc, !PT ;  /* 0x0000008020217812 */ /* 0x000fe200078efcff */
[----:B0-----:R-:W-:-:S06]  /*10d70*/  ULEA UR4, UR5, UR4, 0x18 ;  /* 0x0000000405047291 */ /* 0x001fcc000f8ec03f */
[----:B------:R-:W-:-:S04]  /*10d80*/  IMAD.U32 R17, RZ, RZ, UR4 ;  /* 0x00000004ff117e24 */ /* 0x000fc8000f8e00ff */
[----:B------:R-:W-:Y:S01]  /*10d90*/  IMAD R37, R36, 0x2, R17 ;  /* 0x0000000224257824 */ /* 0x000fe200078e0211 */
[----:B--2---:R-:W-:-:S05]  /*10da0*/  LOP3.LUT R4, R4, 0x2, RZ, 0xfc, !PT ;  /* 0x0000000204047812 */ /* 0x004fca00078efcff */
[----:B------:R0:W-:Y:S04]  /*10db0*/  STL [R1+0x28], R4 ;  /* 0x0000280401007387 */ /* 0x0001e80000100800 */
[----:B------:R0:W-:Y:S02]  /*10dc0*/  STL [R1+0x24], RZ ;  /* 0x000024ff01007387 */ /* 0x0001e40000100800 */
.L_x_1427:
[----:B------:R-:W-:Y:S05]  /*10dd0*/  YIELD ;  /* 0x0000000000007946 */ /* 0x000fea0003800000 */
[----:B------:R-:W-:Y:S01]  /*10de0*/  ULDC.64 UR4, c[0x0][0xa28] ;  /* 0x00028a0000047ab9 */ /* 0x000fe20000000a00 */
[----:B------:R-:W-:Y:S01]  /*10df0*/  IMAD.MOV.U32 R19, RZ, RZ, RZ ;  /* 0x000000ffff137224 */ /* 0x000fe200078e00ff */
[----:B------:R-:W-:-:S04]  /*10e00*/  ISETP.NE.U32.AND P0, PT, RZ, UR4, PT ;  /* 0x00000004ff007c0c */ /* 0x000fc8000bf05070 */
[----:B------:R-:W-:Y:S01]  /*10e10*/  ISETP.NE.AND.EX P0, PT, RZ, UR5, PT, P0 ;  /* 0x00000005ff007c0c */ /* 0x000fe2000bf05300 */
[----:B------:R-:W-:-:S12]  /*10e20*/  ULDC.64 UR4, c[0x0][0xa18] ;  /* 0x0002860000047ab9 */ /* 0x000fd80000000a00 */
[----:B-1----:R-:W1:Y:S02]  /*10e30*/  @P0 LDC.64 R2, c[0x0][0xa28] ;  /* 0x00028a00ff020b82 */ /* 0x002e640000000a00 */
[----:B-1----:R-:W-:-:S05]  /*10e40*/  @P0 IMAD.WIDE R2, R27, 0x4, R2 ;  /* 0x000000041b020825 */ /* 0x002fca00078e0202 */
[----:B------:R1:W2:Y:S01]  /*10e50*/  @P0 LDG.E R19, desc[UR36][R2.64] ;  /* 0x0000002402130981 */ /* 0x0002a2000c1e1900 */
[----:B------:R-:W-:Y:S01]  /*10e60*/  ISETP.NE.U32.AND P0, PT, RZ, UR4, PT ;  /* 0x00000004ff007c0c */ /* 0x000fe2000bf05070 */
[----:B------:R-:W-:Y:S01]  /*10e70*/  IMAD.MOV.U32 R35, RZ, RZ, RZ ;  /* 0x000000ffff237224 */ /* 0x000fe200078e00ff */
[----:B------:R-:W-:Y:S02]  /*10e80*/  LOP3.LUT R16, R16, 0xffffff7f, RZ, 0xc0, !PT ;  /* 0xffffff7f10107812 */ /* 0x000fe400078ec0ff */
[----:B------:R-:W-:Y:S01]  /*10e90*/  ISETP.NE.AND.EX P1, PT, RZ, UR5, PT, P0 ;  /* 0x00000005ff007c0c */ /* 0x000fe2000bf25300 */
[----:B------:R-:W-:Y:S02]  /*10ea0*/  ULDC.64 UR4, c[0x0][0xa00] ;  /* 0x0002800000047ab9 */ /* 0x000fe40000000a00 */
[----:B------:R-:W-:Y:S01]  /*10eb0*/  ISETP.NE.U32.AND P0, PT, RZ, UR4, PT ;  /* 0x00000004ff007c0c */ /* 0x000fe2000bf05070 */
[----:B-1----:R-:W1:Y:S03]  /*10ec0*/  LDC.64 R2, c[0x0][0xa00] ;  /* 0x00028000ff027b82 */ /* 0x002e660000000a00 */
[----:B------:R-:W-:Y:S01]  /*10ed0*/  ISETP.NE.AND.EX P2, PT, RZ, UR5, PT, P0 ;  /* 0x00000005ff007c0c */ /* 0x000fe2000bf45300 */
[----:B------:R-:W-:-:S05]  /*10ee0*/  ULDC.64 UR4, c[0x0][0x418] ;  /* 0x0001060000047ab9 */ /* 0x000fca0000000a00 */
[----:B0-----:R-:W0:Y:S07]  /*10ef0*/  @P1 LDC.64 R4, c[0x0][0xa18] ;  /* 0x00028600ff041b82 */ /* 0x001e2e0000000a00 */
[----:B------:R-:W-:Y:S01]  /*10f00*/  @P2 LOP3.LUT R16, R16, 0x80, RZ, 0xfc, !PT ;  /* 0x0000008010102812 */ /* 0x000fe200078efcff */
[----:B-1----:R-:W-:-:S05]  /*10f10*/  IMAD.WIDE R2, R27, 0x4, R2 ;  /* 0x000000041b027825 */ /* 0x002fca00078e0202 */
[----:B------:R1:W5:Y:S01]  /*10f20*/  @P2 LDG.E R35, desc[UR36][R2.64] ;  /* 0x0000002402232981 */ /* 0x000362000c1e1900 */
[----:B0-----:R-:W-:-:S05]  /*10f30*/  @P1 IMAD.WIDE R4, R27, 0x4, R4 ;  /* 0x000000041b041825 */ /* 0x001fca00078e0204 */
[----:B------:R1:W5:Y:S01]  /*10f40*/  @P1 LDG.E R29, desc[UR36][R4.64] ;  /* 0x00000024041d1981 */ /* 0x000362000c1e1900 */
[----:B------:R-:W-:-:S03]  /*10f50*/  UISETP.NE.U32.AND UP0, UPT, UR4, URZ, UPT ;  /* 0x0000003f0400728c */ /* 0x000fc6000bf05070 */
[----:B------:R-:W-:Y:S01]  /*10f60*/  ULDC UR4, c[0x0][0x424] ;  /* 0x0001090000047ab9 */ /* 0x000fe20000000800 */
[----:B------:R-:W-:-:S03]  /*10f70*/  UISETP.NE.AND.EX UP0, UPT, UR5, URZ, UPT, UP0 ;  /* 0x0000003f0500728c */ /* 0x000fc6000bf05300 */
[----:B------:R-:W-:Y:S01]  /*10f80*/  ULDC UR5, c[0x0][0x2f0] ;  /* 0x0000bc0000057ab9 */ /* 0x000fe20000000800 */
[----:B------:R-:W-:-:S04]  /*10f90*/  USEL UR4, UR4, 0x1, UP0 ;  /* 0x0000000104047887 */ /* 0x000fc80008000000 */
[----:B------:R-:W-:-:S06]  /*10fa0*/  UIMAD UR4, UR4, UR5, URZ ;  /* 0x00000005040472a4 */ /* 0x000fcc000f8e023f */
[----:B------:R-:W-:Y:S01]  /*10fb0*/  IMAD.U32 R0, RZ, RZ, UR4 ;  /* 0x00000004ff007e24 */ /* 0x000fe2000f8e00ff */
[----:B--2---:R1:W-:Y:S01]  /*10fc0*/  STL [R1+0x4], R19 ;  /* 0x0000041301007387 */ /* 0x0043e20000100800 */
[----:B---3--:R-:W-:Y:S05]  /*10fd0*/  @P1 BRA `(.L_x_1357) ;  /* 0x0000000000181947 */ /* 0x008fea0003800000 */
[----:B------:R-:W-:Y:S02]  /*10fe0*/  ULDC UR4, c[0x0][0x288] ;  /* 0x0000a20000047ab9 */ /* 0x000fe40000000800 */
[----:B-----5:R-:W-:Y:S01]  /*10ff0*/  IMAD.U32 R29, RZ, RZ, UR4 ;  /* 0x00000004ff1d7e24 */ /* 0x020fe2000f8e00ff */
[----:B------:R-:W-:Y:S06]  /*11000*/  @!P2 BRA `(.L_x_1357) ;  /* 0x00000000000ca947 */ /* 0x000fec0003800000 */
[----:B-1----:R-:W2:Y:S04]  /*11010*/  LDG.E R4, desc[UR36][R2.64] ;  /* 0x0000002402047981 */ /* 0x002ea8000c1e1900 */
[----:B------:R-:W2:Y:S02]  /*11020*/  LDG.E R29, desc[UR36][R2.64+0x4] ;  /* 0x00000424021d7981 */ /* 0x000ea4000c1e1900 */
[----:B--2---:R-:W-:-:S07]  /*11030*/  IMAD.IADD R29, R29, 0x1, -R4 ;  /* 0x000000011d1d7824 */ /* 0x004fce00078e0a04 */
.L_x_1357:
[----:B------:R-:W-:Y:S02]  /*11040*/  ULDC.64 UR4, c[0x0][0xa20] ;  /* 0x0002880000047ab9 */ /* 0x000fe40000000a00 */
[----:B------:R-:W-:-:S04]  /*11050*/  ISETP.NE.U32.AND P0, PT, RZ, UR4, PT ;  /* 0x00000004ff007c0c */ /* 0x000fc8000bf05070 */
[----:B------:R-:W-:-:S13]  /*11060*/  ISETP.NE.AND.EX P0, PT, RZ, UR5, PT, P0 ;  /* 0x00000005ff007c0c */ /* 0x000fda000bf05300 */
[----:B------:R-:W-:Y:S05]  /*11070*/  @!P0 BRA `(.L_x_1358) ;  /* 0x0000000000108947 */ /* 0x000fea0003800000 */
[----:B-1----:R-:W0:Y:S02]  /*11080*/  LDC.64 R2, c[0x0][0xa20] ;  /* 0x00028800ff027b82 */ /* 0x002e240000000a00 */
[----:B0-----:R-:W-:-:S05]  /*11090*/  IMAD.WIDE R2, R27, 0x4, R2 ;  /* 0x000000041b027825 */ /* 0x001fca00078e0202 */
[----:B------:R0:W5:Y:S01]  /*110a0*/  LDG.E R0, desc[UR36][R2.64] ;  /* 0x0000002402007981 */ /* 0x000162000c1e1900 */
[----:B------:R-:W-:Y:S05]  /*110b0*/  BRA `(.L_x_1359) ;  /* 0x0000000000247947 */ /* 0x000fea0003800000 */
.L_x_1358:
[----:B------:R-:W-:Y:S02]  /*110c0*/  ULDC.64 UR4, c[0x0][0xa08] ;  /* 0x0002820000047ab9 */ /* 0x000fe40000000a00 */
[----:B------:R-:W-:-:S04]  /*110d0*/  ISETP.NE.U32.AND P0, PT, RZ, UR4, PT ;  /* 0x00000004ff007c0c */ /* 0x000fc8000bf05070 */
[----:B------:R-:W-:-:S13]  /*110e0*/  ISETP.NE.AND.EX P0, PT, RZ, UR5, PT, P0 ;  /* 0x00000005ff007c0c */ /* 0x000fda000bf05300 */
[----:B------:R-:W-:Y:S05]  /*110f0*/  @!P0 BRA `(.L_x_1359) ;  /* 0x0000000000148947 */ /* 0x000fea0003800000 */
[----:B-1----:R-:W0:Y:S02]  /*11100*/  LDC.64 R2, c[0x0][0xa08] ;  /* 0x00028200ff027b82 */ /* 0x002e240000000a00 */
[----:B0-----:R-:W-:-:S05]  /*11110*/  IMAD.WIDE R2, R27, 0x4, R2 ;  /* 0x000000041b027825 */ /* 0x001fca00078e0202 */
[----:B------:R-:W2:Y:S04]  /*11120*/  LDG.E R0, desc[UR36][R2.64] ;  /* 0x0000002402007981 */ /* 0x000ea8000c1e1900 */
[----:B------:R-:W2:Y:S02]  /*11130*/  LDG.E R5, desc[UR36][R2.64+0x4] ;  /* 0x0000042402057981 */ /* 0x000ea4000c1e1900 */
[----:B--2---:R-:W-:-:S07]  /*11140*/  IMAD.IADD R0, R5, 0x1, -R0 ;  /* 0x0000000105007824 */ /* 0x004fce00078e0a00 */
.L_x_1359:
[----:B01----:R-:W0:Y:S01]  /*11150*/  LDC R2, c[0x0][0x448] ;  /* 0x00011200ff027b82 */ /* 0x003e220000000800 */
[----:B-----5:R-:W-:Y:S01]  /*11160*/  IMAD.IADD R30, R0, 0x1, -R19 ;  /* 0x00000001001e7824 */ /* 0x020fe200078e0a13 */
[----:B------:R-:W-:Y:S01]  /*11170*/  LOP3.LUT R16, R16, 0xffffffbf, RZ, 0xc0, !PT ;  /* 0xffffffbf10107812 */ /* 0x000fe200078ec0ff */
[----:B------:R-:W-:-:S03]  /*11180*/  IMAD.SHL.U32 R25, R25, 0x80, RZ ;  /* 0x0000008019197824 */ /* 0x000fc600078e00ff */
[----:B------:R1:W-:Y:S01]  /*11190*/  STL [R1], R30 ;  /* 0x0000001e01007387 */ /* 0x0003e20000100800 */
[----:B------:R-:W-:Y:S01]  /*111a0*/  VIADD R4, R25, 0x7f ;  /* 0x0000007f19047836 */ /* 0x000fe20000000000 */
[----:B0-----:R-:W-:Y:S02]  /*111b0*/  ISETP.NE.AND P2, PT, R2, 0x1, PT ;  /* 0x000000010200780c */ /* 0x001fe40003f45270 */
[----:B------:R-:W0:Y:S11]  /*111c0*/  LDC.64 R2, c[0x0][0x9e0] ;  /* 0x00027800ff027b82 */ /* 0x000e360000000a00 */
[----:B------:R-:W2:Y:S01]  /*111d0*/  @P2 LDC R5, c[0x0][0x44c] ;  /* 0x00011300ff052b82 */ /* 0x000ea20000000800 */
[----:B------:R-:W-:-:S07]  /*111e0*/  @P2 LOP3.LUT R16, R16, 0x40, RZ, 0xfc, !PT ;  /* 0x0000004010102812 */ /* 0x000fce00078efcff */
[----:B------:R-:W3:Y:S01]  /*111f0*/  @P2 LDC R6, c[0x0][0x450] ;  /* 0x00011400ff062b82 */ /* 0x000ee20000000800 */
[----:B0-----:R-:W-:Y:S01]  /*11200*/  ISETP.GE.AND P1, PT, R3, 0x1, PT ;  /* 0x000000010300780c */ /* 0x001fe20003f26270 */
[----:B--2---:R-:W-:-:S05]  /*11210*/  @P2 IMAD.HI.U32 R5, R4, R5, RZ ;  /* 0x0000000504052227 */ /* 0x004fca00078e00ff */
[----:B---3--:R-:W-:Y:S02]  /*11220*/  @P2 SHF.R.U32.HI R4, RZ, R6, R5 ;  /* 0x00000006ff042219 */ /* 0x008fe40000011605 */
[----:B------:R-:W-:-:S05]  /*11230*/  IADD3 R5, R30, 0x1, -R29 ;  /* 0x000000011e057810 */ /* 0x000fca0007ffe81d */
[----:B------:R-:W-:-:S04]  /*11240*/  IMAD.IADD R7, R5, 0x1, R4 ;  /* 0x0000000105077824 */ /* 0x000fc800078e0204 */
[----:B------:R-:W-:Y:S01]  /*11250*/  IMAD.IADD R2, R7, 0x1, R2 ;  /* 0x0000000107027824 */ /* 0x000fe200078e0202 */
[----:B-1----:R-:W-:Y:S06]  /*11260*/  @!P1 BRA `(.L_x_1360) ;  /* 0x0000000000489947 */ /* 0x002fec0003800000 */
[C---:B------:R-:W-:Y:S01]  /*11270*/  ISETP.GT.AND P0, PT, R7.reuse, RZ, PT ;  /* 0x000000ff0700720c */ /* 0x040fe20003f04270 */
[----:B------:R-:W-:Y:S01]  /*11280*/  BSSY B0, `(.L_x_1361) ;  /* 0x000000e000007945 */ /* 0x000fe20003800000 */
[----:B------:R-:W-:-:S11]  /*11290*/  VIADD R0, R7, 0xffffffff ;  /* 0xffffffff07007836 */ /* 0x000fd60000000000 */
        /* <DEDUP_REMOVED lines=8> */
.L_x_1362:
[----:B------:R-:W-:-:S13]  /*11320*/  ISETP.NE.AND P0, PT, R3, 0x1, PT ;  /* 0x000000010300780c */ /* 0x000fda0003f05270 */
[----:B------:R-:W0:Y:S02]  /*11330*/  @P0 LDC.64 R4, c[0x0][0x9e8] ;  /* 0x00027a00ff040b82 */ /* 0x000e240000000a00 */
[----:B0-----:R-:W-:-:S05]  /*11340*/  @P0 IMAD.HI.U32 R4, R0, R4, RZ ;  /* 0x0000000400040227 */ /* 0x001fca00078e00ff */
[----:B------:R-:W-:-:S07]  /*11350*/  @P0 SHF.R.U32.HI R0, RZ, R5, R4 ;  /* 0x00000005ff000219 */ /* 0x000fce0000011604 */
.L_x_1363:
[----:B------:R-:W-:Y:S05]  /*11360*/  BSYNC B0 ;  /* 0x0000000000007941 */ /* 0x000fea0003800000 */
.L_x_1361:
[----:B------:R-:W-:-:S05]  /*11370*/  IMAD R5, R0, R3, R3 ;  /* 0x0000000300057224 */ /* 0x000fca00078e0203 */
[----:B------:R-:W-:-:S07]  /*11380*/  VIMNMX R2, R2, R5, PT ;  /* 0x0000000502027248 */ /* 0x000fce0003fe0100 */
.L_x_1360:
[----:B------:R-:W0:Y:S01]  /*11390*/  @P2 LDC R4, c[0x0][0x44c] ;  /* 0x00011300ff042b82 */ /* 0x000e220000000800 */
[----:B------:R-:W-:Y:S01]  /*113a0*/  VIADD R2, R2, 0x5f ;  /* 0x0000005f02027836 */ /* 0x000fe20000000000 */
[----:B------:R-:W-:Y:S01]  /*113b0*/  ULDC UR4, c[0x0][0x9dc] ;  /* 0x0002770000047ab9 */ /* 0x000fe20000000800 */
[----:B------:R-:W-:-:S05]  /*113c0*/  IMAD.MOV.U32 R0, RZ, RZ, R25 ;  /* 0x000000ffff007224 */ /* 0x000fca00078e0019 */
[----:B------:R-:W1:Y:S01]  /*113d0*/  @P2 LDC R5, c[0x0][0x450] ;  /* 0x00011400ff052b82 */ /* 0x000e620000000800 */
[----:B0-----:R-:W-:-:S05]  /*113e0*/  @P2 IMAD.HI.U32 R4, R25, R4, RZ ;  /* 0x0000000419042227 */ /* 0x001fca00078e00ff */
[----:B-1----:R-:W-:Y:S01]  /*113f0*/  @P2 SHF.R.U32.HI R0, RZ, R5, R4 ;  /* 0x00000005ff002219 */ /* 0x002fe20000011604 */
[----:B------:R-:W-:-:S04]  /*11400*/  IMAD.HI R4, R2, 0x2aaaaaab, RZ ;  /* 0x2aaaaaab02047827 */ /* 0x000fc800078e02ff */
[----:B------:R-:W-:Y:S01]  /*11410*/  VIADD R2, R30, 0x5f ;  /* 0x0000005f1e027836 */ /* 0x000fe20000000000 */
[----:B------:R-:W-:-:S03]  /*11420*/  SHF.R.U32.HI R5, RZ, 0x1f, R4 ;  /* 0x0000001fff057819 */ /* 0x000fc60000011604 */
[----:B------:R-:W-:Y:S01]  /*11430*/  IMAD.HI R2, R2, 0x2aaaaaab, RZ ;  /* 0x2aaaaaab02027827 */ /* 0x000fe200078e02ff */
[----:B------:R-:W-:-:S04]  /*11440*/  LEA.HI.SX32 R4, R4, R5, 0x1c ;  /* 0x0000000504047211 */ /* 0x000fc800078fe2ff */
[----:B------:R-:W-:-:S04]  /*11450*/  SHF.R.U32.HI R5, RZ, 0x1f, R2 ;  /* 0x0000001fff057819 */ /* 0x000fc80000011602 */
[----:B------:R-:W-:Y:S02]  /*11460*/  LEA.HI.SX32 R5, R2, R5, 0x1c ;  /* 0x0000000502057211 */ /* 0x000fe400078fe2ff */
[----:B------:R-:W-:Y:S02]  /*11470*/  IADD3 R2, R0, R30, -R29 ;  /* 0x0000001e00027210 */ /* 0x000fe40007ffe81d */
[----:B------:R-:W-:-:S03]  /*11480*/  VIMNMX R22, R5, R4, PT ;  /* 0x0000000405167248 */ /* 0x000fc60003fe0100 */
[----:B------:R-:W-:Y:S02]  /*11490*/  VIADD R0, R2, -UR4 ;  /* 0x8000000402007c36 */ /* 0x000fe40008000000 */
[----:B------:R0:W-:Y:S01]  /*114a0*/  STL [R1+0x20], R22 ;  /* 0x0000201601007387 */ /* 0x0001e20000100800 */
[----:B------:R-:W-:Y:S05]  /*114b0*/  @!P1 BRA `(.L_x_1364) ;  /* 0x0000000000449947 */ /* 0x000fea0003800000 */
[----:B------:R-:W-:Y:S01]  /*114c0*/  ISETP.GT.AND P0, PT, R2, -0x1, PT ;  /* 0xffffffff0200780c */ /* 0x000fe20003f04270 */
[----:B------:R-:W-:-:S12]  /*114d0*/  BSSY B0, `(.L_x_1365) ;  /* 0x000000d000007945 */ /* 0x000fd80003800000 */
[----:B------:R-:W-:Y:S05]  /*114e0*/  @P0 BRA `(.L_x_1366) ;  /* 0x00000000001c0947 */ /* 0x000fea0003800000 */
[----:B------:R-:W-:Y:S02]  /*114f0*/  ISETP.NE.AND P0, PT, R3, 0x1, PT ;  /* 0x000000010300780c */ /* 0x000fe40003f05270 */
[----:B------:R-:W-:-:S11]  /*11500*/  LOP3.LUT R7, RZ, R2, RZ, 0x33, !PT ;  /* 0x00000002ff077212 */ /* 0x000fd600078e33ff */
[----:B------:R-:W1:Y:S02]  /*11510*/  @P0 LDC.64 R4, c[0x0][0x9e8] ;  /* 0x00027a00ff040b82 */ /* 0x000e640000000a00 */
[----:B-1----:R-:W-:-:S05]  /*11520*/  @P0 IMAD.HI.U32 R4, R7, R4, RZ ;  /* 0x0000000407040227 */ /* 0x002fca00078e00ff */
[----:B------:R-:W-:-:S04]  /*11530*/  @P0 SHF.R.U32.HI R7, RZ, R5, R4 ;  /* 0x00000005ff070219 */ /* 0x000fc80000011604 */
[----:B------:R-:W-:Y:S01]  /*11540*/  LOP3.LUT R2, RZ, R7, RZ, 0x33, !PT ;  /* 0x00000007ff027212 */ /* 0x000fe200078e33ff */
[----:B------:R-:W-:Y:S06]  /*11550*/  BRA `(.L_x_1367) ;  /* 0x0000000000107947 */ /* 0x000fec0003800000 */
.L_x_1366:
[----:B------:R-:W-:-:S13]  /*11560*/  ISETP.NE.AND P0, PT, R3, 0x1, PT ;  /* 0x000000010300780c */ /* 0x000fda0003f05270 */
[----:B------:R-:W1:Y:S02]  /*11570*/  @P0 LDC.64 R4, c[0x0][0x9e8] ;  /* 0x00027a00ff040b82 */ /* 0x000e640000000a00 */
[----:B-1----:R-:W-:-:S05]  /*11580*/  @P0 IMAD.HI.U32 R4, R2, R4, RZ ;  /* 0x0000000402040227 */ /* 0x002fca00078e00ff */
[----:B------:R-:W-:-:S07]  /*11590*/  @P0 SHF.R.U32.HI R2, RZ, R5, R4 ;  /* 0x00000005ff020219 */ /* 0x000fce0000011604 */
.L_x_1367:
[----:B------:R-:W-:Y:S05]  /*115a0*/  BSYNC B0 ;  /* 0x0000000000007941 */ /* 0x000fea0003800000 */
.L_x_1365:
[----:B------:R-:W-:-:S05]  /*115b0*/  IMAD R3, R2, R3, RZ ;  /* 0x0000000302037224 */ /* 0x000fca00078e02ff */
[----:B------:R-:W-:-:S07]  /*115c0*/  VIMNMX R0, R0, R3, !PT ;  /* 0x0000000300007248 */ /* 0x000fce0007fe0100 */
.L_x_1364:
[----:B------:R-:W-:Y:S01]  /*115d0*/  IMAD.HI R0, R0, 0x2aaaaaab, RZ ;  /* 0x2aaaaaab00007827 */ /* 0x000fe200078e02ff */
[----:B------:R-:W-:Y:S04]  /*115e0*/  BSSY B7, `(.L_x_1368) ;  /* 0x0000377000077945 */ /* 0x000fe80003800000 */
[----:B------:R-:W-:-:S04]  /*115f0*/  SHF.R.U32.HI R3, RZ, 0x1f, R0 ;  /* 0x0000001fff037819 */ /* 0x000fc80000011600 */
[----:B------:R-:W-:-:S04]  /*11600*/  LEA.HI.SX32 R3, R0, R3, 0x1c ;  /* 0x0000000300037211 */ /* 0x000fc800078fe2ff */
[----:B------:R-:W-:-:S04]  /*11610*/  VIMNMX R2, RZ, R3, !PT ;  /* 0x00000003ff027248 */ /* 0x000fc80007fe0100 */
[----:B------:R-:W-:Y:S01]  /*11620*/  ISETP.GT.AND P0, PT, R22, R2, PT ;  /* 0x000000021600720c */ /* 0x000fe20003f04270 */
[----:B------:R1:W-:-:S12]  /*11630*/  STL [R1+0x8], R2 ;  /* 0x0000080201007387 */ /* 0x0003d80000100800 */
[----:B-1----:R-:W-:Y:S05]  /*11640*/  @P0 BRA `(.L_x_1369) ;  /* 0x0000000000440947 */ /* 0x002fea0003800000 */
[----:B------:R-:W1:Y:S02]  /*11650*/  S2R R2, SR_TID.X ;  /* 0x0000000000027919 */ /* 0x000e640000002100 */
[----:B-1----:R-:W-:-:S04]  /*11660*/  LOP3.LUT R2, R2, 0x7f, RZ, 0xc0, !PT ;  /* 0x0000007f02027812 */ /* 0x002fc800078ec0ff */
[----:B------:R-:W-:-:S13]  /*11670*/  ISETP.NE.AND P0, PT, R2, RZ, PT ;  /* 0x000000ff0200720c */ /* 0x000fda0003f05270 */
[----:B------:R-:W-:Y:S05]  /*11680*/  @P0 BRA `(.L_x_1370) ;  /* 0x0000003400b00947 */ /* 0x000fea0003800000 */
[----:B------:R-:W1:Y:S01]  /*11690*/  S2R R5, SR_LANEID ;  /* 0x0000000000057919 */ /* 0x000e620000000000 */
[----:B------:R-:W-:Y:S01]  /*116a0*/  VOTEU.ANY UR4, UPT, PT ;  /* 0x0000000000047886 */ /* 0x000fe200038e0100 */
[----:B------:R-:W2:Y:S01]  /*116b0*/  LDC.64 R2, c[0x0][0xc60] ;  /* 0x00031800ff027b82 */ /* 0x000ea20000000a00 */
[----:B------:R-:W1:Y:S02]  /*116c0*/  FLO.U32 R0, UR4 ;  /* 0x0000000400007d00 */ /* 0x000e6400080e0000 */
[----:B-1----:R-:W-:-:S06]  /*116d0*/  ISETP.EQ.U32.AND P0, PT, R0, R5, PT ;  /* 0x000000050000720c */ /* 0x002fcc0003f02070 */
[----:B------:R-:W2:Y:S07]  /*116e0*/  POPC R5, UR4 ;  /* 0x0000000400057d09 */ /* 0x000eae0008000000 */
[----:B--2---:R-:W2:Y:S01]  /*116f0*/  @P0 ATOMG.E.ADD.STRONG.GPU PT, R3, desc[UR36][R2.64], R5 ;  /* 0x00000005020309a8 */ /* 0x004ea200081ee1e4 */
[----:B------:R-:W1:Y:S02]  /*11700*/  S2R R4, SR_LTMASK ;  /* 0x0000000000047919 */ /* 0x000e640000003900 */
[----:B-1----:R-:W-:-:S04]  /*11710*/  LOP3.LUT R4, R4, UR4, RZ, 0xc0, !PT ;  /* 0x0000000404047c12 */ /* 0x002fc8000f8ec0ff */
[----:B------:R-:W1:Y:S01]  /*11720*/  POPC R7, R4 ;  /* 0x0000000400077309 */ /* 0x000e620000000000 */
[----:B--2---:R-:W1:Y:S02]  /*11730*/  SHFL.IDX PT, R0, R3, R0, 0x1f ;  /* 0x00001f0003007589 */ /* 0x004e6400000e0000 */
[----:B-1----:R-:W-:Y:S01]  /*11740*/  IADD3 R24, R0, UR38, R7 ;  /* 0x0000002600187c10 */ /* 0x002fe2000fffe007 */
[----:B------:R-:W-:Y:S06]  /*11750*/  BRA `(.L_x_1370) ;  /* 0x00000034007c7947 */ /* 0x000fec0003800000 */
.L_x_1369:
        /* <DEDUP_REMOVED lines=8> */
[----:B------:R-:W-:Y:S02]  /*117e0*/  IMAD.U32 R4, RZ, RZ, UR6 ;  /* 0x00000006ff047e24 */ /* 0x000fe4000f8e00ff */
[----:B------:R-:W1:Y:S01]  /*117f0*/  LDC.64 R2, c[0x4][R2] ;  /* 0x0100000002027b82 */ /* 0x000e620000000a00 */
        /* <DEDUP_REMOVED lines=9> */
[----:B01----:R-:W-:Y:S05]  /*11890*/  CALL.ABS.NOINC R2 ;  /* 0x0000000002007343 */ /* 0x003fea0003c00000 */
.L_x_1372:
[----:B------:R-:W-:Y:S05]  /*118a0*/  BSYNC B6 ;  /* 0x0000000000067941 */ /* 0x000fea0003800000 */
.L_x_1371:
        /* <DEDUP_REMOVED lines=9> */
[----:B------:R-:W-:Y:S02]  /*11940*/  IMAD.U32 R4, RZ, RZ, UR6 ;  /* 0x00000006ff047e24 */ /* 0x000fe4000f8e00ff */
[----:B------:R-:W-:Y:S02]  /*11950*/  IMAD.U32 R5, RZ, RZ, UR7 ;  /* 0x00000007ff057e24 */ /* 0x000fe4000f8e00ff */
[----:B------:R-:W-:Y:S02]  /*11960*/  IMAD.U32 R6, RZ, RZ, UR8 ;  /* 0x00000008ff067e24 */ /* 0x000fe4000f8e00ff */
[----:B------:R-:W-:-:S02]  /*11970*/  IMAD.U32 R7, RZ, RZ, UR9 ;  /* 0x00000009ff077e24 */ /* 0x000fc4000f8e00ff */
[----:B------:R-:W-:Y:S02]  /*11980*/  IMAD.U32 R10, RZ, RZ, UR4 ;  /* 0x00000004ff0a7e24 */ /* 0x000fe4000f8e00ff */
[----:B------:R-:W-:Y:S02]  /*11990*/  IMAD.U32 R11, RZ, RZ, UR5 ;  /* 0x00000005ff0b7e24 */ /* 0x000fe4000f8e00ff */
[----:B------:R-:W-:Y:S02]  /*119a0*/  IMAD.MOV.U32 R8, RZ, RZ, 0x70 ;  /* 0x00000070ff087424 */ /* 0x000fe400078e00ff */
[----:B------:R-:W-:Y:S02]  /*119b0*/  IMAD.MOV.U32 R12, RZ, RZ, 0x1 ;  /* 0x00000001ff0c7424 */ /* 0x000fe400078e00ff */
[----:B-1----:R-:W-:-:S07]  /*119c0*/  IMAD.MOV.U32 R13, RZ, RZ, RZ ;  /* 0x000000ffff0d7224 */ /* 0x002fce00078e00ff */
[----:B------:R-:W-:-:S07]  /*119d0*/  LEPC R20, `(.L_x_1375) ;  /* 0x000000001014794e */ /* 0x000fce0000000000 */
[----:B0-2---:R-:W-:Y:S05]  /*119e0*/  CALL.ABS.NOINC R2 ;  /* 0x0000000002007343 */ /* 0x005fea0003c00000 */
.L_x_1375:
[----:B------:R0:W1:Y:S01]  /*119f0*/  LDC.64 R2, c[0x4][R18] ;  /* 0x0100000012027b82 */ /* 0x0000620000000a00 */
[----:B------:R-:W-:Y:S01]  /*11a00*/  ULDC.64 UR6, c[0x4][0x88] ;  /* 0x0100220000067ab9 */ /* 0x000fe20000000a00 */
[----:B------:R-:W-:Y:S01]  /*11a10*/  ULDC.64 UR8, c[0x4][0x90] ;  /* 0x0100240000087ab9 */ /* 0x000fe20000000a00 */
[----:B------:R-:W-:Y:S01]  /*11a20*/  ULDC.64 UR4, c[0x4][0x18] ;  /* 0x0100060000047ab9 */ /* 0x000fe20000000a00 */
        /* <DEDUP_REMOVED lines=8> */
[----:B0-----:R-:W-:-:S07]  /*11ab0*/  IMAD.MOV.U32 R13, RZ, RZ, RZ ;  /* 0x000000ffff0d7224 */ /* 0x001fce00078e00ff */
[----:B------:R-:W-:-:S07]  /*11ac0*/  LEPC R20, `(.L_x_1374) ;  /* 0x000000001014794e */ /* 0x000fce0000000000 */
[----:B-1----:R-:W-:Y:S05]  /*11ad0*/  CALL.ABS.NOINC R2 ;  /* 0x0000000002007343 */ /* 0x002fea0003c00000 */
.L_x_1374:
[----:B------:R-:W-:Y:S05]  /*11ae0*/  BSYNC B6 ;  /* 0x0000000000067941 */ /* 0x000fea0003800000 */
.L_x_1373:
[----:B------:R-:W-:Y:S01]  /*11af0*/  ULDC.64 UR4, c[0x0][0x9f8] ;  /* 0x00027e0000047ab9 */ /* 0x000fe20000000a00 */
[----:B------:R-:W-:Y:S01]  /*11b00*/  IMAD.MOV.U32 R31, RZ, RZ, R27 ;  /* 0x000000ffff1f7224 */ /* 0x000fe200078e001b */
[----:B------:R-:W-:Y:S01]  /*11b10*/  ISETP.NE.U32.AND P0, PT, RZ, UR4, PT ;  /* 0x00000004ff007c0c */ /* 0x000fe2000bf05070 */
[----:B------:R-:W1:Y:S01]  /*11b20*/  S2R R18, SR_TID.X ;  /* 0x0000000000127919 */ /* 0x000e620000002100 */
[----:B------:R-:W2:Y:S01]  /*11b30*/  LDC R6, c[0x0][0x430] ;  /* 0x00010c00ff067b82 */ /* 0x000ea20000000800 */
[----:B0-----:R-:W-:Y:S01]  /*11b40*/  VIADD R22, R22, 0xffffffff ;  /* 0xffffffff16167836 */ /* 0x001fe20000000000 */
[----:B------:R-:W-:Y:S01]  /*11b50*/  ISETP.NE.AND.EX P0, PT, RZ, UR5, PT, P0 ;  /* 0x00000005ff007c0c */ /* 0x000fe2000bf05300 */
[----:B------:R-:W-:-:S12]  /*11b60*/  ULDC UR4, c[0x0][0x2f4] ;  /* 0x0000bd0000047ab9 */ /* 0x000fd80000000800 */
[----:B------:R-:W0:Y:S01]  /*11b70*/  @P0 LDC.64 R2, c[0x0][0x9f8] ;  /* 0x00027e00ff020b82 */ /* 0x000e220000000a00 */
[----:B-1----:R-:W-:-:S04]  /*11b80*/  LOP3.LUT R18, R18, 0x7f, RZ, 0xc0, !PT ;  /* 0x0000007f12127812 */ /* 0x002fc800078ec0ff */
[----:B------:R-:W-:Y:S01]  /*11b90*/  SHF.R.U32.HI R20, RZ, 0x3, R18 ;  /* 0x00000003ff147819 */ /* 0x000fe20000011612 */
[----:B0-----:R-:W-:-:S05]  /*11ba0*/  @P0 IMAD.WIDE R2, R27, 0x4, R2 ;  /* 0x000000041b020825 */ /* 0x001fca00078e0202 */
[----:B------:R0:W3:Y:S01]  /*11bb0*/  @P0 LDG.E R31, desc[UR36][R2.64] ;  /* 0x00000024021f0981 */ /* 0x0000e2000c1e1900 */
[----:B--2---:R-:W-:Y:S02]  /*11bc0*/  ISETP.NE.AND P1, PT, R6, 0x1, PT ;  /* 0x000000010600780c */ /* 0x004fe40003f25270 */
[----:B------:R-:W-:Y:S01]  /*11bd0*/  LOP3.LUT R16, R16, 0xffffffdf, RZ, 0xc0, !PT ;  /* 0xffffffdf10107812 */ /* 0x000fe200078ec0ff */
[----:B------:R-:W1:Y:S10]  /*11be0*/  S2R R18, SR_TID.X ;  /* 0x0000000000127919 */ /* 0x000e740000002100 */
[----:B------:R-:W2:Y:S01]  /*11bf0*/  @P1 LDC R4, c[0x0][0x434] ;  /* 0x00010d00ff041b82 */ /* 0x000ea20000000800 */
[----:B------:R-:W-:-:S02]  /*11c00*/  ISETP.GE.AND P2, PT, R32, UR4, PT ;  /* 0x0000000420007c0c */ /* 0x000fc4000bf46270 */
[----:B------:R-:W-:-:S05]  /*11c10*/  @P1 LOP3.LUT R16, R16, 0x20, RZ, 0xfc, !PT ;  /* 0x0000002010101812 */ /* 0x000fca00078efcff */
[----:B------:R-:W4:Y:S01]  /*11c20*/  @P1 LDC R0, c[0x0][0x438] ;  /* 0x00010e00ff001b82 */ /* 0x000f220000000800 */
[----:B-1----:R-:W-:-:S05]  /*11c30*/  IMAD.SHL.U32 R18, R18, 0x10, RZ ;  /* 0x0000001012127824 */ /* 0x002fca00078e00ff */
[----:B------:R-:W-:-:S05]  /*11c40*/  LOP3.LUT R18, R20, 0x70, R18, 0xf8, !PT ;  /* 0x0000007014127812 */ /* 0x000fca00078ef812 */
[----:B------:R-:W-:-:S05]  /*11c50*/  IMAD R5, R22, 0x60, R18 ;  /* 0x0000006016057824 */ /* 0x000fca00078e0212 */
[C---:B------:R-:W-:Y:S01]  /*11c60*/  ISETP.GE.AND P0, PT, R5.reuse, R30, PT ;  /* 0x0000001e0500720c */ /* 0x040fe20003f06270 */
[----:B------:R-:W-:-:S03]  /*11c70*/  IMAD.IADD R5, R5, 0x1, R19 ;  /* 0x0000000105057824 */ /* 0x000fc600078e0213 */
[----:B------:R-:W-:Y:S01]  /*11c80*/  ISETP.GT.U32.OR P0, PT, R18, 0x5f, P0 ;  /* 0x0000005f1200780c */ /* 0x000fe20000704470 */
[----:B--2---:R-:W-:-:S04]  /*11c90*/  @P1 IMAD.HI.U32 R7, R5, R4, RZ ;  /* 0x0000000405071227 */ /* 0x004fc800078e00ff */
[----:B------:R-:W-:Y:S01]  /*11ca0*/  IMAD.MOV.U32 R4, RZ, RZ, R5 ;  /* 0x000000ffff047224 */ /* 0x000fe200078e0005 */
[----:B----4-:R-:W-:-:S05]  /*11cb0*/  @P1 SHF.R.U32.HI R4, RZ, R0, R7 ;  /* 0x00000000ff041219 */ /* 0x010fca0000011607 */
[--C-:B------:R-:W-:Y:S02]  /*11cc0*/  IMAD.MOV R0, RZ, RZ, -R4.reuse ;  /* 0x000000ffff007224 */ /* 0x100fe400078e0a04 */
[----:B0-----:R-:W0:Y:S02]  /*11cd0*/  @!P0 LDC.64 R2, c[0x0][0x428] ;  /* 0x00010a00ff028b82 */ /* 0x001e240000000a00 */
[----:B------:R-:W-:Y:S01]  /*11ce0*/  IMAD R0, R6, R0, R5 ;  /* 0x0000000006007224 */ /* 0x000fe200078e0205 */
[----:B------:R-:W-:Y:S02]  /*11cf0*/  @!P0 SHF.R.S32.HI R5, RZ, 0x1f, R4 ;  /* 0x0000001fff058819 */ /* 0x000fe40000011404 */
[----:B------:R-:W-:-:S04]  /*11d00*/  LOP3.LUT R16, R16, 0xfffffffb, RZ, 0xc0, !PT ;  /* 0xfffffffb10107812 */ /* 0x000fc800078ec0ff */
[----:B------:R-:W-:-:S04]  /*11d10*/  @P2 LOP3.LUT R16, R16, 0x4, RZ, 0xfc, !PT ;  /* 0x0000000410102812 */ /* 0x000fc800078efcff */
[----:B------:R-:W-:Y:S01]  /*11d20*/  LOP3.LUT R16, R16, 0xfffffffe, RZ, 0xc0, !PT ;  /* 0xfffffffe10107812 */ /* 0x000fe200078ec0ff */
[----:B------:R-:W-:-:S03]  /*11d30*/  UMOV UR5, 0xffffffff ;  /* 0xffffffff00057882 */ /* 0x000fc60000000000 */
[----:B------:R-:W-:Y:S02]  /*11d40*/  LOP3.LUT R16, R16, 0xfffffffd, RZ, 0xc0, !PT ;  /* 0xfffffffd10107812 */ /* 0x000fe400078ec0ff */
[----:B---3--:R-:W-:Y:S01]  /*11d50*/  SHF.R.S32.HI R6, RZ, 0x1f, R31 ;  /* 0x0000001fff067819 */ /* 0x008fe2000001141f */
[----:B0-----:R-:W-:-:S04]  /*11d60*/  @!P0 IMAD.WIDE.U32 R4, R31, R2, R4 ;  /* 0x000000021f048225 */ /* 0x001fc800078e0004 */
[----:B------:R0:W-:Y:S02]  /*11d70*/  STL [R1+0xc], R6 ;  /* 0x00000c0601007387 */ /* 0x0001e40000100800 */
[----:B0-----:R-:W-:-:S04]  /*11d80*/  @!P0 IMAD R6, R6, R2, RZ ;  /* 0x0000000206068224 */ /* 0x001fc800078e02ff */
[----:B------:R-:W-:Y:S02]  /*11d90*/  @!P0 IMAD R6, R31, R3, R6 ;  /* 0x000000031f068224 */ /* 0x000fe400078e0206 */
[----:B------:R-:W0:Y:S02]  /*11da0*/  @!P0 LDC.64 R2, c[0x0][0x418] ;  /* 0x00010600ff028b82 */ /* 0x000e240000000a00 */
[----:B------:R-:W-:Y:S01]  /*11db0*/  @!P0 IMAD.IADD R6, R5, 0x1, R6 ;  /* 0x0000000105068824 */ /* 0x000fe200078e0206 */
[----:B0-----:R-:W-:-:S04]  /*11dc0*/  @!P0 LEA R2, P1, R4, R2, 0x2 ;  /* 0x0000000204028211 */ /* 0x001fc800078210ff */
[----:B------:R-:W-:Y:S01]  /*11dd0*/  @!P0 LEA.HI.X R3, R4, R3, R6, 0x2, P1 ;  /* 0x0000000304038211 */ /* 0x000fe200008f1406 */
[----:B------:R-:W-:Y:S01]  /*11de0*/  IMAD.MOV.U32 R4, RZ, RZ, RZ ;  /* 0x000000ffff047224 */ /* 0x000fe200078e00ff */
[----:B------:R-:W-:-:S05]  /*11df0*/  ISETP.GE.AND P1, PT, R34, UR4, PT ;  /* 0x0000000422007c0c */ /* 0x000fca000bf26270 */
[----:B------:R0:W5:Y:S01]  /*11e00*/  @!P0 LDG.E R4, desc[UR36][R2.64] ;  /* 0x0000002402048981 */ /* 0x000162000c1e1900 */
[----:B------:R-:W-:-:S07]  /*11e10*/  ISETP.GE.AND P0, PT, R33, UR4, PT ;  /* 0x0000000421007c0c */ /* 0x000fce000bf06270 */
[----:B------:R-:W-:-:S06]  /*11e20*/  @P1 LOP3.LUT R16, R16, 0x2, RZ, 0xfc, !PT ;  /* 0x0000000210101812 */ /* 0x000fcc00078efcff */
[----:B------:R-:W-:Y:S01]  /*11e30*/  @P0 LOP3.LUT R16, R16, 0x1, RZ, 0xfc, !PT ;  /* 0x0000000110100812 */ /* 0x000fe200078efcff */
[----:B0-----:R-:W-:Y:S06]  /*11e40*/  BRA.DIV UR5, `(.L_x_1376) ;  /* 0x0000004205887947 */ /* 0x001fec000b800000 */
.L_x_1444:
[----:B------:R-:W2:Y:S01]  /*11e50*/  LDL R2, [R1+0x28] ;  /* 0x0000280001027983 */ /* 0x000ea20000100800 */
[----:B------:R-:W-:Y:S02]  /*11e60*/  ISETP.GT.U32.AND P1, PT, R18, 0x5f, PT ;  /* 0x0000005f1200780c */ /* 0x000fe40003f24070 */
[----:B------:R-:W-:Y:S02]  /*11e70*/  LOP3.LUT R16, R16, 0xffffffef, RZ, 0xc0, !PT ;  /* 0xffffffef10107812 */ /* 0x000fe400078ec0ff */
[----:B------:R-:W-:Y:S02]  /*11e80*/  SHF.R.S32.HI R30, RZ, 0x1f, R26 ;  /* 0x0000001fff1e7819 */ /* 0x000fe4000001141a */
[----:B------:R-:W-:-:S07]  /*11e90*/  LOP3.LUT R16, R16, 0xfffffff7, RZ, 0xc0, !PT ;  /* 0xfffffff710107812 */ /* 0x000fce00078ec0ff */
[----:B------:R-:W-:Y:S02]  /*11ea0*/  @P1 LOP3.LUT R16, R16, 0x8, RZ, 0xfc, !PT ;  /* 0x0000000810101812 */ /* 0x000fe400078efcff */
[----:B--2---:R-:W-:-:S13]  /*11eb0*/  ISETP.NE.AND P0, PT, R2, 0x3, PT ;  /* 0x000000030200780c */ /* 0x004fda0003f05270 */
[----:B------:R-:W-:Y:S01]  /*11ec0*/  @P0 LOP3.LUT R16, R16, 0x10, RZ, 0xfc, !PT ;  /* 0x0000001010100812 */ /* 0x000fe200078efcff */
[----:B------:R-:W-:Y:S06]  /*11ed0*/  @!P0 BRA `(.L_x_1377) ;  /* 0x0000000000048947 */ /* 0x000fec0003800000 */
[----:B------:R-:W-:Y:S01]  /*11ee0*/  BPT.TRAP 0x1 ;  /* 0x000000040000795c */ /* 0x000fe20000300000 */
.L_x_1377:
        /* <DEDUP_REMOVED lines=19> */
[----:B------:R-:W-:-:S05]  /*12020*/  IMAD.IADD R7, R3, 0x1, R7 ;  /* 0x0000000103077824 */ /* 0x000fca00078e0207 */
[----:B------:R-:W-:Y:S01]  /*12030*/  LEA.HI.X R19, R2, UR5, R7, 0x1, P0 ;  /* 0x0000000502137c11 */ /* 0x000fe200080f0c07 */
[----:B------:R-:W-:Y:S01]  /*12040*/  IMAD R7, R23, 0x8, R17 ;  /* 0x0000000817077824 */ /* 0x000fe200078e0211 */
[----:B------:R-:W-:-:S04]  /*12050*/  SHF.L.U32 R2, R28, 0x1f, RZ ;  /* 0x0000001f1c027819 */ /* 0x000fc800000006ff */
[----:B------:R-:W0:Y:S02]  /*12060*/  SYNCS.PHASECHK.TRANS64.TRYWAIT P0, [R7+URZ+0x30840], R2 ;  /* 0x03084002070075a7 */ /* 0x000e24000800017f */
[----:B0-----:R-:W-:Y:S05]  /*12070*/  @!P0 BRA `(.L_x_1379) ;  /* 0x0000004000308947 */ /* 0x001fea0003800000 */
.L_x_1445:
[----:B------:R-:W-:Y:S05]  /*12080*/  BSYNC B0 ;  /* 0x0000000000007941 */ /* 0x000fea0003800000 */
.L_x_1378:
[----:B------:R-:W2:Y:S01]  /*12090*/  LDL R9, [R1] ;  /* 0x0000000001097983 */ /* 0x000ea20000100800 */
[----:B------:R-:W-:Y:S01]  /*120a0*/  ULDC.64 UR4, c[0x0][0x300] ;  /* 0x0000c00000047ab9 */ /* 0x000fe20000000a00 */
[----:B------:R-:W-:Y:S01]  /*120b0*/  LOP3.LUT P4, RZ, R16, 0x4, RZ, 0xc0, !PT ;  /* 0x0000000410ff7812 */ /* 0x000fe2000788c0ff */
[----:B------:R-:W-:Y:S01]  /*120c0*/  IMAD R5, R5, UR4, RZ ;  /* 0x0000000405057c24 */ /* 0x000fe2000f8e02ff */
[----:B------:R-:W1:Y:S01]  /*120d0*/  S2R R8, SR_TID.X ;  /* 0x0000000000087919 */ /* 0x000e620000002100 */
[----:B0-----:R-:W-:Y:S01]  /*120e0*/  IMAD.WIDE.U32 R2, R0, UR4, RZ ;  /* 0x0000000400027c25 */ /* 0x001fe2000f8e00ff */
        /* <DEDUP_REMOVED lines=28> */
[----:B0-----:R-:W-:-:S05]  /*122b0*/  @P0 LEA R3, P1, R32, R3, 0x1 ;  /* 0x0000000320030211 */ /* 0x001fca00078208ff */
[----:B-1----:R-:W-:Y:S01]  /*122c0*/  @P0 IMAD.X R2, RZ, RZ, R2, P1 ;  /* 0x000000ffff020224 */ /* 0x002fe200008e0602 */
[----:B------:R-:W-:-:S04]  /*122d0*/  ISETP.GE.AND P1, PT, R6, 0x11, PT ;  /* 0x000000110600780c */ /* 0x000fc80003f26270 */
        /* <DEDUP_REMOVED lines=56> */
.L_x_1459:
        /* <DEDUP_REMOVED lines=12> */
.L_x_1381:
        /* <DEDUP_REMOVED lines=11> */
.L_x_1382:
[----:B------:R2:W-:Y:S02]  /*127d0*/  SYNCS.ARRIVE.TRANS64.A1T0 RZ, [R7+URZ+0x30830], RZ ;  /* 0x030830ff07ff79a7 */ /* 0x0005e4000810003f */
[----:B------:R-:W-:Y:S05]  /*127e0*/  WARPSYNC.ALL ;  /* 0x0000000000007948 */ /* 0x000fea0003800000 */
[----:B------:R-:W-:Y:S01]  /*127f0*/  ULDC.64 UR4, c[0x0][0x298] ;  /* 0x0000a60000047ab9 */ /* 0x000fe20000000a00 */
[----:B-1----:R-:W-:Y:S01]  /*12800*/  VIADD R2, R17, 0x12400 ;  /* 0x0001240011027836 */ /* 0x002fe20000000000 */
[----:B------:R-:W-:Y:S01]  /*12810*/  SHF.R.S32.HI R0, RZ, 0x1f, R35 ;  /* 0x0000001fff007819 */ /* 0x000fe20000011423 */
[----:B0-----:R-:W-:Y:S01]  /*12820*/  IMAD.WIDE.U32 R4, R35, UR4, RZ ;  /* 0x0000000423047c25 */ /* 0x001fe2000f8e00ff */
[----:B------:R-:W-:Y:S01]  /*12830*/  BSSY B6, `(.L_x_1383) ;  /* 0x0000018000067945 */ /* 0x000fe20003800000 */
[----:B------:R-:W-:Y:S01]  /*12840*/  BAR.SYNC.DEFER_BLOCKING 0x8, 0x180 ;  /* 0x0206000000007b1d */ /* 0x000fe20000010000 */
[----:B------:R-:W-:Y:S01]  /*12850*/  LOP3.LUT P0, RZ, R2, 0x3ff, RZ, 0xc0, !PT ;  /* 0x000003ff02ff7812 */ /* 0x000fe2000780c0ff */
[----:B------:R-:W-:-:S04]  /*12860*/  IMAD R0, R0, UR4, RZ ;  /* 0x0000000400007c24 */ /* 0x000fc8000f8e02ff */
[----:B------:R-:W-:Y:S01]  /*12870*/  IMAD R0, R35, UR5, R0 ;  /* 0x0000000523007c24 */ /* 0x000fe2000f8e0200 */
[----:B------:R0:W-:Y:S03]  /*12880*/  STL.64 [R1+0x18], R4 ;  /* 0x0000180401007387 */ /* 0x0001e60000100a00 */
[----:B------:R-:W-:-:S04]  /*12890*/  IMAD.IADD R35, R5, 0x1, R0 ;  /* 0x0000000105237824 */ /* 0x000fc800078e0200 */
[----:B------:R-:W-:Y:S05]  /*128a0*/  @!P0 BRA `(.L_x_1384) ;  /* 0x0000000000408947 */ /* 0x000fea0003800000 */
[----:B------:R-:W-:Y:S01]  /*128b0*/  MOV R2, 0x0 ;  /* 0x0000000000027802 */ /* 0x000fe20000000f00 */
[----:B------:R-:W-:Y:S01]  /*128c0*/  ULDC.64 UR6, c[0x4][0x88] ;  /* 0x0100220000067ab9 */ /* 0x000fe20000000a00 */
[----:B------:R-:W-:Y:S01]  /*128d0*/  ULDC.64 UR8, c[0x4][0x90] ;  /* 0x0100240000087ab9 */ /* 0x000fe20000000a00 */
[----:B------:R-:W-:Y:S01]  /*128e0*/  ULDC.64 UR4, c[0x4][0x20] ;  /* 0x0100080000047ab9 */ /* 0x000fe20000000a00 */
[----:B0-----:R-:W-:Y:S02]  /*128f0*/  IMAD.U32 R4, RZ, RZ, UR6 ;  /* 0x00000006ff047e24 */ /* 0x001fe4000f8e00ff */
[----:B------:R-:W0:Y:S01]  /*12900*/  LDC.64 R2, c[0x4][R2] ;  /* 0x0100000002027b82 */ /* 0x000e220000000a00 */
[----:B------:R-:W-:Y:S02]  /*12910*/  IMAD.U32 R5, RZ, RZ, UR7 ;  /* 0x00000007ff057e24 */ /* 0x000fe4000f8e00ff */
[----:B------:R-:W-:Y:S02]  /*12920*/  IMAD.U32 R6, RZ, RZ, UR8 ;  /* 0x00000008ff067e24 */ /* 0x000fe4000f8e00ff */
[----:B--2---:R-:W-:-:S02]  /*12930*/  IMAD.U32 R7, RZ, RZ, UR9 ;  /* 0x00000009ff077e24 */ /* 0x004fc4000f8e00ff */
[----:B------:R-:W-:Y:S02]  /*12940*/  IMAD.U32 R10, RZ, RZ, UR4 ;  /* 0x00000004ff0a7e24 */ /* 0x000fe4000f8e00ff */
[----:B------:R-:W-:Y:S02]  /*12950*/  IMAD.U32 R11, RZ, RZ, UR5 ;  /* 0x00000005ff0b7e24 */ /* 0x000fe4000f8e00ff */
[----:B------:R-:W-:Y:S02]  /*12960*/  IMAD.MOV.U32 R8, RZ, RZ, 0x70 ;  /* 0x00000070ff087424 */ /* 0x000fe400078e00ff */
[----:B------:R-:W-:Y:S02]  /*12970*/  IMAD.MOV.U32 R12, RZ, RZ, 0x1 ;  /* 0x00000001ff0c7424 */ /* 0x000fe400078e00ff */
[----:B------:R-:W-:-:S07]  /*12980*/  IMAD.MOV.U32 R13, RZ, RZ, RZ ;  /* 0x000000ffff0d7224 */ /* 0x000fce00078e00ff */
[----:B------:R-:W-:-:S07]  /*12990*/  LEPC R20, `(.L_x_1384) ;  /* 0x000000001014794e */ /* 0x000fce0000000000 */
[----:B0-----:R-:W-:Y:S05]  /*129a0*/  CALL.ABS.NOINC R2 ;  /* 0x0000000002007343 */ /* 0x001fea0003c00000 */
.L_x_1384:
[----:B------:R-:W-:Y:S05]  /*129b0*/  BSYNC B6 ;  /* 0x0000000000067941 */ /* 0x000fea0003800000 */
.L_x_1383:
[----:B------:R-:W3:Y:S01]  /*129c0*/  LDL.LU.64 R20, [R1+0x18] ;  /* 0x0000180001147983 */ /* 0x000ee20000300a00 */
[----:B------:R-:W-:Y:S01]  /*129d0*/  ULDC.64 UR4, c[0x0][0x2d8] ;  /* 0x0000b60000047ab9 */ /* 0x000fe20000000a00 */
[----:B------:R-:W-:Y:S01]  /*129e0*/  LOP3.LUT P6, RZ, R16, 0x80, RZ, 0xc0, !PT ;  /* 0x0000008010ff7812 */ /* 0x000fe200078cc0ff */
[----:B------:R-:W-:Y:S01]  /*129f0*/  IMAD R0, R30, UR4, RZ ;  /* 0x000000041e007c24 */ /* 0x000fe2000f8e02ff */
[----:B0-----:R-:W-:Y:S01]  /*12a00*/  SHF.R.S32.HI R4, RZ, 0x1f, R27 ;  /* 0x0000001fff047819 */ /* 0x001fe2000001141b */
[----:B------:R-:W-:Y:S02]  /*12a10*/  IMAD.MOV.U32 R3, RZ, RZ, R35 ;  /* 0x000000ffff037224 */ /* 0x000fe400078e0023 */
[----:B------:R-:W-:Y:S01]  /*12a20*/  IMAD R5, R26, UR5, R0 ;  /* 0x000000051a057c24 */ /* 0x000fe2000f8e0200 */
[----:B------:R-:W-:Y:S02]  /*12a30*/  SEL R4, R4, RZ, !P6 ;  /* 0x000000ff04047207 */ /* 0x000fe40007000000 */
[----:B------:R-:W-:Y:S01]  /*12a40*/  SEL R0, R27, RZ, !P6 ;  /* 0x000000ff1b007207 */ /* 0x000fe20007000000 */
[----:B---3--:R-:W-:Y:S01]  /*12a50*/  IMAD.MOV.U32 R2, RZ, RZ, R20 ;  /* 0x000000ffff027224 */ /* 0x008fe200078e0014 */
[----:B------:R-:W0:Y:S01]  /*12a60*/  LDC R21, c[0x0][0x448] ;  /* 0x00011200ff157b82 */ /* 0x000e220000000800 */
[----:B------:R-:W1:Y:S02]  /*12a70*/  S2R R20, SR_TID.X ;  /* 0x0000000000147919 */ /* 0x000e640000002100 */
[----:B------:R-:W-:Y:S01]  /*12a80*/  IMAD.WIDE.U32 R2, R26, UR4, R2 ;  /* 0x000000041a027c25 */ /* 0x000fe2000f8e0002 */
[----:B------:R-:W-:-:S03]  /*12a90*/  ULDC.64 UR4, c[0x0][0x2e0] ;  /* 0x0000b80000047ab9 */ /* 0x000fc60000000a00 */
[----:B------:R-:W-:Y:S02]  /*12aa0*/  IMAD R4, R4, UR4, RZ ;  /* 0x0000000404047c24 */ /* 0x000fe4000f8e02ff */
[----:B------:R-:W-:Y:S02]  /*12ab0*/  IMAD.IADD R3, R3, 0x1, R5 ;  /* 0x0000000103037824 */ /* 0x000fe400078e0205 */
[C---:B------:R-:W-:Y:S02]  /*12ac0*/  IMAD R5, R0.reuse, UR5, R4 ;  /* 0x0000000500057c24 */ /* 0x040fe4000f8e0204 */
[----:B------:R-:W-:Y:S01]  /*12ad0*/  IMAD.WIDE.U32 R2, R0, UR4, R2 ;  /* 0x0000000400027c25 */ /* 0x000fe2000f8e0002 */
[----:B------:R-:W-:-:S03]  /*12ae0*/  ULDC.64 UR4, c[0x0][0x2d0] ;  /* 0x0000b40000047ab9 */ /* 0x000fc60000000a00 */
[----:B------:R-:W-:Y:S01]  /*12af0*/  IMAD.IADD R3, R3, 0x1, R5 ;  /* 0x0000000103037824 */ /* 0x000fe200078e0205 */
[----:B0-----:R-:W-:Y:S02]  /*12b00*/  ISETP.NE.AND P6, PT, R21, 0x1, PT ;  /* 0x000000011500780c */ /* 0x001fe40003fc5270 */
[----:B-1----:R-:W-:-:S04]  /*12b10*/  LOP3.LUT R20, R20, 0x7f, RZ, 0xc0, !PT ;  /* 0x0000007f14147812 */ /* 0x002fc800078ec0ff */
[----:B------:R-:W-:-:S07]  /*12b20*/  SHF.R.U32.HI R21, RZ, 0x3, R20 ;  /* 0x00000003ff157819 */ /* 0x000fce0000011614 */
[----:B------:R-:W0:Y:S01]  /*12b30*/  @P6 LDC R6, c[0x0][0x44c] ;  /* 0x00011300ff066b82 */ /* 0x000e220000000800 */
[----:B------:R-:W1:Y:S07]  /*12b40*/  S2R R20, SR_TID.X ;  /* 0x0000000000147919 */ /* 0x000e6e0000002100 */
[----:B------:R-:W3:Y:S01]  /*12b50*/  @P6 LDC R5, c[0x0][0x450] ;  /* 0x00011400ff056b82 */ /* 0x000ee20000000800 */
[----:B-1----:R-:W-:-:S05]  /*12b60*/  IMAD.SHL.U32 R20, R20, 0x10, RZ ;  /* 0x0000001014147824 */ /* 0x002fca00078e00ff */
[----:B------:R-:W-:-:S05]  /*12b70*/  LOP3.LUT R20, R21, 0x70, R20, 0xf8, !PT ;  /* 0x0000007015147812 */ /* 0x000fca00078ef814 */
[----:B------:R-:W-:Y:S02]  /*12b80*/  IMAD.IADD R0, R20, 0x1, R25 ;  /* 0x0000000114007824 */ /* 0x000fe400078e0219 */
[----:B------:R-:W1:Y:S02]  /*12b90*/  S2R R20, SR_TID.X ;  /* 0x0000000000147919 */ /* 0x000e640000002100 */
[----:B0-----:R-:W-:-:S04]  /*12ba0*/  @P6 IMAD.HI.U32 R6, R0, R6, RZ ;  /* 0x0000000600066227 */ /* 0x001fc800078e00ff */
[----:B------:R-:W-:Y:S01]  /*12bb0*/  IMAD.MOV.U32 R4, RZ, RZ, R0 ;  /* 0x000000ffff047224 */ /* 0x000fe200078e0000 */
[----:B---3--:R-:W-:Y:S02]  /*12bc0*/  @P6 SHF.R.U32.HI R4, RZ, R5, R6 ;  /* 0x00000005ff046219 */ /* 0x008fe40000011606 */
[----:B------:R-:W0:Y:S03]  /*12bd0*/  LDC R6, c[0x0][0x448] ;  /* 0x00011200ff067b82 */ /* 0x000e260000000800 */
[----:B------:R-:W-:Y:S02]  /*12be0*/  IMAD.MOV R5, RZ, RZ, -R4 ;  /* 0x000000ffff057224 */ /* 0x000fe400078e0a04 */
[----:B------:R-:W-:Y:S01]  /*12bf0*/  IMAD.WIDE.U32 R2, R4, UR4, R2 ;  /* 0x0000000404027c25 */ /* 0x000fe2000f8e0002 */
[----:B-1----:R-:W-:-:S03]  /*12c00*/  LOP3.LUT R20, R20, 0x7f, RZ, 0xc0, !PT ;  /* 0x0000007f14147812 */ /* 0x002fc600078ec0ff */
[----:B0-----:R-:W-:Y:S01]  /*12c10*/  IMAD R0, R6, R5, R0 ;  /* 0x0000000506007224 */ /* 0x001fe200078e0200 */
[----:B------:R-:W-:Y:S02]  /*12c20*/  SHF.R.S32.HI R5, RZ, 0x1f, R4 ;  /* 0x0000001fff057819 */ /* 0x000fe40000011404 */
[----:B--2---:R-:W-:-:S03]  /*12c30*/  SHF.R.U32.HI R7, RZ, 0x3, R20 ;  /* 0x00000003ff077819 */ /* 0x004fc60000011614 */
        /* <DEDUP_REMOVED lines=11> */
[----:B------:R-:W-:Y:S02]  /*12cf0*/  ULDC UR4, c[0x0][0x2b8] ;  /* 0x0000ae0000047ab9 */ /* 0x000fe40000000800 */
[----:B------:R-:W-:Y:S02]  /*12d00*/  ISETP.GE.AND P3, PT, R32, UR4, PT ;  /* 0x0000000420007c0c */ /* 0x000fe4000bf66270 */
[----:B------:R-:W-:Y:S01]  /*12d10*/  LEA.HI.X R4, R2, UR5, R4, 0x1, P0 ;  /* 0x0000000502047c11 */ /* 0x000fe200080f0c04 */
[----:B------:R-:W-:Y:S01]  /*12d20*/  UMOV UR5, 0xffffffff ;  /* 0xffffffff00057882 */ /* 0x000fe20000000000 */
[----:B------:R-:W-:-:S02]  /*12d30*/  ISETP.GE.AND P2, PT, R34, UR4, PT ;  /* 0x0000000422007c0c */ /* 0x000fc4000bf46270 */
[----:B------:R-:W-:Y:S01]  /*12d40*/  ISETP.GE.AND P0, PT, R33, UR4, PT ;  /* 0x0000000421007c0c */ /* 0x000fe2000bf06270 */
[----:B------:R-:W-:-:S12]  /*12d50*/  BRA.DIV UR5, `(.L_x_1385) ;  /* 0x0000003e05347947 */ /* 0x000fd8000b800000 */
[----:B------:R-:W0:Y:S01]  /*12d60*/  SHFL.IDX PT, R3, R0, RZ, 0x181f ;  /* 0x00181fff00037589 */ /* 0x000e2200000e0000 */
[----:B------:R-:W-:Y:S02]  /*12d70*/  IMAD R29, R29, R6, RZ ;  /* 0x000000061d1d7224 */ /* 0x000fe400078e02ff */
[----:B------:R-:W-:Y:S01]  /*12d80*/  IMAD.IADD R25, R7, 0x1, R25 ;  /* 0x0000000107197824 */ /* 0x000fe200078e0219 */
[----:B------:R-:W1:Y:S04]  /*12d90*/  SHFL.IDX PT, R2, R4, RZ, 0x181f ;  /* 0x00181fff04027589 */ /* 0x000e6800000e0000 */
[----:B------:R-:W-:Y:S01]  /*12da0*/  ISETP.GE.AND P1, PT, R25, R29, PT ;  /* 0x0000001d1900720c */ /* 0x000fe20003f26270 */
[----:B------:R-:W-:-:S12]  /*12db0*/  SHFL.IDX PT, R14, R0, 0x7, 0x181f ;  /* 0x00f81f00000e7f89 */ /* 0x000fd800000e0000 */
[----:B0-----:R-:W-:-:S05]  /*12dc0*/  @!P1 LEA R5, P4, R32, R3, 0x1 ;  /* 0x0000000320059211 */ /* 0x001fca00078808ff */
[----:B-1----:R-:W-:Y:S02]  /*12dd0*/  @!P1 IMAD.X R3, RZ, RZ, R2, P4 ;  /* 0x000000ffff039224 */ /* 0x002fe400020e0602 */
[----:B------:R-:W-:Y:S02]  /*12de0*/  @!P1 IMAD.MOV.U32 R2, RZ, RZ, R5 ;  /* 0x000000ffff029224 */ /* 0x000fe400078e0005 */
[----:B------:R-:W-:-:S03]  /*12df0*/  VIADD R5, R25, 0x10 ;  /* 0x0000001019057836 */ /* 0x000fc60000000000 */
[----:B------:R-:W-:Y:S04]  /*12e00*/  @!P1 LDGSTS.E.BYPASS.LTC128B.128 [R37+0x12400], desc[UR36][R2.64], !P3 ;  /* 0x1240000002259fae */ /* 0x000fe8000d901d64 */
[----:B------:R-:W-:Y:S04]  /*12e10*/  @!P1 LDGSTS.E.BYPASS.LTC128B.128 [R37+0x16400], desc[UR36][R2.64+0x80], !P2 ;  /* 0x1640008002259fae */ /* 0x000fe8000d101d64 */
[----:B------:R0:W-:Y:S01]  /*12e20*/  @!P1 LDGSTS.E.BYPASS.LTC128B.128 [R37+0x1a400], desc[UR36][R2.64+0x100], !P0 ;  /* 0x1a40010002259fae */ /* 0x0001e2000c101d64 */
[----:B------:R-:W-:-:S03]  /*12e30*/  ISETP.GE.AND P1, PT, R5, R29, PT ;  /* 0x0000001d0500720c */ /* 0x000fc60003f26270 */
[----:B0-----:R-:W0:Y:S04]  /*12e40*/  SHFL.IDX PT, R3, R0, 0x1, 0x181f ;  /* 0x00381f0000037f89 */ /* 0x001e2800000e0000 */
[----:B------:R-:W1:Y:S06]  /*12e50*/  SHFL.IDX PT, R2, R4, 0x1, 0x181f ;  /* 0x00381f0004027f89 */ /* 0x000e6c00000e0000 */
[----:B0-----:R-:W-:-:S05]  /*12e60*/  @!P1 LEA R5, P4, R32, R3, 0x1 ;  /* 0x0000000320059211 */ /* 0x001fca00078808ff */
[----:B-1----:R-:W-:Y:S02]  /*12e70*/  @!P1 IMAD.X R6, RZ, RZ, R2, P4 ;  /* 0x000000ffff069224 */ /* 0x002fe400020e0602 */
[----:B------:R-:W-:Y:S02]  /*12e80*/  @!P1 IMAD.MOV.U32 R2, RZ, RZ, R5 ;  /* 0x000000ffff029224 */ /* 0x000fe400078e0005 */
        /* <DEDUP_REMOVED lines=51> */
[----:B------:R-:W1:Y:S04]  /*131c0*/  SHFL.IDX PT, R2, R4, 0x6, 0x181f ;  /* 0x00d81f0004027f89 */ /* 0x000e6800000e0000 */
[----:B------:R-:W2:Y:S02]  /*131d0*/  SHFL.IDX PT, R4, R4, 0x7, 0x181f ;  /* 0x00f81f0004047f89 */ /* 0x000ea400000e0000 */
[----:B0-----:R-:W-:-:S05]  /*131e0*/  @!P1 LEA R5, P4, R32, R3, 0x1 ;  /* 0x0000000320059211 */ /* 0x001fca00078808ff */
[----:B-1----:R-:W-:Y:S02]  /*131f0*/  @!P1 IMAD.X R6, RZ, RZ, R2, P4 ;  /* 0x000000ffff069224 */ /* 0x002fe400020e0602 */
[----:B------:R-:W-:Y:S02]  /*13200*/  @!P1 IMAD.MOV.U32 R2, RZ, RZ, R5 ;  /* 0x000000ffff029224 */ /* 0x000fe400078e0005 */
[----:B------:R-:W-:-:S05]  /*13210*/  @!P1 IMAD.MOV.U32 R3, RZ, RZ, R6 ;  /* 0x000000ffff039224 */ /* 0x000fca00078e0006 */
[----:B------:R0:W-:Y:S04]  /*13220*/  @!P1 LDGSTS.E.BYPASS.LTC128B.128 [R37+0x15400], desc[UR36][R2.64], !P3 ;  /* 0x1540000002259fae */ /* 0x0001e8000d901d64 */
[----:B------:R0:W-:Y:S04]  /*13230*/  @!P1 LDGSTS.E.BYPASS.LTC128B.128 [R37+0x19400], desc[UR36][R2.64+0x80], !P2 ;  /* 0x1940008002259fae */ /* 0x0001e8000d101d64 */
[----:B--2---:R0:W-:Y:S02]  /*13240*/  @!P1 LDGSTS.E.BYPASS.LTC128B.128 [R37+0x1d400], desc[UR36][R2.64+0x100], !P0 ;  /* 0x1d40010002259fae */ /* 0x0041e4000c101d64 */
.L_x_1476:
[----:B------:R-:W-:Y:S01]  /*13250*/  VIADD R0, R25, 0x70 ;  /* 0x0000007019007836 */ /* 0x000fe20000000000 */
[----:B------:R-:W-:Y:S04]  /*13260*/  BSSY B0, `(.L_x_1386) ;  /* 0x000000b000007945 */ /* 0x000fe80003800000 */
[----:B------:R-:W-:-:S13]  /*13270*/  ISETP.GE.AND P1, PT, R0, R29, PT ;  /* 0x0000001d0000720c */ /* 0x000fda0003f26270 */
[----:B------:R-:W-:Y:S05]  /*13280*/  @P1 BRA `(.L_x_1387) ;  /* 0x0000000000201947 */ /* 0x000fea0003800000 */
[----:B0-----:R-:W-:-:S05]  /*13290*/  LEA R2, P1, R32, R14, 0x1 ;  /* 0x0000000e20027211 */ /* 0x001fca00078208ff */
[----:B------:R-:W-:-:S05]  /*132a0*/  IMAD.X R3, RZ, RZ, R4, P1 ;  /* 0x000000ffff037224 */ /* 0x000fca00008e0604 */
[----:B------:R-:W-:Y:S01]  /*132b0*/  @!PT LDS RZ, [RZ] ;  /* 0x00000000fffff984 */ /* 0x000fe20000000800 */
[----:B------:R-:W-:Y:S01]  /*132c0*/  @!PT LDS RZ, [RZ] ;  /* 0x00000000fffff984 */ /* 0x000fe20000000800 */
[----:B------:R-:W-:Y:S01]  /*132d0*/  @!PT LDS RZ, [RZ] ;  /* 0x00000000fffff984 */ /* 0x000fe20000000800 */
[----:B------:R1:W-:Y:S04]  /*132e0*/  LDGSTS.E.BYPASS.LTC128B.128 [R37+0x15c00], desc[UR36][R2.64], !P3 ;  /* 0x15c0000002257fae */ /* 0x0003e8000d901d64 */
[----:B------:R1:W-:Y:S04]  /*132f0*/  LDGSTS.E.BYPASS.LTC128B.128 [R37+0x19c00], desc[UR36][R2.64+0x80], !P2 ;  /* 0x19c0008002257fae */ /* 0x0003e8000d101d64 */
[----:B------:R1:W-:Y:S02]  /*13300*/  LDGSTS.E.BYPASS.LTC128B.128 [R37+0x1dc00], desc[UR36][R2.64+0x100], !P0 ;  /* 0x1dc0010002257fae */ /* 0x0003e4000c101d64 */
.L_x_1387:
[----:B------:R-:W-:Y:S05]  /*13310*/  BSYNC B0 ;  /* 0x0000000000007941 */ /* 0x000fea0003800000 */
.L_x_1386:
[----:B------:R-:W-:Y:S01]  /*13320*/  NOP ;  /* 0x0000000000007918 */ /* 0x000fe20000000000 */
[----:B------:R-:W-:-:S13]  /*13330*/  PLOP3.LUT P0, PT, PT, PT, PT, 0x80, 0x0 ;  /* 0x000000000000781c */ /* 0x000fda0003f0f070 */
.L_x_1388:
[----:B------:R-:W-:Y:S02]  /*13340*/  PLOP3.LUT P1, PT, P1, P0, PT, 0xa2, 0x0 ;  /* 0x000000000000781c */ /* 0x000fe40000f21472 */
[----:B------:R-:W-:-:S08]  /*13350*/  @P0 R2UR P1, UR4, R17 ;  /* 0x00000000110402ca */ /* 0x000fd00000020000 */
[----:B------:R-:W-:-:S05]  /*13360*/  @P0 PLOP3.LUT P0, PT, P1, PT, PT, 0x80, 0x0 ;  /* 0x000000000000081c */ /* 0x000fca0000f0f070 */
[----:B------:R-:W-:Y:S01]  /*13370*/  @!P1 SYNCS.ARRIVE.TRANS64.RED.A0T1 RZ, [UR4+0x30800], RZ ;  /* 0x030800ffffff99a7 */ /* 0x000fe20008200404 */
[----:B------:R-:W-:Y:S07]  /*13380*/  @!P1 ARRIVES.LDGSTSBAR.64.TRANSCNT [UR4+0x30800] ;  /* 0x03080000ff0099b0 */ /* 0x000fee0008000a84 */
[----:B------:R-:W-:Y:S05]  /*13390*/  @P0 BRA.U.ANY `(.L_x_1388) ;  /* 0xfffffffd00e80947 */ /* 0x000fea000393ffff */
[----:B01----:R-:W2:Y:S04]  /*133a0*/  LDL.LU R3, [R1+0x24] ;  /* 0x0000240001037983 */ /* 0x003ea80000300800 */
[----:B------:R-:W3:Y:S01]  /*133b0*/  LDL.LU R2, [R1+0x20] ;  /* 0x0000200001027983 */ /* 0x000ee20000300800 */
[----:B--2---:R-:W-:Y:S02]  /*133c0*/  VIADD R3, R3, 0x1 ;  /* 0x0000000103037836 */ /* 0x004fe40000000000 */
[----:B---3--:R-:W-:-:S03]  /*133d0*/  VIADD R6, R2, 0xfffffffe ;  /* 0xfffffffe02067836 */ /* 0x008fc60000000000 */
        /* <DEDUP_REMOVED lines=10> */
.L_x_1477:
[----:B------:R-:W-:Y:S05]  /*13480*/  BSYNC B0 ;  /* 0x0000000000007941 */ /* 0x000fea0003800000 */
.L_x_1389:
[----:B------:R-:W2:Y:S01]  /*13490*/  LDL R2, [R1+0x8] ;  /* 0x0000080001027983 */ /* 0x000ea20000100800 */
[----:B------:R-:W-:Y:S01]  /*134a0*/  BSSY B0, `(.L_x_1391) ;  /* 0x000010d000007945 */ /* 0x000fe20003800000 */
[----:B--2---:R-:W-:-:S13]  /*134b0*/  ISETP.GE.AND P0, PT, R6, R2, PT ;  /* 0x000000020600720c */ /* 0x004fda0003f06270 */
[----:B------:R-:W-:Y:S05]  /*134c0*/  @!P0 BRA `(.L_x_1392) ;  /* 0x0000001000288947 */ /* 0x000fea0003800000 */
[----:B------:R-:W-:Y:S01]  /*134d0*/  ULDC UR4, c[0x0][0x2f4] ;  /* 0x0000bd0000047ab9 */ /* 0x000fe20000000800 */
[----:B------:R-:W-:Y:S01]  /*134e0*/  IMAD.MOV.U32 R10, RZ, RZ, R23 ;  /* 0x000000ffff0a7224 */ /* 0x000fe200078e0017 */
[----:B------:R-:W-:Y:S01]  /*134f0*/  ISETP.GE.AND P3, PT, R32, UR4, PT ;  /* 0x0000000420007c0c */ /* 0x000fe2000bf66270 */
[----:B------:R-:W-:Y:S01]  /*13500*/  IMAD.MOV.U32 R20, RZ, RZ, R28 ;  /* 0x000000ffff147224 */ /* 0x000fe200078e001c */
[----:B------:R-:W-:Y:S01]  /*13510*/  ISETP.GE.AND P2, PT, R34, UR4, PT ;  /* 0x0000000422007c0c */ /* 0x000fe2000bf46270 */
[----:B------:R-:W-:Y:S01]  /*13520*/  IMAD.MOV.U32 R29, RZ, RZ, R22 ;  /* 0x000000ffff1d7224 */ /* 0x000fe200078e0016 */
[----:B------:R-:W-:-:S13]  /*13530*/  ISETP.GE.AND P1, PT, R33, UR4, PT ;  /* 0x0000000421007c0c */ /* 0x000fda000bf26270 */
.L_x_1405:
[----:B------:R-:W2:Y:S01]  /*13540*/  LDL R4, [R1+0x4] ;  /* 0x0000040001047983 */ /* 0x000ea20000100800 */
[----:B0-----:R-:W0:Y:S03]  /*13550*/  LDC R0, c[0x0][0x430] ;  /* 0x00010c00ff007b82 */ /* 0x001e260000000800 */
[----:B------:R-:W3:Y:S01]  /*13560*/  LDL R7, [R1+0xc] ;  /* 0x00000c0001077983 */ /* 0x000ee20000100800 */
[----:B------:R-:W1:Y:S03]  /*13570*/  S2R R2, SR_TID.X ;  /* 0x0000000000027919 */ /* 0x000e660000002100 */
[----:B------:R-:W4:Y:S01]  /*13580*/  LDL R8, [R1+0x28] ;  /* 0x0000280001087983 */ /* 0x000f220000100800 */
[----:B0-----:R-:W-:Y:S02]  /*13590*/  ISETP.NE.AND P0, PT, R0, 0x1, PT ;  /* 0x000000010000780c */ /* 0x001fe40003f05270 */
[----:B------:R-:W0:Y:S11]  /*135a0*/  S2R R0, SR_TID.X ;  /* 0x0000000000007919 */ /* 0x000e360000002100 */
[----:B------:R-:W2:Y:S01]  /*135b0*/  @P0 LDC R3, c[0x0][0x438] ;  /* 0x00010e00ff030b82 */ /* 0x000ea20000000800 */
[----:B-1----:R-:W-:-:S04]  /*135c0*/  LOP3.LUT R2, R2, 0x7f, RZ, 0xc0, !PT ;  /* 0x0000007f02027812 */ /* 0x002fc800078ec0ff */
[----:B------:R-:W-:Y:S01]  /*135d0*/  SHF.R.U32.HI R2, RZ, 0x3, R2 ;  /* 0x00000003ff027819 */ /* 0x000fe20000011602 */
[----:B0-----:R-:W-:-:S05]  /*135e0*/  IMAD.SHL.U32 R0, R0, 0x10, RZ ;  /* 0x0000001000007824 */ /* 0x001fca00078e00ff */
[----:B------:R-:W-:Y:S02]  /*135f0*/  LOP3.LUT R0, R2, 0x70, R0, 0xf8, !PT ;  /* 0x0000007002007812 */ /* 0x000fe400078ef800 */
[----:B------:R-:W0:Y:S02]  /*13600*/  @P0 LDC R2, c[0x0][0x434] ;  /* 0x00010d00ff020b82 */ /* 0x000e240000000800 */
[----:B------:R-:W-:Y:S01]  /*13610*/  ISETP.GT.U32.AND P5, PT, R0, 0x5f, PT ;  /* 0x0000005f0000780c */ /* 0x000fe20003fa4070 */
[----:B------:R-:W-:Y:S05]  /*13620*/  YIELD ;  /* 0x0000000000007946 */ /* 0x000fea0003800000 */
[----:B------:R-:W-:Y:S01]  /*13630*/  ULDC UR4, c[0x0][0x430] ;  /* 0x00010c0000047ab9 */ /* 0x000fe20000000800 */
[----:B--2---:R-:W-:-:S06]  /*13640*/  IMAD R9, R6, 0x60, R4 ;  /* 0x0000006006097824 */ /* 0x004fcc00078e0204 */
[----:B------:R-:W1:Y:S01]  /*13650*/  @!P5 LDC.64 R4, c[0x0][0x428] ;  /* 0x00010a00ff04db82 */ /* 0x000e620000000a00 */
[----:B------:R-:W-:-:S04]  /*13660*/  IMAD.IADD R9, R0, 0x1, R9 ;  /* 0x0000000100097824 */ /* 0x000fc800078e0209 */
[----:B0-----:R-:W-:-:S04]  /*13670*/  @P0 IMAD.HI.U32 R2, R9, R2, RZ ;  /* 0x0000000209020227 */ /* 0x001fc800078e00ff */
[----:B------:R-:W-:Y:S01]  /*13680*/  IMAD.MOV.U32 R0, RZ, RZ, R9 ;  /* 0x000000ffff007224 */ /* 0x000fe200078e0009 */
[----:B------:R-:W-:-:S04]  /*13690*/  @P0 SHF.R.U32.HI R0, RZ, R3, R2 ;  /* 0x00000003ff000219 */ /* 0x000fc80000011602 */
[--C-:B------:R-:W-:Y:S01]  /*136a0*/  @!P5 SHF.R.S32.HI R3, RZ, 0x1f, R0.reuse ;  /* 0x0000001fff03d819 */ /* 0x100fe20000011400 */
[----:B------:R-:W-:-:S04]  /*136b0*/  @!P5 IMAD.MOV.U32 R2, RZ, RZ, R0 ;  /* 0x000000ffff02d224 */ /* 0x000fc800078e0000 */
[----:B-1----:R-:W-:-:S04]  /*136c0*/  @!P5 IMAD.WIDE.U32 R2, R31, R4, R2 ;  /* 0x000000041f02d225 */ /* 0x002fc800078e0002 */
[----:B---3--:R-:W-:-:S04]  /*136d0*/  @!P5 IMAD R4, R7, R4, RZ ;  /* 0x000000040704d224 */ /* 0x008fc800078e02ff */
[----:B------:R-:W-:Y:S02]  /*136e0*/  @!P5 IMAD R7, R31, R5, R4 ;  /* 0x000000051f07d224 */ /* 0x000fe400078e0204 */
[----:B------:R-:W0:Y:S01]  /*136f0*/  @!P5 LDC.64 R4, c[0x0][0x418] ;  /* 0x00010600ff04db82 */ /* 0x000e220000000a00 */
[----:B------:R-:W-:Y:S02]  /*13700*/  IMAD.MOV R0, RZ, RZ, -R0 ;  /* 0x000000ffff007224 */ /* 0x000fe400078e0a00 */
[----:B------:R-:W-:Y:S02]  /*13710*/  @!P5 IMAD.IADD R3, R7, 0x1, R3 ;  /* 0x000000010703d824 */ /* 0x000fe400078e0203 */
[----:B------:R-:W-:Y:S02]  /*13720*/  IMAD R9, R0, UR4, R9 ;  /* 0x0000000400097c24 */ /* 0x000fe4000f8e0209 */
[----:B------:R-:W-:Y:S01]  /*13730*/  IMAD.MOV.U32 R0, RZ, RZ, RZ ;  /* 0x000000ffff007224 */ /* 0x000fe200078e00ff */
[----:B0-----:R-:W-:-:S04]  /*13740*/  @!P5 LEA R4, P0, R2, R4, 0x2 ;  /* 0x000000040204d211 */ /* 0x001fc800078010ff */
[----:B------:R-:W-:-:S05]  /*13750*/  @!P5 LEA.HI.X R5, R2, R5, R3, 0x2, P0 ;  /* 0x000000050205d211 */ /* 0x000fca00000f1403 */
[----:B------:R0:W5:Y:S01]  /*13760*/  @!P5 LDG.E R0, desc[UR36][R4.64] ;  /* 0x000000240400d981 */ /* 0x000162000c1e1900 */
[----:B----4-:R-:W-:Y:S01]  /*13770*/  ISETP.NE.AND P4, PT, R8, 0x3, PT ;  /* 0x000000030800780c */ /* 0x010fe20003f85270 */
[----:B------:R-:W-:-:S05]  /*13780*/  VIADD R23, R10, 0x1 ;  /* 0x000000010a177836 */ /* 0x000fca0000000000 */
[----:B------:R-:W-:-:S04]  /*13790*/  ISETP.NE.AND P0, PT, R23, 0x2, PT ;  /* 0x000000021700780c */ /* 0x000fc80003f05270 */
[----:B------:R-:W-:Y:S01]  /*137a0*/  SEL R28, RZ, 0x1, P0 ;  /* 0x00000001ff1c7807 */ /* 0x000fe20000000000 */
[----:B------:R-:W-:Y:S01]  /*137b0*/  IMAD.MOV.U32 R22, RZ, RZ, R6 ;  /* 0x000000ffff167224 */ /* 0x000fe200078e0006 */
[----:B------:R-:W-:Y:S02]  /*137c0*/  SEL R23, R23, RZ, P0 ;  /* 0x000000ff17177207 */ /* 0x000fe40000000000 */
[----:B------:R-:W-:Y:S01]  /*137d0*/  LOP3.LUT R28, R20, R28, RZ, 0x3c, !PT ;  /* 0x0000001c141c7212 */ /* 0x000fe200078e3cff */
[----:B0-----:R-:W-:Y:S06]  /*137e0*/  @!P4 BRA `(.L_x_1393) ;  /* 0x000000000004c947 */ /* 0x001fec0003800000 */
[----:B------:R-:W-:Y:S01]  /*137f0*/  BPT.TRAP 0x1 ;  /* 0x000000040000795c */ /* 0x000fe20000300000 */
.L_x_1393:
[----:B------:R-:W-:Y:S01]  /*13800*/  IMAD R7, R23, 0x8, R17 ;  /* 0x0000000817077824 */ /* 0x000fe200078e0211 */
[----:B------:R-:W-:Y:S01]  /*13810*/  SHF.L.U32 R2, R28, 0x1f, RZ ;  /* 0x0000001f1c027819 */ /* 0x000fe200000006ff */
[----:B------:R-:W-:Y:S03]  /*13820*/  BSSY B1, `(.L_x_1394) ;  /* 0x0000003000017945 */ /* 0x000fe60003800000 */
[----:B------:R-:W0:Y:S02]  /*13830*/  SYNCS.PHASECHK.TRANS64.TRYWAIT P0, [R7+URZ+0x30840], R2 ;  /* 0x03084002070075a7 */ /* 0x000e24000800017f */
[----:B0-----:R-:W-:Y:S05]  /*13840*/  @!P0 BRA `(.L_x_1395) ;  /* 0x0000003c00448947 */ /* 0x001fea0003800000 */
.L_x_1478:
[----:B------:R-:W-:Y:S05]  /*13850*/  BSYNC B1 ;  /* 0x0000000000017941 */ /* 0x000fea0003800000 */
.L_x_1394:
        /* <DEDUP_REMOVED lines=65> */
.L_x_1492:
        /* <DEDUP_REMOVED lines=11> */
.L_x_1397:
        /* <DEDUP_REMOVED lines=11> */
.L_x_1398:
[----:B------:R1:W-:Y:S01]  /*13dd0*/  SYNCS.ARRIVE.TRANS64.A1T0 RZ, [R7+URZ+0x30830], RZ ;  /* 0x030830ff07ff79a7 */ /* 0x0003e2000810003f */
[----:B------:R-:W-:Y:S05]  /*13de0*/  @!P5 BRA `(.L_x_1399) ;  /* 0x000000000004d947 */ /* 0x000fea0003800000 */
[----:B------:R-:W-:Y:S01]  /*13df0*/  BPT.TRAP 0x1 ;  /* 0x000000040000795c */ /* 0x000fe20000300000 */
.L_x_1399:
[----:B------:R-:W-:Y:S01]  /*13e00*/  SHF.L.U32 R2, R20, 0x1f, RZ ;  /* 0x0000001f14027819 */ /* 0x000fe200000006ff */
[----:B0-----:R-:W-:Y:S01]  /*13e10*/  IMAD R6, R10, 0x8, R17 ;  /* 0x000000080a067824 */ /* 0x001fe200078e0211 */
[----:B------:R-:W-:Y:S03]  /*13e20*/  BSSY B1, `(.L_x_1400) ;  /* 0x0000003000017945 */ /* 0x000fe60003800000 */
[----:B------:R-:W0:Y:S02]  /*13e30*/  SYNCS.PHASECHK.TRANS64.TRYWAIT P0, [R6+URZ+0x30860], R2 ;  /* 0x03086002060075a7 */ /* 0x000e24000800017f */
[----:B0-----:R-:W-:Y:S05]  /*13e40*/  @!P0 BRA `(.L_x_1401) ;  /* 0x0000003c00b88947 */ /* 0x001fea0003800000 */
.L_x_1493:
[----:B------:R-:W-:Y:S05]  /*13e50*/  BSYNC B1 ;  /* 0x0000000000017941 */ /* 0x000fea0003800000 */
.L_x_1400:
[----:B------:R-:W1:Y:S01]  /*13e60*/  LDL R5, [R1] ;  /* 0x0000000001057983 */ /* 0x000e620000100800 */
        /* <DEDUP_REMOVED lines=10> */
[----:B------:R-:W1:Y:S01]  /*13f10*/  SHFL.IDX PT, R3, R19, RZ, 0x181f ;  /* 0x00181fff13037589 */ /* 0x000e6200000e0000 */
[----:B0-----:R-:W-:-:S05]  /*13f20*/  IADD3 R2, P0, R2, R4, RZ ;  /* 0x0000000402027210 */ /* 0x001fca0007f1e0ff */
[----:B-1----:R-:W-:Y:S01]  /*13f30*/  IMAD.X R3, RZ, RZ, R3, P0 ;  /* 0x000000ffff037224 */ /* 0x002fe200000e0603 */
[----:B------:R-:W-:-:S13]  /*13f40*/  ISETP.LT.OR P0, PT, R7, 0x1, P3 ;  /* 0x000000010700780c */ /* 0x000fda0001f01670 */
[----:B------:R-:W-:Y:S01]  /*13f50*/  @!PT LDS RZ, [RZ] ;  /* 0x00000000fffff984 */ /* 0x000fe20000000800 */
        /* <DEDUP_REMOVED lines=46> */
[----:B0-2---:R0:W1:Y:S02]  /*14240*/  SHFL.IDX PT, R2, R18, 0x5, 0x181f ;  /* 0x00b81f0012027f89 */ /* 0x00506400000e0000 */
.L_x_1507:
[----:B-1----:R-:W-:Y:S01]  /*14250*/  IADD3 R2, P0, R2, R4, RZ ;  /* 0x0000000402027210 */ /* 0x002fe20007f1e0ff */
        /* <DEDUP_REMOVED lines=13> */
[----:B-1----:R-:W-:Y:S01]  /*14330*/  IMAD.WIDE.U32 R2, R9, UR4, RZ ;  /* 0x0000000409027c25 */ /* 0x002fe2000f8e00ff */
        /* <DEDUP_REMOVED lines=13> */
[----:B0-----:R-:W-:-:S04]  /*14410*/  LEA R18, P0, R2, UR4, 0x1 ;  /* 0x0000000402127c11 */ /* 0x001fc8000f8008ff */
[----:B------:R-:W-:Y:S02]  /*14420*/  LEA.HI.X R19, R2, UR5, R3, 0x1, P0 ;  /* 0x0000000502137c11 */ /* 0x000fe400080f0c03 */
[----:B------:R-:W-:-:S13]  /*14430*/  PLOP3.LUT P0, PT, PT, PT, PT, 0x80, 0x0 ;  /* 0x000000000000781c */ /* 0x000fda0003f0f070 */
.L_x_1403:
        /* <DEDUP_REMOVED lines=11> */
.L_x_1404:
[----:B------:R-:W2:Y:S01]  /*144f0*/  LDL R0, [R1+0x8] ;  /* 0x0000080001007983 */ /* 0x000ea20000100800 */
[----:B------:R0:W-:Y:S01]  /*14500*/  SYNCS.ARRIVE.TRANS64.A1T0 RZ, [R6+URZ+0x30850], RZ ;  /* 0x030850ff06ff79a7 */ /* 0x0001e2000810003f */
[----:B------:R-:W-:Y:S02]  /*14510*/  IMAD.MOV.U32 R10, RZ, RZ, R23 ;  /* 0x000000ffff0a7224 */ /* 0x000fe400078e0017 */
[----:B------:R-:W-:Y:S02]  /*14520*/  IMAD.MOV.U32 R20, RZ, RZ, R28 ;  /* 0x000000ffff147224 */ /* 0x000fe400078e001c */
[----:B------:R-:W-:Y:S02]  /*14530*/  IMAD.MOV.U32 R29, RZ, RZ, R22 ;  /* 0x000000ffff1d7224 */ /* 0x000fe400078e0016 */
[C---:B0-----:R-:W-:Y:S01]  /*14540*/  VIADD R6, R22.reuse, 0xffffffff ;  /* 0xffffffff16067836 */ /* 0x041fe20000000000 */
[----:B--2---:R-:W-:-:S13]  /*14550*/  ISETP.GT.AND P0, PT, R22, R0, PT ;  /* 0x000000001600720c */ /* 0x004fda0003f04270 */
[----:B------:R-:W-:Y:S05]  /*14560*/  @P0 BRA `(.L_x_1405) ;  /* 0xffffffec00f40947 */ /* 0x000fea000383ffff */
.L_x_1392:
[----:B------:R-:W-:Y:S05]  /*14570*/  BSYNC B0 ;  /* 0x0000000000007941 */ /* 0x000fea0003800000 */
.L_x_1391:
        /* <DEDUP_REMOVED lines=16> */
[----:B0-----:R-:W-:-:S07]  /*14680*/  IADD3 R24, R0, UR38, R7 ;  /* 0x0000002600187c10 */ /* 0x001fce000fffe007 */
.L_x_1407:
[----:B------:R-:W-:Y:S05]  /*14690*/  BSYNC B0 ;  /* 0x0000000000007941 */ /* 0x000fea0003800000 */
.L_x_1406:
[----:B------:R-:W2:Y:S02]  /*146a0*/  LDL R0, [R1+0x28] ;  /* 0x0000280001007983 */ /* 0x000ea40000100800 */
[----:B--2---:R-:W-:-:S13]  /*146b0*/  ISETP.NE.AND P0, PT, R0, 0x3, PT ;  /* 0x000000030000780c */ /* 0x004fda0003f05270 */
[----:B------:R-:W-:Y:S05]  /*146c0*/  @!P0 BRA `(.L_x_1408) ;  /* 0x0000000000048947 */ /* 0x000fea0003800000 */
[----:B------:R-:W-:Y:S01]  /*146d0*/  BPT.TRAP 0x1 ;  /* 0x000000040000795c */ /* 0x000fe20000300000 */
.L_x_1408:
[----:B------:R-:W2:Y:S01]  /*146e0*/  LDL.LU R2, [R1] ;  /* 0x0000000001027983 */ /* 0x000ea20000300800 */
[----:B------:R-:W-:Y:S01]  /*146f0*/  IMAD R0, R23, 0x8, R17 ;  /* 0x0000000817007824 */ /* 0x000fe200078e0211 */
[----:B------:R-:W-:Y:S01]  /*14700*/  SHF.L.U32 R3, R28, 0x1f, RZ ;  /* 0x0000001f1c037819 */ /* 0x000fe200000006ff */
[----:B------:R-:W-:Y:S03]  /*14710*/  BSSY B0, `(.L_x_1409) ;  /* 0x0000004000007945 */ /* 0x000fe60003800000 */
[----:B------:R-:W0:Y:S01]  /*14720*/  SYNCS.PHASECHK.TRANS64.TRYWAIT P0, [R0+URZ+0x30860], R3 ;  /* 0x03086003000075a7 */ /* 0x000e22000800017f */
[----:B--2---:R-:W-:Y:S01]  /*14730*/  IMAD R6, R22, -0x60, R2 ;  /* 0xffffffa016067824 */ /* 0x004fe200078e0202 */
[----:B0-----:R-:W-:Y:S06]  /*14740*/  @!P0 BRA `(.L_x_1410) ;  /* 0x0000003c00a08947 */ /* 0x001fec0003800000 */
.L_x_1508:
[----:B------:R-:W-:Y:S05]  /*14750*/  BSYNC B0 ;  /* 0x0000000000007941 */ /* 0x000fea0003800000 */
.L_x_1409:
[----:B------:R-:W1:Y:S01]  /*14760*/  S2R R2, SR_TID.X ;  /* 0x0000000000027919 */ /* 0x000e620000002100 */
[----:B------:R-:W-:Y:S01]  /*14770*/  UMOV UR4, 0xffffffff ;  /* 0xffffffff00047882 */ /* 0x000fe20000000000 */
[----:B------:R-:W-:Y:S01]  /*14780*/  IMAD R4, R23, 0x4800, R36 ;  /* 0x0000480017047824 */ /* 0x000fe200078e0224 */
[----:B-1----:R-:W-:-:S04]  /*14790*/  LOP3.LUT R2, R2, 0x7f, RZ, 0xc0, !PT ;  /* 0x0000007f02027812 */ /* 0x002fc800078ec0ff */
[----:B------:R-:W-:-:S05]  /*147a0*/  SHF.R.U32.HI R2, RZ, 0x3, R2 ;  /* 0x00000003ff027819 */ /* 0x000fca0000011602 */
[----:B------:R-:W-:Y:S01]  /*147b0*/  IMAD.IADD R6, R6, 0x1, -R2 ;  /* 0x0000000106067824 */ /* 0x000fe200078e0a02 */
[----:B------:R-:W-:Y:S06]  /*147c0*/  BRA.DIV UR4, `(.L_x_1411) ;  /* 0x0000003e04947947 */ /* 0x000fec000b800000 */
[----:B------:R-:W1:Y:S01]  /*147d0*/  SHFL.IDX PT, R14, R18, RZ, 0x181f ;  /* 0x00181fff120e7589 */ /* 0x000e6200000e0000 */
[----:B------:R-:W-:Y:S01]  /*147e0*/  ULDC UR4, c[0x0][0x2f4] ;  /* 0x0000bd0000047ab9 */ /* 0x000fe20000000800 */
[C---:B------:R-:W-:Y:S01]  /*147f0*/  IMAD.SHL.U32 R5, R32.reuse, 0x2, RZ ;  /* 0x0000000220057824 */ /* 0x040fe200078e00ff */
[----:B------:R-:W-:Y:S01]  /*14800*/  ISETP.GE.AND P2, PT, R32, UR4, PT ;  /* 0x0000000420007c0c */ /* 0x000fe2000bf46270 */
[----:B0-----:R-:W0:Y:S01]  /*14810*/  SHFL.IDX PT, R3, R19, RZ, 0x181f ;  /* 0x00181fff13037589 */ /* 0x001e2200000e0000 */
[----:B------:R-:W-:Y:S01]  /*14820*/  IMAD R4, R4, 0x2, R17 ;  /* 0x0000000204047824 */ /* 0x000fe200078e0211 */
[----:B------:R-:W-:Y:S02]  /*14830*/  ISETP.GE.AND P1, PT, R34, UR4, PT ;  /* 0x0000000422007c0c */ /* 0x000fe4000bf26270 */
[C---:B------:R-:W-:Y:S01]  /*14840*/  ISETP.LT.OR P4, PT, R6.reuse, 0x1, P2 ;  /* 0x000000010600780c */ /* 0x040fe20001781670 */
[----:B------:R-:W-:Y:S01]  /*14850*/  SHFL.IDX PT, R7, R19, 0x1, 0x181f ;  /* 0x00381f0013077f89 */ /* 0x000fe200000e0000 */
[----:B------:R-:W-:-:S02]  /*14860*/  ISETP.LT.OR P3, PT, R6, 0x1, P1 ;  /* 0x000000010600780c */ /* 0x000fc40000f61670 */
        /* <DEDUP_REMOVED lines=48> */
.L_x_1522:
[C---:B------:R-:W-:Y:S02]  /*14b70*/  ISETP.LT.OR P2, PT, R6.reuse, 0x51, P2 ;  /* 0x000000510600780c */ /* 0x040fe40001741670 */
[C---:B------:R-:W-:Y:S02]  /*14b80*/  ISETP.LT.OR P1, PT, R6.reuse, 0x51, P1 ;  /* 0x000000510600780c */ /* 0x040fe40000f21670 */
[----:B------:R-:W-:Y:S02]  /*14b90*/  ISETP.LT.OR P0, PT, R6, 0x51, P0 ;  /* 0x000000510600780c */ /* 0x000fe40000701670 */
[----:B0--3--:R-:W-:-:S05]  /*14ba0*/  IADD3 R2, P3, R14, R5, RZ ;  /* 0x000000050e027210 */ /* 0x009fca0007f7e0ff */
[----:B------:R-:W-:-:S05]  /*14bb0*/  IMAD.X R3, RZ, RZ, R19, P3 ;  /* 0x000000ffff037224 */ /* 0x000fca00018e0613 */
        /* <DEDUP_REMOVED lines=8> */
.L_x_1412:
[----:B------:R-:W-:Y:S02]  /*14c40*/  PLOP3.LUT P1, PT, P1, P0, PT, 0xa2, 0x0 ;  /* 0x000000000000781c */ /* 0x000fe40000f21472 */
[----:B------:R-:W-:-:S08]  /*14c50*/  @P0 R2UR P1, UR4, R0 ;  /* 0x00000000000402ca */ /* 0x000fd00000020000 */
[----:B------:R-:W-:-:S05]  /*14c60*/  @P0 PLOP3.LUT P0, PT, P1, PT, PT, 0x80, 0x0 ;  /* 0x000000000000081c */ /* 0x000fca0000f0f070 */
[----:B------:R-:W-:Y:S01]  /*14c70*/  @!P1 SYNCS.ARRIVE.TRANS64.RED.A0T1 RZ, [UR4+0x30850], RZ ;  /* 0x030850ffffff99a7 */ /* 0x000fe20008200404 */
[----:B------:R-:W-:Y:S07]  /*14c80*/  @!P1 ARRIVES.LDGSTSBAR.64.TRANSCNT [UR4+0x30850] ;  /* 0x03085000ff0099b0 */ /* 0x000fee0008000a84 */
[----:B------:R-:W-:Y:S05]  /*14c90*/  @P0 BRA.U.ANY `(.L_x_1412) ;  /* 0xfffffffd00e80947 */ /* 0x000fea000393ffff */
[----:B------:R-:W-:Y:S01]  /*14ca0*/  NOP ;  /* 0x0000000000007918 */ /* 0x000fe20000000000 */
[----:B0-----:R-:W2:Y:S02]  /*14cb0*/  LDL R2, [R1+0x28] ;  /* 0x0000280001027983 */ /* 0x001ea40000100800 */
[----:B--2---:R-:W-:-:S13]  /*14cc0*/  ISETP.NE.AND P2, PT, R2, 0x3, PT ;  /* 0x000000030200780c */ /* 0x004fda0003f45270 */
[----:B------:R-:W-:Y:S05]  /*14cd0*/  @!P2 BRA `(.L_x_1413) ;  /* 0x000000000004a947 */ /* 0x000fea0003800000 */
[----:B------:R-:W-:Y:S01]  /*14ce0*/  BPT.TRAP 0x1 ;  /* 0x000000040000795c */ /* 0x000fe20000300000 */
.L_x_1413:
[----:B------:R0:W-:Y:S01]  /*14cf0*/  SYNCS.ARRIVE.TRANS64.A1T0 RZ, [R0+URZ+0x30850], RZ ;  /* 0x030850ff00ff79a7 */ /* 0x0001e2000810003f */
[----:B------:R-:W-:-:S05]  /*14d00*/  VIADD R23, R23, 0x1 ;  /* 0x0000000117177836 */ /* 0x000fca0000000000 */
[----:B------:R-:W-:-:S04]  /*14d10*/  ISETP.NE.AND P0, PT, R23, 0x2, PT ;  /* 0x000000021700780c */ /* 0x000fc80003f05270 */
[----:B------:R-:W-:Y:S02]  /*14d20*/  SEL R3, RZ, 0x1, P0 ;  /* 0x00000001ff037807 */ /* 0x000fe40000000000 */
[----:B------:R-:W-:Y:S02]  /*14d30*/  SEL R23, R23, RZ, P0 ;  /* 0x000000ff17177207 */ /* 0x000fe40000000000 */
[----:B0-----:R-:W-:-:S07]  /*14d40*/  LOP3.LUT R28, R28, R3, RZ, 0x3c, !PT ;  /* 0x000000031c1c7212 */ /* 0x001fce00078e3cff */
.L_x_1370:
[----:B------:R-:W-:Y:S05]  /*14d50*/  BSYNC B7 ;  /* 0x0000000000077941 */ /* 0x000fea0003800000 */
.L_x_1368:
        /* <DEDUP_REMOVED lines=11> */
.L_x_1414:
        /* <DEDUP_REMOVED lines=11> */
[----:B------:R-:W-:Y:S01]  /*14ec0*/  IMAD.MOV.U32 R5, RZ, RZ, RZ ;  /* 0x000000ffff057224 */ /* 0x000fe200078e00ff */
[C---:B------:R-:W-:Y:S02]  /*14ed0*/  ISETP.GE.U32.AND P2, PT, R8.reuse, 0x2, PT ;  /* 0x000000020800780c */ /* 0x040fe40003f46070 */
[C---:B------:R-:W-:Y:S01]  /*14ee0*/  ISETP.GE.U32.AND P3, PT, R8.reuse, 0x4, PT ;  /* 0x000000040800780c */ /* 0x040fe20003f66070 */
[----:B------:R-:W-:Y:S01]  /*14ef0*/  SHFL.IDX PT, R0, R24, RZ, 0x1f ;  /* 0x00001fff18007589 */ /* 0x000fe200000e0000 */
[C---:B------:R-:W-:Y:S02]  /*14f00*/  ISETP.GE.U32.AND P4, PT, R8.reuse, 0x8, PT ;  /* 0x000000080800780c */ /* 0x040fe40003f86070 */
[C---:B------:R-:W-:Y:S01]  /*14f10*/  ISETP.GE.U32.AND P5, PT, R8.reuse, 0x10, PT ;  /* 0x000000100800780c */ /* 0x040fe20003fa6070 */
[----:B------:R-:W-:Y:S01]  /*14f20*/  SHFL.IDX PT, R4, R24, 0x1, 0x1f ;  /* 0x00201f0018047f89 */ /* 0x000fe200000e0000 */
[----:B--2---:R-:W-:Y:S01]  /*14f30*/  @!P1 IMAD.MOV.U32 R5, RZ, RZ, R2 ;  /* 0x000000ffff059224 */ /* 0x004fe200078e0002 */
[----:B------:R-:W-:-:S04]  /*14f40*/  ISETP.NE.AND P1, PT, R8, RZ, PT ;  /* 0x000000ff0800720c */ /* 0x000fc80003f25270 */
        /* <DEDUP_REMOVED lines=15> */
[----:B------:R1:W2:Y:S02]  /*15040*/  SHFL.IDX PT, R14, R6, 0x1f, 0x1f ;  /* 0x03e01f00060e7f89 */ /* 0x0002a400000e0000 */
.L_x_1532:
[----:B------:R-:W-:Y:S02]  /*15050*/  ULDC UR4, c[0x0][0xc38] ;  /* 0x00030e0000047ab9 */ /* 0x000fe40000000800 */
[----:B------:R-:W-:-:S04]  /*15060*/  IMAD.U32 R7, RZ, RZ, UR4 ;  /* 0x00000004ff077e24 */ /* 0x000fc8000f8e00ff */
[----:B--2---:R-:W-:-:S04]  /*15070*/  IMAD R14, R14, R7, RZ ;  /* 0x000000070e0e7224 */ /* 0x004fc800078e02ff */
[----:B------:R-:W-:-:S05]  /*15080*/  IMAD.IADD R9, R4, 0x1, R14 ;  /* 0x0000000104097824 */ /* 0x000fca00078e020e */
[----:B------:R-:W-:-:S13]  /*15090*/  ISETP.GT.AND P6, PT, R9, R0, PT ;  /* 0x000000000900720c */ /* 0x000fda0003fc4270 */
[----:B------:R-:W-:Y:S05]  /*150a0*/  @P6 BRA `(.L_x_1417) ;  /* 0x00000000009c6947 */ /* 0x000fea0003800000 */
.L_x_1422:
[----:B------:R-:W2:Y:S01]  /*150b0*/  LDC R2, c[0x0][0xc3c] ;  /* 0x00030f00ff027b82 */ /* 0x000ea20000000800 */
[----:B------:R-:W-:-:S05]  /*150c0*/  VIADD R27, R27, 0x1f ;  /* 0x0000001f1b1b7836 */ /* 0x000fca0000000000 */
[----:B--2---:R-:W-:-:S13]  /*150d0*/  ISETP.GE.AND P6, PT, R27, R2, PT ;  /* 0x000000021b00720c */ /* 0x004fda0003fc6270 */
[----:B------:R-:W-:Y:S05]  /*150e0*/  @P6 BRA `(.L_x_1418) ;  /* 0x0000000400d06947 */ /* 0x000fea0003800000 */
[----:B------:R-:W2:Y:S01]  /*150f0*/  S2R R3, SR_TID.X ;  /* 0x0000000000037919 */ /* 0x000ea20000002100 */
[----:B------:R-:W-:Y:S01]  /*15100*/  BSSY B0, `(.L_x_1419) ;  /* 0x0000009000007945 */ /* 0x000fe20003800000 */
[----:B------:R-:W-:Y:S01]  /*15110*/  IMAD.MOV.U32 R5, RZ, RZ, RZ ;  /* 0x000000ffff057224 */ /* 0x000fe200078e00ff */
[----:B--2---:R-:W-:-:S05]  /*15120*/  LOP3.LUT R3, R3, 0x1f, RZ, 0xc0, !PT ;  /* 0x0000001f03037812 */ /* 0x004fca00078ec0ff */
[----:B------:R-:W-:-:S05]  /*15130*/  IMAD.IADD R7, R27, 0x1, R3 ;  /* 0x000000011b077824 */ /* 0x000fca00078e0203 */
[----:B------:R-:W-:-:S13]  /*15140*/  ISETP.GE.OR P6, PT, R7, R2, !P0 ;  /* 0x000000020700720c */ /* 0x000fda00047c6670 */
[----:B------:R-:W-:Y:S05]  /*15150*/  @P6 BRA `(.L_x_1420) ;  /* 0x00000000000c6947 */ /* 0x000fea0003800000 */
[----:B------:R-:W2:Y:S02]  /*15160*/  LDC.64 R2, c[0x0][0xc80] ;  /* 0x00032000ff027b82 */ /* 0x000ea40000000a00 */
[----:B--2---:R-:W-:-:S05]  /*15170*/  IMAD.WIDE R2, R7, 0x4, R2 ;  /* 0x0000000407027825 */ /* 0x004fca00078e0202 */
[----:B------:R2:W5:Y:S02]  /*15180*/  LDG.E R5, desc[UR36][R2.64] ;  /* 0x0000002402057981 */ /* 0x000564000c1e1900 */
.L_x_1420:
[----:B------:R-:W-:Y:S05]  /*15190*/  BSYNC B0 ;  /* 0x0000000000007941 */ /* 0x000fea0003800000 */
.L_x_1419:
[----:B------:R-:W-:-:S03]  /*151a0*/  UMOV UR4, 0xffffffff ;  /* 0xffffffff00047882 */ /* 0x000fc60000000000 */
[----:B------:R-:W-:Y:S05]  /*151b0*/  BRA.DIV UR4, `(.L_x_1421) ;  /* 0x0000004204407947 */ /* 0x000fea000b800000 */
[----:B-----5:R-:W3:Y:S02]  /*151c0*/  SHFL.UP PT, R14, R5, 0x1, RZ ;  /* 0x04200000050e7989 */ /* 0x020ee400000e00ff */
[----:B---3--:R-:W-:-:S05]  /*151d0*/  SEL R14, R14, RZ, P1 ;  /* 0x000000ff0e0e7207 */ /* 0x008fca0000800000 */
[----:B------:R-:W-:-:S05]  /*151e0*/  IMAD.IADD R13, R5, 0x1, R14 ;  /* 0x00000001050d7824 */ /* 0x000fca00078e020e */
[----:B------:R-:W2:Y:S02]  /*151f0*/  SHFL.UP PT, R14, R13, 0x2, RZ ;  /* 0x044000000d0e7989 */ /* 0x000ea400000e00ff */
[----:B--2---:R-:W-:-:S05]  /*15200*/  SEL R2, R14, RZ, P2 ;  /* 0x000000ff0e027207 */ /* 0x004fca0001000000 */
        /* <DEDUP_REMOVED lines=9> */
[----:B-1----:R-:W-:-:S05]  /*152a0*/  IMAD.IADD R6, R4, 0x1, R7 ;  /* 0x0000000104067824 */ /* 0x002fca00078e0207 */
[----:B------:R1:W2:Y:S02]  /*152b0*/  SHFL.IDX PT, R14, R6, 0x1f, 0x1f ;  /* 0x03e01f00060e7f89 */ /* 0x0002a400000e0000 */
.L_x_1540:
[----:B------:R-:W-:Y:S02]  /*152c0*/  ULDC UR4, c[0x0][0xc38] ;  /* 0x00030e0000047ab9 */ /* 0x000fe40000000800 */
[----:B------:R-:W-:-:S04]  /*152d0*/  IMAD.U32 R7, RZ, RZ, UR4 ;  /* 0x00000004ff077e24 */ /* 0x000fc8000f8e00ff */
[----:B--2---:R-:W-:-:S04]  /*152e0*/  IMAD R14, R14, R7, RZ ;  /* 0x000000070e0e7224 */ /* 0x004fc800078e02ff */
[----:B------:R-:W-:-:S05]  /*152f0*/  IMAD.IADD R9, R14, 0x1, R9 ;  /* 0x000000010e097824 */ /* 0x000fca00078e0209 */
[----:B------:R-:W-:-:S13]  /*15300*/  ISETP.GT.AND P6, PT, R9, R0, PT ;  /* 0x000000000900720c */ /* 0x000fda0003fc4270 */
[----:B------:R-:W-:Y:S05]  /*15310*/  @!P6 BRA `(.L_x_1422) ;  /* 0xfffffffc0064e947 */ /* 0x000fea000383ffff */
.L_x_1417:
[----:B------:R-:W-:Y:S01]  /*15320*/  IMAD.IADD R24, R9, 0x1, -R14 ;  /* 0x0000000109187824 */ /* 0x000fe200078e0a0e */
[----:B------:R-:W-:-:S03]  /*15330*/  UMOV UR4, 0xffffffff ;  /* 0xffffffff00047882 */ /* 0x000fc60000000000 */
[----:B------:R-:W-:-:S05]  /*15340*/  IMAD R3, R6, R7, R24 ;  /* 0x0000000706037224 */ /* 0x000fca00078e0218 */
[----:B------:R-:W-:Y:S01]  /*15350*/  ISETP.GT.AND P6, PT, R3, R0, PT ;  /* 0x000000000300720c */ /* 0x000fe20003fc4270 */
[----:B------:R-:W-:-:S12]  /*15360*/  BRA.DIV UR4, `(.L_x_1423) ;  /* 0x0000004204907947 */ /* 0x000fd8000b800000 */
[----:B------:R-:W-:-:S04]  /*15370*/  VOTE.ANY R2, PT, !P6 ;  /* 0x0000000000027806 */ /* 0x000fc800070e0100 */
[----:B------:R-:W2:Y:S02]  /*15380*/  POPC R4, R2 ;  /* 0x0000000200047309 */ /* 0x000ea40000000000 */
[----:B--2---:R2:W3:Y:S02]  /*15390*/  SHFL.IDX PT, R5, R5, R4, 0x1f ;  /* 0x00001f0405057589 */ /* 0x0044e400000e0000 */
.L_x_1544:
[----:B------:R-:W-:Y:S01]  /*153a0*/  ISETP.NE.AND P0, PT, R2, RZ, PT ;  /* 0x000000ff0200720c */ /* 0x000fe20003f05270 */
[----:B------:R-:W-:-:S12]  /*153b0*/  IMAD.MOV.U32 R14, RZ, RZ, RZ ;  /* 0x000000ffff0e7224 */ /* 0x000fd800078e00ff */
[----:B------:R-:W-:Y:S05]  /*153c0*/  @!P0 BRA `(.L_x_1424) ;  /* 0x0000000000108947 */ /* 0x000fea0003800000 */
[----:B------:R-:W-:Y:S01]  /*153d0*/  UMOV UR4, 0xffffffff ;  /* 0xffffffff00047882 */ /* 0x000fe20000000000 */
[----:B------:R-:W-:Y:S02]  /*153e0*/  VIADD R12, R4, 0xffffffff ;  /* 0xffffffff040c7836 */ /* 0x000fe40000000000 */
[----:B------:R-:W-:Y:S05]  /*153f0*/  BRA.DIV UR4, `(.L_x_1425) ;  /* 0x0000004204b47947 */ /* 0x000fea000b800000 */
[----:B------:R4:W0:Y:S02]  /*15400*/  SHFL.IDX PT, R14, R6, R12, 0x1f ;  /* 0x00001f0c060e7589 */ /* 0x00082400000e0000 */
.L_x_1424:
[----:B------:R-:W5:Y:S01]  /*15410*/  LDC.64 R2, c[0x0][0xc90] ;  /* 0x00032400ff027b82 */ /* 0x000f620000000a00 */
[----:B------:R-:W-:-:S04]  /*15420*/  IMAD.IADD R27, R4, 0x1, R27 ;  /* 0x00000001041b7824 */ /* 0x000fc800078e021b */
[----:B-----5:R-:W-:-:S05]  /*15430*/  IMAD.WIDE R2, R27, 0x4, R2 ;  /* 0x000000041b027825 */ /* 0x020fca00078e0202 */
[----:B-1--4-:R1:W2:Y:S01]  /*15440*/  LDG.E R6, desc[UR36][R2.64] ;  /* 0x0000002402067981 */ /* 0x0122a2000c1e1900 */
[----:B0-----:R-:W-:Y:S02]  /*15450*/  IMAD R24, R14, R7, R24 ;  /* 0x000000070e187224 */ /* 0x001fe400078e0218 */
[----:B-1----:R-:W-:Y:S02]  /*15460*/  IMAD.MOV.U32 R2, RZ, RZ, RZ ;  /* 0x000000ffff027224 */ /* 0x002fe400078e00ff */
[----:B--23--:R-:W-:-:S05]  /*15470*/  IMAD R4, R5, R6, RZ ;  /* 0x0000000605047224 */ /* 0x00cfca00078e02ff */
[----:B------:R-:W-:-:S04]  /*15480*/  IABS R8, R4 ;  /* 0x0000000400087213 */ /* 0x000fc80000000000 */
[----:B------:R-:W0:Y:S08]  /*15490*/  I2F.RP R10, R8 ;  /* 0x00000008000a7306 */ /* 0x000e300000209400 */
[----:B0-----:R-:W0:Y:S02]  /*154a0*/  MUFU.RCP R10, R10 ;  /* 0x0000000a000a7308 */ /* 0x001e240000001000 */
[----:B0-----:R-:W-:-:S06]  /*154b0*/  VIADD R11, R10, 0xffffffe ;  /* 0x0ffffffe0a0b7836 */ /* 0x001fcc0000000000 */
[----:B------:R-:W0:Y:S02]  /*154c0*/  F2I.FTZ.U32.TRUNC.NTZ R3, R11 ;  /* 0x0000000b00037305 */ /* 0x000e24000021f000 */
[----:B0-----:R-:W-:-:S04]  /*154d0*/  IMAD.MOV R9, RZ, RZ, -R3 ;  /* 0x000000ffff097224 */ /* 0x001fc800078e0a03 */
[----:B------:R-:W-:-:S04]  /*154e0*/  IMAD R9, R9, R8, RZ ;  /* 0x0000000809097224 */ /* 0x000fc800078e02ff */
[----:B------:R-:W-:-:S04]  /*154f0*/  IMAD.HI.U32 R2, R3, R9, R2 ;  /* 0x0000000903027227 */ /* 0x000fc800078e0002 */
[----:B------:R-:W-:Y:S01]  /*15500*/  IMAD.IADD R9, R0, 0x1, -R24 ;  /* 0x0000000100097824 */ /* 0x000fe200078e0a18 */
[----:B------:R-:W-:-:S04]  /*15510*/  IABS R0, R4 ;  /* 0x0000000400007213 */ /* 0x000fc80000000000 */
[----:B------:R-:W-:Y:S01]  /*15520*/  IABS R3, R9 ;  /* 0x0000000900037213 */ /* 0x000fe20000000000 */
[----:B------:R-:W-:-:S04]  /*15530*/  IMAD.MOV R0, RZ, RZ, -R0 ;  /* 0x000000ffff007224 */ /* 0x000fc800078e0a00 */
        /* <DEDUP_REMOVED lines=12> */
[----:B------:R-:W-:Y:S02]  /*15600*/  IMAD R0, R6, R2, RZ ;  /* 0x0000000206007224 */ /* 0x000fe400078e02ff */
[----:B------:R-:W-:Y:S02]  /*15610*/  IMAD.MOV R2, RZ, RZ, -R2 ;  /* 0x000000ffff027224 */ /* 0x000fe400078e0a02 */
[----:B------:R-:W-:Y:S02]  /*15620*/  IMAD.MOV R3, RZ, RZ, -R0 ;  /* 0x000000ffff037224 */ /* 0x000fe400078e0a00 */
[----:B------:R-:W-:-:S03]  /*15630*/  IMAD R9, R4, R2, R9 ;  /* 0x0000000204097224 */ /* 0x000fc600078e0209 */
[----:B------:R-:W-:-:S04]  /*15640*/  VIADDMNMX R6, R3, R7, R6, PT ;  /* 0x0000000703067246 */ /* 0x000fc80003800106 */
[-C--:B------:R-:W-:Y:S02]  /*15650*/  IABS R7, R6.reuse ;  /* 0x0000000600077213 */ /* 0x080fe40000000000 */
[----:B------:R-:W-:Y:S02]  /*15660*/  IABS R4, R6 ;  /* 0x0000000600047213 */ /* 0x000fe40000000000 */
[----:B------:R-:W0:Y:S03]  /*15670*/  I2F.RP R8, R7 ;  /* 0x0000000700087306 */ /* 0x000e260000209400 */
[----:B------:R-:W-:-:S05]  /*15680*/  IMAD.MOV R4, RZ, RZ, -R4 ;  /* 0x000000ffff047224 */ /* 0x000fca00078e0a04 */
[----:B0-----:R-:W0:Y:S02]  /*15690*/  MUFU.RCP R8, R8 ;  /* 0x0000000800087308 */ /* 0x001e240000001000 */
[----:B0-----:R-:W-:-:S06]  /*156a0*/  VIADD R3, R8, 0xffffffe ;  /* 0x0ffffffe08037836 */ /* 0x001fcc0000000000 */
[----:B------:R-:W0:Y:S02]  /*156b0*/  F2I.FTZ.U32.TRUNC.NTZ R3, R3 ;  /* 0x0000000300037305 */ /* 0x000e24000021f000 */
[----:B0-----:R-:W-:-:S04]  /*156c0*/  IMAD.MOV R2, RZ, RZ, -R3 ;  /* 0x000000ffff027224 */ /* 0x001fc800078e0a03 */
[----:B------:R-:W-:Y:S02]  /*156d0*/  IMAD R11, R2, R7, RZ ;  /* 0x00000007020b7224 */ /* 0x000fe400078e02ff */
[----:B------:R-:W-:-:S04]  /*156e0*/  IMAD.MOV.U32 R2, RZ, RZ, RZ ;  /* 0x000000ffff027224 */ /* 0x000fc800078e00ff */
[----:B------:R-:W-:Y:S01]  /*156f0*/  IMAD.HI.U32 R2, R3, R11, R2 ;  /* 0x0000000b03027227 */ /* 0x000fe200078e0002 */
[----:B------:R-:W-:Y:S02]  /*15700*/  IABS R11, R9 ;  /* 0x00000009000b7213 */ /* 0x000fe40000000000 */
[C---:B------:R-:W-:Y:S01]  /*15710*/  LOP3.LUT R3, R9.reuse, R6, RZ, 0x3c, !PT ;  /* 0x0000000609037212 */ /* 0x040fe200078e3cff */
[----:B------:R-:W-:Y:S02]  /*15720*/  IMAD.IADD R9, R9, 0x1, R0 ;  /* 0x0000000109097824 */ /* 0x000fe400078e0200 */
[----:B------:R-:W-:Y:S01]  /*15730*/  IMAD.HI.U32 R2, R2, R11, RZ ;  /* 0x0000000b02027227 */ /* 0x000fe200078e00ff */
[----:B------:R-:W-:-:S03]  /*15740*/  ISETP.GE.AND P2, PT, R3, RZ, PT ;  /* 0x000000ff0300720c */ /* 0x000fc60003f46270 */
[----:B------:R-:W-:-:S05]  /*15750*/  IMAD R4, R2, R4, R11 ;  /* 0x0000000402047224 */ /* 0x000fca00078e020b */
[----:B------:R-:W-:-:S13]  /*15760*/  ISETP.GT.U32.AND P1, PT, R7, R4, PT ;  /* 0x000000040700720c */ /* 0x000fda0003f24070 */
[----:B------:R-:W-:Y:S02]  /*15770*/  @!P1 IMAD.IADD R4, R4, 0x1, -R7 ;  /* 0x0000000104049824 */ /* 0x000fe400078e0a07 */
[----:B------:R-:W-:Y:S01]  /*15780*/  @!P1 VIADD R2, R2, 0x1 ;  /* 0x0000000102029836 */ /* 0x000fe20000000000 */
[----:B------:R-:W-:Y:S02]  /*15790*/  ISETP.NE.AND P1, PT, R6, RZ, PT ;  /* 0x000000ff0600720c */ /* 0x000fe40003f25270 */
[----:B------:R-:W-:-:S13]  /*157a0*/  ISETP.GE.U32.AND P0, PT, R4, R7, PT ;  /* 0x000000070400720c */ /* 0x000fda0003f06070 */
[----:B------:R-:W-:-:S04]  /*157b0*/  @P0 VIADD R2, R2, 0x1 ;  /* 0x0000000102020836 */ /* 0x000fc80000000000 */
[----:B------:R-:W-:Y:S01]  /*157c0*/  @!P2 IMAD.MOV R2, RZ, RZ, -R2 ;  /* 0x000000ffff02a224 */ /* 0x000fe200078e0a02 */
[----:B------:R-:W-:Y:S01]  /*157d0*/  @!P1 LOP3.LUT R2, RZ, R6, RZ, 0x33, !PT ;  /* 0x00000006ff029212 */ /* 0x000fe200078e33ff */
[----:B------:R-:W-:-:S04]  /*157e0*/  IMAD.MOV R6, RZ, RZ, -R6 ;  /* 0x000000ffff067224 */ /* 0x000fc800078e0a06 */
[----:B------:R-:W-:Y:S01]  /*157f0*/  IMAD R26, R2, R6, R9 ;  /* 0x00000006021a7224 */ /* 0x000fe200078e0209 */
[----:B------:R-:W-:-:S05]  /*15800*/  LOP3.LUT R2, RZ, R2, RZ, 0x33, !PT ;  /* 0x00000002ff027212 */ /* 0x000fca00078e33ff */
[----:B------:R-:W-:Y:S01]  /*15810*/  IMAD.IADD R25, R5, 0x1, R2 ;  /* 0x0000000105197824 */ /* 0x000fe200078e0202 */
[----:B------:R-:W-:Y:S06]  /*15820*/  BRA `(.L_x_1426) ;  /* 0x00000000001c7947 */ /* 0x000fec0003800000 */
.L_x_1418:
[----:B------:R-:W-:Y:S01]  /*15830*/  UMOV UR4, URZ ;  /* 0x0000003f00047c82 */ /* 0x000fe20008000000 */
[----:B------:R-:W-:Y:S01]  /*15840*/  UMOV UR5, URZ ;  /* 0x0000003f00057c82 */ /* 0x000fe20008000000 */
[----:B------:R-:W-:Y:S01]  /*15850*/  ULDC UR6, c[0x0][0xc3c] ;  /* 0x00030f0000067ab9 */ /* 0x000fe20000000800 */
[----:B------:R-:W-:Y:S02]  /*15860*/  IMAD.MOV.U32 R24, RZ, RZ, R0 ;  /* 0x000000ffff187224 */ /* 0x000fe400078e0000 */
[----:B------:R-:W-:Y:S02]  /*15870*/  IMAD.U32 R25, RZ, RZ, UR4 ;  /* 0x00000004ff197e24 */ /* 0x000fe4000f8e00ff */
[----:B------:R-:W-:Y:S02]  /*15880*/  IMAD.U32 R26, RZ, RZ, UR5 ;  /* 0x00000005ff1a7e24 */ /* 0x000fe4000f8e00ff */
[----:B------:R-:W-:-:S07]  /*15890*/  IMAD.U32 R27, RZ, RZ, UR6 ;  /* 0x00000006ff1b7e24 */ /* 0x000fce000f8e00ff */
.L_x_1426:
[----:B------:R-:W2:Y:S01]  /*158a0*/  S2R R0, SR_TID.X ;  /* 0x0000000000007919 */ /* 0x000ea20000002100 */
[----:B------:R-:W-:Y:S05]  /*158b0*/  WARPSYNC.ALL ;  /* 0x0000000000007948 */ /* 0x000fea0003800000 */
[----:B------:R-:W-:Y:S01]  /*158c0*/  BAR.SYNC.DEFER_BLOCKING 0x4, 0x180 ;  /* 0x0106000000007b1d */ /* 0x000fe20000010000 */
[----:B--2---:R-:W-:-:S04]  /*158d0*/  LOP3.LUT R0, R0, 0x1f, RZ, 0xc0, !PT ;  /* 0x0000001f00007812 */ /* 0x004fc800078ec0ff */
[----:B------:R-:W-:-:S13]  /*158e0*/  ISETP.NE.AND P0, PT, R0, RZ, PT ;  /* 0x000000ff0000720c */ /* 0x000fda0003f05270 */
[----:B------:R-:W2:Y:S01]  /*158f0*/  @!P0 S2R R3, SR_CgaCtaId ;  /* 0x0000000000038919 */ /* 0x000ea20000008800 */
[----:B------:R-:W-:-:S04]  /*15900*/  @!P0 MOV R0, 0x400 ;  /* 0x0000040000008802 */ /* 0x000fc80000000f00 */
[----:B--2---:R-:W-:-:S05]  /*15910*/  @!P0 LEA R17, R3, R0, 0x18 ;  /* 0x0000000003118211 */ /* 0x004fca00078ec0ff */
[----:B------:R3:W-:Y:S01]  /*15920*/  @!P0 STS.128 [R17+0x308d0], R24 ;  /* 0x0308d01811008388 */ /* 0x0007e20000000c00 */
[----:B------:R-:W-:Y:S06]  /*15930*/  BAR.ARV 0x5, 0x180 ;  /* 0x0146000000007b1d */ /* 0x000fec0000002000 */
.L_x_1415:
[----:B------:R-:W-:Y:S02]  /*15940*/  ULDC UR4, c[0x0][0xc3c] ;  /* 0x00030f0000047ab9 */ /* 0x000fe40000000800 */
[----:B--2---:R-:W-:-:S13]  /*15950*/  ISETP.GE.AND P0, PT, R27, UR4, PT ;  /* 0x000000041b007c0c */ /* 0x004fda000bf06270 */
[----:B------:R-:W-:Y:S05]  /*15960*/  @!P0 BRA `(.L_x_1427) ;  /* 0xffffffb400188947 */ /* 0x000fea000383ffff */
[----:B------:R-:W-:Y:S05]  /*15970*/  BSYNC B8 ;  /* 0x0000000000087941 */ /* 0x000fea0003800000 */
.L_x_1356:
[----:B------:R-:W2:Y:S01]  /*15980*/  LDL.LU R0, [R1+0x24] ;  /* 0x0000240001007983 */ /* 0x000ea20000300800 */
[----:B------:R-:W-:Y:S01]  /*15990*/  BSSY B0, `(.L_x_1428) ;  /* 0x000000b000007945 */ /* 0x000fe20003800000 */
[----:B------:R-:W4:Y:S01]  /*159a0*/  S2R R5, SR_CgaCtaId ;  /* 0x0000000000057919 */ /* 0x000f220000008800 */
[----:B--2---:R-:W-:-:S05]  /*159b0*/  VIADD R0, R0, 0x1 ;  /* 0x0000000100007836 */ /* 0x004fca0000000000 */
[----:B-1----:R-:W-:-:S04]  /*159c0*/  LEA.HI R2, R0, R0, RZ, 0x1 ;  /* 0x0000000000027211 */ /* 0x002fc800078f08ff */
[----:B------:R-:W-:Y:S02]  /*159d0*/  LOP3.LUT R3, R2, 0xfffffffe, RZ, 0xc0, !PT ;  /* 0xfffffffe02037812 */ /* 0x000fe400078ec0ff */
[----:B------:R-:W-:-:S03]  /*159e0*/  MOV R2, 0x400 ;  /* 0x0000040000027802 */ /* 0x000fc60000000f00 */
[----:B------:R-:W-:Y:S01]  /*159f0*/  IMAD.IADD R0, R0, 0x1, -R3 ;  /* 0x0000000100007824 */ /* 0x000fe200078e0a03 */
[----:B----4-:R-:W-:-:S04]  /*15a00*/  LEA R4, R5, R2, 0x18 ;  /* 0x0000000205047211 */ /* 0x010fc800078ec0ff */
[----:B------:R-:W-:-:S04]  /*15a10*/  SHF.L.U32 R0, R0, 0x1f, RZ ;  /* 0x0000001f00007819 */ /* 0x000fc800000006ff */
[----:B------:R-:W1:Y:S02]  /*15a20*/  SYNCS.PHASECHK.TRANS64.TRYWAIT P0, [R4+URZ+0x30820], R0 ;  /* 0x03082000040075a7 */ /* 0x000e64000800017f */
[----:B-1----:R-:W-:Y:S05]  /*15a30*/  @!P0 BRA `(.L_x_1429) ;  /* 0x0000003c00488947 */ /* 0x002fea0003800000 */
.L_x_1547:
[----:B------:R-:W-:Y:S05]  /*15a40*/  BSYNC B0 ;  /* 0x0000000000007941 */ /* 0x000fea0003800000 */
.L_x_1428:
[----:B------:R-:W-:-:S03]  /*15a50*/  UMOV UR4, 0xffffffff ;  /* 0xffffffff00047882 */ /* 0x000fc60000000000 */
[----:B------:R-:W-:Y:S05]  /*15a60*/  BRA.DIV UR4, `(.L_x_1430) ;  /* 0x0000003e04507947 */ /* 0x000fea000b800000 */
[----:B-1----:R-:W1:Y:S02]  /*15a70*/  S2R R0, SR_TID.X ;  /* 0x0000000000007919 */ /* 0x002e640000002100 */
[----:B-1----:R-:W-:-:S04]  /*15a80*/  SHF.R.U32.HI R0, RZ, 0x5, R0 ;  /* 0x00000005ff007819 */ /* 0x002fc80000011600 */
[----:B------:R-:W-:-:S05]  /*15a90*/  LOP3.LUT R0, R0, 0x3, RZ, 0xc0, !PT ;  /* 0x0000000300007812 */ /* 0x000fca00078ec0ff */
[----:B------:R1:W2:Y:S02]  /*15aa0*/  SHFL.IDX PT, R14, R0, RZ, 0x1f ;  /* 0x00001fff000e7589 */ /* 0x0002a400000e0000 */
.L_x_1550:
[----:B--2---:R-:W-:Y:S01]  /*15ab0*/  ISETP.NE.AND P0, PT, R14, RZ, PT ;  /* 0x000000ff0e00720c */ /* 0x004fe20003f05270 */
[----:B------:R-:W-:-:S12]  /*15ac0*/  BSSY B0, `(.L_x_1431) ;  /* 0x0000024000007945 */ /* 0x000fd80003800000 */
[----:B------:R-:W-:Y:S05]  /*15ad0*/  @P0 BRA `(.L_x_1432) ;  /* 0x0000000000880947 */ /* 0x000fea0003800000 */
[----:B------:R-:W-:-:S03]  /*15ae0*/  UMOV UR4, 0xffffffff ;  /* 0xffffffff00047882 */ /* 0x000fc60000000000 */
[----:B------:R-:W-:Y:S05]  /*15af0*/  BRA.DIV UR4, `(.L_x_1433) ;  /* 0x0000003e04607947 */ /* 0x000fea000b800000 */
[----:B------:R-:W-:-:S13]  /*15b00*/  ELECT P6, URZ, PT ;  /* 0x00000000003f782f */ /* 0x000fda00038c0000 */
.L_x_1553:
[----:B------:R-:W-:Y:S05]  /*15b10*/  @!P6 BRA `(.L_x_1432) ;  /* 0x000000000078e947 */ /* 0x000fea0003800000 */
[----:B-1----:R-:W2:Y:S02]  /*15b20*/  LDL.LU R0, [R1+0x10] ;  /* 0x0000100001007983 */ /* 0x002ea40000300800 */
[----:B--2---:R-:W-:-:S04]  /*15b30*/  LOP3.LUT R0, R0, 0x2, RZ, 0xfc, !PT ;  /* 0x0000000200007812 */ /* 0x004fc800078efcff */
[----:B------:R-:W-:-:S13]  /*15b40*/  ISETP.NE.AND P0, PT, R0, 0x3, PT ;  /* 0x000000030000780c */ /* 0x000fda0003f05270 */
[----:B------:R-:W-:Y:S05]  /*15b50*/  @!P0 BRA `(.L_x_1434) ;  /* 0x0000000000048947 */ /* 0x000fea0003800000 */
[----:B------:R-:W-:Y:S01]  /*15b60*/  BPT.TRAP 0x1 ;  /* 0x000000040000795c */ /* 0x000fe20000300000 */
.L_x_1434:
[C---:B------:R-:W-:Y:S01]  /*15b70*/  IMAD R5, R23.reuse, 0x8, R4 ;  /* 0x0000000817057824 */ /* 0x040fe200078e0204 */
[----:B------:R-:W-:Y:S01]  /*15b80*/  SHF.L.U32 R0, R28, 0x1f, RZ ;  /* 0x0000001f1c007819 */ /* 0x000fe200000006ff */
[----:B------:R-:W-:-:S03]  /*15b90*/  VIADD R23, R23, 0x1 ;  /* 0x0000000117177836 */ /* 0x000fc60000000000 */
[----:B------:R-:W1:Y:S02]  /*15ba0*/  SYNCS.PHASECHK.TRANS64.TRYWAIT P1, [R5+URZ+0x30840], R0 ;  /* 0x03084000050075a7 */ /* 0x000e64000802017f */
[----:B------:R-:W-:-:S04]  /*15bb0*/  ISETP.NE.AND P2, PT, R23, 0x2, PT ;  /* 0x000000021700780c */ /* 0x000fc80003f45270 */
[----:B------:R-:W-:Y:S01]  /*15bc0*/  SEL R3, RZ, 0x1, P2 ;  /* 0x00000001ff037807 */ /* 0x000fe20001000000 */
[----:B-1----:R-:W-:Y:S08]  /*15bd0*/  @!P1 BRA `(.L_x_1435) ;  /* 0x0000003c00489947 */ /* 0x002ff00003800000 */
.L_x_1554:
[----:B------:R-:W-:Y:S02]  /*15be0*/  SEL R23, R23, RZ, P2 ;  /* 0x000000ff17177207 */ /* 0x000fe40001000000 */
[----:B------:R-:W-:Y:S01]  /*15bf0*/  LOP3.LUT R2, R28, R3, RZ, 0x3c, !PT ;  /* 0x000000031c027212 */ /* 0x000fe200078e3cff */
[----:B------:R-:W-:Y:S06]  /*15c00*/  @!P0 BRA `(.L_x_1436) ;  /* 0x0000000000048947 */ /* 0x000fec0003800000 */
[----:B------:R-:W-:Y:S01]  /*15c10*/  BPT.TRAP 0x1 ;  /* 0x000000040000795c */ /* 0x000fe20000300000 */
.L_x_1436:
[----:B------:R-:W-:Y:S01]  /*15c20*/  IMAD R23, R23, 0x8, R4 ;  /* 0x0000000817177824 */ /* 0x000fe200078e0204 */
[----:B------:R-:W-:-:S04]  /*15c30*/  SHF.L.U32 R2, R2, 0x1f, RZ ;  /* 0x0000001f02027819 */ /* 0x000fc800000006ff */
[----:B------:R-:W2:Y:S02]  /*15c40*/  SYNCS.PHASECHK.TRANS64.TRYWAIT P1, [R23+URZ+0x30840], R2 ;  /* 0x03084002170075a7 */ /* 0x000ea4000802017f */
[----:B--2---:R-:W-:Y:S05]  /*15c50*/  @!P1 BRA `(.L_x_1437) ;  /* 0x0000003c003c9947 */ /* 0x004fea0003800000 */
.L_x_1555:
[----:B------:R-:W-:Y:S05]  /*15c60*/  @!P0 BRA `(.L_x_1438) ;  /* 0x0000000000048947 */ /* 0x000fea0003800000 */
[----:B------:R-:W-:Y:S01]  /*15c70*/  BPT.TRAP 0x1 ;  /* 0x000000040000795c */ /* 0x000fe20000300000 */
.L_x_1438:
[----:B------:R-:W4:Y:S02]  /*15c80*/  SYNCS.PHASECHK.TRANS64.TRYWAIT P1, [R5+URZ+0x30860], R0 ;  /* 0x03086000050075a7 */ /* 0x000f24000802017f */
[----:B----4-:R-:W-:Y:S05]  /*15c90*/  @!P1 BRA `(.L_x_1439) ;  /* 0x0000003c00409947 */ /* 0x010fea0003800000 */
.L_x_1556:
[----:B------:R-:W-:Y:S05]  /*15ca0*/  @!P0 BRA `(.L_x_1440) ;  /* 0x0000000000048947 */ /* 0x000fea0003800000 */
[----:B------:R-:W-:Y:S01]  /*15cb0*/  BPT.TRAP 0x1 ;  /* 0x000000040000795c */ /* 0x000fe20000300000 */
.L_x_1440:
[----:B------:R0:W0:Y:S02]  /*15cc0*/  SYNCS.PHASECHK.TRANS64.TRYWAIT P0, [R23+URZ+0x30860], R2 ;  /* 0x03086002170075a7 */ /* 0x000024000800017f */
[----:B0-----:R-:W-:Y:S05]  /*15cd0*/  @!P0 NANOSLEEP.SYNCS 0x989680 ;  /* 0x009896800000895d */ /* 0x001fea0003900000 */
[----:B------:R-:W0:Y:S02]  /*15ce0*/  @!P0 SYNCS.PHASECHK.TRANS64 P0, [R23+URZ+0x30860], R2 ;  /* 0x03086002170085a7 */ /* 0x000e24000800007f */
[----:B0-----:R-:W-:Y:S05]  /*15cf0*/  @!P0 BRA `(.L_x_1440) ;  /* 0xfffffffc00f08947 */ /* 0x001fea000383ffff */
.L_x_1432:
[----:B------:R-:W-:Y:S05]  /*15d00*/  BSYNC B0 ;  /* 0x0000000000007941 */ /* 0x000fea0003800000 */
.L_x_1431:
[----:B------:R-:W-:Y:S05]  /*15d10*/  EXIT ;  /* 0x000000000000794d */ /* 0x000fea0003800000 */
.L_x_1250:
[----:B0-----:R-:W-:-:S04]  /*15d20*/  IMAD.U32 R3, RZ, RZ, UR40 ;  /* 0x00000028ff037e24 */ /* 0x001fc8000f8e00ff */
[----:B------:R0:W1:Y:S03]  /*15d30*/  SYNCS.PHASECHK.TRANS64.TRYWAIT P1, [R3+URZ+0x30800], R0 ;  /* 0x03080000030075a7 */ /* 0x000066000802017f */
[----:B-1----:R-:W-:Y:S05]  /*15d40*/  @!P1 NANOSLEEP.SYNCS 0x989680 ;  /* 0x009896800000995d */ /* 0x002fea0003900000 */
[----:B------:R-:W1:Y:S02]  /*15d50*/  @!P1 SYNCS.PHASECHK.TRANS64 P1, [R3+URZ+0x30800], R0 ;  /* 0x03080000030095a7 */ /* 0x000e64000802007f */
[----:B-1----:R-:W-:Y:S05]  /*15d60*/  @!P1 BRA `(.L_x_1250) ;  /* 0xfffffffc00ec9947 */ /* 0x002fea000383ffff */
[----:B------:R-:W-:Y:S05]  /*15d70*/  BRA `(.L_x_1441) ;  /* 0xfffffebc00407947 */ /* 0x000fea000383ffff */
.L_x_1254:
[----:B-1----:R1:W2:Y:S02]  /*15d80*/  SYNCS.PHASECHK.TRANS64.TRYWAIT P1, [R3+URZ+0x30830], R0 ;  /* 0x03083000030075a7 */ /* 0x0022a4000802017f */
[----:B--2---:R-:W-:Y:S05]  /*15d90*/  @!P1 NANOSLEEP.SYNCS 0x989680 ;  /* 0x009896800000995d */ /* 0x004fea0003900000 */
[----:B------:R-:W2:Y:S02]  /*15da0*/  @!P1 SYNCS.PHASECHK.TRANS64 P1, [R3+URZ+0x30830], R0 ;  /* 0x03083000030095a7 */ /* 0x000ea4000802007f */
[----:B--2---:R-:W-:Y:S05]  /*15db0*/  @!P1 BRA `(.L_x_1254) ;  /* 0xfffffffc00f09947 */ /* 0x004fea000383ffff */
[----:B------:R-:W-:Y:S05]  /*15dc0*/  BRA `(.L_x_1253) ;  /* 0xfffffebc005c7947 */ /* 0x000fea000383ffff */
.L_x_1271:
[----:B-1----:R-:W-:-:S04]  /*15dd0*/  IMAD.U32 R5, RZ, RZ, UR6 ;  /* 0x00000006ff057e24 */ /* 0x002fc8000f8e00ff */
[----:B------:R1:W2:Y:S03]  /*15de0*/  SYNCS.PHASECHK.TRANS64.TRYWAIT P1, [R5+URZ+0x30830], R0 ;  /* 0x03083000050075a7 */ /* 0x0002a6000802017f */
[----:B--2---:R-:W-:Y:S05]  /*15df0*/  @!P1 NANOSLEEP.SYNCS 0x989680 ;  /* 0x009896800000995d */ /* 0x004fea0003900000 */
[----:B------:R-:W2:Y:S02]  /*15e00*/  @!P1 SYNCS.PHASECHK.TRANS64 P1, [R5+URZ+0x30830], R0 ;  /* 0x03083000050095a7 */ /* 0x000ea4000802007f */
[----:B--2---:R-:W-:Y:S05]  /*15e10*/  @!P1 BRA `(.L_x_1271) ;  /* 0xfffffffc00ec9947 */ /* 0x004fea000383ffff */
[----:B------:R-:W-:Y:S05]  /*15e20*/  BRA `(.L_x_1270) ;  /* 0xfffffee800987947 */ /* 0x000fea000383ffff */
.L_x_1275:
[----:B-1----:R-:W-:-:S04]  /*15e30*/  IMAD.U32 R3, RZ, RZ, UR5 ;  /* 0x00000005ff037e24 */ /* 0x002fc8000f8e00ff */
[----:B------:R1:W2:Y:S03]  /*15e40*/  SYNCS.PHASECHK.TRANS64.TRYWAIT P1, [R3+URZ+0x30850], R0 ;  /* 0x03085000030075a7 */ /* 0x0002a6000802017f */
[----:B--2---:R-:W-:Y:S05]  /*15e50*/  @!P1 NANOSLEEP.SYNCS 0x989680 ;  /* 0x009896800000995d */ /* 0x004fea0003900000 */
[----:B------:R-:W2:Y:S02]  /*15e60*/  @!P1 SYNCS.PHASECHK.TRANS64 P1, [R3+URZ+0x30850], R0 ;  /* 0x03085000030095a7 */ /* 0x000ea4000802007f */
[----:B--2---:R-:W-:Y:S05]  /*15e70*/  @!P1 BRA `(.L_x_1275) ;  /* 0xfffffffc00ec9947 */ /* 0x004fea000383ffff */
[----:B------:R-:W-:Y:S05]  /*15e80*/  BRA `(.L_x_1274) ;  /* 0xfffffef400407947 */ /* 0x000fea000383ffff */
.L_x_1294:
[----:B-1----:R-:W-:-:S04]  /*15e90*/  IMAD.U32 R5, RZ, RZ, UR6 ;  /* 0x00000006ff057e24 */ /* 0x002fc8000f8e00ff */
[----:B------:R1:W2:Y:S03]  /*15ea0*/  SYNCS.PHASECHK.TRANS64.TRYWAIT P1, [R5+URZ+0x30830], R0 ;  /* 0x03083000050075a7 */ /* 0x0002a6000802017f */
[----:B--2---:R-:W-:Y:S05]  /*15eb0*/  @!P1 NANOSLEEP.SYNCS 0x989680 ;  /* 0x009896800000995d */ /* 0x004fea0003900000 */
[----:B------:R-:W2:Y:S02]  /*15ec0*/  @!P1 SYNCS.PHASECHK.TRANS64 P1, [R5+URZ+0x30830], R0 ;  /* 0x03083000050095a7 */ /* 0x000ea4000802007f */
[----:B--2---:R-:W-:Y:S05]  /*15ed0*/  @!P1 BRA `(.L_x_1294) ;  /* 0xfffffffc00ec9947 */ /* 0x004fea000383ffff */
[----:B------:R-:W-:Y:S05]  /*15ee0*/  BRA `(.L_x_1293) ;  /* 0xffffff1c00247947 */ /* 0x000fea000383ffff */
.L_x_1298:
[----:B-1----:R-:W-:-:S04]  /*15ef0*/  IMAD.U32 R3, RZ, RZ, UR5 ;  /* 0x00000005ff037e24 */ /* 0x002fc8000f8e00ff */
[----:B------:R1:W2:Y:S03]  /*15f00*/  SYNCS.PHASECHK.TRANS64.TRYWAIT P1, [R3+URZ+0x30850], R0 ;  /* 0x03085000030075a7 */ /* 0x0002a6000802017f */
[----:B--2---:R-:W-:Y:S05]  /*15f10*/  @!P1 NANOSLEEP.SYNCS 0x989680 ;  /* 0x009896800000995d */ /* 0x004fea0003900000 */
[----:B------:R-:W2:Y:S02]  /*15f20*/  @!P1 SYNCS.PHASECHK.TRANS64 P1, [R3+URZ+0x30850], R0 ;  /* 0x03085000030095a7 */ /* 0x000ea4000802007f */
[----:B--2---:R-:W-:Y:S05]  /*15f30*/  @!P1 BRA `(.L_x_1298) ;  /* 0xfffffffc00ec9947 */ /* 0x004fea000383ffff */
[----:B------:R-:W-:Y:S05]  /*15f40*/  BRA `(.L_x_1297) ;  /* 0xffffff2400cc7947 */ /* 0x000fea000383ffff */
.L_x_1306:
[----:B-1----:R-:W-:-:S04]  /*15f50*/  IMAD.U32 R5, RZ, RZ, UR5 ;  /* 0x00000005ff057e24 */ /* 0x002fc8000f8e00ff */
[----:B------:R1:W2:Y:S03]  /*15f60*/  SYNCS.PHASECHK.TRANS64.TRYWAIT P1, [R5+URZ+0x30830], R0 ;  /* 0x03083000050075a7 */ /* 0x0002a6000802017f */
[----:B--2---:R-:W-:Y:S05]  /*15f70*/  @!P1 NANOSLEEP.SYNCS 0x989680 ;  /* 0x009896800000995d */ /* 0x004fea0003900000 */
[----:B------:R-:W2:Y:S02]  /*15f80*/  @!P1 SYNCS.PHASECHK.TRANS64 P1, [R5+URZ+0x30830], R0 ;  /* 0x03083000050095a7 */ /* 0x000ea4000802007f */
[----:B--2---:R-:W-:Y:S05]  /*15f90*/  @!P1 BRA `(.L_x_1306) ;  /* 0xfffffffc00ec9947 */ /* 0x004fea000383ffff */
[----:B------:R-:W-:Y:S05]  /*15fa0*/  BRA `(.L_x_1305) ;  /* 0xffffff3800947947 */ /* 0x000fea000383ffff */
.L_x_1310:
[----:B-1----:R-:W-:-:S04]  /*15fb0*/  IMAD.U32 R3, RZ, RZ, UR5 ;  /* 0x00000005ff037e24 */ /* 0x002fc8000f8e00ff */
[----:B------:R1:W2:Y:S03]  /*15fc0*/  SYNCS.PHASECHK.TRANS64.TRYWAIT P1, [R3+URZ+0x30850], R0 ;  /* 0x03085000030075a7 */ /* 0x0002a6000802017f */
[----:B--2---:R-:W-:Y:S05]  /*15fd0*/  @!P1 NANOSLEEP.SYNCS 0x989680 ;  /* 0x009896800000995d */ /* 0x004fea0003900000 */
[----:B------:R-:W2:Y:S02]  /*15fe0*/  @!P1 SYNCS.PHASECHK.TRANS64 P1, [R3+URZ+0x30850], R0 ;  /* 0x03085000030095a7 */ /* 0x000ea4000802007f */
[----:B--2---:R-:W-:Y:S05]  /*15ff0*/  @!P1 BRA `(.L_x_1310) ;  /* 0xfffffffc00ec9947 */ /* 0x004fea000383ffff */
[----:B------:R-:W-:Y:S05]  /*16000*/  BRA `(.L_x_1309) ;  /* 0xffffff44003c7947 */ /* 0x000fea000383ffff */
.L_x_1325:
[----:B-1----:R-:W-:-:S04]  /*16010*/  IMAD.U32 R3, RZ, RZ, UR5 ;  /* 0x00000005ff037e24 */ /* 0x002fc8000f8e00ff */
[----:B------:R1:W2:Y:S03]  /*16020*/  SYNCS.PHASECHK.TRANS64.TRYWAIT P1, [R3+URZ+0x30850], R2 ;  /* 0x03085002030075a7 */ /* 0x0002a6000802017f */
[----:B--2---:R-:W-:Y:S05]  /*16030*/  @!P1 NANOSLEEP.SYNCS 0x989680 ;  /* 0x009896800000995d */ /* 0x004fea0003900000 */
[----:B------:R-:W2:Y:S02]  /*16040*/  @!P1 SYNCS.PHASECHK.TRANS64 P1, [R3+URZ+0x30850], R2 ;  /* 0x03085002030095a7 */ /* 0x000ea4000802007f */
[----:B--2---:R-:W-:Y:S05]  /*16050*/  @!P1 BRA `(.L_x_1325) ;  /* 0xfffffffc00ec9947 */ /* 0x004fea000383ffff */
[----:B------:R-:W-:Y:S05]  /*16060*/  BRA `(.L_x_1324) ;  /* 0xffffff7000047947 */ /* 0x000fea000383ffff */
.L_x_1376:
[----:B------:R-:W0:Y:S01]  /*16070*/  S2R R8, SR_TID.X ;  /* 0x0000000000087919 */ /* 0x000e220000002100 */
[----:B------:R-:W-:Y:S01]  /*16080*/  BSSY B0, `(.L_x_1442) ;  /* 0x000000a000007945 */ /* 0x000fe20003800000 */
[----:B------:R-:W-:Y:S02]  /*16090*/  IMAD.MOV.U32 R12, RZ, RZ, RZ ;  /* 0x000000ffff0c7224 */ /* 0x000fe400078e00ff */
[----:B------:R-:W-:Y:S02]  /*160a0*/  IMAD.MOV.U32 R11, RZ, RZ, 0x1f ;  /* 0x0000001fff0b7424 */ /* 0x000fe400078e00ff */
[----:B------:R-:W-:Y:S01]  /*160b0*/  IMAD.MOV.U32 R15, RZ, RZ, -0x1 ;  /* 0xffffffffff0f7424 */ /* 0x000fe200078e00ff */
[----:B0-----:R-:W-:-:S04]  /*160c0*/  SHF.R.U32.HI R8, RZ, 0x5, R8 ;  /* 0x00000005ff087819 */ /* 0x001fc80000011608 */
[----:B------:R-:W-:-:S05]  /*160d0*/  LOP3.LUT R8, R8, 0x3, RZ, 0xc0, !PT ;  /* 0x0000000308087812 */ /* 0x000fca00078ec0ff */
[----:B------:R-:W-:-:S07]  /*160e0*/  IMAD.MOV.U32 R13, RZ, RZ, R8 ;  /* 0x000000ffff0d7224 */ /* 0x000fce00078e0008 */
[----:B-----5:R-:W-:Y:S05]  /*160f0*/  WARPSYNC.COLLECTIVE R15, `(.L_x_1443) ;  /* 0x000000000f087348 */ /* 0x020fea0003c00000 */
[----:B------:R0:W1:Y:S02]  /*16100*/  SHFL.IDX P6, R14, R13, R12, R11 ;  /* 0x0000000c0d0e7389 */ /* 0x00006400000c000b */
[----:B01---5:R-:W-:Y:S01]  /*16110*/  ENDCOLLECTIVE ;  /* 0x000000000000791b */ /* 0x023fe20003800000 */
.L_x_1443:
[----:B------:R-:W-:Y:S05]  /*16120*/  BSYNC B0 ;  /* 0x0000000000007941 */ /* 0x000fea0003800000 */
.L_x_1442:
[----:B------:R-:W-:Y:S05]  /*16130*/  BRA `(.L_x_1444) ;  /* 0xffffffbc00447947 */ /* 0x000fea000383ffff */
.L_x_1379:
[----:B0-----:R0:W1:Y:S02]  /*16140*/  SYNCS.PHASECHK.TRANS64.TRYWAIT P0, [R7+URZ+0x30840], R2 ;  /* 0x03084002070075a7 */ /* 0x001064000800017f */
[----:B-1----:R-:W-:Y:S05]  /*16150*/  @!P0 NANOSLEEP.SYNCS 0x989680 ;  /* 0x009896800000895d */ /* 0x002fea0003900000 */
[----:B------:R-:W1:Y:S02]  /*16160*/  @!P0 SYNCS.PHASECHK.TRANS64 P0, [R7+URZ+0x30840], R2 ;  /* 0x03084002070085a7 */ /* 0x000e64000800007f */
[----:B-1----:R-:W-:Y:S05]  /*16170*/  @!P0 BRA `(.L_x_1379) ;  /* 0xfffffffc00f08947 */ /* 0x002fea000383ffff */
[----:B------:R-:W-:Y:S05]  /*16180*/  BRA `(.L_x_1445) ;  /* 0xffffffbc00bc7947 */ /* 0x000fea000383ffff */
.L_x_1380:
        /* <DEDUP_REMOVED lines=8> */
.L_x_1447:
[----:B------:R-:W-:Y:S05]  /*16210*/  BSYNC B0 ;  /* 0x0000000000007941 */ /* 0x000fea0003800000 */
.L_x_1446:
        /* <DEDUP_REMOVED lines=9> */
.L_x_1448:
[----:B------:R-:W-:Y:S02]  /*162b0*/  IMAD.MOV.U32 R13, RZ, RZ, R0 ;  /* 0x000000ffff0d7224 */ /* 0x000fe400078e0000 */
[----:B------:R-:W-:Y:S02]  /*162c0*/  IMAD.MOV.U32 R12, RZ, RZ, 0x1 ;  /* 0x00000001ff0c7424 */ /* 0x000fe400078e00ff */
[----:B------:R-:W-:-:S07]  /*162d0*/  IMAD.MOV.U32 R3, RZ, RZ, R14 ;  /* 0x000000ffff037224 */ /* 0x000fce00078e000e */
[----:B------:R-:W-:Y:S05]  /*162e0*/  WARPSYNC.COLLECTIVE R15, `(.L_x_1449) ;  /* 0x000000000f087348 */ /* 0x000fea0003c00000 */
[----:B------:R0:W1:Y:S02]  /*162f0*/  SHFL.IDX P6, R14, R13, R12, R11 ;  /* 0x0000000c0d0e7389 */ /* 0x00006400000c000b */
[----:B01----:R-:W-:Y:S01]  /*16300*/  ENDCOLLECTIVE ;  /* 0x000000000000791b */ /* 0x003fe20003800000 */
.L_x_1449:
[----:B------:R-:W-:-:S05]  /*16310*/  @P0 LEA R3, P1, R32, R3, 0x1 ;  /* 0x0000000320030211 */ /* 0x000fca00078208ff */
[----:B------:R-:W-:Y:S01]  /*16320*/  @P0 IMAD.X R2, RZ, RZ, R2, P1 ;  /* 0x000000ffff020224 */ /* 0x000fe200008e0602 */
[----:B------:R-:W-:-:S04]  /*16330*/  ISETP.GE.AND P1, PT, R6, 0x11, PT ;  /* 0x000000110600780c */ /* 0x000fc80003f26270 */
        /* <DEDUP_REMOVED lines=14> */
.L_x_1450:
[----:B------:R-:W-:Y:S02]  /*16420*/  @P1 IMAD R8, R5, 0x2, R17 ;  /* 0x0000000205081824 */ /* 0x000fe400078e0211 */
[----:B------:R-:W-:Y:S02]  /*16430*/  IMAD.MOV.U32 R13, RZ, RZ, R0 ;  /* 0x000000ffff0d7224 */ /* 0x000fe400078e0000 */
[----:B------:R-:W-:Y:S02]  /*16440*/  IMAD.MOV.U32 R12, RZ, RZ, 0x2 ;  /* 0x00000002ff0c7424 */ /* 0x000fe400078e00ff */
[----:B------:R-:W-:-:S07]  /*16450*/  IMAD.MOV.U32 R3, RZ, RZ, R14 ;  /* 0x000000ffff037224 */ /* 0x000fce00078e000e */
[----:B------:R-:W-:Y:S05]  /*16460*/  WARPSYNC.COLLECTIVE R15, `(.L_x_1451) ;  /* 0x000000000f087348 */ /* 0x000fea0003c00000 */
[----:B------:R0:W1:Y:S02]  /*16470*/  SHFL.IDX P6, R14, R13, R12, R11 ;  /* 0x0000000c0d0e7389 */ /* 0x00006400000c000b */
[----:B01----:R-:W-:Y:S01]  /*16480*/  ENDCOLLECTIVE ;  /* 0x000000000000791b */ /* 0x003fe20003800000 */
.L_x_1451:
        /* <DEDUP_REMOVED lines=17> */
.L_x_1452:
[----:B------:R-:W-:Y:S02]  /*165a0*/  @P1 IMAD R8, R5, 0x2, R17 ;  /* 0x0000000205081824 */ /* 0x000fe400078e0211 */
[----:B------:R-:W-:Y:S02]  /*165b0*/  IMAD.MOV.U32 R13, RZ, RZ, R0 ;  /* 0x000000ffff0d7224 */ /* 0x000fe400078e0000 */
[----:B------:R-:W-:Y:S02]  /*165c0*/  IMAD.MOV.U32 R12, RZ, RZ, 0x3 ;  /* 0x00000003ff0c7424 */ /* 0x000fe400078e00ff */
[----:B------:R-:W-:-:S07]  /*165d0*/  IMAD.MOV.U32 R3, RZ, RZ, R14 ;  /* 0x000000ffff037224 */ /* 0x000fce00078e000e */
[----:B------:R-:W-:Y:S05]  /*165e0*/  WARPSYNC.COLLECTIVE R15, `(.L_x_1453) ;  /* 0x000000000f087348 */ /* 0x000fea0003c00000 */
[----:B------:R0:W1:Y:S02]  /*165f0*/  SHFL.IDX P6, R14, R13, R12, R11 ;  /* 0x0000000c0d0e7389 */ /* 0x00006400000c000b */
[----:B01----:R-:W-:Y:S01]  /*16600*/  ENDCOLLECTIVE ;  /* 0x000000000000791b */ /* 0x003fe20003800000 */
.L_x_1453:
        /* <DEDUP_REMOVED lines=17> */
.L_x_1454:
[----:B------:R-:W-:Y:S02]  /*16720*/  @P1 IMAD R8, R5, 0x2, R17 ;  /* 0x0000000205081824 */ /* 0x000fe400078e0211 */
[----:B------:R-:W-:Y:S02]  /*16730*/  IMAD.MOV.U32 R13, RZ, RZ, R0 ;  /* 0x000000ffff0d7224 */ /* 0x000fe400078e0000 */
[----:B------:R-:W-:Y:S02]  /*16740*/  IMAD.MOV.U32 R12, RZ, RZ, 0x4 ;  /* 0x00000004ff0c7424 */ /* 0x000fe400078e00ff */
[----:B------:R-:W-:-:S07]  /*16750*/  IMAD.MOV.U32 R3, RZ, RZ, R14 ;  /* 0x000000ffff037224 */ /* 0x000fce00078e000e */
[----:B------:R-:W-:Y:S05]  /*16760*/  WARPSYNC.COLLECTIVE R15, `(.L_x_1455) ;  /* 0x000000000f087348 */ /* 0x000fea0003c00000 */
[----:B------:R0:W1:Y:S02]  /*16770*/  SHFL.IDX P6, R14, R13, R12, R11 ;  /* 0x0000000c0d0e7389 */ /* 0x00006400000c000b */
[----:B01----:R-:W-:Y:S01]  /*16780*/  ENDCOLLECTIVE ;  /* 0x000000000000791b */ /* 0x003fe20003800000 */
.L_x_1455:
        /* <DEDUP_REMOVED lines=17> */
.L_x_1456:
[----:B------:R-:W-:Y:S02]  /*168a0*/  @P1 IMAD R8, R5, 0x2, R17 ;  /* 0x0000000205081824 */ /* 0x000fe400078e0211 */
[----:B------:R-:W-:Y:S02]  /*168b0*/  IMAD.MOV.U32 R13, RZ, RZ, R0 ;  /* 0x000000ffff0d7224 */ /* 0x000fe400078e0000 */
[----:B------:R-:W-:Y:S02]  /*168c0*/  IMAD.MOV.U32 R12, RZ, RZ, 0x5 ;  /* 0x00000005ff0c7424 */ /* 0x000fe400078e00ff */
[----:B------:R-:W-:-:S07]  /*168d0*/  IMAD.MOV.U32 R3, RZ, RZ, R14 ;  /* 0x000000ffff037224 */ /* 0x000fce00078e000e */
[----:B------:R-:W-:Y:S05]  /*168e0*/  WARPSYNC.COLLECTIVE R15, `(.L_x_1457) ;  /* 0x000000000f087348 */ /* 0x000fea0003c00000 */
[----:B------:R0:W1:Y:S02]  /*168f0*/  SHFL.IDX P6, R14, R13, R12, R11 ;  /* 0x0000000c0d0e7389 */ /* 0x00006400000c000b */
[----:B01----:R-:W-:Y:S01]  /*16900*/  ENDCOLLECTIVE ;  /* 0x000000000000791b */ /* 0x003fe20003800000 */
.L_x_1457:
        /* <DEDUP_REMOVED lines=10> */
.L_x_1458:
        /* <DEDUP_REMOVED lines=8> */
.L_x_1385:
[----:B------:R-:W-:Y:S02]  /*16a30*/  IMAD.MOV.U32 R13, RZ, RZ, R4 ;  /* 0x000000ffff0d7224 */ /* 0x000fe400078e0004 */
[----:B------:R-:W-:Y:S02]  /*16a40*/  IMAD.MOV.U32 R12, RZ, RZ, RZ ;  /* 0x000000ffff0c7224 */ /* 0x000fe400078e00ff */
[----:B------:R-:W-:Y:S02]  /*16a50*/  IMAD.MOV.U32 R11, RZ, RZ, 0x181f ;  /* 0x0000181fff0b7424 */ /* 0x000fe400078e00ff */
[----:B------:R-:W-:Y:S02]  /*16a60*/  IMAD.MOV.U32 R15, RZ, RZ, -0x1 ;  /* 0xffffffffff0f7424 */ /* 0x000fe400078e00ff */
[----:B------:R-:W-:Y:S02]  /*16a70*/  IMAD R29, R29, R6, RZ ;  /* 0x000000061d1d7224 */ /* 0x000fe400078e02ff */
[----:B------:R-:W-:-:S07]  /*16a80*/  IMAD.IADD R25, R7, 0x1, R25 ;  /* 0x0000000107197824 */ /* 0x000fce00078e0219 */
[----:B------:R-:W-:Y:S05]  /*16a90*/  WARPSYNC.COLLECTIVE R15, `(.L_x_1460) ;  /* 0x000000000f087348 */ /* 0x000fea0003c00000 */
[----:B------:R0:W1:Y:S02]  /*16aa0*/  SHFL.IDX P6, R14, R13, R12, R11 ;  /* 0x0000000c0d0e7389 */ /* 0x00006400000c000b */
[----:B01----:R-:W-:Y:S01]  /*16ab0*/  ENDCOLLECTIVE ;  /* 0x000000000000791b */ /* 0x003fe20003800000 */
.L_x_1460:
[C---:B------:R-:W-:Y:S01]  /*16ac0*/  VIADD R6, R25.reuse, 0x10 ;  /* 0x0000001019067836 */ /* 0x040fe20000000000 */
[----:B------:R-:W-:Y:S01]  /*16ad0*/  ISETP.GE.AND P1, PT, R25, R29, PT ;  /* 0x0000001d1900720c */ /* 0x000fe20003f26270 */
[----:B------:R-:W-:Y:S02]  /*16ae0*/  IMAD.MOV.U32 R13, RZ, RZ, R0 ;  /* 0x000000ffff0d7224 */ /* 0x000fe400078e0000 */
[----:B------:R-:W-:-:S10]  /*16af0*/  IMAD.MOV.U32 R2, RZ, RZ, R14 ;  /* 0x000000ffff027224 */ /* 0x000fd400078e000e */
[----:B------:R-:W-:Y:S05]  /*16b00*/  WARPSYNC.COLLECTIVE R15, `(.L_x_1461) ;  /* 0x000000000f087348 */ /* 0x000fea0003c00000 */
[----:B------:R0:W1:Y:S02]  /*16b10*/  SHFL.IDX P6, R14, R13, R12, R11 ;  /* 0x0000000c0d0e7389 */ /* 0x00006400000c000b */
[----:B01----:R-:W-:Y:S01]  /*16b20*/  ENDCOLLECTIVE ;  /* 0x000000000000791b */ /* 0x003fe20003800000 */
.L_x_1461:
[----:B------:R-:W-:Y:S02]  /*16b30*/  IMAD.MOV.U32 R13, RZ, RZ, R4 ;  /* 0x000000ffff0d7224 */ /* 0x000fe400078e0004 */
[----:B------:R-:W-:Y:S02]  /*16b40*/  IMAD.MOV.U32 R12, RZ, RZ, 0x1 ;  /* 0x00000001ff0c7424 */ /* 0x000fe400078e00ff */
[----:B------:R-:W-:-:S07]  /*16b50*/  IMAD.MOV.U32 R3, RZ, RZ, R14 ;  /* 0x000000ffff037224 */ /* 0x000fce00078e000e */
[----:B------:R-:W-:Y:S05]  /*16b60*/  WARPSYNC.COLLECTIVE R15, `(.L_x_1462) ;  /* 0x000000000f087348 */ /* 0x000fea0003c00000 */
[----:B------:R0:W1:Y:S02]  /*16b70*/  SHFL.IDX P6, R14, R13, R12, R11 ;  /* 0x0000000c0d0e7389 */ /* 0x00006400000c000b */
[----:B01----:R-:W-:Y:S01]  /*16b80*/  ENDCOLLECTIVE ;  /* 0x000000000000791b */ /* 0x003fe20003800000 */
.L_x_1462:
[----:B------:R-:W-:-:S05]  /*16b90*/  @!P1 LEA R5, P4, R32, R3, 0x1 ;  /* 0x0000000320059211 */ /* 0x000fca00078808ff */
[----:B------:R-:W-:Y:S02]  /*16ba0*/  @!P1 IMAD.X R3, RZ, RZ, R2, P4 ;  /* 0x000000ffff039224 */ /* 0x000fe400020e0602 */
[----:B------:R-:W-:Y:S02]  /*16bb0*/  @!P1 IMAD.MOV.U32 R2, RZ, RZ, R5 ;  /* 0x000000ffff029224 */ /* 0x000fe400078e0005 */
[----:B------:R-:W-:-:S03]  /*16bc0*/  IMAD.MOV.U32 R13, RZ, RZ, R0 ;  /* 0x000000ffff0d7224 */ /* 0x000fc600078e0000 */
[----:B------:R-:W-:Y:S01]  /*16bd0*/  @!PT LDS RZ, [RZ] ;  /* 0x00000000fffff984 */ /* 0x000fe20000000800 */
[----:B------:R-:W-:Y:S01]  /*16be0*/  @!PT LDS RZ, [RZ] ;  /* 0x00000000fffff984 */ /* 0x000fe20000000800 */
[----:B------:R-:W-:Y:S01]  /*16bf0*/  @!PT LDS RZ, [RZ] ;  /* 0x00000000fffff984 */ /* 0x000fe20000000800 */
[----:B------:R-:W-:Y:S04]  /*16c00*/  @!P1 LDGSTS.E.BYPASS.LTC128B.128 [R37+0x12400], desc[UR36][R2.64], !P3 ;  /* 0x1240000002259fae */ /* 0x000fe8000d901d64 */
[----:B------:R-:W-:Y:S04]  /*16c10*/  @!P1 LDGSTS.E.BYPASS.LTC128B.128 [R37+0x16400], desc[UR36][R2.64+0x80], !P2 ;  /* 0x1640008002259fae */ /* 0x000fe8000d101d64 */
[----:B------:R0:W-:Y:S01]  /*16c20*/  @!P1 LDGSTS.E.BYPASS.LTC128B.128 [R37+0x1a400], desc[UR36][R2.64+0x100], !P0 ;  /* 0x1a40010002259fae */ /* 0x0001e2000c101d64 */
[----:B------:R-:W-:Y:S01]  /*16c30*/  ISETP.GE.AND P1, PT, R6, R29, PT ;  /* 0x0000001d0600720c */ /* 0x000fe20003f26270 */
[----:B0-----:R-:W-:-:S12]  /*16c40*/  IMAD.MOV.U32 R2, RZ, RZ, R14 ;  /* 0x000000ffff027224 */ /* 0x001fd800078e000e */
[----:B------:R-:W-:Y:S05]  /*16c50*/  WARPSYNC.COLLECTIVE R15, `(.L_x_1463) ;  /* 0x000000000f087348 */ /* 0x000fea0003c00000 */
[----:B------:R0:W1:Y:S02]  /*16c60*/  SHFL.IDX P6, R14, R13, R12, R11 ;  /* 0x0000000c0d0e7389 */ /* 0x00006400000c000b */
[----:B01----:R-:W-:Y:S01]  /*16c70*/  ENDCOLLECTIVE ;  /* 0x000000000000791b */ /* 0x003fe20003800000 */
.L_x_1463:
[----:B------:R-:W-:Y:S02]  /*16c80*/  IMAD.MOV.U32 R13, RZ, RZ, R4 ;  /* 0x000000ffff0d7224 */ /* 0x000fe400078e0004 */
[----:B------:R-:W-:Y:S02]  /*16c90*/  IMAD.MOV.U32 R12, RZ, RZ, 0x2 ;  /* 0x00000002ff0c7424 */ /* 0x000fe400078e00ff */
[----:B------:R-:W-:-:S07]  /*16ca0*/  IMAD.MOV.U32 R3, RZ, RZ, R14 ;  /* 0x000000ffff037224 */ /* 0x000fce00078e000e */
[----:B------:R-:W-:Y:S05]  /*16cb0*/  WARPSYNC.COLLECTIVE R15, `(.L_x_1464) ;  /* 0x000000000f087348 */ /* 0x000fea0003c00000 */
[----:B------:R0:W1:Y:S02]  /*16cc0*/  SHFL.IDX P6, R14, R13, R12, R11 ;  /* 0x0000000c0d0e7389 */ /* 0x00006400000c000b */
[----:B01----:R-:W-:Y:S01]  /*16cd0*/  ENDCOLLECTIVE ;  /* 0x000000000000791b */ /* 0x003fe20003800000 */
.L_x_1464:
[----:B------:R-:W-:-:S05]  /*16ce0*/  @!P1 LEA R5, P4, R32, R3, 0x1 ;  /* 0x0000000320059211 */ /* 0x000fca00078808ff */
[----:B------:R-:W-:Y:S02]  /*16cf0*/  @!P1 IMAD.X R6, RZ, RZ, R2, P4 ;  /* 0x000000ffff069224 */ /* 0x000fe400020e0602 */
[----:B------:R-:W-:Y:S02]  /*16d00*/  @!P1 IMAD.MOV.U32 R2, RZ, RZ, R5 ;  /* 0x000000ffff029224 */ /* 0x000fe400078e0005 */
[----:B------:R-:W-:Y:S02]  /*16d10*/  @!P1 IMAD.MOV.U32 R3, RZ, RZ, R6 ;  /* 0x000000ffff039224 */ /* 0x000fe400078e0006 */
[----:B------:R-:W-:Y:S02]  /*16d20*/  IMAD.MOV.U32 R13, RZ, RZ, R0 ;  /* 0x000000ffff0d7224 */ /* 0x000fe400078e0000 */
[----:B------:R-:W-:Y:S01]  /*16d30*/  VIADD R6, R25, 0x20 ;  /* 0x0000002019067836 */ /* 0x000fe20000000000 */
        /* <DEDUP_REMOVED lines=11> */
.L_x_1465:
[----:B------:R-:W-:Y:S02]  /*16df0*/  IMAD.MOV.U32 R13, RZ, RZ, R4 ;  /* 0x000000ffff0d7224 */ /* 0x000fe400078e0004 */
[----:B------:R-:W-:Y:S02]  /*16e00*/  IMAD.MOV.U32 R12, RZ, RZ, 0x3 ;  /* 0x00000003ff0c7424 */ /* 0x000fe400078e00ff */
[----:B------:R-:W-:-:S07]  /*16e10*/  IMAD.MOV.U32 R3, RZ, RZ, R14 ;  /* 0x000000ffff037224 */ /* 0x000fce00078e000e */
[----:B------:R-:W-:Y:S05]  /*16e20*/  WARPSYNC.COLLECTIVE R15, `(.L_x_1466) ;  /* 0x000000000f087348 */ /* 0x000fea0003c00000 */
[----:B------:R0:W1:Y:S02]  /*16e30*/  SHFL.IDX P6, R14, R13, R12, R11 ;  /* 0x0000000c0d0e7389 */ /* 0x00006400000c000b */
[----:B01----:R-:W-:Y:S01]  /*16e40*/  ENDCOLLECTIVE ;  /* 0x000000000000791b */ /* 0x003fe20003800000 */
.L_x_1466:
        /* <DEDUP_REMOVED lines=17> */
.L_x_1467:
[----:B------:R-:W-:Y:S02]  /*16f60*/  IMAD.MOV.U32 R13, RZ, RZ, R4 ;  /* 0x000000ffff0d7224 */ /* 0x000fe400078e0004 */
[----:B------:R-:W-:Y:S02]  /*16f70*/  IMAD.MOV.U32 R12, RZ, RZ, 0x4 ;  /* 0x00000004ff0c7424 */ /* 0x000fe400078e00ff */
[----:B------:R-:W-:-:S07]  /*16f80*/  IMAD.MOV.U32 R3, RZ, RZ, R14 ;  /* 0x000000ffff037224 */ /* 0x000fce00078e000e */
[----:B------:R-:W-:Y:S05]  /*16f90*/  WARPSYNC.COLLECTIVE R15, `(.L_x_1468) ;  /* 0x000000000f087348 */ /* 0x000fea0003c00000 */
[----:B------:R0:W1:Y:S02]  /*16fa0*/  SHFL.IDX P6, R14, R13, R12, R11 ;  /* 0x0000000c0d0e7389 */ /* 0x00006400000c000b */
[----:B01----:R-:W-:Y:S01]  /*16fb0*/  ENDCOLLECTIVE ;  /* 0x000000000000791b */ /* 0x003fe20003800000 */
.L_x_1468:
        /* <DEDUP_REMOVED lines=17> */
.L_x_1469:
[----:B------:R-:W-:Y:S02]  /*170d0*/  IMAD.MOV.U32 R13, RZ, RZ, R4 ;  /* 0x000000ffff0d7224 */ /* 0x000fe400078e0004 */
[----:B------:R-:W-:Y:S02]  /*170e0*/  IMAD.MOV.U32 R12, RZ, RZ, 0x5 ;  /* 0x00000005ff0c7424 */ /* 0x000fe400078e00ff */
[----:B------:R-:W-:-:S07]  /*170f0*/  IMAD.MOV.U32 R3, RZ, RZ, R14 ;  /* 0x000000ffff037224 */ /* 0x000fce00078e000e */
[----:B------:R-:W-:Y:S05]  /*17100*/  WARPSYNC.COLLECTIVE R15, `(.L_x_1470) ;  /* 0x000000000f087348 */ /* 0x000fea0003c00000 */
[----:B------:R0:W1:Y:S02]  /*17110*/  SHFL.IDX P6, R14, R13, R12, R11 ;  /* 0x0000000c0d0e7389 */ /* 0x00006400000c000b */
[----:B01----:R-:W-:Y:S01]  /*17120*/  ENDCOLLECTIVE ;  /* 0x000000000000791b */ /* 0x003fe20003800000 */
.L_x_1470:
        /* <DEDUP_REMOVED lines=17> */
.L_x_1471:
[----:B------:R-:W-:Y:S02]  /*17240*/  IMAD.MOV.U32 R13, RZ, RZ, R4 ;  /* 0x000000ffff0d7224 */ /* 0x000fe400078e0004 */
[----:B------:R-:W-:Y:S02]  /*17250*/  IMAD.MOV.U32 R12, RZ, RZ, 0x6 ;  /* 0x00000006ff0c7424 */ /* 0x000fe400078e00ff */
[----:B------:R-:W-:-:S07]  /*17260*/  IMAD.MOV.U32 R3, RZ, RZ, R14 ;  /* 0x000000ffff037224 */ /* 0x000fce00078e000e */
[----:B------:R-:W-:Y:S05]  /*17270*/  WARPSYNC.COLLECTIVE R15, `(.L_x_1472) ;  /* 0x000000000f087348 */ /* 0x000fea0003c00000 */
[----:B------:R0:W1:Y:S02]  /*17280*/  SHFL.IDX P6, R14, R13, R12, R11 ;  /* 0x0000000c0d0e7389 */ /* 0x00006400000c000b */
[----:B01----:R-:W-:Y:S01]  /*17290*/  ENDCOLLECTIVE ;  /* 0x000000000000791b */ /* 0x003fe20003800000 */
.L_x_1472:
        /* <DEDUP_REMOVED lines=17> */
.L_x_1473:
[----:B------:R-:W-:Y:S02]  /*173b0*/  IMAD.MOV.U32 R13, RZ, RZ, R4 ;  /* 0x000000ffff0d7224 */ /* 0x000fe400078e0004 */
[----:B------:R-:W-:Y:S02]  /*173c0*/  IMAD.MOV.U32 R12, RZ, RZ, 0x7 ;  /* 0x00000007ff0c7424 */ /* 0x000fe400078e00ff */
[----:B------:R-:W-:-:S07]  /*173d0*/  IMAD.MOV.U32 R3, RZ, RZ, R14 ;  /* 0x000000ffff037224 */ /* 0x000fce00078e000e */
[----:B------:R-:W-:Y:S05]  /*173e0*/  WARPSYNC.COLLECTIVE R15, `(.L_x_1474) ;  /* 0x000000000f087348 */ /* 0x000fea0003c00000 */
[----:B------:R0:W1:Y:S02]  /*173f0*/  SHFL.IDX P6, R14, R13, R12, R11 ;  /* 0x0000000c0d0e7389 */ /* 0x00006400000c000b */
[----:B01----:R-:W-:Y:S01]  /*17400*/  ENDCOLLECTIVE ;  /* 0x000000000000791b */ /* 0x003fe20003800000 */
.L_x_1474:
[----:B------:R-:W-:-:S05]  /*17410*/  @!P1 LEA R5, P4, R32, R3, 0x1 ;  /* 0x0000000320059211 */ /* 0x000fca00078808ff */
[----:B------:R-:W-:Y:S02]  /*17420*/  @!P1 IMAD.X R6, RZ, RZ, R2, P4 ;  /* 0x000000ffff069224 */ /* 0x000fe400020e0602 */
[----:B------:R-:W-:Y:S02]  /*17430*/  @!P1 IMAD.MOV.U32 R2, RZ, RZ, R5 ;  /* 0x000000ffff029224 */ /* 0x000fe400078e0005 */
[----:B------:R-:W-:Y:S02]  /*17440*/  @!P1 IMAD.MOV.U32 R3, RZ, RZ, R6 ;  /* 0x000000ffff039224 */ /* 0x000fe400078e0006 */
[----:B------:R-:W-:-:S03]  /*17450*/  IMAD.MOV.U32 R13, RZ, RZ, R0 ;  /* 0x000000ffff0d7224 */ /* 0x000fc600078e0000 */
[----:B------:R-:W-:Y:S01]  /*17460*/  @!PT LDS RZ, [RZ] ;  /* 0x00000000fffff984 */ /* 0x000fe20000000800 */
[----:B------:R-:W-:Y:S01]  /*17470*/  @!PT LDS RZ, [RZ] ;  /* 0x00000000fffff984 */ /* 0x000fe20000000800 */
[----:B------:R-:W-:Y:S01]  /*17480*/  @!PT LDS RZ, [RZ] ;  /* 0x00000000fffff984 */ /* 0x000fe20000000800 */
[----:B------:R0:W-:Y:S04]  /*17490*/  @!P1 LDGSTS.E.BYPASS.LTC128B.128 [R37+0x15400], desc[UR36][R2.64], !P3 ;  /* 0x1540000002259fae */ /* 0x0001e8000d901d64 */
[----:B------:R0:W-:Y:S01]  /*174a0*/  @!P1 LDGSTS.E.BYPASS.LTC128B.128 [R37+0x19400], desc[UR36][R2.64+0x80], !P2 ;  /* 0x1940008002259fae */ /* 0x0001e2000d101d64 */
[----:B------:R-:W-:-:S03]  /*174b0*/  IMAD.MOV.U32 R4, RZ, RZ, R14 ;  /* 0x000000ffff047224 */ /* 0x000fc600078e000e */
[----:B------:R0:W-:Y:S04]  /*174c0*/  @!P1 LDGSTS.E.BYPASS.LTC128B.128 [R37+0x1d400], desc[UR36][R2.64+0x100], !P0 ;  /* 0x1d40010002259fae */ /* 0x0001e8000c101d64 */
[----:B0-----:R-:W-:Y:S05]  /*174d0*/  WARPSYNC.COLLECTIVE R15, `(.L_x_1475) ;  /* 0x000000000f087348 */ /* 0x001fea0003c00000 */
[----:B------:R1:W2:Y:S02]  /*174e0*/  SHFL.IDX P6, R14, R13, R12, R11 ;  /* 0x0000000c0d0e7389 */ /* 0x0002a400000c000b */
[----:B012---:R-:W-:Y:S01]  /*174f0*/  ENDCOLLECTIVE ;  /* 0x000000000000791b */ /* 0x007fe20003800000 */
.L_x_1475:
[----:B------:R-:W-:Y:S05]  /*17500*/  BRA `(.L_x_1476) ;  /* 0xffffffbc00507947 */ /* 0x000fea000383ffff */
.L_x_1390:
[----:B0-----:R0:W1:Y:S02]  /*17510*/  SYNCS.PHASECHK.TRANS64.TRYWAIT P0, [R17+URZ+0x30820], R0 ;  /* 0x03082000110075a7 */ /* 0x001064000800017f */
[----:B-1----:R-:W-:Y:S05]  /*17520*/  @!P0 NANOSLEEP.SYNCS 0x989680 ;  /* 0x009896800000895d */ /* 0x002fea0003900000 */
[----:B------:R-:W1:Y:S02]  /*17530*/  @!P0 SYNCS.PHASECHK.TRANS64 P0, [R17+URZ+0x30820], R0 ;  /* 0x03082000110085a7 */ /* 0x000e64000800007f */
[----:B-1----:R-:W-:Y:S05]  /*17540*/  @!P0 BRA `(.L_x_1390) ;  /* 0xfffffffc00f08947 */ /* 0x002fea000383ffff */
[----:B------:R-:W-:Y:S05]  /*17550*/  BRA `(.L_x_1477) ;  /* 0xffffffbc00c87947 */ /* 0x000fea000383ffff */
.L_x_1395:
[----:B0-----:R0:W1:Y:S02]  /*17560*/  SYNCS.PHASECHK.TRANS64.TRYWAIT P0, [R7+URZ+0x30840], R2 ;  /* 0x03084002070075a7 */ /* 0x001064000800017f */
[----:B-1----:R-:W-:Y:S05]  /*17570*/  @!P0 NANOSLEEP.SYNCS 0x989680 ;  /* 0x009896800000895d */ /* 0x002fea0003900000 */
[----:B------:R-:W1:Y:S02]  /*17580*/  @!P0 SYNCS.PHASECHK.TRANS64 P0, [R7+URZ+0x30840], R2 ;  /* 0x03084002070085a7 */ /* 0x000e64000800007f */
[----:B-1----:R-:W-:Y:S05]  /*17590*/  @!P0 BRA `(.L_x_1395) ;  /* 0xfffffffc00f08947 */ /* 0x002fea000383ffff */
[----:B------:R-:W-:Y:S05]  /*175a0*/  BRA `(.L_x_1478) ;  /* 0xffffffc000a87947 */ /* 0x000fea000383ffff */
.L_x_1396:
        /* <DEDUP_REMOVED lines=8> */
.L_x_1480:
[----:B------:R-:W-:Y:S05]  /*17630*/  BSYNC B1 ;  /* 0x0000000000017941 */ /* 0x000fea0003800000 */
.L_x_1479:
[----:B------:R-:W-:Y:S01]  /*17640*/  IMAD.MOV.U32 R13, RZ, RZ, R8 ;  /* 0x000000ffff0d7224 */ /* 0x000fe200078e0008 */
[----:B------:R-:W-:Y:S01]  /*17650*/  LOP3.LUT R16, R16, 0xffdfffff, RZ, 0xc0, !PT ;  /* 0xffdfffff10107812 */ /* 0x000fe200078ec0ff */
[----:B------:R-:W-:Y:S02]  /*17660*/  IMAD.MOV.U32 R12, RZ, RZ, RZ ;  /* 0x000000ffff0c7224 */ /* 0x000fe400078e00ff */
[----:B------:R-:W-:Y:S01]  /*17670*/  IMAD.MOV.U32 R11, RZ, RZ, 0x181f ;  /* 0x0000181fff0b7424 */ /* 0x000fe200078e00ff */
[----:B------:R-:W-:Y:S01]  /*17680*/  @P1 LOP3.LUT R16, R16, 0x200000, RZ, 0xfc, !PT ;  /* 0x0020000010101812 */ /* 0x000fe200078efcff */
[----:B------:R-:W-:Y:S02]  /*17690*/  IMAD.MOV.U32 R15, RZ, RZ, -0x1 ;  /* 0xffffffffff0f7424 */ /* 0x000fe400078e00ff */
[----:B------:R-:W-:Y:S01]  /*176a0*/  IMAD.MOV.U32 R3, RZ, RZ, R14 ;  /* 0x000000ffff037224 */ /* 0x000fe200078e000e */
[----:B------:R-:W-:Y:S01]  /*176b0*/  LOP3.LUT P1, RZ, R16, 0x4, RZ, 0xc0, !PT ;  /* 0x0000000410ff7812 */ /* 0x000fe2000782c0ff */
[----:B------:R-:W-:-:S12]  /*176c0*/  IMAD.SHL.U32 R4, R32, 0x2, RZ ;  /* 0x0000000220047824 */ /* 0x000fd800078e00ff */
[----:B------:R-:W-:Y:S05]  /*176d0*/  WARPSYNC.COLLECTIVE R15, `(.L_x_1481) ;  /* 0x000000000f087348 */ /* 0x000fea0003c00000 */
[----:B------:R0:W1:Y:S02]  /*176e0*/  SHFL.IDX P6, R14, R13, R12, R11 ;  /* 0x0000000c0d0e7389 */ /* 0x00006400000c000b */
[----:B01----:R-:W-:Y:S01]  /*176f0*/  ENDCOLLECTIVE ;  /* 0x000000000000791b */ /* 0x003fe20003800000 */
.L_x_1481:
[----:B------:R-:W-:Y:S02]  /*17700*/  IMAD R5, R5, 0x2, R17 ;  /* 0x0000000205057824 */ /* 0x000fe400078e0211 */
[----:B------:R-:W-:Y:S02]  /*17710*/  IMAD.MOV.U32 R13, RZ, RZ, R6 ;  /* 0x000000ffff0d7224 */ /* 0x000fe400078e0006 */
[----:B------:R-:W-:Y:S02]  /*17720*/  IMAD.MOV.U32 R12, RZ, RZ, 0x1 ;  /* 0x00000001ff0c7424 */ /* 0x000fe400078e00ff */
[----:B------:R-:W-:-:S07]  /*17730*/  IMAD.MOV.U32 R2, RZ, RZ, R14 ;  /* 0x000000ffff027224 */ /* 0x000fce00078e000e */
[----:B------:R-:W-:Y:S05]  /*17740*/  WARPSYNC.COLLECTIVE R15, `(.L_x_1482) ;  /* 0x000000000f087348 */ /* 0x000fea0003c00000 */
[----:B------:R0:W1:Y:S02]  /*17750*/  SHFL.IDX P6, R14, R13, R12, R11 ;  /* 0x0000000c0d0e7389 */ /* 0x00006400000c000b */
[----:B01----:R-:W-:Y:S01]  /*17760*/  ENDCOLLECTIVE ;  /* 0x000000000000791b */ /* 0x003fe20003800000 */
.L_x_1482:
        /* <DEDUP_REMOVED lines=13> */
.L_x_1483:
[----:B------:R-:W-:Y:S02]  /*17840*/  IMAD.MOV.U32 R13, RZ, RZ, R6 ;  /* 0x000000ffff0d7224 */ /* 0x000fe400078e0006 */
[----:B------:R-:W-:Y:S02]  /*17850*/  IMAD.MOV.U32 R12, RZ, RZ, 0x2 ;  /* 0x00000002ff0c7424 */ /* 0x000fe400078e00ff */
[----:B------:R-:W-:-:S07]  /*17860*/  IMAD.MOV.U32 R2, RZ, RZ, R14 ;  /* 0x000000ffff027224 */ /* 0x000fce00078e000e */
[----:B------:R-:W-:Y:S05]  /*17870*/  WARPSYNC.COLLECTIVE R15, `(.L_x_1484) ;  /* 0x000000000f087348 */ /* 0x000fea0003c00000 */
[----:B------:R0:W1:Y:S02]  /*17880*/  SHFL.IDX P6, R14, R13, R12, R11 ;  /* 0x0000000c0d0e7389 */ /* 0x00006400000c000b */
[----:B01----:R-:W-:Y:S01]  /*17890*/  ENDCOLLECTIVE ;  /* 0x000000000000791b */ /* 0x003fe20003800000 */
.L_x_1484:
[----:B------:R-:W-:-:S05]  /*178a0*/  IADD3 R2, P0, R2, R4, RZ ;  /* 0x0000000402027210 */ /* 0x000fca0007f1e0ff */
[----:B------:R-:W-:-:S05]  /*178b0*/  IMAD.X R3, RZ, RZ, R3, P0 ;  /* 0x000000ffff037224 */ /* 0x000fca00000e0603 */
        /* <DEDUP_REMOVED lines=11> */
.L_x_1485:
[----:B------:R-:W-:Y:S02]  /*17970*/  IMAD.MOV.U32 R13, RZ, RZ, R6 ;  /* 0x000000ffff0d7224 */ /* 0x000fe400078e0006 */
[----:B------:R-:W-:Y:S02]  /*17980*/  IMAD.MOV.U32 R12, RZ, RZ, 0x3 ;  /* 0x00000003ff0c7424 */ /* 0x000fe400078e00ff */
[----:B------:R-:W-:-:S07]  /*17990*/  IMAD.MOV.U32 R2, RZ, RZ, R14 ;  /* 0x000000ffff027224 */ /* 0x000fce00078e000e */
[----:B------:R-:W-:Y:S05]  /*179a0*/  WARPSYNC.COLLECTIVE R15, `(.L_x_1486) ;  /* 0x000000000f087348 */ /* 0x000fea0003c00000 */
[----:B------:R0:W1:Y:S02]  /*179b0*/  SHFL.IDX P6, R14, R13, R12, R11 ;  /* 0x0000000c0d0e7389 */ /* 0x00006400000c000b */
[----:B01----:R-:W-:Y:S01]  /*179c0*/  ENDCOLLECTIVE ;  /* 0x000000000000791b */ /* 0x003fe20003800000 */
.L_x_1486:
        /* <DEDUP_REMOVED lines=13> */
.L_x_1487:
[----:B------:R-:W-:Y:S02]  /*17aa0*/  IMAD.MOV.U32 R13, RZ, RZ, R6 ;  /* 0x000000ffff0d7224 */ /* 0x000fe400078e0006 */
[----:B------:R-:W-:Y:S02]  /*17ab0*/  IMAD.MOV.U32 R12, RZ, RZ, 0x4 ;  /* 0x00000004ff0c7424 */ /* 0x000fe400078e00ff */
[----:B------:R-:W-:-:S07]  /*17ac0*/  IMAD.MOV.U32 R2, RZ, RZ, R14 ;  /* 0x000000ffff027224 */ /* 0x000fce00078e000e */
[----:B------:R-:W-:Y:S05]  /*17ad0*/  WARPSYNC.COLLECTIVE R15, `(.L_x_1488) ;  /* 0x000000000f087348 */ /* 0x000fea0003c00000 */
[----:B------:R0:W1:Y:S02]  /*17ae0*/  SHFL.IDX P6, R14, R13, R12, R11 ;  /* 0x0000000c0d0e7389 */ /* 0x00006400000c000b */
[----:B01----:R-:W-:Y:S01]  /*17af0*/  ENDCOLLECTIVE ;  /* 0x000000000000791b */ /* 0x003fe20003800000 */
.L_x_1488:
        /* <DEDUP_REMOVED lines=13> */
.L_x_1489:
[----:B------:R-:W-:Y:S02]  /*17bd0*/  IMAD.MOV.U32 R13, RZ, RZ, R6 ;  /* 0x000000ffff0d7224 */ /* 0x000fe400078e0006 */
[----:B------:R-:W-:Y:S02]  /*17be0*/  IMAD.MOV.U32 R12, RZ, RZ, 0x5 ;  /* 0x00000005ff0c7424 */ /* 0x000fe400078e00ff */
[----:B------:R-:W-:-:S07]  /*17bf0*/  IMAD.MOV.U32 R2, RZ, RZ, R14 ;  /* 0x000000ffff027224 */ /* 0x000fce00078e000e */
[----:B------:R-:W-:Y:S05]  /*17c00*/  WARPSYNC.COLLECTIVE R15, `(.L_x_1490) ;  /* 0x000000000f087348 */ /* 0x000fea0003c00000 */
[----:B------:R0:W1:Y:S02]  /*17c10*/  SHFL.IDX P6, R14, R13, R12, R11 ;  /* 0x0000000c0d0e7389 */ /* 0x00006400000c000b */
[----:B01----:R-:W-:Y:S01]  /*17c20*/  ENDCOLLECTIVE ;  /* 0x000000000000791b */ /* 0x003fe20003800000 */
.L_x_1490:
[----:B------:R-:W-:-:S05]  /*17c30*/  IADD3 R2, P0, R2, R4, RZ ;  /* 0x0000000402027210 */ /* 0x000fca0007f1e0ff */
[----:B------:R-:W-:-:S05]  /*17c40*/  IMAD.X R3, RZ, RZ, R35, P0 ;  /* 0x000000ffff037224 */ /* 0x000fca00000e0623 */
[----:B------:R-:W-:Y:S01]  /*17c50*/  @!PT LDS RZ, [RZ] ;  /* 0x00000000fffff984 */ /* 0x000fe20000000800 */
[----:B------:R-:W-:Y:S01]  /*17c60*/  @!PT LDS RZ, [RZ] ;  /* 0x00000000fffff984 */ /* 0x000fe20000000800 */
[----:B------:R-:W-:Y:S01]  /*17c70*/  @!PT LDS RZ, [RZ] ;  /* 0x00000000fffff984 */ /* 0x000fe20000000800 */
[----:B------:R0:W-:Y:S01]  /*17c80*/  LDGSTS.E.BYPASS.LTC128B.128 [R5+0x20400], desc[UR36][R2.64], !P1 ;  /* 0x2040000002057fae */ /* 0x0001e2000c901d64 */
[----:B------:R-:W-:Y:S01]  /*17c90*/  IMAD.MOV.U32 R13, RZ, RZ, R8 ;  /* 0x000000ffff0d7224 */ /* 0x000fe200078e0008 */
[----:B------:R-:W-:Y:S02]  /*17ca0*/  LOP3.LUT P1, RZ, R16, 0x200000, RZ, 0xc0, !PT ;  /* 0x0020000010ff7812 */ /* 0x000fe4000782c0ff */
[----:B------:R0:W-:Y:S04]  /*17cb0*/  LDGSTS.E.BYPASS.LTC128B.128 [R5+0x23400], desc[UR36][R2.64+0x80], !P5 ;  /* 0x2340008002057fae */ /* 0x0001e8000e901d64 */
[----:B------:R0:W-:Y:S01]  /*17cc0*/  LDGSTS.E.BYPASS.LTC128B.128 [R5+0x26400], desc[UR36][R2.64+0x100], !P4 ;  /* 0x2640010002057fae */ /* 0x0001e2000e101d64 */
[----:B------:R-:W-:-:S07]  /*17cd0*/  IMAD.MOV.U32 R35, RZ, RZ, R14 ;  /* 0x000000ffff237224 */ /* 0x000fce00078e000e */
[----:B0-----:R-:W-:Y:S05]  /*17ce0*/  WARPSYNC.COLLECTIVE R15, `(.L_x_1491) ;  /* 0x000000000f087348 */ /* 0x001fea0003c00000 */
[----:B------:R1:W2:Y:S02]  /*17cf0*/  SHFL.IDX P6, R14, R13, R12, R11 ;  /* 0x0000000c0d0e7389 */ /* 0x0002a400000c000b */
[----:B012---:R-:W-:Y:S01]  /*17d00*/  ENDCOLLECTIVE ;  /* 0x000000000000791b */ /* 0x007fe20003800000 */
.L_x_1491:
[----:B------:R-:W-:Y:S01]  /*17d10*/  IMAD.MOV.U32 R2, RZ, RZ, R14 ;  /* 0x000000ffff027224 */ /* 0x000fe200078e000e */
[----:B------:R-:W-:Y:S06]  /*17d20*/  BRA `(.L_x_1492) ;  /* 0xffffffbc00d07947 */ /* 0x000fec000383ffff */
.L_x_1401:
[----:B0-----:R0:W2:Y:S02]  /*17d30*/  SYNCS.PHASECHK.TRANS64.TRYWAIT P0, [R6+URZ+0x30860], R2 ;  /* 0x03086002060075a7 */ /* 0x0010a4000800017f */
[----:B--2---:R-:W-:Y:S05]  /*17d40*/  @!P0 NANOSLEEP.SYNCS 0x989680 ;  /* 0x009896800000895d */ /* 0x004fea0003900000 */
[----:B------:R-:W2:Y:S02]  /*17d50*/  @!P0 SYNCS.PHASECHK.TRANS64 P0, [R6+URZ+0x30860], R2 ;  /* 0x03086002060085a7 */ /* 0x000ea4000800007f */
[----:B--2---:R-:W-:Y:S05]  /*17d60*/  @!P0 BRA `(.L_x_1401) ;  /* 0xfffffffc00f08947 */ /* 0x004fea000383ffff */
[----:B------:R-:W-:Y:S05]  /*17d70*/  BRA `(.L_x_1493) ;  /* 0xffffffc000347947 */ /* 0x000fea000383ffff */
.L_x_1402:
        /* <DEDUP_REMOVED lines=8> */
.L_x_1495:
[----:B------:R-:W-:Y:S05]  /*17e00*/  BSYNC B1 ;  /* 0x0000000000017941 */ /* 0x000fea0003800000 */
.L_x_1494:
        /* <DEDUP_REMOVED lines=9> */
.L_x_1496:
[----:B------:R-:W-:Y:S02]  /*17ea0*/  IMAD.MOV.U32 R13, RZ, RZ, R19 ;  /* 0x000000ffff0d7224 */ /* 0x000fe400078e0013 */
[----:B------:R-:W-:Y:S02]  /*17eb0*/  IMAD.MOV.U32 R12, RZ, RZ, 0x1 ;  /* 0x00000001ff0c7424 */ /* 0x000fe400078e00ff */
[----:B------:R-:W-:-:S07]  /*17ec0*/  IMAD.MOV.U32 R2, RZ, RZ, R14 ;  /* 0x000000ffff027224 */ /* 0x000fce00078e000e */
[----:B------:R-:W-:Y:S05]  /*17ed0*/  WARPSYNC.COLLECTIVE R15, `(.L_x_1497) ;  /* 0x000000000f087348 */ /* 0x000fea0003c00000 */
[----:B------:R0:W1:Y:S02]  /*17ee0*/  SHFL.IDX P6, R14, R13, R12, R11 ;  /* 0x0000000c0d0e7389 */ /* 0x00006400000c000b */
[----:B01----:R-:W-:Y:S01]  /*17ef0*/  ENDCOLLECTIVE ;  /* 0x000000000000791b */ /* 0x003fe20003800000 */
.L_x_1497:
        /* <DEDUP_REMOVED lines=16> */
.L_x_1498:
[----:B------:R-:W-:Y:S02]  /*18000*/  IMAD.MOV.U32 R13, RZ, RZ, R19 ;  /* 0x000000ffff0d7224 */ /* 0x000fe400078e0013 */
[----:B------:R-:W-:Y:S02]  /*18010*/  IMAD.MOV.U32 R12, RZ, RZ, 0x2 ;  /* 0x00000002ff0c7424 */ /* 0x000fe400078e00ff */
[----:B------:R-:W-:-:S07]  /*18020*/  IMAD.MOV.U32 R2, RZ, RZ, R14 ;  /* 0x000000ffff027224 */ /* 0x000fce00078e000e */
[----:B------:R-:W-:Y:S05]  /*18030*/  WARPSYNC.COLLECTIVE R15, `(.L_x_1499) ;  /* 0x000000000f087348 */ /* 0x000fea0003c00000 */
[----:B------:R0:W1:Y:S02]  /*18040*/  SHFL.IDX P6, R14, R13, R12, R11 ;  /* 0x0000000c0d0e7389 */ /* 0x00006400000c000b */
[----:B01----:R-:W-:Y:S01]  /*18050*/  ENDCOLLECTIVE ;  /* 0x000000000000791b */ /* 0x003fe20003800000 */
.L_x_1499:
        /* <DEDUP_REMOVED lines=16> */
.L_x_1500:
[----:B------:R-:W-:Y:S02]  /*18160*/  IMAD.MOV.U32 R13, RZ, RZ, R19 ;  /* 0x000000ffff0d7224 */ /* 0x000fe400078e0013 */
[----:B------:R-:W-:Y:S02]  /*18170*/  IMAD.MOV.U32 R12, RZ, RZ, 0x3 ;  /* 0x00000003ff0c7424 */ /* 0x000fe400078e00ff */
[----:B------:R-:W-:-:S07]  /*18180*/  IMAD.MOV.U32 R2, RZ, RZ, R14 ;  /* 0x000000ffff027224 */ /* 0x000fce00078e000e */
[----:B------:R-:W-:Y:S05]  /*18190*/  WARPSYNC.COLLECTIVE R15, `(.L_x_1501) ;  /* 0x000000000f087348 */ /* 0x000fea0003c00000 */
[----:B------:R0:W1:Y:S02]  /*181a0*/  SHFL.IDX P6, R14, R13, R12, R11 ;  /* 0x0000000c0d0e7389 */ /* 0x00006400000c000b */
[----:B01----:R-:W-:Y:S01]  /*181b0*/  ENDCOLLECTIVE ;  /* 0x000000000000791b */ /* 0x003fe20003800000 */
.L_x_1501:
        /* <DEDUP_REMOVED lines=16> */
.L_x_1502:
[----:B------:R-:W-:Y:S02]  /*182c0*/  IMAD.MOV.U32 R13, RZ, RZ, R19 ;  /* 0x000000ffff0d7224 */ /* 0x000fe400078e0013 */
[----:B------:R-:W-:Y:S02]  /*182d0*/  IMAD.MOV.U32 R12, RZ, RZ, 0x4 ;  /* 0x00000004ff0c7424 */ /* 0x000fe400078e00ff */
[----:B------:R-:W-:-:S07]  /*182e0*/  IMAD.MOV.U32 R2, RZ, RZ, R14 ;  /* 0x000000ffff027224 */ /* 0x000fce00078e000e */
[----:B------:R-:W-:Y:S05]  /*182f0*/  WARPSYNC.COLLECTIVE R15, `(.L_x_1503) ;  /* 0x000000000f087348 */ /* 0x000fea0003c00000 */
[----:B------:R0:W1:Y:S02]  /*18300*/  SHFL.IDX P6, R14, R13, R12, R11 ;  /* 0x0000000c0d0e7389 */ /* 0x00006400000c000b */
[----:B01----:R-:W-:Y:S01]  /*18310*/  ENDCOLLECTIVE ;  /* 0x000000000000791b */ /* 0x003fe20003800000 */
.L_x_1503:
        /* <DEDUP_REMOVED lines=16> */
.L_x_1504:
[----:B------:R-:W-:Y:S02]  /*18420*/  IMAD.MOV.U32 R13, RZ, RZ, R19 ;  /* 0x000000ffff0d7224 */ /* 0x000fe400078e0013 */
[----:B------:R-:W-:Y:S02]  /*18430*/  IMAD.MOV.U32 R12, RZ, RZ, 0x5 ;  /* 0x00000005ff0c7424 */ /* 0x000fe400078e00ff */
[----:B------:R-:W-:-:S07]  /*18440*/  IMAD.MOV.U32 R2, RZ, RZ, R14 ;  /* 0x000000ffff027224 */ /* 0x000fce00078e000e */
[----:B------:R-:W-:Y:S05]  /*18450*/  WARPSYNC.COLLECTIVE R15, `(.L_x_1505) ;  /* 0x000000000f087348 */ /* 0x000fea0003c00000 */
[----:B------:R0:W1:Y:S02]  /*18460*/  SHFL.IDX P6, R14, R13, R12, R11 ;  /* 0x0000000c0d0e7389 */ /* 0x00006400000c000b */
[----:B01----:R-:W-:Y:S01]  /*18470*/  ENDCOLLECTIVE ;  /* 0x000000000000791b */ /* 0x003fe20003800000 */
.L_x_1505:
        /* <DEDUP_REMOVED lines=13> */
.L_x_1506:
[----:B------:R-:W-:Y:S01]  /*18550*/  @!PT LDS RZ, [RZ] ;  /* 0x00000000fffff984 */ /* 0x000fe20000000800 */
[----:B------:R-:W-:Y:S01]  /*18560*/  @!PT LDS RZ, [RZ] ;  /* 0x00000000fffff984 */ /* 0x000fe20000000800 */
[----:B------:R-:W-:Y:S01]  /*18570*/  @!PT LDS RZ, [RZ] ;  /* 0x00000000fffff984 */ /* 0x000fe20000000800 */
[----:B------:R-:W-:Y:S01]  /*18580*/  LDGSTS.E.BYPASS.LTC128B.128 [R5+0x5400], desc[UR36][R2.64+0x80], !P0 ;  /* 0x0540008002057fae */ /* 0x000fe2000c101d64 */
[----:B------:R-:W-:-:S13]  /*18590*/  ISETP.LT.OR P0, PT, R7, 0x41, P1 ;  /* 0x000000410700780c */ /* 0x000fda0000f01670 */
[----:B------:R0:W-:Y:S02]  /*185a0*/  LDGSTS.E.BYPASS.LTC128B.128 [R5+0x8400], desc[UR36][R2.64+0x100], !P0 ;  /* 0x0840010002057fae */ /* 0x0001e4000c101d64 */
[----:B0-----:R-:W-:Y:S01]  /*185b0*/  IMAD.MOV.U32 R2, RZ, RZ, R14 ;  /* 0x000000ffff027224 */ /* 0x001fe200078e000e */
[----:B------:R-:W-:Y:S06]  /*185c0*/  BRA `(.L_x_1507) ;  /* 0xffffffbc00207947 */ /* 0x000fec000383ffff */
.L_x_1410:
[----:B0-----:R0:W1:Y:S02]  /*185d0*/  SYNCS.PHASECHK.TRANS64.TRYWAIT P0, [R0+URZ+0x30860], R3 ;  /* 0x03086003000075a7 */ /* 0x001064000800017f */
[----:B-1----:R-:W-:Y:S05]  /*185e0*/  @!P0 NANOSLEEP.SYNCS 0x989680 ;  /* 0x009896800000895d */ /* 0x002fea0003900000 */
[----:B------:R-:W1:Y:S02]  /*185f0*/  @!P0 SYNCS.PHASECHK.TRANS64 P0, [R0+URZ+0x30860], R3 ;  /* 0x03086003000085a7 */ /* 0x000e64000800007f */
[----:B-1----:R-:W-:Y:S05]  /*18600*/  @!P0 BRA `(.L_x_1410) ;  /* 0xfffffffc00f08947 */ /* 0x002fea000383ffff */
[----:B------:R-:W-:Y:S05]  /*18610*/  BRA `(.L_x_1508) ;  /* 0xffffffc0004c7947 */ /* 0x000fea000383ffff */
.L_x_1411:
        /* <DEDUP_REMOVED lines=8> */
.L_x_1510:
[----:B------:R-:W-:Y:S05]  /*186a0*/  BSYNC B0 ;  /* 0x0000000000007941 */ /* 0x000fea0003800000 */
.L_x_1509:
        /* <DEDUP_REMOVED lines=9> */
.L_x_1511:
        /* <DEDUP_REMOVED lines=14> */
.L_x_1512:
        /* <DEDUP_REMOVED lines=8> */
[----:B------:R-:W-:Y:S01]  /*188a0*/  ISETP.LT.OR P3, PT, R6, 0x11, P2 ;  /* 0x000000110600780c */ /* 0x000fe20001761670 */
[----:B------:R-:W-:-:S12]  /*188b0*/  IMAD.MOV.U32 R7, RZ, RZ, R14 ;  /* 0x000000ffff077224 */ /* 0x000fd800078e000e */
[----:B0-----:R-:W-:Y:S05]  /*188c0*/  WARPSYNC.COLLECTIVE R15, `(.L_x_1513) ;  /* 0x000000000f087348 */ /* 0x001fea0003c00000 */
[----:B------:R1:W2:Y:S02]  /*188d0*/  SHFL.IDX P6, R14, R13, R12, R11 ;  /* 0x0000000c0d0e7389 */ /* 0x0002a400000c000b */
[----:B012---:R-:W-:Y:S01]  /*188e0*/  ENDCOLLECTIVE ;  /* 0x000000000000791b */ /* 0x007fe20003800000 */
.L_x_1513:
[----:B------:R-:W-:Y:S02]  /*188f0*/  IMAD.MOV.U32 R13, RZ, RZ, R19 ;  /* 0x000000ffff0d7224 */ /* 0x000fe400078e0013 */
[----:B------:R-:W-:Y:S01]  /*18900*/  IMAD.MOV.U32 R12, RZ, RZ, 0x2 ;  /* 0x00000002ff0c7424 */ /* 0x000fe200078e00ff */
[----:B------:R-:W-:-:S13]  /*18910*/  IADD3 R2, P4, R14, R5, RZ ;  /* 0x000000050e027210 */ /* 0x000fda0007f9e0ff */
[----:B------:R-:W-:Y:S05]  /*18920*/  WARPSYNC.COLLECTIVE R15, `(.L_x_1514) ;  /* 0x000000000f087348 */ /* 0x000fea0003c00000 */
[----:B------:R0:W1:Y:S02]  /*18930*/  SHFL.IDX P6, R14, R13, R12, R11 ;  /* 0x0000000c0d0e7389 */ /* 0x00006400000c000b */
[----:B01----:R-:W-:Y:S01]  /*18940*/  ENDCOLLECTIVE ;  /* 0x000000000000791b */ /* 0x003fe20003800000 */
.L_x_1514:
        /* <DEDUP_REMOVED lines=15> */
.L_x_1515:
[----:B------:R-:W-:Y:S02]  /*18a40*/  IMAD.MOV.U32 R13, RZ, RZ, R19 ;  /* 0x000000ffff0d7224 */ /* 0x000fe400078e0013 */
[----:B------:R-:W-:Y:S01]  /*18a50*/  IMAD.MOV.U32 R12, RZ, RZ, 0x3 ;  /* 0x00000003ff0c7424 */ /* 0x000fe200078e00ff */
[----:B------:R-:W-:-:S13]  /*18a60*/  IADD3 R2, P4, R14, R5, RZ ;  /* 0x000000050e027210 */ /* 0x000fda0007f9e0ff */
[----:B------:R-:W-:Y:S05]  /*18a70*/  WARPSYNC.COLLECTIVE R15, `(.L_x_1516) ;  /* 0x000000000f087348 */ /* 0x000fea0003c00000 */
[----:B------:R0:W1:Y:S02]  /*18a80*/  SHFL.IDX P6, R14, R13, R12, R11 ;  /* 0x0000000c0d0e7389 */ /* 0x00006400000c000b */
[----:B01----:R-:W-:Y:S01]  /*18a90*/  ENDCOLLECTIVE ;  /* 0x000000000000791b */ /* 0x003fe20003800000 */
.L_x_1516:
        /* <DEDUP_REMOVED lines=15> */
.L_x_1517:
[----:B------:R-:W-:Y:S02]  /*18b90*/  IMAD.MOV.U32 R13, RZ, RZ, R19 ;  /* 0x000000ffff0d7224 */ /* 0x000fe400078e0013 */
[----:B------:R-:W-:Y:S01]  /*18ba0*/  IMAD.MOV.U32 R12, RZ, RZ, 0x4 ;  /* 0x00000004ff0c7424 */ /* 0x000fe200078e00ff */
[----:B------:R-:W-:-:S13]  /*18bb0*/  IADD3 R2, P4, R14, R5, RZ ;  /* 0x000000050e027210 */ /* 0x000fda0007f9e0ff */
[----:B------:R-:W-:Y:S05]  /*18bc0*/  WARPSYNC.COLLECTIVE R15, `(.L_x_1518) ;  /* 0x000000000f087348 */ /* 0x000fea0003c00000 */
[----:B------:R0:W1:Y:S02]  /*18bd0*/  SHFL.IDX P6, R14, R13, R12, R11 ;  /* 0x0000000c0d0e7389 */ /* 0x00006400000c000b */
[----:B01----:R-:W-:Y:S01]  /*18be0*/  ENDCOLLECTIVE ;  /* 0x000000000000791b */ /* 0x003fe20003800000 */
.L_x_1518:
        /* <DEDUP_REMOVED lines=15> */
.L_x_1519:
[----:B------:R-:W-:Y:S02]  /*18ce0*/  IMAD.MOV.U32 R13, RZ, RZ, R19 ;  /* 0x000000ffff0d7224 */ /* 0x000fe400078e0013 */
[----:B------:R-:W-:Y:S01]  /*18cf0*/  IMAD.MOV.U32 R12, RZ, RZ, 0x5 ;  /* 0x00000005ff0c7424 */ /* 0x000fe200078e00ff */
[----:B------:R-:W-:-:S13]  /*18d00*/  IADD3 R2, P4, R14, R5, RZ ;  /* 0x000000050e027210 */ /* 0x000fda0007f9e0ff */
[----:B------:R-:W-:Y:S05]  /*18d10*/  WARPSYNC.COLLECTIVE R15, `(.L_x_1520) ;  /* 0x000000000f087348 */ /* 0x000fea0003c00000 */
[----:B------:R0:W1:Y:S02]  /*18d20*/  SHFL.IDX P6, R14, R13, R12, R11 ;  /* 0x0000000c0d0e7389 */ /* 0x00006400000c000b */
[----:B01----:R-:W-:Y:S01]  /*18d30*/  ENDCOLLECTIVE ;  /* 0x000000000000791b */ /* 0x003fe20003800000 */
.L_x_1520:
        /* <DEDUP_REMOVED lines=14> */
.L_x_1521:
[----:B------:R-:W-:Y:S05]  /*18e20*/  BRA `(.L_x_1522) ;  /* 0xffffffbc00507947 */ /* 0x000fea000383ffff */
.L_x_1416:
        /* <DEDUP_REMOVED lines=8> */
.L_x_1524:
[----:B------:R-:W-:Y:S05]  /*18eb0*/  BSYNC B0 ;  /* 0x0000000000007941 */ /* 0x000fea0003800000 */
.L_x_1523:
[----:B------:R-:W-:Y:S02]  /*18ec0*/  IMAD.MOV.U32 R13, RZ, RZ, R24 ;  /* 0x000000ffff0d7224 */ /* 0x000fe400078e0018 */
[----:B------:R-:W-:Y:S02]  /*18ed0*/  IMAD.MOV.U32 R12, RZ, RZ, 0x1 ;  /* 0x00000001ff0c7424 */ /* 0x000fe400078e00ff */
[----:B------:R-:W-:Y:S02]  /*18ee0*/  IMAD.MOV.U32 R11, RZ, RZ, 0x1f ;  /* 0x0000001fff0b7424 */ /* 0x000fe400078e00ff */
[----:B------:R-:W-:Y:S02]  /*18ef0*/  IMAD.MOV.U32 R15, RZ, RZ, -0x1 ;  /* 0xffffffffff0f7424 */ /* 0x000fe400078e00ff */
[----:B------:R-:W-:Y:S02]  /*18f00*/  IMAD.IADD R5, R27, 0x1, R8 ;  /* 0x000000011b057824 */ /* 0x000fe400078e0208 */
[----:B------:R-:W-:-:S07]  /*18f10*/  IMAD.MOV.U32 R0, RZ, RZ, R14 ;  /* 0x000000ffff007224 */ /* 0x000fce00078e000e */
[----:B------:R-:W-:Y:S05]  /*18f20*/  WARPSYNC.COLLECTIVE R15, `(.L_x_1525) ;  /* 0x000000000f087348 */ /* 0x000fea0003c00000 */
[----:B------:R0:W1:Y:S02]  /*18f30*/  SHFL.IDX P6, R14, R13, R12, R11 ;  /* 0x0000000c0d0e7389 */ /* 0x00006400000c000b */
[----:B01----:R-:W-:Y:S01]  /*18f40*/  ENDCOLLECTIVE ;  /* 0x000000000000791b */ /* 0x003fe20003800000 */
.L_x_1525:
[----:B------:R-:W-:Y:S02]  /*18f50*/  ULDC UR4, c[0x0][0xc3c] ;  /* 0x00030f0000047ab9 */ /* 0x000fe40000000800 */
[----:B------:R-:W-:-:S13]  /*18f60*/  ISETP.GE.OR P1, PT, R5, UR4, !P0 ;  /* 0x0000000405007c0c */ /* 0x000fda000c726670 */
[----:B------:R-:W0:Y:S01]  /*18f70*/  @!P1 LDC.64 R2, c[0x0][0xc80] ;  /* 0x00032000ff029b82 */ /* 0x000e220000000a00 */
[----:B------:R-:W-:Y:S02]  /*18f80*/  IMAD.MOV.U32 R11, RZ, RZ, RZ ;  /* 0x000000ffff0b7224 */ /* 0x000fe400078e00ff */
[----:B------:R-:W-:Y:S02]  /*18f90*/  IMAD.MOV.U32 R4, RZ, RZ, R14 ;  /* 0x000000ffff047224 */ /* 0x000fe400078e000e */
[----:B0-----:R-:W-:-:S06]  /*18fa0*/  @!P1 IMAD.WIDE R2, R5, 0x4, R2 ;  /* 0x0000000405029825 */ /* 0x001fcc00078e0202 */
[----:B------:R-:W2:Y:S01]  /*18fb0*/  @!P1 LDG.E R2, desc[UR36][R2.64] ;  /* 0x0000002402029981 */ /* 0x000ea2000c1e1900 */
[----:B------:R-:W-:Y:S01]  /*18fc0*/  IMAD.MOV.U32 R5, RZ, RZ, RZ ;  /* 0x000000ffff057224 */ /* 0x000fe200078e00ff */
        /* <DEDUP_REMOVED lines=10> */
.L_x_1526:
[----:B------:R-:W-:Y:S01]  /*19070*/  IMAD.MOV.U32 R12, RZ, RZ, 0x2 ;  /* 0x00000002ff0c7424 */ /* 0x000fe200078e00ff */
[----:B------:R-:W-:-:S05]  /*19080*/  SEL R6, R14, RZ, P1 ;  /* 0x000000ff0e067207 */ /* 0x000fca0000800000 */
[----:B------:R-:W-:-:S04]  /*19090*/  IMAD.IADD R6, R5, 0x1, R6 ;  /* 0x0000000105067824 */ /* 0x000fc800078e0206 */
[----:B------:R-:W-:-:S07]  /*190a0*/  IMAD.MOV.U32 R13, RZ, RZ, R6 ;  /* 0x000000ffff0d7224 */ /* 0x000fce00078e0006 */
[----:B------:R-:W-:Y:S05]  /*190b0*/  WARPSYNC.COLLECTIVE R15, `(.L_x_1527) ;  /* 0x000000000f087348 */ /* 0x000fea0003c00000 */
[----:B------:R0:W1:Y:S02]  /*190c0*/  SHFL.UP P6, R14, R13, R12, R11 ;  /* 0x0400000c0d0e7389 */ /* 0x00006400000c000b */
[----:B01----:R-:W-:Y:S01]  /*190d0*/  ENDCOLLECTIVE ;  /* 0x000000000000791b */ /* 0x003fe20003800000 */
.L_x_1527:
[----:B------:R-:W-:Y:S01]  /*190e0*/  IMAD.MOV.U32 R12, RZ, RZ, 0x4 ;  /* 0x00000004ff0c7424 */ /* 0x000fe200078e00ff */
[----:B------:R-:W-:-:S05]  /*190f0*/  SEL R7, R14, RZ, P2 ;  /* 0x000000ff0e077207 */ /* 0x000fca0001000000 */
[----:B------:R-:W-:-:S04]  /*19100*/  IMAD.IADD R7, R6, 0x1, R7 ;  /* 0x0000000106077824 */ /* 0x000fc800078e0207 */
[----:B------:R-:W-:-:S07]  /*19110*/  IMAD.MOV.U32 R13, RZ, RZ, R7 ;  /* 0x000000ffff0d7224 */ /* 0x000fce00078e0007 */
[----:B------:R-:W-:Y:S05]  /*19120*/  WARPSYNC.COLLECTIVE R15, `(.L_x_1528) ;  /* 0x000000000f087348 */ /* 0x000fea0003c00000 */
[----:B------:R0:W1:Y:S02]  /*19130*/  SHFL.UP P6, R14, R13, R12, R11 ;  /* 0x0400000c0d0e7389 */ /* 0x00006400000c000b */
[----:B01----:R-:W-:Y:S01]  /*19140*/  ENDCOLLECTIVE ;  /* 0x000000000000791b */ /* 0x003fe20003800000 */
.L_x_1528:
[----:B------:R-:W-:Y:S01]  /*19150*/  IMAD.MOV.U32 R12, RZ, RZ, 0x8 ;  /* 0x00000008ff0c7424 */ /* 0x000fe200078e00ff */
[----:B------:R-:W-:-:S05]  /*19160*/  SEL R2, R14, RZ, P3 ;  /* 0x000000ff0e027207 */ /* 0x000fca0001800000 */
[----:B------:R-:W-:-:S04]  /*19170*/  IMAD.IADD R2, R7, 0x1, R2 ;  /* 0x0000000107027824 */ /* 0x000fc800078e0202 */
[----:B------:R-:W-:-:S07]  /*19180*/  IMAD.MOV.U32 R13, RZ, RZ, R2 ;  /* 0x000000ffff0d7224 */ /* 0x000fce00078e0002 */
[----:B------:R-:W-:Y:S05]  /*19190*/  WARPSYNC.COLLECTIVE R15, `(.L_x_1529) ;  /* 0x000000000f087348 */ /* 0x000fea0003c00000 */
[----:B------:R0:W1:Y:S02]  /*191a0*/  SHFL.UP P6, R14, R13, R12, R11 ;  /* 0x0400000c0d0e7389 */ /* 0x00006400000c000b */
[----:B01----:R-:W-:Y:S01]  /*191b0*/  ENDCOLLECTIVE ;  /* 0x000000000000791b */ /* 0x003fe20003800000 */
.L_x_1529:
[----:B------:R-:W-:Y:S01]  /*191c0*/  IMAD.MOV.U32 R12, RZ, RZ, 0x10 ;  /* 0x00000010ff0c7424 */ /* 0x000fe200078e00ff */
[----:B------:R-:W-:-:S05]  /*191d0*/  SEL R3, R14, RZ, P4 ;  /* 0x000000ff0e037207 */ /* 0x000fca0002000000 */
[----:B------:R-:W-:-:S04]  /*191e0*/  IMAD.IADD R3, R2, 0x1, R3 ;  /* 0x0000000102037824 */ /* 0x000fc800078e0203 */
[----:B------:R-:W-:-:S07]  /*191f0*/  IMAD.MOV.U32 R13, RZ, RZ, R3 ;  /* 0x000000ffff0d7224 */ /* 0x000fce00078e0003 */
[----:B------:R-:W-:Y:S05]  /*19200*/  WARPSYNC.COLLECTIVE R15, `(.L_x_1530) ;  /* 0x000000000f087348 */ /* 0x000fea0003c00000 */
[----:B------:R0:W1:Y:S02]  /*19210*/  SHFL.UP P6, R14, R13, R12, R11 ;  /* 0x0400000c0d0e7389 */ /* 0x00006400000c000b */
[----:B01----:R-:W-:Y:S01]  /*19220*/  ENDCOLLECTIVE ;  /* 0x000000000000791b */ /* 0x003fe20003800000 */
.L_x_1530:
        /* <DEDUP_REMOVED lines=8> */
.L_x_1531:
[----:B------:R-:W-:Y:S05]  /*192b0*/  BRA `(.L_x_1532) ;  /* 0xffffffbc00647947 */ /* 0x000fea000383ffff */
.L_x_1421:
[----:B------:R-:W-:Y:S01]  /*192c0*/  BSSY B0, `(.L_x_1533) ;  /* 0x0000008000007945 */ /* 0x000fe20003800000 */
[----:B-----5:R-:W-:Y:S02]  /*192d0*/  IMAD.MOV.U32 R13, RZ, RZ, R5 ;  /* 0x000000ffff0d7224 */ /* 0x020fe400078e0005 */
[----:B------:R-:W-:Y:S02]  /*192e0*/  IMAD.MOV.U32 R12, RZ, RZ, 0x1 ;  /* 0x00000001ff0c7424 */ /* 0x000fe400078e00ff */
[----:B------:R-:W-:Y:S02]  /*192f0*/  IMAD.MOV.U32 R11, RZ, RZ, RZ ;  /* 0x000000ffff0b7224 */ /* 0x000fe400078e00ff */
[----:B------:R-:W-:-:S07]  /*19300*/  IMAD.MOV.U32 R15, RZ, RZ, -0x1 ;  /* 0xffffffffff0f7424 */ /* 0x000fce00078e00ff */
[----:B012---:R-:W-:Y:S05]  /*19310*/  WARPSYNC.COLLECTIVE R15, `(.L_x_1534) ;  /* 0x000000000f087348 */ /* 0x007fea0003c00000 */
[----:B------:R3:W4:Y:S02]  /*19320*/  SHFL.UP P6, R14, R13, R12, R11 ;  /* 0x0400000c0d0e7389 */ /* 0x00072400000c000b */
[----:B01234-:R-:W-:Y:S01]  /*19330*/  ENDCOLLECTIVE ;  /* 0x000000000000791b */ /* 0x01ffe20003800000 */
.L_x_1534:
[----:B------:R-:W-:Y:S05]  /*19340*/  BSYNC B0 ;  /* 0x0000000000007941 */ /* 0x000fea0003800000 */
.L_x_1533:
[----:B------:R-:W-:Y:S01]  /*19350*/  SEL R14, R14, RZ, P1 ;  /* 0x000000ff0e0e7207 */ /* 0x000fe20000800000 */
[----:B------:R-:W-:Y:S02]  /*19360*/  IMAD.MOV.U32 R12, RZ, RZ, 0x2 ;  /* 0x00000002ff0c7424 */ /* 0x000fe400078e00ff */
[----:B------:R-:W-:Y:S02]  /*19370*/  IMAD.MOV.U32 R11, RZ, RZ, RZ ;  /* 0x000000ffff0b7224 */ /* 0x000fe400078e00ff */
[----:B------:R-:W-:Y:S02]  /*19380*/  IMAD.IADD R13, R5, 0x1, R14 ;  /* 0x00000001050d7824 */ /* 0x000fe400078e020e */
[----:B------:R-:W-:-:S07]  /*19390*/  IMAD.MOV.U32 R15, RZ, RZ, -0x1 ;  /* 0xffffffffff0f7424 */ /* 0x000fce00078e00ff */
[----:B------:R-:W-:Y:S05]  /*193a0*/  WARPSYNC.COLLECTIVE R15, `(.L_x_1535) ;  /* 0x000000000f087348 */ /* 0x000fea0003c00000 */
[----:B------:R0:W1:Y:S02]  /*193b0*/  SHFL.UP P6, R14, R13, R12, R11 ;  /* 0x0400000c0d0e7389 */ /* 0x00006400000c000b */
[----:B01----:R-:W-:Y:S01]  /*193c0*/  ENDCOLLECTIVE ;  /* 0x000000000000791b */ /* 0x003fe20003800000 */
.L_x_1535:
[----:B------:R-:W-:Y:S01]  /*193d0*/  IMAD.MOV.U32 R12, RZ, RZ, 0x4 ;  /* 0x00000004ff0c7424 */ /* 0x000fe200078e00ff */
[----:B------:R-:W-:-:S05]  /*193e0*/  SEL R2, R14, RZ, P2 ;  /* 0x000000ff0e027207 */ /* 0x000fca0001000000 */
[----:B------:R-:W-:-:S04]  /*193f0*/  IMAD.IADD R2, R13, 0x1, R2 ;  /* 0x000000010d027824 */ /* 0x000fc800078e0202 */
[----:B------:R-:W-:-:S07]  /*19400*/  IMAD.MOV.U32 R13, RZ, RZ, R2 ;  /* 0x000000ffff0d7224 */ /* 0x000fce00078e0002 */
[----:B------:R-:W-:Y:S05]  /*19410*/  WARPSYNC.COLLECTIVE R15, `(.L_x_1536) ;  /* 0x000000000f087348 */ /* 0x000fea0003c00000 */
[----:B------:R0:W1:Y:S02]  /*19420*/  SHFL.UP P6, R14, R13, R12, R11 ;  /* 0x0400000c0d0e7389 */ /* 0x00006400000c000b */
[----:B01----:R-:W-:Y:S01]  /*19430*/  ENDCOLLECTIVE ;  /* 0x000000000000791b */ /* 0x003fe20003800000 */
.L_x_1536:
[----:B------:R-:W-:Y:S01]  /*19440*/  IMAD.MOV.U32 R12, RZ, RZ, 0x8 ;  /* 0x00000008ff0c7424 */ /* 0x000fe200078e00ff */
[----:B------:R-:W-:-:S05]  /*19450*/  SEL R3, R14, RZ, P3 ;  /* 0x000000ff0e037207 */ /* 0x000fca0001800000 */
[----:B------:R-:W-:-:S04]  /*19460*/  IMAD.IADD R3, R2, 0x1, R3 ;  /* 0x0000000102037824 */ /* 0x000fc800078e0203 */
[----:B------:R-:W-:-:S07]  /*19470*/  IMAD.MOV.U32 R13, RZ, RZ, R3 ;  /* 0x000000ffff0d7224 */ /* 0x000fce00078e0003 */
[----:B------:R-:W-:Y:S05]  /*19480*/  WARPSYNC.COLLECTIVE R15, `(.L_x_1537) ;  /* 0x000000000f087348 */ /* 0x000fea0003c00000 */
[----:B------:R0:W1:Y:S02]  /*19490*/  SHFL.UP P6, R14, R13, R12, R11 ;  /* 0x0400000c0d0e7389 */ /* 0x00006400000c000b */
[----:B01----:R-:W-:Y:S01]  /*194a0*/  ENDCOLLECTIVE ;  /* 0x000000000000791b */ /* 0x003fe20003800000 */
.L_x_1537:
[----:B------:R-:W-:Y:S01]  /*194b0*/  IMAD.MOV.U32 R12, RZ, RZ, 0x10 ;  /* 0x00000010ff0c7424 */ /* 0x000fe200078e00ff */
[----:B------:R-:W-:-:S05]  /*194c0*/  SEL R4, R14, RZ, P4 ;  /* 0x000000ff0e047207 */ /* 0x000fca0002000000 */
[----:B------:R-:W-:-:S04]  /*194d0*/  IMAD.IADD R4, R3, 0x1, R4 ;  /* 0x0000000103047824 */ /* 0x000fc800078e0204 */
[----:B------:R-:W-:-:S07]  /*194e0*/  IMAD.MOV.U32 R13, RZ, RZ, R4 ;  /* 0x000000ffff0d7224 */ /* 0x000fce00078e0004 */
[----:B------:R-:W-:Y:S05]  /*194f0*/  WARPSYNC.COLLECTIVE R15, `(.L_x_1538) ;  /* 0x000000000f087348 */ /* 0x000fea0003c00000 */
[----:B------:R0:W1:Y:S02]  /*19500*/  SHFL.UP P6, R14, R13, R12, R11 ;  /* 0x0400000c0d0e7389 */ /* 0x00006400000c000b */
[----:B01----:R-:W-:Y:S01]  /*19510*/  ENDCOLLECTIVE ;  /* 0x000000000000791b */ /* 0x003fe20003800000 */
.L_x_1538:
        /* <DEDUP_REMOVED lines=8> */
.L_x_1539:
[----:B------:R-:W-:Y:S05]  /*195a0*/  BRA `(.L_x_1540) ;  /* 0xffffffbc00447947 */ /* 0x000fea000383ffff */
.L_x_1423:
[----:B------:R-:W-:Y:S01]  /*195b0*/  BSSY B0, `(.L_x_1541) ;  /* 0x0000006000007945 */ /* 0x000fe20003800000 */
[----:B------:R-:W-:Y:S01]  /*195c0*/  PLOP3.LUT P6, PT, P6, PT, PT, 0x8, 0x0 ;  /* 0x000000000000781c */ /* 0x000fe200037ce170 */
[----:B------:R-:W-:-:S12]  /*195d0*/  IMAD.MOV.U32 R15, RZ, RZ, -0x1 ;  /* 0xffffffffff0f7424 */ /* 0x000fd800078e00ff */
[----:B01----:R-:W-:Y:S05]  /*195e0*/  WARPSYNC.COLLECTIVE R15, `(.L_x_1542) ;  /* 0x000000000f087348 */ /* 0x003fea0003c00000 */
[----:B------:R-:W-:Y:S01]  /*195f0*/  VOTE.ANY R14, PT, P6 ;  /* 0x00000000000e7806 */ /* 0x000fe200030e0100 */
[----:B01----:R-:W-:Y:S06]  /*19600*/  ENDCOLLECTIVE ;  /* 0x000000000000791b */ /* 0x003fec0003800000 */
.L_x_1542:
[----:B------:R-:W-:Y:S05]  /*19610*/  BSYNC B0 ;  /* 0x0000000000007941 */ /* 0x000fea0003800000 */
.L_x_1541:
[----:B------:R-:W-:Y:S02]  /*19620*/  IMAD.MOV.U32 R2, RZ, RZ, R14 ;  /* 0x000000ffff027224 */ /* 0x000fe400078e000e */
[----:B------:R-:W-:Y:S02]  /*19630*/  IMAD.MOV.U32 R13, RZ, RZ, R5 ;  /* 0x000000ffff0d7224 */ /* 0x000fe400078e0005 */
[----:B------:R-:W0:Y:S01]  /*19640*/  POPC R4, R2 ;  /* 0x0000000200047309 */ /* 0x000e220000000000 */
[----:B------:R-:W-:Y:S02]  /*19650*/  IMAD.MOV.U32 R11, RZ, RZ, 0x1f ;  /* 0x0000001fff0b7424 */ /* 0x000fe400078e00ff */
[----:B------:R-:W-:Y:S02]  /*19660*/  IMAD.MOV.U32 R15, RZ, RZ, -0x1 ;  /* 0xffffffffff0f7424 */ /* 0x000fe400078e00ff */
[----:B0-----:R-:W-:-:S07]  /*19670*/  IMAD.MOV.U32 R12, RZ, RZ, R4 ;  /* 0x000000ffff0c7224 */ /* 0x001fce00078e0004 */
[----:B------:R-:W-:Y:S05]  /*19680*/  WARPSYNC.COLLECTIVE R15, `(.L_x_1543) ;  /* 0x000000000f087348 */ /* 0x000fea0003c00000 */
[----:B------:R0:W1:Y:S02]  /*19690*/  SHFL.IDX P6, R14, R13, R12, R11 ;  /* 0x0000000c0d0e7389 */ /* 0x00006400000c000b */
[----:B01----:R-:W-:Y:S01]  /*196a0*/  ENDCOLLECTIVE ;  /* 0x000000000000791b */ /* 0x003fe20003800000 */
.L_x_1543:
[----:B------:R-:W-:Y:S01]  /*196b0*/  IMAD.MOV.U32 R5, RZ, RZ, R14 ;  /* 0x000000ffff057224 */ /* 0x000fe200078e000e */
[----:B------:R-:W-:Y:S06]  /*196c0*/  BRA `(.L_x_1544) ;  /* 0xffffffbc00347947 */ /* 0x000fec000383ffff */
.L_x_1425:
[----:B------:R-:W-:Y:S01]  /*196d0*/  BSSY B0, `(.L_x_1545) ;  /* 0x0000007000007945 */ /* 0x000fe20003800000 */
[----:B------:R-:W-:Y:S02]  /*196e0*/  IMAD.MOV.U32 R13, RZ, RZ, R6 ;  /* 0x000000ffff0d7224 */ /* 0x000fe400078e0006 */
[----:B------:R-:W-:Y:S02]  /*196f0*/  IMAD.MOV.U32 R11, RZ, RZ, 0x1f ;  /* 0x0000001fff0b7424 */ /* 0x000fe400078e00ff */
[----:B------:R-:W-:-:S07]  /*19700*/  IMAD.MOV.U32 R15, RZ, RZ, -0x1 ;  /* 0xffffffffff0f7424 */ /* 0x000fce00078e00ff */
[----:B0123--:R-:W-:Y:S05]  /*19710*/  WARPSYNC.COLLECTIVE R15, `(.L_x_1546) ;  /* 0x000000000f087348 */ /* 0x00ffea0003c00000 */
[----:B------:R4:W0:Y:S02]  /*19720*/  SHFL.IDX P6, R14, R13, R12, R11 ;  /* 0x0000000c0d0e7389 */ /* 0x00082400000c000b */
[----:B01234-:R-:W-:Y:S01]  /*19730*/  ENDCOLLECTIVE ;  /* 0x000000000000791b */ /* 0x01ffe20003800000 */
.L_x_1546:
[----:B------:R-:W-:Y:S05]  /*19740*/  BSYNC B0 ;  /* 0x0000000000007941 */ /* 0x000fea0003800000 */
.L_x_1545:
[----:B------:R-:W-:Y:S05]  /*19750*/  BRA `(.L_x_1424) ;  /* 0xffffffbc002c7947 */ /* 0x000fea000383ffff */
.L_x_1429:
[----:B-1----:R1:W2:Y:S02]  /*19760*/  SYNCS.PHASECHK.TRANS64.TRYWAIT P0, [R4+URZ+0x30820], R0 ;  /* 0x03082000040075a7 */ /* 0x0022a4000800017f */
[----:B--2---:R-:W-:Y:S05]  /*19770*/  @!P0 NANOSLEEP.SYNCS 0x989680 ;  /* 0x009896800000895d */ /* 0x004fea0003900000 */
[----:B------:R-:W2:Y:S02]  /*19780*/  @!P0 SYNCS.PHASECHK.TRANS64 P0, [R4+URZ+0x30820], R0 ;  /* 0x03082000040085a7 */ /* 0x000ea4000800007f */
[----:B--2---:R-:W-:Y:S05]  /*19790*/  @!P0 BRA `(.L_x_1429) ;  /* 0xfffffffc00f08947 */ /* 0x004fea000383ffff */
[----:B------:R-:W-:Y:S05]  /*197a0*/  BRA `(.L_x_1547) ;  /* 0xffffffc000a47947 */ /* 0x000fea000383ffff */
.L_x_1430:
        /* <DEDUP_REMOVED lines=8> */
[----:B01-3--:R-:W-:Y:S05]  /*19830*/  WARPSYNC.COLLECTIVE R15, `(.L_x_1549) ;  /* 0x000000000f087348 */ /* 0x00bfea0003c00000 */
[----:B------:R2:W4:Y:S02]  /*19840*/  SHFL.IDX P6, R14, R13, R12, R11 ;  /* 0x0000000c0d0e7389 */ /* 0x00052400000c000b */
[----:B01234-:R-:W-:Y:S01]  /*19850*/  ENDCOLLECTIVE ;  /* 0x000000000000791b */ /* 0x01ffe20003800000 */
.L_x_1549:
[----:B------:R-:W-:Y:S05]  /*19860*/  BSYNC B0 ;  /* 0x0000000000007941 */ /* 0x000fea0003800000 */
.L_x_1548:
[----:B------:R-:W-:Y:S05]  /*19870*/  BRA `(.L_x_1550) ;  /* 0xffffffc0008c7947 */ /* 0x000fea000383ffff */
.L_x_1433:
[----:B------:R-:W-:Y:S01]  /*19880*/  BSSY B1, `(.L_x_1551) ;  /* 0x0000006000017945 */ /* 0x000fe20003800000 */
[----:B------:R-:W-:-:S07]  /*19890*/  IMAD.MOV.U32 R15, RZ, RZ, -0x1 ;  /* 0xffffffffff0f7424 */ /* 0x000fce00078e00ff */
[----:B01-3--:R-:W-:Y:S05]  /*198a0*/  WARPSYNC.COLLECTIVE R15, `(.L_x_1552) ;  /* 0x000000000f0c7348 */ /* 0x00bfea0003c00000 */
[----:B------:R-:W-:Y:S02]  /*198b0*/  ELECT P6, UR62, PT ;  /* 0x00000000003e782f */ /* 0x000fe400038c0000 */
[----:B------:R-:W-:Y:S01]  /*198c0*/  MOV R14, UR62 ;  /* 0x0000003e000e7c02 */ /* 0x000fe20008000f00 */
[----:B01-3--:R-:W-:Y:S10]  /*198d0*/  ENDCOLLECTIVE ;  /* 0x000000000000791b */ /* 0x00bff40003800000 */
.L_x_1552:
[----:B------:R-:W-:Y:S05]  /*198e0*/  BSYNC B1 ;  /* 0x0000000000017941 */ /* 0x000fea0003800000 */
.L_x_1551:
[----:B------:R-:W-:Y:S05]  /*198f0*/  BRA `(.L_x_1553) ;  /* 0xffffffc000847947 */ /* 0x000fea000383ffff */
.L_x_1435:
[----:B-1----:R1:W2:Y:S02]  /*19900*/  SYNCS.PHASECHK.TRANS64.TRYWAIT P1, [R5+URZ+0x30840], R0 ;  /* 0x03084000050075a7 */ /* 0x0022a4000802017f */
[----:B--2---:R-:W-:Y:S05]  /*19910*/  @!P1 NANOSLEEP.SYNCS 0x989680 ;  /* 0x009896800000995d */ /* 0x004fea0003900000 */
[----:B------:R-:W2:Y:S02]  /*19920*/  @!P1 SYNCS.PHASECHK.TRANS64 P1, [R5+URZ+0x30840], R0 ;  /* 0x03084000050095a7 */ /* 0x000ea4000802007f */
[----:B--2---:R-:W-:Y:S05]  /*19930*/  @!P1 BRA `(.L_x_1435) ;  /* 0xfffffffc00f09947 */ /* 0x004fea000383ffff */
[----:B------:R-:W-:Y:S05]  /*19940*/  BRA `(.L_x_1554) ;  /* 0xffffffc000a47947 */ /* 0x000fea000383ffff */
.L_x_1437:
[----:B--2---:R2:W4:Y:S02]  /*19950*/  SYNCS.PHASECHK.TRANS64.TRYWAIT P1, [R23+URZ+0x30840], R2 ;  /* 0x03084002170075a7 */ /* 0x004524000802017f */
[----:B----4-:R-:W-:Y:S05]  /*19960*/  @!P1 NANOSLEEP.SYNCS 0x989680 ;  /* 0x009896800000995d */ /* 0x010fea0003900000 */
[----:B------:R-:W4:Y:S02]  /*19970*/  @!P1 SYNCS.PHASECHK.TRANS64 P1, [R23+URZ+0x30840], R2 ;  /* 0x03084002170095a7 */ /* 0x000f24000802007f */
[----:B----4-:R-:W-:Y:S05]  /*19980*/  @!P1 BRA `(.L_x_1437) ;  /* 0xfffffffc00f09947 */ /* 0x010fea000383ffff */
[----:B------:R-:W-:Y:S05]  /*19990*/  BRA `(.L_x_1555) ;  /* 0xffffffc000b07947 */ /* 0x000fea000383ffff */
.L_x_1439:
[----:B----4-:R4:W0:Y:S02]  /*199a0*/  SYNCS.PHASECHK.TRANS64.TRYWAIT P1, [R5+URZ+0x30860], R0 ;  /* 0x03086000050075a7 */ /* 0x010824000802017f */
[----:B0-----:R-:W-:Y:S05]  /*199b0*/  @!P1 NANOSLEEP.SYNCS 0x989680 ;  /* 0x009896800000995d */ /* 0x001fea0003900000 */
[----:B------:R-:W0:Y:S02]  /*199c0*/  @!P1 SYNCS.PHASECHK.TRANS64 P1, [R5+URZ+0x30860], R0 ;  /* 0x03086000050095a7 */ /* 0x000e24000802007f */
[----:B0-----:R-:W-:Y:S05]  /*199d0*/  @!P1 BRA `(.L_x_1439) ;  /* 0xfffffffc00f09947 */ /* 0x001fea000383ffff */
[----:B------:R-:W-:Y:S05]  /*199e0*/  BRA `(.L_x_1556) ;  /* 0xffffffc000ac7947 */ /* 0x000fea000383ffff */
.L_x_1557:
        /* <DEDUP_REMOVED lines=9> */
.L_x_3236:


//--------------------- .text._ZN7cutlass13device_kernelIN5flash11enable_sm90INS1_16FlashAttnFwdSm90INS1_25CollectiveMainloopFwdSm90ILi2EN4cute5tupleIJNS5_1CILi1EEES8_S8_EEENS6_IJNS7_ILi128EEENS7_ILi96EEENS7_ILi192EEEEEELi192ENS_6half_tEfNS_4arch4Sm90ELb0ELb1ELb0ELb1ELb1ELb1ELb0ELb1ELb1ELb1ELb0ELb0EEENS1_21CollectiveEpilogueFwdINS6_IJSA_SC_SB_EEES9_SE_SG_Li256ELb1ELb1ELb0ELb0EEENS1_36VarlenDynamicPersistentTileSchedulerILi128ELi96ELi256ELi128ELb0ELb1ELb1ELb1ELb0ELb1EEEEEEEEEvNT_6ParamsE --------------------------
	.section	.text._ZN7cutlass13device_kernelIN5flash11enable_sm90INS1_16FlashAttnFwdSm90INS1_25CollectiveMainloopFwdSm90ILi2EN4cute5tupleIJNS5_1CILi1EEES8_S8_EEENS6_IJNS7_ILi128EEENS7_ILi96EEENS7_ILi192EEEEEELi192ENS_6half_tEfNS_4arch4Sm90ELb0ELb1ELb0ELb1ELb1ELb1ELb0ELb1ELb1ELb1ELb0ELb0EEENS1_21CollectiveEpilogueFwdINS6_IJSA_SC_SB_EEES9_SE_SG_Li256ELb1ELb1ELb0ELb0EEENS1_36VarlenDynamicPersistentTileSchedulerILi128ELi96ELi256ELi128ELb0ELb1ELb1ELb1ELb0ELb1EEEEEEEEEvNT_6ParamsE,"ax",@progbits
	.align	128
.text._ZN7cutlass13device_kernelIN5flash11enable_sm90INS1_16FlashAttnFwdSm90INS1_25CollectiveMainloopFwdSm90ILi2EN4cute5tupleIJNS5_1CILi1EEES8_S8_EEENS6_IJNS7_ILi128EEENS7_ILi96EEENS7_ILi192EEEEEELi192ENS_6half_tEfNS_4arch4Sm90ELb0ELb1ELb0ELb1ELb1ELb1ELb0ELb1ELb1ELb1ELb0ELb0EEENS1_21CollectiveEpilogueFwdINS6_IJSA_SC_SB_EEES9_SE_SG_Li256ELb1ELb1ELb0ELb0EEENS1_36VarlenDynamicPersistentTileSchedulerILi128ELi96ELi256ELi128ELb0ELb1ELb1ELb1ELb0ELb1EEEEEEEEEvNT_6ParamsE:
        .type           _ZN7cutlass13device_kernelIN5flash11enable_sm90INS1_16FlashAttnFwdSm90INS1_25CollectiveMainloopFwdSm90ILi2EN4cute5tupleIJNS5_1CILi1EEES8_S8_EEENS6_IJNS7_ILi128EEENS7_ILi96EEENS7_ILi192EEEEEELi192ENS_6half_tEfNS_4arch4Sm90ELb0ELb1ELb0ELb1ELb1ELb1ELb0ELb1ELb1ELb1ELb0ELb0EEENS1_21CollectiveEpilogueFwdINS6_IJSA_SC_SB_EEES9_SE_SG_Li256ELb1ELb1ELb0ELb0EEENS1_36VarlenDynamicPersistentTileSchedulerILi128ELi96ELi256ELi128ELb0ELb1ELb1ELb1ELb0ELb1EEEEEEEEEvNT_6ParamsE,@function
        .size           _ZN7cutlass13device_kernelIN5flash11enable_sm90INS1_16FlashAttnFwdSm90INS1_25CollectiveMainloopFwdSm90ILi2EN4cute5tupleIJNS5_1CILi1EEES8_S8_EEENS6_IJNS7_ILi128EEENS7_ILi96EEENS7_ILi192EEEEEELi192ENS_6half_tEfNS_4arch4Sm90ELb0ELb1ELb0ELb1ELb1ELb1ELb0ELb1ELb1ELb1ELb0ELb0EEENS1_21CollectiveEpilogueFwdINS6_IJSA_SC_SB_EEES9_SE_SG_Li256ELb1ELb1ELb0ELb0EEENS1_36VarlenDynamicPersistentTileSchedulerILi128ELi96ELi256ELi128ELb0ELb1ELb1ELb1ELb0ELb1EEEEEEEEEvNT_6ParamsE,(.L_x_3237 - _ZN7cutlass13device_kernelIN5flash11enable_sm90INS1_16FlashAttnFwdSm90INS1_25CollectiveMainloopFwdSm90ILi2EN4cute5tupleIJNS5_1CILi1EEES8_S8_EEENS6_IJNS7_ILi128EEENS7_ILi96EEENS7_ILi192EEEEEELi192ENS_6half_tEfNS_4arch4Sm90ELb0ELb1ELb0ELb1ELb1ELb1ELb0ELb1ELb1ELb1ELb0ELb0EEENS1_21CollectiveEpilogueFwdINS6_IJSA_SC_SB_EEES9_SE_SG_Li256ELb1ELb1ELb0ELb0EEENS1_36VarlenDynamicPersistentTileSchedulerILi128ELi96ELi256ELi128ELb0ELb1ELb1ELb1ELb0ELb1EEEEEEEEEvNT_6ParamsE)
        .other          _ZN7cutlass13device_kernelIN5flash11enable_sm90INS1_16FlashAttnFwdSm90INS1_25CollectiveMainloopFwdSm90ILi2EN4cute5tupleIJNS5_1CILi1EEES8_S8_EEENS6_IJNS7_ILi128EEENS7_ILi96EEENS7_ILi192EEEEEELi192ENS_6half_tEfNS_4arch4Sm90ELb0ELb1ELb0ELb1ELb1ELb1ELb0ELb1ELb1ELb1ELb0ELb0EEENS1_21CollectiveEpilogueFwdINS6_IJSA_SC_SB_EEES9_SE_SG_Li256ELb1ELb1ELb0ELb0EEENS1_36VarlenDynamicPersistentTileSchedulerILi128ELi96ELi256ELi128ELb0ELb1ELb1ELb1ELb0ELb1EEEEEEEEEvNT_6ParamsE,@"STO_CUDA_ENTRY STV_DEFAULT"
_ZN7cutlass13device_kernelIN5flash11enable_sm90INS1_16FlashAttnFwdSm90INS1_25CollectiveMainloopFwdSm90ILi2EN4cute5tupleIJNS5_1CILi1EEES8_S8_EEENS6_IJNS7_ILi128EEENS7_ILi96EEENS7_ILi192EEEEEELi192ENS_6half_tEfNS_4arch4Sm90ELb0ELb1ELb0ELb1ELb1ELb1ELb0ELb1ELb1ELb1ELb0ELb0EEENS1_21CollectiveEpilogueFwdINS6_IJSA_SC_SB_EEES9_SE_SG_Li256ELb1ELb1ELb0ELb0EEENS1_36VarlenDynamicPersistentTileSchedulerILi128ELi96ELi256ELi128ELb0ELb1ELb1ELb1ELb0ELb1EEEEEEEEEvNT_6ParamsE:
        /* <DEDUP_REMOVED lines=18> */
.L_x_1559:
[----:B------:R-:W-:Y:S05]  /*0120*/  BSYNC B0 ;  /* 0x0000000000007941 */ /* 0x000fea0003800000 */
.L_x_1558:
        /* <DEDUP_REMOVED lines=41> */
.L_x_1560:
        /* <DEDUP_REMOVED lines=22> */
.L_x_1561:
        /* <DEDUP_REMOVED lines=18> */
.L_x_1562:
        /* <DEDUP_REMOVED lines=22> */
.L_x_1563:
        /* <DEDUP_REMOVED lines=22> */
.L_x_1564:
[----:B0-----:R-:W-:Y:S01]  /*0900*/  UMOV UR4, 0x1 ;  /* 0x0000000100047882 */ /* 0x001fe20000000000 */
[----:B------:R-:W-:Y:S01]  /*0910*/  PLOP3.LUT P0, PT, PT, PT, UP0, 0x80, 0x0 ;  /* 0x000000000000781c */ /* 0x000fe20003f0f008 */
[----:B------:R-:W-:Y:S01]  /*0920*/  USEL UR4, UR4, 0x2, !UP0 ;  /* 0x0000000204047887 */ /* 0x000fe2000c000000 */
[----:B------:R-:W-:Y:S01]  /*0930*/  NOP ;  /* 0x0000000000007918 */ /* 0x000fe20000000000 */
[----:B------:R-:W-:Y:S01]  /*0940*/  ULDC.64 UR60, c[0x0][0x208] ;  /* 0x00008200003c7ab9 */ /* 0x000fe20000000a00 */
[----:B------:R-:W-:Y:S03]  /*0950*/  BSSY B9, `(.L_x_1565) ;  /* 0x00028e9000097945 */ /* 0x000fe60003800000 */
[----:B------:R-:W-:-:S05]  /*0960*/  IMAD.U32 R3, RZ, RZ, UR4 ;  /* 0x00000004ff037e24 */ /* 0x000fca000f8e00ff */
[----:B------:R0:W-:Y:S01]  /*0970*/  STL [R1+0x8c], R3 ;  /* 0x00008c0301007387 */ /* 0x0001e20000100800 */
[----:B-12-4-:R-:W-:Y:S06]  /*0980*/  BAR.SYNC.DEFER_BLOCKING 0x0 ;  /* 0x0000000000007b1d */ /* 0x016fec0000010000 */
[----:B------:R-:W-:Y:S05]  /*0990*/  @!P0 BRA `(.L_x_1566) ;  /* 0x0000021400ec8947 */ /* 0x000fea0003800000 */
.L_x_1567:
[----:B------:R-:W-:-:S08]  /*09a0*/  NOP ;  /* 0x0000000000007918 */ /* 0x000fd00000000000 */
[----:B------:R-:W1:Y:S02]  /*09b0*/  USETMAXREG.TRY_ALLOC.CTAPOOL UP0, 0xe8 ;  /* 0x000000e8000079c8 */ /* 0x000e640008000600 */
[----:B-1----:R-:W-:-:S13]  /*09c0*/  PLOP3.LUT P0, PT, PT, PT, UP0, 0x80, 0x0 ;  /* 0x000000000000781c */ /* 0x002fda0003f0f008 */
[----:B------:R-:W-:Y:S05]  /*09d0*/  @!P0 BRA `(.L_x_1567) ;  /* 0xfffffffc00f08947 */ /* 0x000fea000383ffff */
[----:B------:R-:W1:Y:S08]  /*09e0*/  S2UR UR4, SR_CgaCtaId ;  /* 0x00000000000479c3 */ /* 0x000e700000008800 */
[----:B------:R-:W-:Y:S06]  /*09f0*/  BAR.ARV 0x8, 0x180 ;  /* 0x0206000000007b1d */ /* 0x000fec0000002000 */
[----:B0-----:R-:W-:-:S02]  /*0a00*/  MOV R3, 0x400 ;  /* 0x0000040000037802 */ /* 0x001fc40000000f00 */
[----:B------:R-:W-:Y:S01]  /*0a10*/  BAR.SYNC.DEFER_BLOCKING 0x5, 0x180 ;  /* 0x0146000000007b1d */ /* 0x000fe20000010000 */
[----:B-1----:R-:W-:-:S05]  /*0a20*/  IMAD.U32 R204, RZ, RZ, UR4 ;  /* 0x00000004ffcc7e24 */ /* 0x002fca000f8e00ff */
[----:B------:R-:W-:Y:S01]  /*0a30*/  ULDC UR4, c[0x0][0xc3c] ;  /* 0x00030f0000047ab9 */ /* 0x000fe20000000800 */
[----:B------:R-:W-:-:S05]  /*0a40*/  LEA R18, R204, R3, 0x18 ;  /* 0x00000003cc127211 */ /* 0x000fca00078ec0ff */
[----:B------:R-:W0:Y:S01]  /*0a50*/  LDS.128 R28, [R18+0x308d0] ;  /* 0x0308d000121c7984 */ /* 0x000e220000000c00 */
[----:B------:R-:W-:Y:S06]  /*0a60*/  BAR.ARV 0x4, 0x180 ;  /* 0x0106000000007b1d */ /* 0x000fec0000002000 */
[----:B0-----:R-:W-:-:S13]  /*0a70*/  ISETP.GE.AND P0, PT, R31, UR4, PT ;  /* 0x000000041f007c0c */ /* 0x001fda000bf06270 */
[----:B------:R-:W-:Y:S05]  /*0a80*/  @P0 BRA `(.L_x_1568) ;  /* 0x0000028c00540947 */ /* 0x000fea0003800000 */
[----:B------:R-:W2:Y:S01]  /*0a90*/  LDL R2, [R1+0x8c] ;  /* 0x00008c0001027983 */ /* 0x000ea20000100800 */
[----:B------:R-:W-:Y:S01]  /*0aa0*/  VIADD R0, R0, 0xffffff80 ;  /* 0xffffff8000007836 */ /* 0x000fe20000000000 */
[----:B------:R-:W-:Y:S01]  /*0ab0*/  R2UR UR4, R18 ;  /* 0x00000000120472ca */ /* 0x000fe200000e0000 */
[----:B------:R-:W-:Y:S02]  /*0ac0*/  IMAD.MOV.U32 R19, RZ, RZ, RZ ;  /* 0x000000ffff137224 */ /* 0x000fe400078e00ff */
[----:B------:R-:W-:Y:S01]  /*0ad0*/  IMAD.MOV.U32 R219, RZ, RZ, RZ ;  /* 0x000000ffffdb7224 */ /* 0x000fe200078e00ff */
[----:B------:R-:W-:Y:S01]  /*0ae0*/  SHF.R.S32.HI R3, RZ, 0x1f, R0 ;  /* 0x0000001fff037819 */ /* 0x000fe20000011400 */
[----:B------:R-:W-:Y:S02]  /*0af0*/  IMAD.MOV.U32 R199, RZ, RZ, RZ ;  /* 0x000000ffffc77224 */ /* 0x000fe400078e00ff */
[----:B------:R-:W-:Y:S01]  /*0b00*/  IMAD.MOV.U32 R194, RZ, RZ, RZ ;  /* 0x000000ffffc27224 */ /* 0x000fe200078e00ff */
[----:B------:R-:W-:-:S02]  /*0b10*/  LEA.HI R4, R3, R0, RZ, 0x4 ;  /* 0x0000000003047211 */ /* 0x000fc400078f20ff */
[CC--:B------:R-:W-:Y:S02]  /*0b20*/  LEA.HI R6, R3.reuse, R0.reuse, RZ, 0x2 ;  /* 0x0000000003067211 */ /* 0x0c0fe400078f10ff */
[----:B------:R-:W-:Y:S01]  /*0b30*/  SHF.R.S32.HI R7, RZ, 0x4, R4 ;  /* 0x00000004ff077819 */ /* 0x000fe20000011404 */
[----:B------:R-:W-:Y:S01]  /*0b40*/  UIADD3 UR4, UR4, 0x12400, URZ ;  /* 0x0001240004047890 */ /* 0x000fe2000fffe03f */
[----:B------:R-:W-:Y:S02]  /*0b50*/  LEA.HI R8, R3, R0, RZ, 0x3 ;  /* 0x0000000003087211 */ /* 0x000fe400078f18ff */
[----:B------:R-:W-:Y:S02]  /*0b60*/  LOP3.LUT R9, R6, 0xfffffffc, RZ, 0xc0, !PT ;  /* 0xfffffffc06097812 */ /* 0x000fe400078ec0ff */
[----:B------:R-:W-:Y:S02]  /*0b70*/  LOP3.LUT R11, R8, 0xfffffff8, RZ, 0xc0, !PT ;  /* 0xfffffff8080b7812 */ /* 0x000fe400078ec0ff */
[----:B------:R-:W-:Y:S01]  /*0b80*/  SHF.R.S32.HI R218, RZ, 0x2, R6 ;  /* 0x00000002ffda7819 */ /* 0x000fe20000011406 */
[----:B------:R-:W-:-:S02]  /*0b90*/  IMAD.IADD R20, R0, 0x1, -R9 ;  /* 0x0000000100147824 */ /* 0x000fc400078e0a09 */
[----:B------:R-:W-:-:S03]  /*0ba0*/  IMAD.IADD R11, R0, 0x1, -R11 ;  /* 0x00000001000b7824 */ /* 0x000fc600078e0a0b */
[----:B------:R-:W-:-:S05]  /*0bb0*/  SHF.L.U32 R196, R20, 0x2, RZ ;  /* 0x0000000214c47819 */ /* 0x000fca00000006ff */
[C---:B------:R-:W-:Y:S02]  /*0bc0*/  VIADD R221, R196.reuse, 0x20 ;  /* 0x00000020c4dd7836 */ /* 0x040fe40000000000 */
[C---:B------:R-:W-:Y:S02]  /*0bd0*/  VIADD R220, R196.reuse, 0x40 ;  /* 0x00000040c4dc7836 */ /* 0x040fe40000000000 */
[C---:B------:R-:W-:Y:S01]  /*0be0*/  VIADD R223, R196.reuse, 0x10 ;  /* 0x00000010c4df7836 */ /* 0x040fe20000000000 */
[C---:B------:R-:W-:Y:S01]  /*0bf0*/  IADD3 R198, R196.reuse, R221, RZ ;  /* 0x000000ddc4c67210 */ /* 0x040fe20007ffe0ff */
[C---:B------:R-:W-:Y:S02]  /*0c00*/  IMAD.IADD R195, R196.reuse, 0x1, R220 ;  /* 0x00000001c4c37824 */ /* 0x040fe400078e02dc */
[C---:B------:R-:W-:Y:S02]  /*0c10*/  VIADD R222, R196.reuse, 0x30 ;  /* 0x00000030c4de7836 */ /* 0x040fe40000000000 */
[----:B------:R-:W-:Y:S01]  /*0c20*/  VIADD R224, R196, 0x50 ;  /* 0x00000050c4e07836 */ /* 0x000fe20000000000 */
[----:B--2---:R-:W-:-:S02]  /*0c30*/  R2UR UR5, R2 ;  /* 0x00000000020572ca */ /* 0x004fc400000e0000 */
[----:B------:R-:W-:-:S04]  /*0c40*/  LEA.HI R2, R3, R0, RZ, 0x7 ;  /* 0x0000000003027211 */ /* 0x000fc800078f38ff */
[----:B------:R-:W-:Y:S02]  /*0c50*/  LOP3.LUT R5, R2, 0xffffff80, RZ, 0xc0, !PT ;  /* 0xffffff8002057812 */ /* 0x000fe400078ec0ff */
[----:B------:R-:W-:-:S03]  /*0c60*/  SHF.R.S32.HI R16, RZ, 0x7, R2 ;  /* 0x00000007ff107819 */ /* 0x000fc60000011402 */
[----:B------:R-:W-:Y:S01]  /*0c70*/  IMAD.IADD R15, R0, 0x1, -R5 ;  /* 0x00000001000f7824 */ /* 0x000fe200078e0a05 */
[----:B------:R-:W-:Y:S01]  /*0c80*/  LEA.HI R5, R3, R0, RZ, 0x5 ;  /* 0x0000000003057211 */ /* 0x000fe200078f28ff */
[----:B------:R-:W-:Y:S01]  /*0c90*/  ULOP3.LUT UR5, UR5, 0x1, URZ, 0xfc, !UPT ;  /* 0x0000000105057892 */ /* 0x000fe2000f8efc3f */
[C---:B------:R-:W-:Y:S02]  /*0ca0*/  LOP3.LUT R3, R4.reuse, 0x3fffff0, RZ, 0xc0, !PT ;  /* 0x03fffff004037812 */ /* 0x040fe400078ec0ff */
[----:B------:R-:W-:Y:S01]  /*0cb0*/  SHF.R.S32.HI R10, RZ, 0x1f, R15 ;  /* 0x0000001fff0a7819 */ /* 0x000fe2000001140f */
[----:B------:R-:W-:Y:S01]  /*0cc0*/  STL [R1+0x64], R15 ;  /* 0x0000640f01007387 */ /* 0x000fe20000100800 */
[----:B------:R-:W-:Y:S02]  /*0cd0*/  LEA.HI R4, R4, R7, RZ, 0x1 ;  /* 0x0000000704047211 */ /* 0x000fe400078f08ff */
[----:B------:R-:W-:Y:S01]  /*0ce0*/  LEA.HI R12, R10, R15, RZ, 0x2 ;  /* 0x0000000f0a0c7211 */ /* 0x000fe200078f10ff */
[----:B------:R0:W-:Y:S01]  /*0cf0*/  STL [R1+0x4c], R11 ;  /* 0x00004c0b01007387 */ /* 0x0001e20000100800 */
[----:B------:R-:W-:-:S02]  /*0d00*/  LOP3.LUT R4, R4, 0x1ffffffe, RZ, 0xc0, !PT ;  /* 0x1ffffffe04047812 */ /* 0x000fc400078ec0ff */
[--C-:B------:R-:W-:Y:S01]  /*0d10*/  SHF.R.S32.HI R13, RZ, 0x2, R12.reuse ;  /* 0x00000002ff0d7819 */ /* 0x100fe2000001140c */
[----:B------:R-:W-:Y:S01]  /*0d20*/  STL [R1+0x5c], R20 ;  /* 0x00005c1401007387 */ /* 0x000fe20000100800 */
[----:B------:R-:W-:Y:S01]  /*0d30*/  SHF.R.S32.HI R14, RZ, 0x1f, R12 ;  /* 0x0000001fff0e7819 */ /* 0x000fe2000001140c */
[----:B------:R-:W-:Y:S01]  /*0d40*/  IMAD.IADD R4, R7, 0x1, -R4 ;  /* 0x0000000107047824 */ /* 0x000fe200078e0a04 */
[----:B------:R-:W-:Y:S01]  /*0d50*/  IADD3 R3, R0, -R3, RZ ;  /* 0x8000000300037210 */ /* 0x000fe20007ffe0ff */
[----:B------:R-:W-:Y:S01]  /*0d60*/  VIADD R7, R218, 0x40 ;  /* 0x00000040da077836 */ /* 0x000fe20000000000 */
[----:B------:R-:W-:Y:S01]  /*0d70*/  SHF.R.S32.HI R0, RZ, 0x5, R5 ;  /* 0x00000005ff007819 */ /* 0x000fe20000011405 */
[----:B------:R1:W-:Y:S01]  /*0d80*/  STL [R1+0x80], R16 ;  /* 0x0000801001007387 */ /* 0x0003e20000100800 */
[----:B------:R-:W-:Y:S01]  /*0d90*/  LEA.HI R14, R14, R13, RZ, 0x3 ;  /* 0x0000000d0e0e7211 */ /* 0x000fe200078f18ff */
[----:B------:R-:W-:Y:S01]  /*0da0*/  IMAD.SHL.U32 R225, R7, 0x40, RZ ;  /* 0x0000004007e17824 */ /* 0x000fe200078e00ff */
[----:B------:R-:W-:Y:S01]  /*0db0*/  LEA.HI R10, R10, R15, RZ, 0x5 ;  /* 0x0000000f0a0a7211 */ /* 0x000fe200078f28ff */
[----:B------:R-:W-:Y:S01]  /*0dc0*/  IMAD R5, R0, 0x10, R3 ;  /* 0x0000001000057824 */ /* 0x000fe200078e0203 */
[----:B------:R-:W-:Y:S01]  /*0dd0*/  LOP3.LUT R14, R14, 0xfffffff8, RZ, 0xc0, !PT ;  /* 0xfffffff80e0e7812 */ /* 0x000fe200078ec0ff */
[----:B------:R-:W-:Y:S01]  /*0de0*/  IMAD.SHL.U32 R229, R0, 0x200, RZ ;  /* 0x0000020000e57824 */ /* 0x000fe200078e00ff */
[----:B------:R-:W-:-:S02]  /*0df0*/  SHF.R.S32.HI R3, RZ, 0x1f, R6 ;  /* 0x0000001fff037819 */ /* 0x000fc40000011406 */
[----:B------:R-:W-:Y:S01]  /*0e00*/  LEA.HI R2, R2, R16, RZ, 0x1 ;  /* 0x0000001002027211 */ /* 0x000fe200078f08ff */
[----:B------:R-:W-:Y:S01]  /*0e10*/  IMAD.IADD R13, R13, 0x1, -R14 ;  /* 0x000000010d0d7824 */ /* 0x000fe200078e0a0e */
[----:B------:R-:W-:Y:S02]  /*0e20*/  SHF.R.S32.HI R0, RZ, 0x1f, R7 ;  /* 0x0000001fff007819 */ /* 0x000fe40000011407 */
[----:B------:R-:W-:Y:S02]  /*0e30*/  LEA.HI R3, R3, R218, RZ, 0x3 ;  /* 0x000000da03037211 */ /* 0x000fe400078f18ff */
[----:B------:R-:W-:Y:S02]  /*0e40*/  SHF.R.S32.HI R10, RZ, 0x5, R10 ;  /* 0x00000005ff0a7819 */ /* 0x000fe4000001140a */
[----:B------:R-:W-:Y:S02]  /*0e50*/  LOP3.LUT R2, R2, 0x3fffffe, RZ, 0xc0, !PT ;  /* 0x03fffffe02027812 */ /* 0x000fe400078ec0ff */
[----:B------:R-:W-:-:S02]  /*0e60*/  LEA.HI R0, R0, R7, RZ, 0x3 ;  /* 0x0000000700007211 */ /* 0x000fc400078f18ff */
[----:B------:R-:W-:Y:S01]  /*0e70*/  LOP3.LUT R3, R3, 0xfffffff8, RZ, 0xc0, !PT ;  /* 0xfffffff803037812 */ /* 0x000fe200078ec0ff */
[----:B------:R-:W-:Y:S01]  /*0e80*/  IMAD.IADD R2, R16, 0x1, -R2 ;  /* 0x0000000110027824 */ /* 0x000fe200078e0a02 */
[----:B------:R-:W-:Y:S01]  /*0e90*/  LEA R13, R10, R13, 0x4 ;  /* 0x0000000d0a0d7211 */ /* 0x000fe200078e20ff */
[----:B------:R-:W-:Y:S01]  /*0ea0*/  IMAD.SHL.U32 R0, R0, 0x40, RZ ;  /* 0x0000004000007824 */ /* 0x000fe200078e00ff */
[----:B------:R-:W-:Y:S01]  /*0eb0*/  LOP3.LUT R225, R225, 0x1c0, RZ, 0xc0, !PT ;  /* 0x000001c0e1e17812 */ /* 0x000fe200078ec0ff */
[----:B------:R-:W-:Y:S01]  /*0ec0*/  IMAD.IADD R6, R218, 0x1, -R3 ;  /* 0x00000001da067824 */ /* 0x000fe200078e0a03 */
[----:B------:R-:W-:Y:S01]  /*0ed0*/  SHF.R.S32.HI R3, RZ, 0x1f, R198 ;  /* 0x0000001fff037819 */ /* 0x000fe200000114c6 */
[----:B0-----:R-:W-:Y:S01]  /*0ee0*/  IMAD R11, R2, 0x40, R13 ;  /* 0x00000040020b7824 */ /* 0x001fe200078e020d */
[----:B------:R-:W-:Y:S01]  /*0ef0*/  LOP3.LUT R13, R0, 0xfffffe00, RZ, 0xc0, !PT ;  /* 0xfffffe00000d7812 */ /* 0x000fe200078ec0ff */
[----:B------:R-:W-:Y:S01]  /*0f00*/  IMAD.SHL.U32 R227, R6, 0x40, RZ ;  /* 0x0000004006e37824 */ /* 0x000fe200078e00ff */
[----:B------:R-:W-:Y:S01]  /*0f10*/  SHF.R.S32.HI R0, RZ, 0x1f, R195 ;  /* 0x0000001fff007819 */ /* 0x000fe200000114c3 */
[----:B------:R-:W-:Y:S01]  /*0f20*/  IMAD R10, R5, 0x8, R4 ;  /* 0x00000008050a7824 */ /* 0x000fe200078e0204 */
[CC--:B------:R-:W-:Y:S01]  /*0f30*/  LEA.HI R202, R3.reuse, R198.reuse, RZ, 0x3 ;  /* 0x000000c603ca7211 */ /* 0x0c0fe200078f18ff */
[----:B------:R-:W-:Y:S01]  /*0f40*/  STL [R1+0x84], R11 ;  /* 0x0000840b01007387 */ /* 0x000fe20000100800 */
[----:B------:R-:W-:Y:S01]  /*0f50*/  LEA.HI R3, R3, R198, RZ, 0x6 ;  /* 0x000000c603037211 */ /* 0x000fe200078f30ff */
[----:B-1----:R-:W-:Y:S01]  /*0f60*/  IMAD.SHL.U32 R16, R20, 0x8, RZ ;  /* 0x0000000814107824 */ /* 0x002fe200078e00ff */
[-C--:B------:R-:W-:Y:S01]  /*0f70*/  LEA.HI R4, R0, R195.reuse, RZ, 0x6 ;  /* 0x000000c300047211 */ /* 0x080fe200078f30ff */
[----:B------:R0:W-:Y:S01]  /*0f80*/  STL [R1+0x48], R6 ;  /* 0x0000480601007387 */ /* 0x0001e20000100800 */
[----:B------:R-:W-:Y:S01]  /*0f90*/  LOP3.LUT R227, R227, 0x1c0, RZ, 0xc0, !PT ;  /* 0x000001c0e3e37812 */ /* 0x000fe200078ec0ff */
[----:B------:R-:W-:Y:S01]  /*0fa0*/  VIADD R23, R16, 0x80 ;  /* 0x0000008010177836 */ /* 0x000fe20000000000 */
[----:B------:R-:W-:Y:S01]  /*0fb0*/  LEA.HI R2, R0, R195, RZ, 0x3 ;  /* 0x000000c300027211 */ /* 0x000fe200078f18ff */
[----:B------:R-:W-:Y:S01]  /*0fc0*/  IMAD.SHL.U32 R0, R3, 0x80, RZ ;  /* 0x0000008003007824 */ /* 0x000fe200078e00ff */
[----:B------:R-:W-:Y:S01]  /*0fd0*/  SHF.R.U32.HI R14, RZ, 0x3, R225 ;  /* 0x00000003ff0e7819 */ /* 0x000fe200000116e1 */
[----:B------:R-:W-:Y:S01]  /*0fe0*/  IMAD.SHL.U32 R4, R4, 0x80, RZ ;  /* 0x0000008004047824 */ /* 0x000fe200078e00ff */
[----:B------:R-:W-:Y:S01]  /*0ff0*/  SHF.R.U32.HI R228, RZ, 0x3, R227 ;  /* 0x00000003ffe47819 */ /* 0x000fe200000116e3 */
[----:B------:R-:W-:Y:S01]  /*1000*/  STL [R1+0x34], R13 ;  /* 0x0000340d01007387 */ /* 0x000fe20000100800 */
[--C-:B------:R-:W-:Y:S01]  /*1010*/  LOP3.LUT R3, R227, 0x38, R202.reuse, 0xf8, !PT ;  /* 0x00000038e3037812 */ /* 0x100fe200078ef8ca */
[----:B------:R-:W-:Y:S01]  /*1020*/  VIADD R193, R16, 0xa0 ;  /* 0x000000a010c17836 */ /* 0x000fe20000000000 */
[----:B0-----:R-:W-:Y:S01]  /*1030*/  LOP3.LUT R6, R225, 0x38, R202, 0xf8, !PT ;  /* 0x00000038e1067812 */ /* 0x001fe200078ef8ca */
[----:B------:R-:W-:Y:S01]  /*1040*/  STL [R1+0x58], RZ ;  /* 0x000058ff01007387 */ /* 0x000fe20000100800 */
[----:B------:R-:W-:-:S02]  /*1050*/  LOP3.LUT R5, R227, 0x38, R2, 0xf8, !PT ;  /* 0x00000038e3057812 */ /* 0x000fc400078ef802 */
[----:B------:R-:W-:Y:S02]  /*1060*/  LOP3.LUT R9, R225, 0x38, R2, 0xf8, !PT ;  /* 0x00000038e1097812 */ /* 0x000fe400078ef802 */
[----:B------:R-:W-:Y:S02]  /*1070*/  LOP3.LUT R0, R0, 0xffffe000, RZ, 0xc0, !PT ;  /* 0xffffe00000007812 */ /* 0x000fe400078ec0ff */
[----:B------:R-:W-:Y:S02]  /*1080*/  LOP3.LUT R3, R3, R228, RZ, 0x3c, !PT ;  /* 0x000000e403037212 */ /* 0x000fe400078e3cff */
[----:B------:R-:W-:Y:S02]  /*1090*/  LOP3.LUT R7, R6, R14, RZ, 0x3c, !PT ;  /* 0x0000000e06077212 */ /* 0x000fe400078e3cff */
[----:B------:R-:W-:Y:S02]  /*10a0*/  LOP3.LUT R4, R4, 0xffffe000, RZ, 0xc0, !PT ;  /* 0xffffe00004047812 */ /* 0x000fe400078ec0ff */
[----:B------:R-:W-:-:S02]  /*10b0*/  LOP3.LUT R5, R5, R228, RZ, 0x3c, !PT ;  /* 0x000000e405057212 */ /* 0x000fc400078e3cff */
[----:B------:R-:W-:Y:S02]  /*10c0*/  LOP3.LUT R9, R9, R14, RZ, 0x3c, !PT ;  /* 0x0000000e09097212 */ /* 0x000fe400078e3cff */
[-C--:B------:R-:W-:Y:S02]  /*10d0*/  IADD3 R3, R3, R0.reuse, R229 ;  /* 0x0000000003037210 */ /* 0x080fe40007ffe0e5 */
[----:B------:R-:W-:Y:S02]  /*10e0*/  IADD3 R7, R7, R0, R13 ;  /* 0x0000000007077210 */ /* 0x000fe40007ffe00d */
[-C--:B------:R-:W-:Y:S02]  /*10f0*/  IADD3 R5, R5, R4.reuse, R229 ;  /* 0x0000000405057210 */ /* 0x080fe40007ffe0e5 */
[----:B------:R-:W-:Y:S02]  /*1100*/  IADD3 R9, R9, R4, R13 ;  /* 0x0000000409097210 */ /* 0x000fe40007ffe00d */
[----:B------:R-:W-:-:S02]  /*1110*/  MOV R0, UR5 ;  /* 0x0000000500007c02 */ /* 0x000fc40008000f00 */
[----:B------:R-:W-:Y:S01]  /*1120*/  SHF.R.S32.HI R4, RZ, 0x3, R8 ;  /* 0x00000003ff047819 */ /* 0x000fe20000011408 */
[----:B------:R-:W-:Y:S01]  /*1130*/  IMAD.SHL.U32 R8, R10, 0x8, RZ ;  /* 0x000000080a087824 */ /* 0x000fe200078e00ff */
[----:B------:R-:W-:Y:S01]  /*1140*/  LOP3.LUT R12, R12, 0x7ffffffc, RZ, 0xc0, !PT ;  /* 0x7ffffffc0c0c7812 */ /* 0x000fe200078ec0ff */
[----:B------:R0:W-:Y:S01]  /*1150*/  STL [R1+0x38], R0 ;  /* 0x0000380001007387 */ /* 0x0001e20000100800 */
[----:B------:R-:W-:Y:S02]  /*1160*/  SHF.R.S32.HI R203, RZ, 0x3, R2 ;  /* 0x00000003ffcb7819 */ /* 0x000fe40000011402 */
[----:B------:R-:W-:Y:S01]  /*1170*/  LEA R2, R3, UR4, 0x1 ;  /* 0x0000000403027c11 */ /* 0x000fe2000f8e08ff */
[----:B------:R1:W-:Y:S01]  /*1180*/  STL [R1+0x60], R4 ;  /* 0x0000600401007387 */ /* 0x0003e20000100800 */
[----:B------:R-:W-:Y:S01]  /*1190*/  IMAD.IADD R6, R15, 0x1, -R12 ;  /* 0x000000010f067824 */ /* 0x000fe200078e0a0c */
[----:B------:R-:W-:Y:S02]  /*11a0*/  LEA R3, R5, UR4, 0x1 ;  /* 0x0000000405037c11 */ /* 0x000fe4000f8e08ff */
[----:B------:R-:W-:-:S02]  /*11b0*/  IADD3 R192, R16, 0x60, RZ ;  /* 0x0000006010c07810 */ /* 0x000fc40007ffe0ff */
[----:B0-----:R-:W-:Y:S02]  /*11c0*/  LEA.HI R0, R20, R20, RZ, 0x1 ;  /* 0x0000001414007211 */ /* 0x001fe400078f08ff */
[----:B------:R-:W-:Y:S01]  /*11d0*/  SHF.R.S32.HI R17, RZ, 0x1f, R16 ;  /* 0x0000001fff117819 */ /* 0x000fe20000011410 */
[----:B-1----:R-:W-:Y:S01]  /*11e0*/  IMAD.U32 R4, RZ, RZ, UR4 ;  /* 0x00000004ff047e24 */ /* 0x002fe2000f8e00ff */
[----:B------:R-:W-:Y:S02]  /*11f0*/  LOP3.LUT R0, R0, 0x1ffffffe, RZ, 0xc0, !PT ;  /* 0x1ffffffe00007812 */ /* 0x000fe400078ec0ff */
[----:B------:R-:W-:Y:S02]  /*1200*/  SHF.R.S32.HI R216, RZ, 0x1f, R192 ;  /* 0x0000001fffd87819 */ /* 0x000fe400000114c0 */
[----:B------:R0:W-:Y:S01]  /*1210*/  STL [R1+0x7c], R4 ;  /* 0x00007c0401007387 */ /* 0x0001e20000100800 */
[----:B------:R-:W-:Y:S02]  /*1220*/  IADD3 R0, R20, -R0, RZ ;  /* 0x8000000014007210 */ /* 0x000fe40007ffe0ff */
[----:B------:R-:W-:Y:S01]  /*1230*/  SHF.R.S32.HI R206, RZ, 0x1f, R23 ;  /* 0x0000001fffce7819 */ /* 0x000fe20000011417 */
[----:B------:R-:W-:Y:S01]  /*1240*/  STL [R1+0x88], R8 ;  /* 0x0000880801007387 */ /* 0x000fe20000100800 */
[----:B------:R-:W-:Y:S01]  /*1250*/  SHF.R.S32.HI R205, RZ, 0x1f, R193 ;  /* 0x0000001fffcd7819 */ /* 0x000fe200000114c1 */
[----:B------:R-:W-:Y:S01]  /*1260*/  IMAD R0, R0, 0x8, R11 ;  /* 0x0000000800007824 */ /* 0x000fe200078e020b */
[----:B------:R-:W-:Y:S01]  /*1270*/  SHF.R.S32.HI R202, RZ, 0x3, R202 ;  /* 0x00000003ffca7819 */ /* 0x000fe200000114ca */
[----:B------:R1:W-:Y:S01]  /*1280*/  STL [R1+0x40], R6 ;  /* 0x0000400601007387 */ /* 0x0003e20000100800 */
[----:B0-----:R-:W-:-:S04]  /*1290*/  LOP3.LUT R4, R225, 0x38, R16, 0xf8, !PT ;  /* 0x00000038e1047812 */ /* 0x001fc800078ef810 */
[----:B------:R-:W-:-:S04]  /*12a0*/  LOP3.LUT R4, R13, R4, R14, 0xf6, !PT ;  /* 0x000000040d047212 */ /* 0x000fc800078ef60e */
[----:B-1----:R-:W-:Y:S02]  /*12b0*/  LEA R6, R4, UR4, 0x1 ;  /* 0x0000000404067c11 */ /* 0x002fe4000f8e08ff */
[----:B------:R-:W-:-:S03]  /*12c0*/  LEA R4, R7, UR4, 0x1 ;  /* 0x0000000407047c11 */ /* 0x000fc6000f8e08ff */
[----:B------:R-:W-:Y:S04]  /*12d0*/  STL [R1+0x74], R6 ;  /* 0x0000740601007387 */ /* 0x000fe80000100800 */
[----:B------:R0:W-:Y:S04]  /*12e0*/  STL [R1+0x78], R2 ;  /* 0x0000780201007387 */ /* 0x0001e80000100800 */
[----:B------:R1:W-:Y:S04]  /*12f0*/  STL [R1+0x6c], R4 ;  /* 0x00006c0401007387 */ /* 0x0003e80000100800 */
[----:B------:R1:W-:Y:S01]  /*1300*/  STL [R1+0x70], R3 ;  /* 0x0000700301007387 */ /* 0x0003e20000100800 */
[----:B0-----:R-:W-:-:S03]  /*1310*/  LEA R2, R9, UR4, 0x1 ;  /* 0x0000000409027c11 */ /* 0x001fc6000f8e08ff */
[----:B------:R1:W-:Y:S04]  /*1320*/  STL [R1+0x44], R0 ;  /* 0x0000440001007387 */ /* 0x0003e80000100800 */
[----:B------:R1:W-:Y:S02]  /*1330*/  STL [R1+0x68], R2 ;  /* 0x0000680201007387 */ /* 0x0003e40000100800 */
.L_x_1868:
[----:B------:R-:W-:Y:S01]  /*1340*/  ULDC.64 UR4, c[0x0][0xa28] ;  /* 0x00028a0000047ab9 */ /* 0x000fe20000000a00 */
[----:B012---:R-:W0:Y:S01]  /*1350*/  LDC.64 R4, c[0x0][0xa08] ;  /* 0x00028200ff047b82 */ /* 0x007e220000000a00 */
[----:B------:R-:W-:Y:S01]  /*1360*/  ISETP.NE.U32.AND P0, PT, RZ, UR4, PT ;  /* 0x00000004ff007c0c */ /* 0x000fe2000bf05070 */
[----:B------:R-:W-:Y:S01]  /*1370*/  IMAD.MOV.U32 R0, RZ, RZ, RZ ;  /* 0x000000ffff007224 */ /* 0x000fe200078e00ff */
[----:B------:R-:W-:Y:S01]  /*1380*/  ULDC.64 UR6, c[0x0][0xa20] ;  /* 0x0002880000067ab9 */ /* 0x000fe20000000a00 */
[----:B------:R-:W-:Y:S01]  /*1390*/  IMAD.MOV.U32 R26, RZ, RZ, RZ ;  /* 0x000000ffff1a7224 */ /* 0x000fe200078e00ff */
[----:B------:R-:W-:Y:S01]  /*13a0*/  ISETP.NE.AND.EX P0, PT, RZ, UR5, PT, P0 ;  /* 0x00000005ff007c0c */ /* 0x000fe2000bf05300 */
[----:B------:R-:W-:Y:S02]  /*13b0*/  ULDC.64 UR4, c[0x0][0xa18] ;  /* 0x0002860000047ab9 */ /* 0x000fe40000000a00 */
[----:B------:R-:W-:-:S04]  /*13c0*/  ISETP.NE.U32.AND P1, PT, RZ, UR4, PT ;  /* 0x00000004ff007c0c */ /* 0x000fc8000bf25070 */
[----:B------:R-:W-:Y:S01]  /*13d0*/  ISETP.NE.AND.EX P1, PT, RZ, UR5, PT, P1 ;  /* 0x00000005ff007c0c */ /* 0x000fe2000bf25310 */
[----:B------:R-:W-:Y:S02]  /*13e0*/  ULDC.64 UR4, c[0x0][0xa08] ;  /* 0x0002820000047ab9 */ /* 0x000fe40000000a00 */
[----:B------:R-:W-:-:S03]  /*13f0*/  ISETP.NE.U32.AND P3, PT, RZ, UR4, PT ;  /* 0x00000004ff007c0c */ /* 0x000fc6000bf65070 */
[----:B----4-:R-:W1:Y:S01]  /*1400*/  @P0 LDC.64 R2, c[0x0][0xa28] ;  /* 0x00028a00ff020b82 */ /* 0x010e620000000a00 */
[----:B------:R-:W-:Y:S01]  /*1410*/  ISETP.NE.AND.EX P3, PT, RZ, UR5, PT, P3 ;  /* 0x00000005ff007c0c */ /* 0x000fe2000bf65330 */
[----:B0-----:R-:W-:-:S06]  /*1420*/  IMAD.WIDE R8, R31, 0x4, R4 ;  /* 0x000000041f087825 */ /* 0x001fcc00078e0204 */
[----:B------:R-:W0:Y:S01]  /*1430*/  @P1 LDC.64 R6, c[0x0][0xa18] ;  /* 0x00028600ff061b82 */ /* 0x000e220000000a00 */
[----:B------:R-:W-:Y:S02]  /*1440*/  ULDC UR4, c[0x0][0x288] ;  /* 0x0000a20000047ab9 */ /* 0x000fe40000000800 */
[----:B------:R-:W-:Y:S01]  /*1450*/  MOV R200, UR4 ;  /* 0x0000000400c87c02 */ /* 0x000fe20008000f00 */
[----:B------:R2:W-:Y:S01]  /*1460*/  STL [R1+0x50], R30 ;  /* 0x0000501e01007387 */ /* 0x0005e20000100800 */
[----:B------:R-:W-:-:S03]  /*1470*/  ULDC.64 UR4, c[0x0][0x418] ;  /* 0x0001060000047ab9 */ /* 0x000fc60000000a00 */
[----:B------:R2:W5:Y:S01]  /*1480*/  @P3 LDG.E R26, desc[UR60][R8.64] ;  /* 0x0000003c081a3981 */ /* 0x000562000c1e1900 */
[----:B-1----:R-:W-:-:S05]  /*1490*/  @P0 IMAD.WIDE R2, R31, 0x4, R2 ;  /* 0x000000041f020825 */ /* 0x002fca00078e0202 */
[----:B------:R2:W5:Y:S01]  /*14a0*/  @P0 LDG.E R0, desc[UR60][R2.64] ;  /* 0x0000003c02000981 */ /* 0x000562000c1e1900 */
[----:B0-----:R-:W-:-:S05]  /*14b0*/  @P1 IMAD.WIDE R4, R31, 0x4, R6 ;  /* 0x000000041f041825 */ /* 0x001fca00078e0206 */
[----:B------:R2:W5:Y:S04]  /*14c0*/  @P1 LDG.E R200, desc[UR60][R4.64] ;  /* 0x0000003c04c81981 */ /* 0x000568000c1e1900 */
[----:B------:R2:W-:Y:S01]  /*14d0*/  STL [R1+0x54], R31 ;  /* 0x0000541f01007387 */ /* 0x0005e20000100800 */
        /* <DEDUP_REMOVED lines=9> */
[----:B--23--:R-:W-:Y:S08]  /*1570*/  @P1 BRA `(.L_x_1569) ;  /* 0x0000000000241947 */ /* 0x00cff00003800000 */
        /* <DEDUP_REMOVED lines=9> */
.L_x_1569:
[----:B------:R-:W-:Y:S02]  /*1610*/  IMAD.U32 R24, RZ, RZ, UR5 ;  /* 0x00000005ff187e24 */ /* 0x000fe4000f8e00ff */
[----:B------:R-:W-:Y:S01]  /*1620*/  IMAD.U32 R25, RZ, RZ, UR4 ;  /* 0x00000004ff197e24 */ /* 0x000fe2000f8e00ff */
[----:B------:R-:W-:Y:S06]  /*1630*/  @!P2 BRA `(.L_x_1570) ;  /* 0x000000000010a947 */ /* 0x000fec0003800000 */
[----:B------:R-:W0:Y:S02]  /*1640*/  LDC.64 R2, c[0x0][0xa20] ;  /* 0x00028800ff027b82 */ /* 0x000e240000000a00 */
[----:B0-----:R-:W-:-:S05]  /*1650*/  IMAD.WIDE R2, R31, 0x4, R2 ;  /* 0x000000041f027825 */ /* 0x001fca00078e0202 */
[----:B------:R0:W5:Y:S01]  /*1660*/  LDG.E R25, desc[UR60][R2.64] ;  /* 0x0000003c02197981 */ /* 0x000162000c1e1900 */
[----:B------:R-:W-:Y:S05]  /*1670*/  BRA `(.L_x_1571) ;  /* 0x0000000000107947 */ /* 0x000fea0003800000 */
.L_x_1570:
[----:B------:R-:W-:Y:S05]  /*1680*/  @!P3 BRA `(.L_x_1571) ;  /* 0x00000000000cb947 */ /* 0x000fea0003800000 */
[----:B------:R-:W2:Y:S04]  /*1690*/  LDG.E R2, desc[UR60][R8.64] ;  /* 0x0000003c08027981 */ /* 0x000ea8000c1e1900 */
[----:B------:R-:W2:Y:S02]  /*16a0*/  LDG.E R25, desc[UR60][R8.64+0x4] ;  /* 0x0000043c08197981 */ /* 0x000ea4000c1e1900 */
[----:B--2---:R-:W-:-:S07]  /*16b0*/  IMAD.IADD R25, R25, 0x1, -R2 ;  /* 0x0000000119197824 */ /* 0x004fce00078e0a02 */
.L_x_1571:
[----:B------:R-:W-:Y:S01]  /*16c0*/  ULDC.64 UR4, c[0x0][0xa10] ;  /* 0x0002840000047ab9 */ /* 0x000fe20000000a00 */
[----:B------:R-:W1:Y:S01]  /*16d0*/  LDC R8, c[0x0][0x448] ;  /* 0x00011200ff087b82 */ /* 0x000e620000000800 */
[----:B------:R-:W-:-:S04]  /*16e0*/  ISETP.NE.U32.AND P0, PT, RZ, UR4, PT ;  /* 0x00000004ff007c0c */ /* 0x000fc8000bf05070 */
[----:B------:R-:W-:Y:S01]  /*16f0*/  ISETP.NE.AND.EX P0, PT, RZ, UR5, PT, P0 ;  /* 0x00000005ff007c0c */ /* 0x000fe2000bf05300 */
[----:B------:R-:W-:Y:S02]  /*1700*/  ULDC.64 UR4, c[0x0][0xa30] ;  /* 0x00028c0000047ab9 */ /* 0x000fe40000000a00 */
[----:B------:R-:W-:Y:S01]  /*1710*/  ISETP.NE.U32.AND P1, PT, RZ, UR4, PT ;  /* 0x00000004ff007c0c */ /* 0x000fe2000bf25070 */
[----:B-----5:R-:W-:Y:S01]  /*1720*/  IMAD.MOV.U32 R137, RZ, RZ, R25 ;  /* 0x000000ffff897224 */ /* 0x020fe200078e0019 */
[----:B------:R-:W2:Y:S02]  /*1730*/  LDC.64 R10, c[0x0][0x9e0] ;  /* 0x00027800ff0a7b82 */ /* 0x000ea40000000a00 */
[----:B------:R-:W-:-:S06]  /*1740*/  ISETP.NE.AND.EX P1, PT, RZ, UR5, PT, P1 ;  /* 0x00000005ff007c0c */ /* 0x000fcc000bf25310 */
[----:B0-----:R-:W0:Y:S08]  /*1750*/  @P0 LDC.64 R2, c[0x0][0xa10] ;  /* 0x00028400ff020b82 */ /* 0x001e300000000a00 */
[----:B------:R-:W3:Y:S01]  /*1760*/  @P1 LDC.64 R4, c[0x0][0xa30] ;  /* 0x00028c00ff041b82 */ /* 0x000ee20000000a00 */
[----:B0-----:R-:W-:-:S05]  /*1770*/  @P0 IMAD.WIDE R2, R31, 0x4, R2 ;  /* 0x000000041f020825 */ /* 0x001fca00078e0202 */
[----:B------:R-:W4:Y:S04]  /*1780*/  @P0 LDG.E R6, desc[UR60][R2.64] ;  /* 0x0000003c02060981 */ /* 0x000f28000c1e1900 */
[----:B------:R0:W4:Y:S01]  /*1790*/  @P0 LDG.E R7, desc[UR60][R2.64+0x4] ;  /* 0x0000043c02070981 */ /* 0x000122000c1e1900 */
[----:B---3--:R-:W-:-:S05]  /*17a0*/  @P1 IMAD.WIDE R4, R31, 0x4, R4 ;  /* 0x000000041f041825 */ /* 0x008fca00078e0204 */
[----:B------:R3:W5:Y:S01]  /*17b0*/  @P1 LDG.E R137, desc[UR60][R4.64] ;  /* 0x0000003c04891981 */ /* 0x000762000c1e1900 */
[----:B-1----:R-:W-:Y:S01]  /*17c0*/  ISETP.NE.AND P1, PT, R8, 0x1, PT ;  /* 0x000000010800780c */ /* 0x002fe20003f25270 */
[----:B------:R-:W-:Y:S01]  /*17d0*/  IMAD.SHL.U32 R12, R29, 0x80, RZ ;  /* 0x000000801d0c7824 */ /* 0x000fe200078e00ff */
[----:B--2---:R-:W-:-:S03]  /*17e0*/  ISETP.GE.AND P2, PT, R11, 0x1, PT ;  /* 0x000000010b00780c */ /* 0x004fc60003f46270 */
[----:B0-----:R-:W-:Y:S01]  /*17f0*/  VIADD R2, R12, 0x7f ;  /* 0x0000007f0c027836 */ /* 0x001fe20000000000 */
[----:B------:R0:W-:Y:S07]  /*1800*/  STL [R1+0x30], R12 ;  /* 0x0000300c01007387 */ /* 0x0001ee0000100800 */
[----:B------:R-:W1:Y:S08]  /*1810*/  @P1 LDC R9, c[0x0][0x44c] ;  /* 0x00011300ff091b82 */ /* 0x000e700000000800 */
[----:B------:R-:W2:Y:S01]  /*1820*/  @P1 LDC R8, c[0x0][0x450] ;  /* 0x00011400ff081b82 */ /* 0x000ea20000000800 */
[----:B-1----:R-:W-:-:S05]  /*1830*/  @P1 IMAD.HI.U32 R3, R2, R9, RZ ;  /* 0x0000000902031227 */ /* 0x002fca00078e00ff */
[----:B--2---:R-:W-:Y:S02]  /*1840*/  @P1 SHF.R.U32.HI R2, RZ, R8, R3 ;  /* 0x00000008ff021219 */ /* 0x004fe40000011603 */
[----:B----4-:R-:W-:Y:S01]  /*1850*/  @P0 IADD3 R24, -R6, R7, RZ ;  /* 0x0000000706180210 */ /* 0x010fe20007ffe1ff */
[----:B------:R-:W-:-:S04]  /*1860*/  IMAD.IADD R6, R25, 0x1, -R0 ;  /* 0x0000000119067824 */ /* 0x000fc800078e0a00 */
[----:B------:R-:W-:-:S04]  /*1870*/  IMAD.IADD R201, R6, 0x1, R24 ;  /* 0x0000000106c97824 */ /* 0x000fc800078e0218 */
[C---:B------:R-:W-:Y:S01]  /*1880*/  VIADD R0, R201.reuse, 0x5f ;  /* 0x0000005fc9007836 */ /* 0x040fe20000000000 */
[----:B---3--:R-:W-:-:S03]  /*1890*/  IADD3 R5, R201, 0x1, -R200 ;  /* 0x00000001c9057810 */ /* 0x008fc60007ffe8c8 */
[----:B------:R-:W-:Y:S01]  /*18a0*/  IMAD.HI R0, R0, 0x2aaaaaab, RZ ;  /* 0x2aaaaaab00007827 */ /* 0x000fe200078e02ff */
[----:B------:R-:W-:-:S04]  /*18b0*/  IADD3 R7, R5, R2, RZ ;  /* 0x0000000205077210 */ /* 0x000fc80007ffe0ff */
[----:B------:R-:W-:-:S04]  /*18c0*/  SHF.R.U32.HI R3, RZ, 0x1f, R0 ;  /* 0x0000001fff037819 */ /* 0x000fc80000011600 */
[----:B------:R-:W-:Y:S01]  /*18d0*/  LEA.HI.SX32 R138, R0, R3, 0x1c ;  /* 0x00000003008a7211 */ /* 0x000fe200078fe2ff */
[----:B------:R-:W-:Y:S01]  /*18e0*/  IMAD.IADD R0, R7, 0x1, R10 ;  /* 0x0000000107007824 */ /* 0x000fe200078e020a */
[----:B0-----:R-:W-:Y:S06]  /*18f0*/  @!P2 BRA `(.L_x_1572) ;  /* 0x000000000048a947 */ /* 0x001fec0003800000 */
        /* <DEDUP_REMOVED lines=11> */
.L_x_1574:
[----:B------:R-:W-:-:S13]  /*19b0*/  ISETP.NE.AND P0, PT, R11, 0x1, PT ;  /* 0x000000010b00780c */ /* 0x000fda0003f05270 */
[----:B------:R-:W0:Y:S02]  /*19c0*/  @P0 LDC.64 R4, c[0x0][0x9e8] ;  /* 0x00027a00ff040b82 */ /* 0x000e240000000a00 */
[----:B0-----:R-:W-:-:S05]  /*19d0*/  @P0 IMAD.HI.U32 R4, R2, R4, RZ ;  /* 0x0000000402040227 */ /* 0x001fca00078e00ff */
[----:B------:R-:W-:-:S07]  /*19e0*/  @P0 SHF.R.U32.HI R2, RZ, R5, R4 ;  /* 0x00000005ff020219 */ /* 0x000fce0000011604 */
.L_x_1575:
[----:B------:R-:W-:Y:S05]  /*19f0*/  BSYNC B0 ;  /* 0x0000000000007941 */ /* 0x000fea0003800000 */
.L_x_1573:
[----:B------:R-:W-:-:S05]  /*1a00*/  IMAD R3, R2, R11, R11 ;  /* 0x0000000b02037224 */ /* 0x000fca00078e020b */
[----:B------:R-:W-:-:S07]  /*1a10*/  VIMNMX R0, R0, R3, PT ;  /* 0x0000000300007248 */ /* 0x000fce0003fe0100 */
.L_x_1572:
[----:B------:R-:W0:Y:S01]  /*1a20*/  @P1 LDC R3, c[0x0][0x44c] ;  /* 0x00011300ff031b82 */ /* 0x000e220000000800 */
[----:B------:R-:W-:Y:S01]  /*1a30*/  IMAD.MOV.U32 R2, RZ, RZ, R12 ;  /* 0x000000ffff027224 */ /* 0x000fe200078e000c */
[----:B------:R-:W-:Y:S01]  /*1a40*/  ULDC UR4, c[0x0][0x9dc] ;  /* 0x0002770000047ab9 */ /* 0x000fe20000000800 */
[----:B------:R-:W-:-:S05]  /*1a50*/  IMAD.IADD R139, R201, 0x1, -R200 ;  /* 0x00000001c98b7824 */ /* 0x000fca00078e0ac8 */
[----:B------:R-:W1:Y:S01]  /*1a60*/  @P1 LDC R4, c[0x0][0x450] ;  /* 0x00011400ff041b82 */ /* 0x000e620000000800 */
[----:B0-----:R-:W-:-:S05]  /*1a70*/  @P1 IMAD.HI.U32 R3, R12, R3, RZ ;  /* 0x000000030c031227 */ /* 0x001fca00078e00ff */
[----:B-1----:R-:W-:-:S04]  /*1a80*/  @P1 SHF.R.U32.HI R2, RZ, R4, R3 ;  /* 0x00000004ff021219 */ /* 0x002fc80000011603 */
[----:B------:R-:W-:-:S05]  /*1a90*/  IADD3 R2, R139, R2, RZ ;  /* 0x000000028b027210 */ /* 0x000fca0007ffe0ff */
[----:B------:R-:W-:Y:S01]  /*1aa0*/  VIADD R3, R2, -UR4 ;  /* 0x8000000402037c36 */ /* 0x000fe20008000000 */
[----:B------:R-:W-:Y:S06]  /*1ab0*/  @!P2 BRA `(.L_x_1576) ;  /* 0x000000000044a947 */ /* 0x000fec0003800000 */
[----:B------:R-:W-:Y:S01]  /*1ac0*/  ISETP.GT.AND P0, PT, R2, -0x1, PT ;  /* 0xffffffff0200780c */ /* 0x000fe20003f04270 */
[----:B------:R-:W-:-:S12]  /*1ad0*/  BSSY B0, `(.L_x_1577) ;  /* 0x000000d000007945 */ /* 0x000fd80003800000 */
        /* <DEDUP_REMOVED lines=8> */
.L_x_1578:
[----:B------:R-:W-:-:S13]  /*1b60*/  ISETP.NE.AND P0, PT, R11, 0x1, PT ;  /* 0x000000010b00780c */ /* 0x000fda0003f05270 */
[----:B------:R-:W0:Y:S02]  /*1b70*/  @P0 LDC.64 R4, c[0x0][0x9e8] ;  /* 0x00027a00ff040b82 */ /* 0x000e240000000a00 */
[----:B0-----:R-:W-:-:S05]  /*1b80*/  @P0 IMAD.HI.U32 R4, R2, R4, RZ ;  /* 0x0000000402040227 */ /* 0x001fca00078e00ff */
[----:B------:R-:W-:-:S07]  /*1b90*/  @P0 SHF.R.U32.HI R2, RZ, R5, R4 ;  /* 0x00000005ff020219 */ /* 0x000fce0000011604 */
.L_x_1579:
[----:B------:R-:W-:Y:S05]  /*1ba0*/  BSYNC B0 ;  /* 0x0000000000007941 */ /* 0x000fea0003800000 */
.L_x_1577:
[----:B------:R-:W-:-:S05]  /*1bb0*/  IMAD R2, R2, R11, RZ ;  /* 0x0000000b02027224 */ /* 0x000fca00078e02ff */
[----:B------:R-:W-:-:S07]  /*1bc0*/  VIMNMX R3, R3, R2, !PT ;  /* 0x0000000203037248 */ /* 0x000fce0007fe0100 */
.L_x_1576:
[----:B------:R-:W-:Y:S01]  /*1bd0*/  VIADD R0, R0, 0x5f ;  /* 0x0000005f00007836 */ /* 0x000fe20000000000 */
[----:B------:R-:W-:Y:S01]  /*1be0*/  PLOP3.LUT P2, PT, PT, PT, PT, 0x80, 0x0 ;  /* 0x000000000000781c */ /* 0x000fe20003f4f070 */
[----:B------:R-:W-:-:S04]  /*1bf0*/  IMAD.HI R2, R3, 0x2aaaaaab, RZ ;  /* 0x2aaaaaab03027827 */ /* 0x000fc800078e02ff */
[----:B------:R-:W-:Y:S01]  /*1c00*/  IMAD.HI R0, R0, 0x2aaaaaab, RZ ;  /* 0x2aaaaaab00007827 */ /* 0x000fe200078e02ff */
[----:B------:R-:W-:-:S04]  /*1c10*/  SHF.R.U32.HI R5, RZ, 0x1f, R2 ;  /* 0x0000001fff057819 */ /* 0x000fc80000011602 */
[----:B------:R-:W-:Y:S02]  /*1c20*/  SHF.R.U32.HI R3, RZ, 0x1f, R0 ;  /* 0x0000001fff037819 */ /* 0x000fe40000011600 */
[----:B------:R-:W-:Y:S02]  /*1c30*/  LEA.HI.SX32 R5, R2, R5, 0x1c ;  /* 0x0000000502057211 */ /* 0x000fe400078fe2ff */
[----:B------:R-:W-:Y:S02]  /*1c40*/  LEA.HI.SX32 R3, R0, R3, 0x1c ;  /* 0x0000000300037211 */ /* 0x000fe400078fe2ff */
[----:B------:R-:W-:Y:S02]  /*1c50*/  VIMNMX R5, RZ, R5, !PT ;  /* 0x00000005ff057248 */ /* 0x000fe40007fe0100 */
[----:B------:R-:W-:-:S03]  /*1c60*/  VIMNMX R3, R138, R3, PT ;  /* 0x000000038a037248 */ /* 0x000fc60003fe0100 */
[--C-:B------:R-:W-:Y:S02]  /*1c70*/  IMAD R5, R5, 0x60, -R6.reuse ;  /* 0x0000006005057824 */ /* 0x100fe400078e0a06 */
[----:B------:R-:W-:-:S03]  /*1c80*/  IMAD R3, R3, 0x60, -R6 ;  /* 0x0000006003037824 */ /* 0x000fc600078e0a06 */
[----:B------:R-:W-:Y:S02]  /*1c90*/  VIMNMX R5, RZ, R5, !PT ;  /* 0x00000005ff057248 */ /* 0x000fe40007fe0100 */
[----:B------:R-:W-:-:S03]  /*1ca0*/  VIMNMX R0, R3, R24, PT ;  /* 0x0000001803007248 */ /* 0x000fc60003fe0100 */
[----:B------:R-:W-:Y:S01]  /*1cb0*/  IMAD.WIDE.U32 R2, R5, -0x55555555, RZ ;  /* 0xaaaaaaab05027825 */ /* 0x000fe200078e00ff */
[----:B------:R-:W-:-:S04]  /*1cc0*/  ISETP.GT.AND P0, PT, R0, R5, PT ;  /* 0x000000050000720c */ /* 0x000fc80003f04270 */
[----:B------:R-:W-:-:S05]  /*1cd0*/  SHF.R.U32.HI R123, RZ, 0x6, R3 ;  /* 0x00000006ff7b7819 */ /* 0x000fca0000011603 */
[----:B------:R-:W-:-:S04]  /*1ce0*/  IMAD.MOV.U32 R2, RZ, RZ, R123 ;  /* 0x000000ffff027224 */ /* 0x000fc800078e007b */
[----:B------:R-:W-:-:S04]  /*1cf0*/  @P0 VIADD R0, R0, 0x5f ;  /* 0x0000005f00000836 */ /* 0x000fc80000000000 */
[----:B------:R-:W-:-:S05]  /*1d00*/  @P0 IMAD.HI R0, R0, 0x2aaaaaab, RZ ;  /* 0x2aaaaaab00000827 */ /* 0x000fca00078e02ff */
[----:B------:R-:W-:-:S04]  /*1d10*/  @P0 SHF.R.U32.HI R3, RZ, 0x1f, R0 ;  /* 0x0000001fff030819 */ /* 0x000fc80000011600 */
[----:B------:R-:W-:-:S04]  /*1d20*/  @P0 LEA.HI.SX32 R2, R0, R3, 0x1c ;  /* 0x0000000300020211 */ /* 0x000fc800078fe2ff */
[----:B------:R-:W-:-:S13]  /*1d30*/  ISETP.GT.AND P0, PT, R2, R123, PT ;  /* 0x0000007b0200720c */ /* 0x000fda0003f04270 */
[----:B------:R-:W-:Y:S05]  /*1d40*/  @!P0 BRA `(.L_x_1580) ;  /* 0x0000008c008c8947 */ /* 0x000fea0003800000 */
        /* <DEDUP_REMOVED lines=19> */
[----:B-1---5:R-:W-:Y:S05]  /*1e80*/  CALL.ABS.NOINC R14 ;  /* 0x000000000e007343 */ /* 0x022fea0003c00000 */
.L_x_1582:
[----:B------:R-:W-:Y:S05]  /*1e90*/  BSYNC B6 ;  /* 0x0000000000067941 */ /* 0x000fea0003800000 */
.L_x_1581:
        /* <DEDUP_REMOVED lines=13> */
[----:B------:R-:W-:Y:S01]  /*1f70*/  IMAD.U32 R7, RZ, RZ, UR5 ;  /* 0x00000005ff077e24 */ /* 0x000fe2000f8e00ff */
[----:B------:R-:W-:Y:S01]  /*1f80*/  MOV R13, RZ ;  /* 0x000000ff000d7202 */ /* 0x000fe20000000f00 */
[----:B------:R-:W-:-:S02]  /*1f90*/  IMAD.U32 R11, RZ, RZ, UR7 ;  /* 0x00000007ff0b7e24 */ /* 0x000fc4000f8e00ff */
[----:B------:R-:W-:Y:S02]  /*1fa0*/  IMAD.MOV.U32 R8, RZ, RZ, 0x70 ;  /* 0x00000070ff087424 */ /* 0x000fe400078e00ff */
[----:B0-----:R-:W-:-:S07]  /*1fb0*/  IMAD.MOV.U32 R12, RZ, RZ, 0x1 ;  /* 0x00000001ff0c7424 */ /* 0x001fce00078e00ff */
[----:B------:R-:W-:-:S07]  /*1fc0*/  LEPC R20, `(.L_x_1584) ;  /* 0x000000001014794e */ /* 0x000fce0000000000 */
[----:B-1---5:R-:W-:Y:S05]  /*1fd0*/  CALL.ABS.NOINC R14 ;  /* 0x000000000e007343 */ /* 0x022fea0003c00000 */
.L_x_1584:
[----:B------:R-:W-:Y:S05]  /*1fe0*/  BSYNC B6 ;  /* 0x0000000000067941 */ /* 0x000fea0003800000 */
.L_x_1583:
[----:B------:R-:W-:Y:S01]  /*1ff0*/  ULDC.64 UR4, c[0x0][0x9f8] ;  /* 0x00027e0000047ab9 */ /* 0x000fe20000000a00 */
[----:B------:R-:W2:Y:S01]  /*2000*/  LDL R29, [R1+0x34] ;  /* 0x00003400011d7983 */ /* 0x000ea20000100800 */
[----:B------:R-:W-:-:S03]  /*2010*/  ISETP.NE.U32.AND P0, PT, RZ, UR4, PT ;  /* 0x00000004ff007c0c */ /* 0x000fc6000bf05070 */
[----:B------:R-:W3:Y:S01]  /*2020*/  LDL R27, [R1+0x48] ;  /* 0x00004800011b7983 */ /* 0x000ee20000100800 */
[----:B------:R-:W-:Y:S01]  /*2030*/  ISETP.NE.AND.EX P0, PT, RZ, UR5, PT, P0 ;  /* 0x00000005ff007c0c */ /* 0x000fe2000bf05300 */
[----:B------:R-:W-:Y:S01]  /*2040*/  IMAD.MOV.U32 R0, RZ, RZ, R31 ;  /* 0x000000ffff007224 */ /* 0x000fe200078e001f */
[----:B------:R-:W0:Y:S01]  /*2050*/  LDC.64 R94, c[0x0][0x3f8] ;  /* 0x0000fe00ff5e7b82 */ /* 0x000e220000000a00 */
[----:B------:R-:W4:Y:S01]  /*2060*/  LDL R21, [R1+0x5c] ;  /* 0x00005c0001157983 */ /* 0x000f220000100800 */
[----:B------:R-:W-:-:S06]  /*2070*/  ULDC UR4, c[0x0][0x2f4] ;  /* 0x0000bd0000047ab9 */ /* 0x000fcc0000000800 */
[----:B------:R-:W1:Y:S08]  /*2080*/  LDC R15, c[0x0][0x3f4] ;  /* 0x0000fd00ff0f7b82 */ /* 0x000e700000000800 */
[----:B------:R-:W0:Y:S08]  /*2090*/  @P0 LDC.64 R4, c[0x0][0x9f8] ;  /* 0x00027e00ff040b82 */ /* 0x000e300000000a00 */
[----:B------:R-:W1:Y:S01]  /*20a0*/  LDC.64 R88, c[0x0][0x408] ;  /* 0x00010200ff587b82 */ /* 0x000e620000000a00 */
[----:B0-----:R-:W-:-:S05]  /*20b0*/  @P0 IMAD.WIDE R4, R31, 0x4, R4 ;  /* 0x000000041f040825 */ /* 0x001fca00078e0204 */
[----:B------:R0:W4:Y:S01]  /*20c0*/  @P0 LDG.E R0, desc[UR60][R4.64] ;  /* 0x0000003c04000981 */ /* 0x000122000c1e1900 */
[----:B------:R-:W-:Y:S01]  /*20d0*/  ISETP.GE.AND P1, PT, R198, UR4, PT ;  /* 0x00000004c6007c0c */ /* 0x000fe2000bf26270 */
[--C-:B------:R-:W-:Y:S01]  /*20e0*/  IMAD.WIDE.U32 R96, R218, R94, R16.reuse ;  /* 0x0000005eda607225 */ /* 0x100fe200078e0010 */
[----:B------:R-:W-:Y:S01]  /*20f0*/  ISETP.GE.AND P0, PT, R16, UR4, PT ;  /* 0x0000000410007c0c */ /* 0x000fe2000bf06270 */
[----:B------:R-:W0:Y:S01]  /*2100*/  S2R R140, SR_TID.X ;  /* 0x00000000008c7919 */ /* 0x000e220000002100 */
[----:B------:R-:W-:Y:S01]  /*2110*/  SEL R6, RZ, 0xffffffff, P1 ;  /* 0xffffffffff067807 */ /* 0x000fe20000800000 */
[----:B-1----:R-:W-:Y:S01]  /*2120*/  IMAD.WIDE.U32 R90, R218, R88, R16 ;  /* 0x00000058da5a7225 */ /* 0x002fe200078e0010 */
[----:B------:R-:W-:Y:S02]  /*2130*/  SEL R3, RZ, 0x1, P0 ;  /* 0x00000001ff037807 */ /* 0x000fe40000000000 */
[----:B------:R-:W-:Y:S01]  /*2140*/  SHF.R.S32.HI R7, RZ, 0x1f, R218 ;  /* 0x0000001fff077819 */ /* 0x000fe200000114da */
[----:B------:R-:W-:Y:S01]  /*2150*/  IMAD.SHL.U32 R6, R6, 0x2, RZ ;  /* 0x0000000206067824 */ /* 0x000fe200078e00ff */
[----:B------:R-:W-:Y:S01]  /*2160*/  ISETP.GE.AND P0, PT, R195, UR4, PT ;  /* 0x00000004c3007c0c */ /* 0x000fe2000bf06270 */
[----:B------:R-:W-:Y:S01]  /*2170*/  IMAD.SHL.U32 R104, R94, 0x40, RZ ;  /* 0x000000405e687824 */ /* 0x000fe200078e00ff */
[----:B------:R-:W-:Y:S01]  /*2180*/  ISETP.GE.AND P1, PT, R192, UR4, PT ;  /* 0x00000004c0007c0c */ /* 0x000fe2000bf26270 */
[----:B------:R-:W-:Y:S01]  /*2190*/  IMAD.IADD R125, R26, 0x1, R25 ;  /* 0x000000011a7d7824 */ /* 0x000fe200078e0219 */
[----:B------:R-:W-:Y:S01]  /*21a0*/  LOP3.LUT R3, R6, 0x2, R3, 0xe2, !PT ;  /* 0x0000000206037812 */ /* 0x000fe200078ee203 */
[C---:B------:R-:W-:Y:S01]  /*21b0*/  IMAD R6, R7.reuse, R94, RZ ;  /* 0x0000005e07067224 */ /* 0x040fe200078e02ff */
[----:B------:R-:W-:Y:S01]  /*21c0*/  SHF.R.S32.HI R197, RZ, 0x1f, R196 ;  /* 0x0000001fffc57819 */ /* 0x000fe200000114c4 */
[----:B------:R-:W-:Y:S01]  /*21d0*/  IMAD R7, R7, R88, RZ ;  /* 0x0000005807077224 */ /* 0x000fe200078e02ff */
[----:B0-----:R-:W-:Y:S01]  /*21e0*/  SEL R4, RZ, 0x4, P0 ;  /* 0x00000004ff047807 */ /* 0x001fe20000000000 */
        /* <DEDUP_REMOVED lines=8> */
[-C--:B------:R-:W-:Y:S01]  /*2270*/  ISETP.GE.AND P0, PT, R16, R15.reuse, PT ;  /* 0x0000000f1000720c */ /* 0x080fe20003f06270 */
[----:B------:R-:W-:Y:S01]  /*2280*/  IMAD.WIDE.U32 R92, R218, R88, R196 ;  /* 0x00000058da5c7225 */ /* 0x000fe200078e00c4 */
[----:B------:R-:W-:Y:S02]  /*2290*/  LOP3.LUT R9, R3, R4, RZ, 0xfc, !PT ;  /* 0x0000000403097212 */ /* 0x000fe400078efcff */
[----:B------:R-:W-:Y:S01]  /*22a0*/  ISETP.GE.AND P1, PT, R198, R15, PT ;  /* 0x0000000fc600720c */ /* 0x000fe20003f26270 */
[----:B------:R-:W-:Y:S01]  /*22b0*/  IMAD R7, R218, R89, R7 ;  /* 0x00000059da077224 */ /* 0x000fe200078e0207 */
[----:B------:R-:W-:Y:S01]  /*22c0*/  ISETP.GE.AND P3, PT, R195, R15, PT ;  /* 0x0000000fc300720c */ /* 0x000fe20003f66270 */
[----:B-----5:R-:W-:Y:S01]  /*22d0*/  IMAD.WIDE.U32 R98, R137, R94, R98 ;  /* 0x0000005e89627225 */ /* 0x020fe200078e0062 */
[----:B------:R-:W-:-:S02]  /*22e0*/  SEL R3, R15, RZ, P0 ;  /* 0x000000ff0f037207 */ /* 0x000fc40000000000 */
[----:B------:R-:W-:Y:S01]  /*22f0*/  SEL R5, R15, RZ, P1 ;  /* 0x000000ff0f057207 */ /* 0x000fe20000800000 */
[----:B------:R-:W-:Y:S01]  /*2300*/  IMAD.IADD R91, R7, 0x1, R91 ;  /* 0x00000001075b7824 */ /* 0x000fe200078e025b */
[----:B------:R-:W-:Y:S01]  /*2310*/  SEL R4, R15, RZ, P3 ;  /* 0x000000ff0f047207 */ /* 0x000fe20001800000 */
[----:B------:R-:W-:Y:S01]  /*2320*/  IMAD.IADD R3, R16, 0x1, R3 ;  /* 0x0000000110037824 */ /* 0x000fe200078e0203 */
[----:B------:R-:W-:Y:S01]  /*2330*/  IADD3 R93, R93, R7, RZ ;  /* 0x000000075d5d7210 */ /* 0x000fe20007ffe0ff */
[----:B------:R-:W-:Y:S01]  /*2340*/  IMAD.IADD R5, R198, 0x1, R5 ;  /* 0x00000001c6057824 */ /* 0x000fe200078e0205 */
[----:B------:R-:W-:Y:S01]  /*2350*/  LOP3.LUT R22, R22, 0xfffffffe, RZ, 0xc0, !PT ;  /* 0xfffffffe16167812 */ /* 0x000fe200078ec0ff */
[----:B------:R-:W-:Y:S01]  /*2360*/  IMAD.IADD R11, R195, 0x1, R4 ;  /* 0x00000001c30b7824 */ /* 0x000fe200078e0204 */
[----:B------:R-:W-:Y:S01]  /*2370*/  SHF.R.S32.HI R4, RZ, 0x1f, R3 ;  /* 0x0000001fff047819 */ /* 0x000fe20000011403 */
[----:B------:R-:W-:Y:S01]  /*2380*/  IMAD.WIDE.U32 R96, R137, R94, R96 ;  /* 0x0000005e89607225 */ /* 0x000fe200078e0060 */
[----:B------:R-:W-:-:S02]  /*2390*/  SHF.R.S32.HI R8, RZ, 0x1f, R5 ;  /* 0x0000001fff087819 */ /* 0x000fc40000011405 */
[CC--:B------:R-:W-:Y:S01]  /*23a0*/  LEA.HI R6, R4.reuse, R3.reuse, RZ, 0x3 ;  /* 0x0000000304067211 */ /* 0x0c0fe200078f18ff */
[----:B------:R-:W-:Y:S01]  /*23b0*/  IMAD R127, R89, 0x60, RZ ;  /* 0x00000060597f7824 */ /* 0x000fe200078e02ff */
[----:B------:R-:W-:Y:S01]  /*23c0*/  LEA.HI R3, R4, R3, RZ, 0x6 ;  /* 0x0000000304037211 */ /* 0x000fe200078f30ff */
[CC--:B------:R-:W-:Y:S01]  /*23d0*/  IMAD.WIDE.U32 R92, R137.reuse, R88.reuse, R92 ;  /* 0x00000058895c7225 */ /* 0x0c0fe200078e005c */
[CC--:B------:R-:W-:Y:S02]  /*23e0*/  LEA.HI R7, R8.reuse, R5.reuse, RZ, 0x6 ;  /* 0x0000000508077211 */ /* 0x0c0fe400078f30ff */
[----:B------:R-:W-:Y:S01]  /*23f0*/  LEA.HI R10, R8, R5, RZ, 0x3 ;  /* 0x00000005080a7211 */ /* 0x000fe200078f18ff */
[----:B------:R-:W-:Y:S01]  /*2400*/  IMAD.WIDE.U32 R90, R137, R88, R90 ;  /* 0x00000058895a7225 */ /* 0x000fe200078e005a */
[----:B------:R-:W-:Y:S02]  /*2410*/  SHF.R.S32.HI R4, RZ, 0x6, R3 ;  /* 0x00000006ff047819 */ /* 0x000fe40000011403 */
[----:B------:R-:W-:Y:S01]  /*2420*/  SHF.R.S32.HI R8, RZ, 0x6, R7 ;  /* 0x00000006ff087819 */ /* 0x000fe20000011407 */
[----:B------:R-:W-:Y:S01]  /*2430*/  IMAD.SHL.U32 R122, R15, 0x2, RZ ;  /* 0x000000020f7a7824 */ /* 0x000fe200078e00ff */
[----:B------:R-:W-:Y:S01]  /*2440*/  LOP3.LUT R5, R227, 0x38, R10, 0xf8, !PT ;  /* 0x00000038e3057812 */ /* 0x000fe200078ef80a */
[----:B------:R-:W-:Y:S01]  /*2450*/  IMAD R136, R4, 0x1800, R229 ;  /* 0x0000180004887824 */ /* 0x000fe200078e02e5 */
[----:B------:R-:W-:Y:S01]  /*2460*/  SHF.R.S32.HI R14, RZ, 0x1f, R11 ;  /* 0x0000001fff0e7819 */ /* 0x000fe2000001140b */
[----:B------:R-:W-:Y:S01]  /*2470*/  IMAD R135, R8, 0x1800, R229 ;  /* 0x0000180008877824 */ /* 0x000fe200078e02e5 */
[----:B------:R-:W-:-:S02]  /*2480*/  LOP3.LUT R7, R225, 0x38, R6, 0xf8, !PT ;  /* 0x00000038e1077812 */ /* 0x000fc400078ef806 */
[CC--:B------:R-:W-:Y:S02]  /*2490*/  LEA.HI R20, R14.reuse, R11.reuse, RZ, 0x3 ;  /* 0x0000000b0e147211 */ /* 0x0c0fe400078f18ff */
[----:B------:R-:W-:Y:S02]  /*24a0*/  LEA.HI R11, R14, R11, RZ, 0x6 ;  /* 0x0000000b0e0b7211 */ /* 0x000fe400078f30ff */
[----:B------:R-:W-:Y:S02]  /*24b0*/  SHF.R.U32.HI R28, RZ, 0x3, R225 ;  /* 0x00000003ff1c7819 */ /* 0x000fe400000116e1 */
[----:B------:R-:W-:Y:S02]  /*24c0*/  @P3 LOP3.LUT R22, R22, 0x1, RZ, 0xfc, !PT ;  /* 0x0000000116163812 */ /* 0x000fe400078efcff */
[----:B------:R-:W-:Y:S02]  /*24d0*/  LOP3.LUT R3, R227, 0x38, R6, 0xf8, !PT ;  /* 0x00000038e3037812 */ /* 0x000fe400078ef806 */
[----:B------:R-:W-:-:S02]  /*24e0*/  LOP3.LUT R12, R7, R28, RZ, 0x3c, !PT ;  /* 0x0000001c070c7212 */ /* 0x000fc400078e3cff */
[----:B------:R-:W-:Y:S02]  /*24f0*/  SHF.R.S32.HI R13, RZ, 0x1f, R137 ;  /* 0x0000001fff0d7819 */ /* 0x000fe40000011489 */
[--C-:B------:R-:W-:Y:S02]  /*2500*/  LOP3.LUT R7, R225, 0x38, R20.reuse, 0xf8, !PT ;  /* 0x00000038e1077812 */ /* 0x100fe400078ef814 */
[----:B------:R-:W-:Y:S02]  /*2510*/  LOP3.LUT R22, R22, 0xfffffffb, RZ, 0xc0, !PT ;  /* 0xfffffffb16167812 */ /* 0x000fe400078ec0ff */
[----:B------:R-:W-:Y:S02]  /*2520*/  LOP3.LUT R3, R3, R228, RZ, 0x3c, !PT ;  /* 0x000000e403037212 */ /* 0x000fe400078e3cff */
[----:B------:R-:W-:Y:S02]  /*2530*/  SHF.L.U64.HI R103, R94, 0x6, R95 ;  /* 0x000000065e677819 */ /* 0x000fe4000001025f */
[----:B------:R-:W-:Y:S01]  /*2540*/  SHF.L.U64.HI R105, R88, 0x6, R89 ;  /* 0x0000000658697819 */ /* 0x000fe20000010259 */
[----:B------:R-:W-:Y:S01]  /*2550*/  IMAD.IADD R136, R136, 0x1, R3 ;  /* 0x0000000188887824 */ /* 0x000fe200078e0203 */
[----:B------:R-:W-:-:S02]  /*2560*/  LOP3.LUT R3, R227, 0x38, R20, 0xf8, !PT ;  /* 0x00000038e3037812 */ /* 0x000fc400078ef814 */
[----:B------:R-:W-:Y:S02]  /*2570*/  SHF.L.U32 R106, R88, 0x6, RZ ;  /* 0x00000006586a7819 */ /* 0x000fe400000006ff */
[-C--:B------:R-:W-:Y:S02]  /*2580*/  LOP3.LUT R3, R3, R228.reuse, RZ, 0x3c, !PT ;  /* 0x000000e403037212 */ /* 0x080fe400078e3cff */
[----:B------:R-:W-:Y:S02]  /*2590*/  SHF.R.S32.HI R113, RZ, 0x3, R6 ;  /* 0x00000003ff717819 */ /* 0x000fe40000011406 */
[----:B------:R-:W-:Y:S02]  /*25a0*/  SHF.R.S32.HI R112, RZ, 0x3, R10 ;  /* 0x00000003ff707819 */ /* 0x000fe4000001140a */
[----:B------:R-:W-:Y:S02]  /*25b0*/  SHF.R.S32.HI R111, RZ, 0x3, R20 ;  /* 0x00000003ff6f7819 */ /* 0x000fe40000011414 */
[----:B------:R-:W-:Y:S01]  /*25c0*/  LEA.HI R140, R140, 0x8, RZ, 0x19 ;  /* 0x000000088c8c7811 */ /* 0x000fe200078fc8ff */
[--C-:B--2---:R-:W-:Y:S01]  /*25d0*/  IMAD R133, R4, 0x1800, R29.reuse ;  /* 0x0000180004857824 */ /* 0x104fe200078e021d */
[----:B------:R-:W-:Y:S01]  /*25e0*/  LOP3.LUT R4, R5, R228, RZ, 0x3c, !PT ;  /* 0x000000e405047212 */ /* 0x000fe200078e3cff */
[----:B------:R-:W-:Y:S01]  /*25f0*/  IMAD R131, R8, 0x1800, R29 ;  /* 0x0000180008837824 */ /* 0x000fe200078e021d */
[----:B------:R-:W-:-:S02]  /*2600*/  LOP3.LUT R5, R225, 0x38, R10, 0xf8, !PT ;  /* 0x00000038e1057812 */ /* 0x000fc400078ef80a */
[----:B---3--:R-:W-:Y:S01]  /*2610*/  LOP3.LUT P2, RZ, R27, 0x4, RZ, 0xc0, !PT ;  /* 0x000000041bff7812 */ /* 0x008fe2000784c0ff */
[----:B------:R-:W-:Y:S01]  /*2620*/  IMAD.IADD R135, R135, 0x1, R4 ;  /* 0x0000000187877824 */ /* 0x000fe200078e0204 */
[----:B------:R-:W-:Y:S01]  /*2630*/  SHF.R.S32.HI R4, RZ, 0x6, R11 ;  /* 0x00000006ff047819 */ /* 0x000fe2000001140b */
[----:B----4-:R-:W-:Y:S01]  /*2640*/  IMAD R110, R21, 0x40, R218 ;  /* 0x00000040156e7824 */ /* 0x010fe200078e02da */
[----:B------:R-:W-:Y:S02]  /*2650*/  LOP3.LUT R8, R5, R28, RZ, 0x3c, !PT ;  /* 0x0000001c05087212 */ /* 0x000fe400078e3cff */
[----:B------:R-:W-:Y:S01]  /*2660*/  LOP3.LUT R5, R227, 0x18, R16, 0xf8, !PT ;  /* 0x00000018e3057812 */ /* 0x000fe200078ef810 */
[C---:B------:R-:W-:Y:S01]  /*2670*/  IMAD R132, R4.reuse, 0x1800, R229 ;  /* 0x0000180004847824 */ /* 0x040fe200078e02e5 */
[----:B------:R-:W-:Y:S01]  /*2680*/  IADD3 R133, R133, R12, RZ ;  /* 0x0000000c85857210 */ /* 0x000fe20007ffe0ff */
[----:B------:R-:W-:Y:S01]  /*2690*/  IMAD R129, R4, 0x1800, R29 ;  /* 0x0000180004817824 */ /* 0x000fe200078e021d */
[----:B------:R-:W-:Y:S01]  /*26a0*/  LOP3.LUT R4, R7, R28, RZ, 0x3c, !PT ;  /* 0x0000001c07047212 */ /* 0x000fe200078e3cff */
[----:B------:R-:W-:Y:S01]  /*26b0*/  IMAD.IADD R131, R131, 0x1, R8 ;  /* 0x0000000183837824 */ /* 0x000fe200078e0208 */
[----:B------:R-:W-:Y:S01]  /*26c0*/  LOP3.LUT R128, R5, R228, RZ, 0x3c, !PT ;  /* 0x000000e405807212 */ /* 0x000fe200078e3cff */
[----:B------:R-:W-:Y:S01]  /*26d0*/  IMAD R8, R13, R94, RZ ;  /* 0x0000005e0d087224 */ /* 0x000fe200078e02ff */
[----:B------:R-:W-:Y:S01]  /*26e0*/  @P2 LOP3.LUT R22, R22, 0x4, RZ, 0xfc, !PT ;  /* 0x0000000416162812 */ /* 0x000fe200078efcff */
[----:B------:R-:W-:Y:S01]  /*26f0*/  IMAD.IADD R129, R129, 0x1, R4 ;  /* 0x0000000181817824 */ /* 0x000fe200078e0204 */
[----:B------:R-:W-:Y:S01]  /*2700*/  ISETP.GE.AND P2, PT, R193, UR4, PT ;  /* 0x00000004c1007c0c */ /* 0x000fe2000bf46270 */
[----:B------:R-:W-:Y:S01]  /*2710*/  IMAD R7, R95, 0x60, RZ ;  /* 0x000000605f077824 */ /* 0x000fe200078e02ff */
[----:B------:R-:W-:Y:S01]  /*2720*/  LOP3.LUT R5, R6, 0xfffffff8, RZ, 0xc0, !PT ;  /* 0xfffffff806057812 */ /* 0x000fe200078ec0ff */
[----:B------:R-:W-:Y:S01]  /*2730*/  IMAD R11, R137, R95, R8 ;  /* 0x0000005f890b7224 */ /* 0x000fe200078e0208 */
[----:B------:R-:W-:Y:S01]  /*2740*/  SEL R8, RZ, 0x20, P2 ;  /* 0x00000020ff087807 */ /* 0x000fe20001000000 */
[----:B------:R-:W-:Y:S01]  /*2750*/  IMAD R4, R13, R88, RZ ;  /* 0x000000580d047224 */ /* 0x000fe200078e02ff */
[----:B------:R-:W-:Y:S01]  /*2760*/  LOP3.LUT R6, R10, 0xfffffff8, RZ, 0xc0, !PT ;  /* 0xfffffff80a067812 */ /* 0x000fe200078ec0ff */
[----:B------:R-:W-:Y:S01]  /*2770*/  IMAD.WIDE.U32 R94, R94, 0x60, RZ ;  /* 0x000000605e5e7825 */ /* 0x000fe200078e00ff */
[----:B------:R-:W-:-:S02]  /*2780*/  LOP3.LUT R25, R9, R8, RZ, 0xfc, !PT ;  /* 0x0000000809197212 */ /* 0x000fc400078efcff */
[----:B------:R-:W-:Y:S01]  /*2790*/  LOP3.LUT R8, R9, 0x1, RZ, 0xc0, !PT ;  /* 0x0000000109087812 */ /* 0x000fe200078ec0ff */
[----:B------:R-:W-:Y:S01]  /*27a0*/  IMAD R13, R137, R89, R4 ;  /* 0x00000059890d7224 */ /* 0x000fe200078e0204 */
[----:B------:R-:W-:Y:S01]  /*27b0*/  LOP3.LUT R9, R25, 0x2, RZ, 0xc0, !PT ;  /* 0x0000000219097812 */ /* 0x000fe200078ec0ff */
[----:B------:R-:W-:Y:S01]  /*27c0*/  IMAD.IADD R126, R95, 0x1, R7 ;  /* 0x000000015f7e7824 */ /* 0x000fe200078e0207 */
[----:B------:R-:W-:Y:S01]  /*27d0*/  LOP3.LUT R7, R20, 0xfffffff8, RZ, 0xc0, !PT ;  /* 0xfffffff814077812 */ /* 0x000fe200078ec0ff */
[----:B------:R-:W-:Y:S01]  /*27e0*/  IMAD.WIDE.U32 R88, R88, 0x60, RZ ;  /* 0x0000006058587825 */ /* 0x000fe200078e00ff */
[C---:B------:R-:W-:Y:S02]  /*27f0*/  LOP3.LUT R10, R25.reuse, 0x4, RZ, 0xc0, !PT ;  /* 0x00000004190a7812 */ /* 0x040fe400078ec0ff */
[C---:B------:R-:W-:Y:S01]  /*2800*/  LOP3.LUT R20, R25.reuse, 0x8, RZ, 0xc0, !PT ;  /* 0x0000000819147812 */ /* 0x040fe200078ec0ff */
[----:B------:R-:W-:Y:S01]  /*2810*/  IMAD.IADD R132, R132, 0x1, R3 ;  /* 0x0000000184847824 */ /* 0x000fe200078e0203 */
[----:B------:R-:W-:Y:S01]  /*2820*/  LOP3.LUT R21, R25, 0x10, RZ, 0xc0, !PT ;  /* 0x0000001019157812 */ /* 0x000fe200078ec0ff */
[----:B------:R-:W-:Y:S01]  /*2830*/  IMAD.IADD R128, R229, 0x1, R128 ;  /* 0x00000001e5807824 */ /* 0x000fe200078e0280 */
[----:B------:R-:W-:Y:S01]  /*2840*/  SHF.R.S32.HI R3, RZ, 0x1f, R30 ;  /* 0x0000001fff037819 */ /* 0x000fe2000001141e */
[----:B------:R-:W-:Y:S01]  /*2850*/  IMAD.IADD R127, R89, 0x1, R127 ;  /* 0x00000001597f7824 */ /* 0x000fe200078e027f */
[----:B------:R-:W-:Y:S01]  /*2860*/  IADD3 R102, R99, R11, RZ ;  /* 0x0000000b63667210 */ /* 0x000fe20007ffe0ff */
[----:B------:R-:W-:Y:S01]  /*2870*/  IMAD.IADD R100, R11, 0x1, R97 ;  /* 0x000000010b647824 */ /* 0x000fe200078e0261 */
[----:B------:R-:W-:Y:S01]  /*2880*/  SHF.R.S32.HI R109, RZ, 0x1f, R5 ;  /* 0x0000001fff6d7819 */ /* 0x000fe20000011405 */
[----:B------:R-:W-:Y:S01]  /*2890*/  IMAD.IADD R101, R93, 0x1, R13 ;  /* 0x000000015d657824 */ /* 0x000fe200078e020d */
[----:B------:R-:W-:Y:S01]  /*28a0*/  SHF.R.S32.HI R108, RZ, 0x1f, R6 ;  /* 0x0000001fff6c7819 */ /* 0x000fe20000011406 */
[----:B------:R-:W-:Y:S01]  /*28b0*/  IMAD.IADD R4, R13, 0x1, R91 ;  /* 0x000000010d047824 */ /* 0x000fe200078e025b */
[----:B------:R-:W-:-:S02]  /*28c0*/  SHF.R.S32.HI R107, RZ, 0x1f, R7 ;  /* 0x0000001fff6b7819 */ /* 0x000fc40000011407 */
[----:B------:R-:W-:Y:S02]  /*28d0*/  SHF.R.S32.HI R124, RZ, 0x1f, R0 ;  /* 0x0000001fff7c7819 */ /* 0x000fe40000011400 */
[----:B------:R-:W-:-:S07]  /*28e0*/  LOP3.LUT R25, R25, 0x20, RZ, 0xc0, !PT ;  /* 0x0000002019197812 */ /* 0x000fce00078ec0ff */
.L_x_1690:
[----:B--2---:R-:W2:Y:S01]  /*28f0*/  LDL R32, [R1+0x48] ;  /* 0x0000480001207983 */ /* 0x004ea20000100800 */
[----:B------:R-:W0:Y:S01]  /*2900*/  LDC R28, c[0x0][0x430] ;  /* 0x00010c00ff1c7b82 */ /* 0x000e220000000800 */
[----:B------:R-:W-:-:S04]  /*2910*/  VIADD R2, R2, 0xffffffff ;  /* 0xffffffff02027836 */ /* 0x000fc80000000000 */
        /* <DEDUP_REMOVED lines=8> */
[----:B---3--:R-:W3:Y:S08]  /*29a0*/  @!P2 LDC.64 R12, c[0x0][0x418] ;  /* 0x00010600ff0cab82 */ /* 0x008ef00000000a00 */
[----:B----4-:R-:W4:Y:S08]  /*29b0*/  @P3 LDC R26, c[0x0][0x434] ;  /* 0x00010d00ff1a3b82 */ /* 0x010f300000000800 */
[----:B------:R-:W1:Y:S01]  /*29c0*/  @P3 LDC R27, c[0x0][0x438] ;  /* 0x00010e00ff1b3b82 */ /* 0x000e620000000800 */
[----:B----4-:R-:W-:-:S05]  /*29d0*/  @P3 IMAD.HI.U32 R26, R31, R26, RZ ;  /* 0x0000001a1f1a3227 */ /* 0x010fca00078e00ff */
[----:B-1----:R-:W-:Y:S01]  /*29e0*/  @P3 SHF.R.U32.HI R11, RZ, R27, R26 ;  /* 0x0000001bff0b3219 */ /* 0x002fe2000001161a */
[----:B0-----:R-:W-:-:S03]  /*29f0*/  @!P2 IMAD R26, R124, R14, RZ ;  /* 0x0000000e7c1aa224 */ /* 0x001fc600078e02ff */
[--C-:B------:R-:W-:Y:S01]  /*2a00*/  @!P2 SHF.R.S32.HI R27, RZ, 0x1f, R11.reuse ;  /* 0x0000001fff1ba819 */ /* 0x100fe2000001140b */
[----:B------:R-:W-:Y:S02]  /*2a10*/  @!P2 IMAD R29, R0, R15, R26 ;  /* 0x0000000f001da224 */ /* 0x000fe400078e021a */
[----:B------:R-:W-:-:S04]  /*2a20*/  @!P2 IMAD.MOV.U32 R26, RZ, RZ, R11 ;  /* 0x000000ffff1aa224 */ /* 0x000fc800078e000b */
[----:B------:R-:W-:-:S04]  /*2a30*/  @!P2 IMAD.WIDE.U32 R14, R0, R14, R26 ;  /* 0x0000000e000ea225 */ /* 0x000fc800078e001a */
[----:B------:R-:W-:Y:S01]  /*2a40*/  @!P2 IMAD.IADD R15, R15, 0x1, R29 ;  /* 0x000000010f0fa824 */ /* 0x000fe200078e021d */
[----:B---3--:R-:W-:Y:S01]  /*2a50*/  @!P2 LEA R12, P3, R14, R12, 0x2 ;  /* 0x0000000c0e0ca211 */ /* 0x008fe200078610ff */
[----:B------:R-:W-:-:S03]  /*2a60*/  IMAD.MOV.U32 R26, RZ, RZ, RZ ;  /* 0x000000ffff1a7224 */ /* 0x000fc600078e00ff */
[----:B------:R-:W-:-:S05]  /*2a70*/  @!P2 LEA.HI.X R13, R14, R13, R15, 0x2, P3 ;  /* 0x0000000d0e0da211 */ /* 0x000fca00018f140f */
[----:B------:R0:W5:Y:S01]  /*2a80*/  @!P2 LDG.E R26, desc[UR60][R12.64] ;  /* 0x0000003c0c1aa981 */ /* 0x000162000c1e1900 */
[----:B------:R-:W-:Y:S01]  /*2a90*/  ISETP.GT.AND P2, PT, R2, R123, PT ;  /* 0x0000007b0200720c */ /* 0x000fe20003f44270 */
[----:B------:R-:W-:Y:S01]  /*2aa0*/  IMAD R15, R19, 0x4800, R128 ;  /* 0x00004800130f7824 */ /* 0x000fe200078e0280 */
[----:B------:R-:W-:Y:S01]  /*2ab0*/  LOP3.LUT R22, R22, 0xfffffffd, RZ, 0xc0, !PT ;  /* 0xfffffffd16167812 */ /* 0x000fe200078ec0ff */
[----:B------:R-:W-:Y:S01]  /*2ac0*/  IMAD.MOV R27, RZ, RZ, -R11 ;  /* 0x000000ffff1b7224 */ /* 0x000fe200078e0a0b */
[----:B------:R-:W-:Y:S05]  /*2ad0*/  YIELD ;  /* 0x0000000000007946 */ /* 0x000fea0003800000 */
[----:B------:R-:W-:Y:S01]  /*2ae0*/  VIADD R29, R15, 0x20 ;  /* 0x000000200f1d7836 */ /* 0x000fe20000000000 */
[----:B------:R-:W-:Y:S01]  /*2af0*/  BSSY B0, `(.L_x_1585) ;  /* 0x000077f000007945 */ /* 0x000fe20003800000 */
[----:B------:R-:W-:-:S02]  /*2b00*/  IMAD R27, R28, R27, R31 ;  /* 0x0000001b1c1b7224 */ /* 0x000fc400078e021f */
[----:B------:R-:W-:Y:S01]  /*2b10*/  @P2 LOP3.LUT R22, R22, 0x2, RZ, 0xfc, !PT ;  /* 0x0000000216162812 */ /* 0x000fe200078efcff */
[----:B------:R-:W-:Y:S01]  /*2b20*/  IMAD R28, R15, 0x2, R114 ;  /* 0x000000020f1c7824 */ /* 0x000fe200078e0272 */
[----:B------:R-:W-:Y:S02]  /*2b30*/  ISETP.GE.AND P2, PT, R119, 0x1, PT ;  /* 0x000000017700780c */ /* 0x000fe40003f46270 */
[----:B--2---:R-:W-:-:S13]  /*2b40*/  LOP3.LUT P4, RZ, R32, 0x4, RZ, 0xc0, !PT ;  /* 0x0000000420ff7812 */ /* 0x004fda000788c0ff */
[----:B------:R-:W-:-:S05]  /*2b50*/  @P4 IADD3 R29, R15, -0x20, RZ ;  /* 0xffffffe00f1d4810 */ /* 0x000fca0007ffe0ff */
[----:B------:R-:W-:Y:S01]  /*2b60*/  IMAD R29, R29, 0x2, R114 ;  /* 0x000000021d1d7824 */ /* 0x000fe200078e0272 */
[----:B0-----:R-:W-:Y:S06]  /*2b70*/  @!P2 BRA `(.L_x_1586) ;  /* 0x0000006c00fca947 */ /* 0x001fec0003800000 */
[----:B------:R-:W-:Y:S01]  /*2b80*/  SHF.R.S32.HI R31, RZ, 0x1f, R27 ;  /* 0x0000001fff1f7819 */ /* 0x000fe2000001141b */
[----:B------:R-:W-:Y:S01]  /*2b90*/  ULDC.64 UR4, c[0x0][0x300] ;  /* 0x0000c00000047ab9 */ /* 0x000fe20000000a00 */
[----:B-----5:R-:W-:Y:S01]  /*2ba0*/  SHF.R.S32.HI R84, RZ, 0x1f, R26 ;  /* 0x0000001fff547819 */ /* 0x020fe2000001141a */
[----:B------:R-:W-:Y:S01]  /*2bb0*/  IMAD.WIDE.U32 R12, R27, UR4, RZ ;  /* 0x000000041b0c7c25 */ /* 0x000fe2000f8e00ff */
[----:B------:R-:W-:Y:S02]  /*2bc0*/  ULDC.U8 UR6, c[0x0][0x410] ;  /* 0x0001040000067ab9 */ /* 0x000fe40000000000 */
[----:B------:R-:W-:Y:S01]  /*2bd0*/  ISETP.NE.AND P2, PT, RZ, UR6, PT ;  /* 0x00000006ff007c0c */ /* 0x000fe2000bf45270 */
[----:B------:R-:W-:Y:S02]  /*2be0*/  IMAD R14, R31, UR4, RZ ;  /* 0x000000041f0e7c24 */ /* 0x000fe4000f8e02ff */
[-C--:B------:R-:W-:Y:S02]  /*2bf0*/  IMAD R32, R127, R2.reuse, RZ ;  /* 0x000000027f207224 */ /* 0x080fe400078e02ff */
[----:B------:R-:W-:Y:S01]  /*2c00*/  IMAD R11, R27, UR5, R14 ;  /* 0x000000051b0b7c24 */ /* 0x000fe2000f8e020e */
[----:B------:R-:W-:Y:S01]  /*2c10*/  ULDC.64 UR4, c[0x0][0x310] ;  /* 0x0000c40000047ab9 */ /* 0x000fe20000000a00 */
[----:B------:R-:W-:-:S02]  /*2c20*/  IMAD R14, R126, R2, RZ ;  /* 0x000000027e0e7224 */ /* 0x000fc400078e02ff */
[----:B------:R-:W-:Y:S02]  /*2c30*/  IMAD R15, R84, UR4, RZ ;  /* 0x00000004540f7c24 */ /* 0x000fe4000f8e02ff */
[----:B------:R-:W-:Y:S01]  /*2c40*/  IMAD.IADD R13, R13, 0x1, R11 ;  /* 0x000000010d0d7824 */ /* 0x000fe200078e020b */
[----:B------:R-:W-:Y:S01]  /*2c50*/  SHF.R.S32.HI R11, RZ, 0x1f, R2 ;  /* 0x0000001fff0b7819 */ /* 0x000fe20000011402 */
[C---:B------:R-:W-:Y:S02]  /*2c60*/  IMAD R15, R26.reuse, UR5, R15 ;  /* 0x000000051a0f7c24 */ /* 0x040fe4000f8e020f */
[----:B------:R-:W-:Y:S01]  /*2c70*/  IMAD.WIDE.U32 R12, R26, UR4, R12 ;  /* 0x000000041a0c7c25 */ /* 0x000fe2000f8e000c */
[----:B------:R-:W-:-:S03]  /*2c80*/  ULDC.64 UR4, c[0x0][0x308] ;  /* 0x0000c20000047ab9 */ /* 0x000fc60000000a00 */
[----:B------:R-:W-:Y:S02]  /*2c90*/  IMAD.IADD R13, R13, 0x1, R15 ;  /* 0x000000010d0d7824 */ /* 0x000fe400078e020f */
[----:B------:R-:W-:Y:S02]  /*2ca0*/  IMAD R15, R3, UR4, RZ ;  /* 0x00000004030f7c24 */ /* 0x000fe4000f8e02ff */
[----:B------:R-:W-:Y:S02]  /*2cb0*/  IMAD R37, R11, R88, R32 ;  /* 0x000000580b257224 */ /* 0x000fe400078e0220 */
[C---:B------:R-:W-:Y:S02]  /*2cc0*/  IMAD R115, R30.reuse, UR5, R15 ;  /* 0x000000051e737c24 */ /* 0x040fe4000f8e020f */
[----:B------:R-:W-:Y:S01]  /*2cd0*/  IMAD.WIDE.U32 R32, R30, UR4, R12 ;  /* 0x000000041e207c25 */ /* 0x000fe2000f8e000c */
[----:B------:R-:W-:-:S03]  /*2ce0*/  ULDC.64 UR4, c[0x0][0x2e8] ;  /* 0x0000ba0000047ab9 */ /* 0x000fc60000000a00 */
[----:B------:R-:W-:Y:S01]  /*2cf0*/  IMAD.IADD R115, R33, 0x1, R115 ;  /* 0x0000000121737824 */ /* 0x000fe200078e0273 */
[----:B------:R-:W-:Y:S01]  /*2d00*/  LEA R118, P3, R32, UR4, 0x1 ;  /* 0x0000000420767c11 */ /* 0x000fe2000f8608ff */
[----:B------:R-:W-:Y:S02]  /*2d10*/  IMAD R35, R11, R94, R14 ;  /* 0x0000005e0b237224 */ /* 0x000fe400078e020e */
[----:B------:R-:W-:Y:S01]  /*2d20*/  IMAD R85, R2, -0x60, R24 ;  /* 0xffffffa002557824 */ /* 0x000fe200078e0218 */
[----:B------:R-:W-:Y:S01]  /*2d30*/  LEA.HI.X R115, R32, UR5, R115, 0x1, P3 ;  /* 0x0000000520737c11 */ /* 0x000fe200098f0c73 */
[----:B------:R-:W-:-:S03]  /*2d40*/  IMAD.WIDE.U32 R14, R94, R2, RZ ;  /* 0x000000025e0e7225 */ /* 0x000fc600078e00ff */
[----:B------:R-:W-:Y:S01]  /*2d50*/  VIMNMX R85, R85, 0x60, PT ;  /* 0x0000006055557848 */ /* 0x000fe20003fe0100 */
        /* <DEDUP_REMOVED lines=60> */
.L_x_1589:
[----:B------:R-:W-:Y:S05]  /*3120*/  BSYNC B1 ;  /* 0x0000000000017941 */ /* 0x000fea0003800000 */
.L_x_1588:
        /* <DEDUP_REMOVED lines=14> */
[----:B------:R-:W-:-:S02]  /*3210*/  MOV R82, R57 ;  /* 0x0000003900527202 */ /* 0x000fc40000000f00 */
[----:B------:R-:W-:Y:S01]  /*3220*/  CS2R R54, SRZ ;  /* 0x0000000000367805 */ /* 0x000fe2000001ff00 */
        /* <DEDUP_REMOVED lines=41> */
.L_x_1591:
[----:B------:R-:W-:Y:S05]  /*34c0*/  BSYNC B1 ;  /* 0x0000000000017941 */ /* 0x000fea0003800000 */
.L_x_1590:
[----:B------:R-:W2:Y:S01]  /*34d0*/  LDL R11, [R1+0x38] ;  /* 0x00003800010b7983 */ /* 0x000ea20000100800 */
[----:B0-----:R-:W-:Y:S01]  /*34e0*/  IMAD.MOV.U32 R12, RZ, RZ, R61 ;  /* 0x000000ffff0c7224 */ /* 0x001fe200078e003d */
[----:B------:R-:W-:Y:S01]  /*34f0*/  MOV R14, R69 ;  /* 0x00000045000e7202 */ /* 0x000fe20000000f00 */
[----:B------:R-:W-:Y:S01]  /*3500*/  IMAD.MOV.U32 R13, RZ, RZ, R68 ;  /* 0x000000ffff0d7224 */ /* 0x000fe200078e0044 */
[----:B------:R-:W-:-:S04]  /*3510*/  PRMT R146, R81, 0x5410, R82 ;  /* 0x0000541051927816 */ /* 0x000fc80000000052 */
[----:B------:R-:W-:Y:S01]  /*3520*/  PRMT R159, R13, 0x5410, R14 ;  /* 0x000054100d9f7816 */ /* 0x000fe2000000000e */
[----:B------:R-:W-:Y:S02]  /*3530*/  IMAD.MOV.U32 R13, RZ, RZ, R76 ;  /* 0x000000ffff0d7224 */ /* 0x000fe400078e004c */
[----:B------:R-:W-:-:S05]  /*3540*/  IMAD.MOV.U32 R14, RZ, RZ, R77 ;  /* 0x000000ffff0e7224 */ /* 0x000fca00078e004d */
[----:B------:R-:W-:Y:S01]  /*3550*/  PRMT R153, R13, 0x5410, R14 ;  /* 0x000054100d997816 */ /* 0x000fe2000000000e */
[----:B------:R-:W-:Y:S02]  /*3560*/  IMAD.MOV.U32 R13, RZ, RZ, R62 ;  /* 0x000000ffff0d7224 */ /* 0x000fe400078e003e */
[----:B------:R-:W-:-:S05]  /*3570*/  IMAD.MOV.U32 R14, RZ, RZ, R63 ;  /* 0x000000ffff0e7224 */ /* 0x000fca00078e003f */
[----:B------:R-:W-:Y:S01]  /*3580*/  PRMT R156, R13, 0x5410, R14 ;  /* 0x000054100d9c7816 */ /* 0x000fe2000000000e */
[----:B------:R-:W-:Y:S01]  /*3590*/  IMAD.MOV.U32 R13, RZ, RZ, R70 ;  /* 0x000000ffff0d7224 */ /* 0x000fe200078e0046 */
[----:B------:R-:W-:-:S04]  /*35a0*/  MOV R14, R71 ;  /* 0x00000047000e7202 */ /* 0x000fc80000000f00 */
[----:B------:R-:W-:Y:S01]  /*35b0*/  PRMT R161, R13, 0x5410, R14 ;  /* 0x000054100da17816 */ /* 0x000fe2000000000e */
[----:B------:R-:W-:Y:S02]  /*35c0*/  IMAD.MOV.U32 R13, RZ, RZ, R78 ;  /* 0x000000ffff0d7224 */ /* 0x000fe400078e004e */
[----:B------:R-:W-:-:S05]  /*35d0*/  IMAD.MOV.U32 R14, RZ, RZ, R79 ;  /* 0x000000ffff0e7224 */ /* 0x000fca00078e004f */
[----:B------:R-:W-:Y:S01]  /*35e0*/  PRMT R163, R13, 0x5410, R14 ;  /* 0x000054100da37816 */ /* 0x000fe2000000000e */
[----:B-----5:R-:W-:Y:S02]  /*35f0*/  IMAD.MOV.U32 R13, RZ, RZ, R36 ;  /* 0x000000ffff0d7224 */ /* 0x020fe400078e0024 */
        /* <DEDUP_REMOVED lines=14> */
[----:B------:R-:W-:Y:S02]  /*36e0*/  IMAD.MOV.U32 R14, RZ, RZ, R50 ;  /* 0x000000ffff0e7224 */ /* 0x000fe400078e0032 */
[----:B------:R-:W-:-:S05]  /*36f0*/  IMAD.MOV.U32 R13, RZ, RZ, R51 ;  /* 0x000000ffff0d7224 */ /* 0x000fca00078e0033 */
[----:B------:R-:W-:Y:S02]  /*3700*/  PRMT R144, R14, 0x5410, R13 ;  /* 0x000054100e907816 */ /* 0x000fe4000000000d */
[----:B--2---:R-:W-:Y:S01]  /*3710*/  R2UR UR4, R11 ;  /* 0x000000000b0472ca */ /* 0x004fe200000e0000 */
[----:B------:R-:W-:-:S05]  /*3720*/  IMAD.MOV.U32 R11, RZ, RZ, R60 ;  /* 0x000000ffff0b7224 */ /* 0x000fca00078e003c */
[----:B------:R-:W-:Y:S01]  /*3730*/  PRMT R155, R11, 0x5410, R12 ;  /* 0x000054100b9b7816 */ /* 0x000fe2000000000c */
[----:B------:R-:W-:Y:S02]  /*3740*/  IMAD.MOV.U32 R11, RZ, RZ, R64 ;  /* 0x000000ffff0b7224 */ /* 0x000fe400078e0040 */
[----:B------:R-:W-:-:S04]  /*3750*/  IMAD.MOV.U32 R12, RZ, RZ, R65 ;  /* 0x000000ffff0c7224 */ /* 0x000fc800078e0041 */
[----:B------:R-:W-:Y:S01]  /*3760*/  UISETP.NE.AND UP0, UPT, UR4, 0x3, UPT ;  /* 0x000000030400788c */ /* 0x000fe2000bf05270 */
[----:B------:R-:W-:Y:S01]  /*3770*/  PRMT R157, R12, 0x5410, R11 ;  /* 0x000054100c9d7816 */ /* 0x000fe2000000000b */
[----:B------:R-:W-:Y:S02]  /*3780*/  IMAD.MOV.U32 R11, RZ, RZ, R72 ;  /* 0x000000ffff0b7224 */ /* 0x000fe400078e0048 */
[----:B------:R-:W-:Y:S02]  /*3790*/  IMAD.MOV.U32 R12, RZ, RZ, R73 ;  /* 0x000000ffff0c7224 */ /* 0x000fe400078e0049 */
[----:B------:R-:W-:-:S03]  /*37a0*/  PLOP3.LUT P2, PT, PT, PT, UP0, 0x80, 0x0 ;  /* 0x000000000000781c */ /* 0x000fc60003f4f008 */
        /* <DEDUP_REMOVED lines=28> */
[----:B------:R-:W-:Y:S06]  /*3970*/  @!P2 BRA `(.L_x_1592) ;  /* 0x000000000004a947 */ /* 0x000fec0003800000 */
[----:B------:R-:W-:Y:S01]  /*3980*/  BPT.TRAP 0x1 ;  /* 0x000000040000795c */ /* 0x000fe20000300000 */
.L_x_1592:
[----:B------:R-:W-:Y:S01]  /*3990*/  IMAD R86, R19, 0x8, R18 ;  /* 0x0000000813567824 */ /* 0x000fe200078e0212 */
[----:B------:R-:W-:Y:S01]  /*39a0*/  SHF.L.U32 R87, R219, 0x1f, RZ ;  /* 0x0000001fdb577819 */ /* 0x000fe200000006ff */
[----:B------:R-:W-:Y:S03]  /*39b0*/  BSSY B1, `(.L_x_1593) ;  /* 0x0000003000017945 */ /* 0x000fe60003800000 */
[----:B------:R-:W0:Y:S02]  /*39c0*/  SYNCS.PHASECHK.TRANS64.TRYWAIT P5, [R86+URZ+0x30890], R87 ;  /* 0x03089057560075a7 */ /* 0x000e2400080a017f */
[----:B0-----:R-:W-:Y:S05]  /*39d0*/  @!P5 BRA `(.L_x_1594) ;  /* 0x0000025c0088d947 */ /* 0x001fea0003800000 */
.L_x_2009:
[----:B------:R-:W-:Y:S05]  /*39e0*/  BSYNC B1 ;  /* 0x0000000000017941 */ /* 0x000fea0003800000 */
.L_x_1593:
[----:B------:R-:W-:-:S03]  /*39f0*/  UMOV UR4, 0xffffffff ;  /* 0xffffffff00047882 */ /* 0x000fc60000000000 */
[----:B------:R-:W-:Y:S05]  /*3a00*/  BRA.DIV UR4, `(.L_x_1595) ;  /* 0x0000025e04907947 */ /* 0x000fea000b800000 */
[----:B------:R1:W2:Y:S04]  /*3a10*/  SHFL.IDX PT, R82, R115, RZ, 0x1c1f ;  /* 0x001c1fff73527589 */ /* 0x0002a800000e0000 */
[----:B------:R1:W3:Y:S02]  /*3a20*/  SHFL.IDX PT, R83, R118, RZ, 0x1c1f ;  /* 0x001c1fff76537589 */ /* 0x0002e400000e0000 */
.L_x_2013:
        /* <DEDUP_REMOVED lines=12> */
[----:B0-----:R-:W-:Y:S01]  /*3af0*/  HADD2.F32 R152, -RZ, R13.H0_H0 ;  /* 0x2000000dff987230 */ /* 0x001fe20000004100 */
[--C-:B------:R-:W-:Y:S01]  /*3b00*/  SHF.R.U64 R78, R78, 0x10, R79.reuse ;  /* 0x000000104e4e7819 */ /* 0x100fe2000000124f */
[----:B------:R-:W-:Y:S01]  /*3b10*/  HADD2.F32 R150, -RZ, R15.H0_H0 ;  /* 0x2000000fff967230 */ /* 0x000fe20000004100 */
[----:B------:R-:W-:Y:S02]  /*3b20*/  SHF.R.U32.HI R148, RZ, 0x10, R79 ;  /* 0x00000010ff947819 */ /* 0x000fe4000001164f */
[----:B------:R-:W-:Y:S01]  /*3b30*/  SHF.R.U32.HI R76, RZ, 0x10, R77 ;  /* 0x00000010ff4c7819 */ /* 0x000fe2000001164d */
[----:B------:R-:W-:Y:S02]  /*3b40*/  HADD2.F32 R77, -RZ, R11.H0_H0 ;  /* 0x2000000bff4d7230 */ /* 0x000fe40000004100 */
[----:B------:R-:W-:Y:S02]  /*3b50*/  HADD2.F32 R79, -RZ, R78.H0_H0 ;  /* 0x2000004eff4f7230 */ /* 0x000fe40000004100 */
[----:B------:R-:W-:-:S02]  /*3b60*/  HADD2.F32 R11, -RZ, R148.H0_H0 ;  /* 0x20000094ff0b7230 */ /* 0x000fc40000004100 */
[----:B------:R-:W-:Y:S02]  /*3b70*/  HADD2.F32 R148, -RZ, R13.H1_H1 ;  /* 0x3000000dff947230 */ /* 0x000fe40000004100 */
[-C--:B------:R-:W-:Y:S01]  /*3b80*/  FMUL.FTZ R151, R152, R79.reuse ;  /* 0x0000004f98977220 */ /* 0x080fe20000410000 */
[----:B------:R-:W-:Y:S02]  /*3b90*/  HADD2.F32 R78, -RZ, R15.H1_H1 ;  /* 0x3000000fff4e7230 */ /* 0x000fe40000004100 */
[----:B------:R-:W-:Y:S02]  /*3ba0*/  HADD2.F32 R15, -RZ, R76.H0_H0 ;  /* 0x2000004cff0f7230 */ /* 0x000fe40000004100 */
[----:B------:R-:W-:Y:S01]  /*3bb0*/  FMUL.FTZ R149, R148, R79 ;  /* 0x0000004f94957220 */ /* 0x000fe20000410000 */
[-C--:B------:R-:W-:Y:S01]  /*3bc0*/  FMUL.FTZ R79, R150, R11.reuse ;  /* 0x0000000b964f7220 */ /* 0x080fe20000410000 */
[----:B------:R-:W-:Y:S01]  /*3bd0*/  FMUL.FTZ R13, R78, R11 ;  /* 0x0000000b4e0d7220 */ /* 0x000fe20000410000 */
[-C--:B------:R-:W-:Y:S01]  /*3be0*/  FFMA.FTZ R76, R148, R77.reuse, R151 ;  /* 0x0000004d944c7223 */ /* 0x080fe20000010097 */
[----:B------:R-:W-:Y:S01]  /*3bf0*/  FFMA.FTZ R11, R152, R77, -R149 ;  /* 0x0000004d980b7223 */ /* 0x000fe20000010895 */
[----:B------:R-:W-:-:S02]  /*3c00*/  HADD2.F32 R77, -RZ, R163.H0_H0 ;  /* 0x200000a3ff4d7230 */ /* 0x000fc40000004100 */
[-C--:B------:R-:W-:Y:S01]  /*3c10*/  FFMA.FTZ R13, R150, R15.reuse, -R13 ;  /* 0x0000000f960d7223 */ /* 0x080fe2000001080d */
[--C-:B------:R-:W-:Y:S02]  /*3c20*/  HADD2.F32 R148, -RZ, R12.reuse.H1_H1 ;  /* 0x3000000cff947230 */ /* 0x100fe40000004100 */
[----:B------:R-:W-:Y:S01]  /*3c30*/  FFMA.FTZ R78, R78, R15, R79 ;  /* 0x0000000f4e4e7223 */ /* 0x000fe2000001004f */
[----:B------:R-:W-:Y:S01]  /*3c40*/  HADD2.F32 R150, -RZ, R12.H0_H0 ;  /* 0x2000000cff967230 */ /* 0x000fe20000004100 */
[----:B------:R-:W-:Y:S01]  /*3c50*/  F2FP.F16.F32.PACK_AB R11, R76, R11 ;  /* 0x0000000b4c0b723e */ /* 0x000fe200000000ff */
[----:B------:R-:W-:Y:S02]  /*3c60*/  HADD2.F32 R15, -RZ, R163.H1_H1 ;  /* 0x300000a3ff0f7230 */ /* 0x000fe40000004100 */
[----:B------:R-:W-:Y:S01]  /*3c70*/  FMUL.FTZ R149, R148, R77 ;  /* 0x0000004d94957220 */ /* 0x000fe20000410000 */
[--C-:B------:R-:W-:Y:S02]  /*3c80*/  HADD2.F32 R12, -RZ, R14.reuse.H1_H1 ;  /* 0x3000000eff0c7230 */ /* 0x100fe40000004100 */
[----:B------:R-:W-:-:S02]  /*3c90*/  HADD2.F32 R14, -RZ, R14.H0_H0 ;  /* 0x2000000eff0e7230 */ /* 0x000fc40000004100 */
[--C-:B------:R-:W-:Y:S02]  /*3ca0*/  HADD2.F32 R79, -RZ, R153.reuse.H0_H0 ;  /* 0x20000099ff4f7230 */ /* 0x100fe40000004100 */
[----:B------:R-:W-:Y:S02]  /*3cb0*/  HADD2.F32 R151, -RZ, R153.H1_H1 ;  /* 0x30000099ff977230 */ /* 0x000fe40000004100 */
[----:B------:R-:W-:Y:S01]  /*3cc0*/  FMUL.FTZ R153, R150, R77 ;  /* 0x0000004d96997220 */ /* 0x000fe20000410000 */
[-C--:B------:R-:W-:Y:S01]  /*3cd0*/  FMUL.FTZ R77, R12, R15.reuse ;  /* 0x0000000f0c4d7220 */ /* 0x080fe20000410000 */
        /* <DEDUP_REMOVED lines=8> */
[----:B------:R-:W-:Y:S02]  /*3d60*/  F2FP.F16.F32.PACK_AB R14, R12, R77 ;  /* 0x0000004d0c0e723e */ /* 0x000fe400000000ff */
[----:B------:R-:W-:-:S07]  /*3d70*/  MOV R12, R148 ;  /* 0x00000094000c7202 */ /* 0x000fce0000000f00 */
.L_x_1601:
[----:B------:R-:W-:Y:S05]  /*3d80*/  BSYNC B3 ;  /* 0x0000000000037941 */ /* 0x000fea0003800000 */
.L_x_1600:
[----:B0-----:R4:W-:Y:S02]  /*3d90*/  ST.E.128 desc[UR60][R80.64], R12 ;  /* 0x0000000c50007985 */ /* 0x0019e4000c101d3c */
.L_x_1599:
[----:B------:R-:W-:Y:S05]  /*3da0*/  BSYNC B2 ;  /* 0x0000000000027941 */ /* 0x000fea0003800000 */
.L_x_1598:
[----:B------:R-:W-:Y:S01]  /*3db0*/  ISETP.NE.AND P3, PT, R9, RZ, PT ;  /* 0x000000ff0900720c */ /* 0x000fe20003f65270 */
[----:B------:R-:W-:-:S12]  /*3dc0*/  BSSY B2, `(.L_x_1602) ;  /* 0x0000036000027945 */ /* 0x000fd80003800000 */
[----:B------:R-:W-:Y:S05]  /*3dd0*/  @!P3 BRA `(.L_x_1603) ;  /* 0x0000000000d0b947 */ /* 0x000fea0003800000 */
[----:B----4-:R4:W0:Y:S01]  /*3de0*/  LDS.128 R12, [R29+0x1e000] ;  /* 0x01e000001d0c7984 */ /* 0x0108220000000c00 */
[----:B------:R-:W-:Y:S01]  /*3df0*/  ISETP.GE.AND P3, PT, R223, R119, PT ;  /* 0x00000077df00720c */ /* 0x000fe20003f66270 */
[----:B------:R-:W-:Y:S01]  /*3e00*/  IMAD.SHL.U32 R11, R202, 0x8, RZ ;  /* 0x00000008ca0b7824 */ /* 0x000fe200078e00ff */
[----:B------:R-:W-:Y:S01]  /*3e10*/  BSSY B3, `(.L_x_1604) ;  /* 0x000002f000037945 */ /* 0x000fe20003800000 */
[----:B---3--:R-:W-:Y:S02]  /*3e20*/  IMAD.MOV.U32 R76, RZ, RZ, R83 ;  /* 0x000000ffff4c7224 */ /* 0x008fe400078e0053 */
[----:B--2---:R-:W-:Y:S02]  /*3e30*/  IMAD.MOV.U32 R77, RZ, RZ, R82 ;  /* 0x000000ffff4d7224 */ /* 0x004fe400078e0052 */
[----:B------:R-:W-:-:S06]  /*3e40*/  IMAD.WIDE R76, R11, 0x2, R76 ;  /* 0x000000020b4c7825 */ /* 0x000fcc00078e024c */
        /* <DEDUP_REMOVED lines=27> */
[----:B------:R-:W-:Y:S02]  /*4000*/  HADD2.F32 R12, -RZ, R14.H1_H1 ;  /* 0x3000000eff0c7230 */ /* 0x000fe40000004100 */
[----:B------:R-:W-:Y:S01]  /*4010*/  FMUL.FTZ R149, R80, R73 ;  /* 0x0000004950957220 */ /* 0x000fe20000410000 */
[----:B------:R-:W-:-:S02]  /*4020*/  HADD2.F32 R75, -RZ, R160.H0_H0 ;  /* 0x200000a0ff4b7230 */ /* 0x000fc40000004100 */
[----:B------:R-:W-:Y:S02]  /*4030*/  HADD2.F32 R14, -RZ, R14.H0_H0 ;  /* 0x2000000eff0e7230 */ /* 0x000fe40000004100 */
[----:B------:R-:W-:Y:S01]  /*4040*/  FMUL.FTZ R73, R12, R15 ;  /* 0x0000000f0c497220 */ /* 0x000fe20000410000 */
[----:B------:R-:W-:Y:S02]  /*4050*/  HADD2.F32 R81, -RZ, R160.H1_H1 ;  /* 0x300000a0ff517230 */ /* 0x000fe40000004100 */
[-C--:B------:R-:W-:Y:S01]  /*4060*/  FFMA.FTZ R79, R80, R75.reuse, -R79 ;  /* 0x0000004b504f7223 */ /* 0x080fe2000001084f */
[----:B------:R-:W-:Y:S01]  /*4070*/  FFMA.FTZ R78, R78, R75, R149 ;  /* 0x0000004b4e4e7223 */ /* 0x000fe20000010095 */
[C---:B------:R-:W-:Y:S01]  /*4080*/  FMUL.FTZ R15, R14.reuse, R15 ;  /* 0x0000000f0e0f7220 */ /* 0x040fe20000410000 */
[----:B------:R-:W-:-:S03]  /*4090*/  FFMA.FTZ R73, R14, R81, -R73 ;  /* 0x000000510e497223 */ /* 0x000fc60000010849 */
[----:B------:R-:W-:Y:S01]  /*40a0*/  FFMA.FTZ R12, R12, R81, R15 ;  /* 0x000000510c0c7223 */ /* 0x000fe2000001000f */
[----:B------:R-:W-:Y:S02]  /*40b0*/  F2FP.F16.F32.PACK_AB R78, R78, R79 ;  /* 0x0000004f4e4e723e */ /* 0x000fe400000000ff */
[----:B------:R-:W-:Y:S02]  /*40c0*/  F2FP.F16.F32.PACK_AB R15, R74, R13 ;  /* 0x0000000d4a0f723e */ /* 0x000fe400000000ff */
[----:B------:R-:W-:Y:S01]  /*40d0*/  F2FP.F16.F32.PACK_AB R14, R12, R73 ;  /* 0x000000490c0e723e */ /* 0x000fe200000000ff */
[----:B------:R-:W-:Y:S01]  /*40e0*/  IMAD.MOV.U32 R12, RZ, RZ, R78 ;  /* 0x000000ffff0c7224 */ /* 0x000fe200078e004e */
[----:B------:R-:W-:-:S07]  /*40f0*/  MOV R13, R11 ;  /* 0x0000000b000d7202 */ /* 0x000fce0000000f00 */
.L_x_1605:
[----:B------:R-:W-:Y:S05]  /*4100*/  BSYNC B3 ;  /* 0x0000000000037941 */ /* 0x000fea0003800000 */
.L_x_1604:
[----:B0-----:R0:W-:Y:S02]  /*4110*/  ST.E.128 desc[UR60][R76.64], R12 ;  /* 0x0000000c4c007985 */ /* 0x0011e4000c101d3c */
.L_x_1603:
[----:B------:R-:W-:Y:S05]  /*4120*/  BSYNC B2 ;  /* 0x0000000000027941 */ /* 0x000fea0003800000 */
.L_x_1602:
[----:B------:R-:W-:Y:S01]  /*4130*/  ISETP.NE.AND P3, PT, R10, RZ, PT ;  /* 0x000000ff0a00720c */ /* 0x000fe20003f65270 */
[----:B------:R-:W-:-:S12]  /*4140*/  BSSY B2, `(.L_x_1606) ;  /* 0x0000036000027945 */ /* 0x000fd80003800000 */
[----:B------:R-:W-:Y:S05]  /*4150*/  @!P3 BRA `(.L_x_1607) ;  /* 0x0000000000d0b947 */ /* 0x000fea0003800000 */
[----:B0---4-:R0:W4:Y:S01]  /*4160*/  LDS.128 R12, [R28+0x21000] ;  /* 0x021000001c0c7984 */ /* 0x0111220000000c00 */
[----:B------:R-:W-:Y:S01]  /*4170*/  ISETP.GE.AND P3, PT, R221, R119, PT ;  /* 0x00000077dd00720c */ /* 0x000fe20003f66270 */
[----:B------:R-:W-:Y:S01]  /*4180*/  IMAD.SHL.U32 R11, R203, 0x8, RZ ;  /* 0x00000008cb0b7824 */ /* 0x000fe200078e00ff */
[----:B------:R-:W-:Y:S01]  /*4190*/  BSSY B3, `(.L_x_1608) ;  /* 0x000002f000037945 */ /* 0x000fe20003800000 */
[----:B---3--:R-:W-:Y:S02]  /*41a0*/  IMAD.MOV.U32 R72, RZ, RZ, R83 ;  /* 0x000000ffff487224 */ /* 0x008fe400078e0053 */
[----:B--2---:R-:W-:Y:S02]  /*41b0*/  IMAD.MOV.U32 R73, RZ, RZ, R82 ;  /* 0x000000ffff497224 */ /* 0x004fe400078e0052 */
[----:B------:R-:W-:-:S06]  /*41c0*/  IMAD.WIDE R72, R11, 0x2, R72 ;  /* 0x000000020b487825 */ /* 0x000fcc00078e0248 */
[----:B0-----:R-:W-:Y:S05]  /*41d0*/  @P3 BRA `(.L_x_1609) ;  /* 0x0000000000a83947 */ /* 0x001fea0003800000 */
[----:B------:R-:W-:Y:S01]  /*41e0*/  SHF.R.U64 R11, R68, 0x10, R69 ;  /* 0x00000010440b7819 */ /* 0x000fe20000001245 */
[----:B----4-:R-:W-:Y:S01]  /*41f0*/  HADD2.F32 R78, -RZ, R13.H0_H0 ;  /* 0x2000000dff4e7230 */ /* 0x010fe20000004100 */
        /* <DEDUP_REMOVED lines=36> */
[----:B------:R-:W-:Y:S01]  /*4440*/  F2FP.F16.F32.PACK_AB R15, R70, R13 ;  /* 0x0000000d460f723e */ /* 0x000fe200000000ff */
[----:B------:R-:W-:Y:S01]  /*4450*/  IMAD.MOV.U32 R13, RZ, RZ, R11 ;  /* 0x000000ffff0d7224 */ /* 0x000fe200078e000b */
[----:B------:R-:W-:Y:S01]  /*4460*/  F2FP.F16.F32.PACK_AB R14, R12, R69 ;  /* 0x000000450c0e723e */ /* 0x000fe200000000ff */
[----:B------:R-:W-:-:S07]  /*4470*/  IMAD.MOV.U32 R12, RZ, RZ, R74 ;  /* 0x000000ffff0c7224 */ /* 0x000fce00078e004a */
.L_x_1609:
[----:B------:R-:W-:Y:S05]  /*4480*/  BSYNC B3 ;  /* 0x0000000000037941 */ /* 0x000fea0003800000 */
.L_x_1608:
[----:B----4-:R0:W-:Y:S02]  /*4490*/  ST.E.128 desc[UR60][R72.64], R12 ;  /* 0x0000000c48007985 */ /* 0x0101e4000c101d3c */
.L_x_1607:
[----:B------:R-:W-:Y:S05]  /*44a0*/  BSYNC B2 ;  /* 0x0000000000027941 */ /* 0x000fea0003800000 */
.L_x_1606:
        /* <DEDUP_REMOVED lines=10> */
[--C-:B----4-:R-:W-:Y:S01]  /*4550*/  HADD2.F32 R72, -RZ, R15.reuse.H0_H0 ;  /* 0x2000000fff487230 */ /* 0x110fe20000004100 */
[----:B------:R-:W-:Y:S02]  /*4560*/  SHF.R.U32.HI R64, RZ, 0x10, R65 ;  /* 0x00000010ff407819 */ /* 0x000fe40000011641 */
[--C-:B------:R-:W-:Y:S01]  /*4570*/  SHF.R.U64 R74, R66, 0x10, R67.reuse ;  /* 0x00000010424a7819 */ /* 0x100fe20000001243 */
[----:B------:R-:W-:Y:S01]  /*4580*/  HADD2.F32 R66, -RZ, R15.H1_H1 ;  /* 0x3000000fff427230 */ /* 0x000fe20000004100 */
[----:B------:R-:W-:Y:S01]  /*4590*/  MOV R65, R13 ;  /* 0x0000000d00417202 */ /* 0x000fe20000000f00 */
[----:B------:R-:W-:Y:S01]  /*45a0*/  HADD2.F32 R70, -RZ, R70.H0_H0 ;  /* 0x20000046ff467230 */ /* 0x000fe20000004100 */
[----:B------:R-:W-:Y:S01]  /*45b0*/  SHF.R.U32.HI R11, RZ, 0x10, R67 ;  /* 0x00000010ff0b7819 */ /* 0x000fe20000011643 */
[----:B------:R-:W-:Y:S02]  /*45c0*/  HADD2.F32 R74, -RZ, R74.H0_H0 ;  /* 0x2000004aff4a7230 */ /* 0x000fe40000004100 */
[----:B------:R-:W-:-:S02]  /*45d0*/  HADD2.F32 R13, -RZ, R65.H1_H1 ;  /* 0x30000041ff0d7230 */ /* 0x000fc40000004100 */
[----:B------:R-:W-:Y:S02]  /*45e0*/  HADD2.F32 R65, -RZ, R65.H0_H0 ;  /* 0x20000041ff417230 */ /* 0x000fe40000004100 */
[----:B------:R-:W-:Y:S02]  /*45f0*/  HADD2.F32 R11, -RZ, R11.H0_H0 ;  /* 0x2000000bff0b7230 */ /* 0x000fe40000004100 */
[----:B------:R-:W-:Y:S02]  /*4600*/  HADD2.F32 R15, -RZ, R64.H0_H0 ;  /* 0x20000040ff0f7230 */ /* 0x000fe40000004100 */
[-C--:B------:R-:W-:Y:S01]  /*4610*/  FMUL.FTZ R64, R13, R74.reuse ;  /* 0x0000004a0d407220 */ /* 0x080fe20000410000 */
[C---:B------:R-:W-:Y:S01]  /*4620*/  FMUL.FTZ R74, R65.reuse, R74 ;  /* 0x0000004a414a7220 */ /* 0x040fe20000410000 */
[-C--:B------:R-:W-:Y:S01]  /*4630*/  FMUL.FTZ R67, R66, R11.reuse ;  /* 0x0000000b42437220 */ /* 0x080fe20000410000 */
[C---:B------:R-:W-:Y:S01]  /*4640*/  FMUL.FTZ R71, R72.reuse, R11 ;  /* 0x0000000b48477220 */ /* 0x040fe20000410000 */
[-C--:B------:R-:W-:Y:S01]  /*4650*/  FFMA.FTZ R11, R65, R70.reuse, -R64 ;  /* 0x00000046410b7223 */ /* 0x080fe20000010840 */
[----:B------:R-:W-:Y:S01]  /*4660*/  FFMA.FTZ R64, R13, R70, R74 ;  /* 0x000000460d407223 */ /* 0x000fe2000001004a */
[----:B------:R-:W-:Y:S01]  /*4670*/  FFMA.FTZ R13, R72, R15, -R67 ;  /* 0x0000000f480d7223 */ /* 0x000fe20000010843 */
[----:B------:R-:W-:-:S02]  /*4680*/  HADD2.F32 R65, -RZ, R158.H0_H0 ;  /* 0x2000009eff417230 */ /* 0x000fc40000004100 */
[----:B------:R-:W-:Y:S01]  /*4690*/  FFMA.FTZ R66, R66, R15, R71 ;  /* 0x0000000f42427223 */ /* 0x000fe20000010047 */
[--C-:B------:R-:W-:Y:S01]  /*46a0*/  HADD2.F32 R70, -RZ, R12.reuse.H1_H1 ;  /* 0x3000000cff467230 */ /* 0x100fe20000004100 */
[----:B------:R-:W-:Y:S01]  /*46b0*/  F2FP.F16.F32.PACK_AB R11, R64, R11 ;  /* 0x0000000b400b723e */ /* 0x000fe200000000ff */
[----:B------:R-:W-:Y:S02]  /*46c0*/  HADD2.F32 R72, -RZ, R12.H0_H0 ;  /* 0x2000000cff487230 */ /* 0x000fe40000004100 */
[----:B------:R-:W-:Y:S02]  /*46d0*/  HADD2.F32 R67, -RZ, R158.H1_H1 ;  /* 0x3000009eff437230 */ /* 0x000fe40000004100 */
[-C--:B------:R-:W-:Y:S01]  /*46e0*/  FMUL.FTZ R71, R70, R65.reuse ;  /* 0x0000004146477220 */ /* 0x080fe20000410000 */
[----:B------:R-:W-:Y:S02]  /*46f0*/  HADD2.F32 R12, -RZ, R14.H1_H1 ;  /* 0x3000000eff0c7230 */ /* 0x000fe40000004100 */
[----:B------:R-:W-:Y:S01]  /*4700*/  FMUL.FTZ R65, R72, R65 ;  /* 0x0000004148417220 */ /* 0x000fe20000410000 */
[----:B------:R-:W-:-:S02]  /*4710*/  HADD2.F32 R15, -RZ, R157.H1_H1 ;  /* 0x3000009dff0f7230 */ /* 0x000fc40000004100 */
[----:B------:R-:W-:Y:S02]  /*4720*/  HADD2.F32 R14, -RZ, R14.H0_H0 ;  /* 0x2000000eff0e7230 */ /* 0x000fe40000004100 */
[----:B------:R-:W-:Y:S01]  /*4730*/  FMUL.FTZ R73, R12, R67 ;  /* 0x000000430c497220 */ /* 0x000fe20000410000 */
[----:B------:R-:W-:Y:S02]  /*4740*/  HADD2.F32 R157, -RZ, R157.H0_H0 ;  /* 0x2000009dff9d7230 */ /* 0x000fe40000004100 */
[-C--:B------:R-:W-:Y:S01]  /*4750*/  FFMA.FTZ R71, R72, R15.reuse, -R71 ;  /* 0x0000000f48477223 */ /* 0x080fe20000010847 */
[----:B------:R-:W-:Y:S01]  /*4760*/  FFMA.FTZ R70, R70, R15, R65 ;  /* 0x0000000f46467223 */ /* 0x000fe20000010041 */
[----:B------:R-:W-:Y:S01]  /*4770*/  FMUL.FTZ R67, R14, R67 ;  /* 0x000000430e437220 */ /* 0x000fe20000410000 */
[----:B------:R-:W-:Y:S01]  /*4780*/  F2FP.F16.F32.PACK_AB R15, R66, R13 ;  /* 0x0000000d420f723e */ /* 0x000fe200000000ff */
[----:B------:R-:W-:Y:S01]  /*4790*/  FFMA.FTZ R73, R14, R157, -R73 ;  /* 0x0000009d0e497223 */ /* 0x000fe20000010849 */
[----:B------:R-:W-:-:S02]  /*47a0*/  IMAD.MOV.U32 R13, RZ, RZ, R11 ;  /* 0x000000ffff0d7224 */ /* 0x000fc400078e000b */
[----:B------:R-:W-:Y:S01]  /*47b0*/  FFMA.FTZ R12, R12, R157, R67 ;  /* 0x0000009d0c0c7223 */ /* 0x000fe20000010043 */
[----:B------:R-:W-:-:S04]  /*47c0*/  F2FP.F16.F32.PACK_AB R70, R70, R71 ;  /* 0x000000474646723e */ /* 0x000fc800000000ff */
[----:B------:R-:W-:Y:S01]  /*47d0*/  F2FP.F16.F32.PACK_AB R14, R12, R73 ;  /* 0x000000490c0e723e */ /* 0x000fe200000000ff */
[----:B------:R-:W-:-:S07]  /*47e0*/  IMAD.MOV.U32 R12, RZ, RZ, R70 ;  /* 0x000000ffff0c7224 */ /* 0x000fce00078e0046 */
.L_x_1613:
[----:B------:R-:W-:Y:S05]  /*47f0*/  BSYNC B3 ;  /* 0x0000000000037941 */ /* 0x000fea0003800000 */
.L_x_1612:
[----:B----4-:R0:W-:Y:S02]  /*4800*/  ST.E.128 desc[UR60][R68.64], R12 ;  /* 0x0000000c44007985 */ /* 0x0101e4000c101d3c */
.L_x_1611:
[----:B------:R-:W-:Y:S05]  /*4810*/  BSYNC B2 ;  /* 0x0000000000027941 */ /* 0x000fea0003800000 */
.L_x_1610:
        /* <DEDUP_REMOVED lines=15> */
[----:B------:R-:W-:Y:S02]  /*4910*/  HADD2.F32 R12, -RZ, R13.H1_H1 ;  /* 0x3000000dff0c7230 */ /* 0x000fe40000004100 */
[----:B------:R-:W-:-:S02]  /*4920*/  HADD2.F32 R68, -RZ, R68.H0_H0 ;  /* 0x20000044ff447230 */ /* 0x000fc40000004100 */
[----:B------:R-:W-:Y:S02]  /*4930*/  HADD2.F32 R11, -RZ, R13.H0_H0 ;  /* 0x2000000dff0b7230 */ /* 0x000fe40000004100 */
[-C--:B------:R-:W-:Y:S01]  /*4940*/  FMUL.FTZ R70, R12, R63.reuse ;  /* 0x0000003f0c467220 */ /* 0x080fe20000410000 */
[--C-:B------:R-:W-:Y:S02]  /*4950*/  HADD2.F32 R61, -RZ, R15.reuse.H1_H1 ;  /* 0x3000000fff3d7230 */ /* 0x100fe40000004100 */
[----:B------:R-:W-:Y:S02]  /*4960*/  HADD2.F32 R13, -RZ, R15.H0_H0 ;  /* 0x2000000fff0d7230 */ /* 0x000fe40000004100 */
[----:B------:R-:W-:Y:S01]  /*4970*/  FMUL.FTZ R63, R11, R63 ;  /* 0x0000003f0b3f7220 */ /* 0x000fe20000410000 */
[----:B------:R-:W-:Y:S02]  /*4980*/  HADD2.F32 R62, -RZ, R67.H0_H0 ;  /* 0x20000043ff3e7230 */ /* 0x000fe40000004100 */
[----:B------:R-:W-:Y:S01]  /*4990*/  FMUL.FTZ R72, R61, R68 ;  /* 0x000000443d487220 */ /* 0x000fe20000410000 */
[----:B------:R-:W-:-:S02]  /*49a0*/  HADD2.F32 R66, -RZ, R66.H0_H0 ;  /* 0x20000042ff427230 */ /* 0x000fc40000004100 */
[----:B------:R-:W-:Y:S01]  /*49b0*/  FMUL.FTZ R68, R13, R68 ;  /* 0x000000440d447220 */ /* 0x000fe20000410000 */
[----:B------:R-:W-:Y:S02]  /*49c0*/  HADD2.F32 R15, -RZ, R60.H1_H1 ;  /* 0x3000003cff0f7230 */ /* 0x000fe40000004100 */
[----:B------:R-:W-:Y:S01]  /*49d0*/  FFMA.FTZ R12, R12, R62, R63 ;  /* 0x0000003e0c0c7223 */ /* 0x000fe2000001003f */
[----:B------:R-:W-:Y:S02]  /*49e0*/  HADD2.F32 R63, -RZ, R156.H0_H0 ;  /* 0x2000009cff3f7230 */ /* 0x000fe40000004100 */
[----:B------:R-:W-:Y:S01]  /*49f0*/  FFMA.FTZ R68, R61, R66, R68 ;  /* 0x000000423d447223 */ /* 0x000fe20000010044 */
[----:B------:R-:W-:Y:S02]  /*4a00*/  HADD2.F32 R60, -RZ, R60.H0_H0 ;  /* 0x2000003cff3c7230 */ /* 0x000fe40000004100 */
[----:B------:R-:W-:Y:S01]  /*4a10*/  FFMA.FTZ R11, R11, R62, -R70 ;  /* 0x0000003e0b0b7223 */ /* 0x000fe20000010846 */
[----:B------:R-:W-:-:S02]  /*4a20*/  HADD2.F32 R156, -RZ, R156.H1_H1 ;  /* 0x3000009cff9c7230 */ /* 0x000fc40000004100 */
[----:B------:R-:W-:Y:S01]  /*4a30*/  FFMA.FTZ R13, R13, R66, -R72 ;  /* 0x000000420d0d7223 */ /* 0x000fe20000010848 */
[--C-:B------:R-:W-:Y:S02]  /*4a40*/  HADD2.F32 R61, -RZ, R14.reuse.H1_H1 ;  /* 0x3000000eff3d7230 */ /* 0x100fe40000004100 */
[-C--:B------:R-:W-:Y:S01]  /*4a50*/  FMUL.FTZ R67, R15, R63.reuse ;  /* 0x0000003f0f437220 */ /* 0x080fe20000410000 */
[----:B------:R-:W-:Y:S02]  /*4a60*/  HADD2.F32 R14, -RZ, R14.H0_H0 ;  /* 0x2000000eff0e7230 */ /* 0x000fe40000004100 */
[----:B------:R-:W-:Y:S01]  /*4a70*/  FMUL.FTZ R66, R60, R63 ;  /* 0x0000003f3c427220 */ /* 0x000fe20000410000 */
[--C-:B------:R-:W-:Y:S02]  /*4a80*/  HADD2.F32 R62, -RZ, R155.reuse.H0_H0 ;  /* 0x2000009bff3e7230 */ /* 0x100fe40000004100 */
[----:B------:R-:W-:Y:S01]  /*4a90*/  FMUL.FTZ R63, R61, R156 ;  /* 0x0000009c3d3f7220 */ /* 0x000fe20000410000 */
[----:B------:R-:W-:-:S02]  /*4aa0*/  HADD2.F32 R155, -RZ, R155.H1_H1 ;  /* 0x3000009bff9b7230 */ /* 0x000fc40000004100 */
        /* <DEDUP_REMOVED lines=8> */
[----:B------:R-:W-:Y:S02]  /*4b30*/  F2FP.F16.F32.PACK_AB R12, R66, R67 ;  /* 0x00000043420c723e */ /* 0x000fe400000000ff */
[----:B------:R-:W-:-:S07]  /*4b40*/  F2FP.F16.F32.PACK_AB R14, R156, R63 ;  /* 0x0000003f9c0e723e */ /* 0x000fce00000000ff */
.L_x_1617:
[----:B------:R-:W-:Y:S05]  /*4b50*/  BSYNC B3 ;  /* 0x0000000000037941 */ /* 0x000fea0003800000 */
.L_x_1616:
[----:B----4-:R0:W-:Y:S02]  /*4b60*/  ST.E.128 desc[UR60][R64.64], R12 ;  /* 0x0000000c40007985 */ /* 0x0101e4000c101d3c */
.L_x_1615:
[----:B------:R-:W-:Y:S05]  /*4b70*/  BSYNC B2 ;  /* 0x0000000000027941 */ /* 0x000fea0003800000 */
.L_x_1614:
        /* <DEDUP_REMOVED lines=48> */
.L_x_1619:
[----:B------:R-:W-:Y:S05]  /*4e80*/  BSYNC B2 ;  /* 0x0000000000027941 */ /* 0x000fea0003800000 */
.L_x_1618:
[----:B----4-:R0:W-:Y:S02]  /*4e90*/  ST.E.128 desc[UR60][R60.64], R12 ;  /* 0x0000000c3c007985 */ /* 0x0101e4000c101d3c */
.L_x_1597:
[----:B------:R-:W-:Y:S05]  /*4ea0*/  BSYNC B1 ;  /* 0x0000000000017941 */ /* 0x000fea0003800000 */
.L_x_1596:
[----:B------:R-:W-:-:S03]  /*4eb0*/  UMOV UR4, 0xffffffff ;  /* 0xffffffff00047882 */ /* 0x000fc60000000000 */
[----:B------:R-:W-:Y:S05]  /*4ec0*/  BRA.DIV UR4, `(.L_x_1620) ;  /* 0x0000024a04ac7947 */ /* 0x000fea000b800000 */
[----:B-1----:R-:W1:Y:S04]  /*4ed0*/  SHFL.IDX PT, R115, R115, 0x1, 0x1c1f ;  /* 0x003c1f0073737f89 */ /* 0x002e6800000e0000 */
[----:B------:R-:W0:Y:S02]  /*4ee0*/  SHFL.IDX PT, R118, R118, 0x1, 0x1c1f ;  /* 0x003c1f0076767f89 */ /* 0x000e2400000e0000 */
.L_x_2017:
[----:B------:R-:W-:Y:S05]  /*4ef0*/  @P4 BRA `(.L_x_1621) ;  /* 0x0000005000f84947 */ /* 0x000fea0003800000 */
[----:B------:R-:W-:Y:S01]  /*4f00*/  ISETP.NE.AND P3, PT, R8, RZ, PT ;  /* 0x000000ff0800720c */ /* 0x000fe20003f65270 */
[----:B------:R-:W-:-:S12]  /*4f10*/  BSSY B1, `(.L_x_1622) ;  /* 0x0000032000017945 */ /* 0x000fd80003800000 */
[----:B------:R-:W-:Y:S05]  /*4f20*/  @!P3 BRA `(.L_x_1623) ;  /* 0x0000000000c0b947 */ /* 0x000fea0003800000 */
[----:B0---4-:R0:W4:Y:S01]  /*4f30*/  LDS.128 R12, [R28+0x20000] ;  /* 0x020000001c0c7984 */ /* 0x0111220000000c00 */
[C---:B------:R-:W-:Y:S01]  /*4f40*/  LEA R56, P3, R16.reuse, R118, 0x1 ;  /* 0x0000007610387211 */ /* 0x040fe200078608ff */
[----:B------:R-:W-:Y:S03]  /*4f50*/  BSSY B2, `(.L_x_1624) ;  /* 0x000002c000027945 */ /* 0x000fe60003800000 */
[----:B-1----:R-:W-:Y:S02]  /*4f60*/  LEA.HI.X R57, R16, R115, R17, 0x1, P3 ;  /* 0x0000007310397211 */ /* 0x002fe400018f0c11 */
        /* <DEDUP_REMOVED lines=42> */
.L_x_1625:
[----:B------:R-:W-:Y:S05]  /*5210*/  BSYNC B2 ;  /* 0x0000000000027941 */ /* 0x000fea0003800000 */
.L_x_1624:
[----:B----4-:R0:W-:Y:S02]  /*5220*/  ST.E.128 desc[UR60][R56.64], R12 ;  /* 0x0000000c38007985 */ /* 0x0101e4000c101d3c */
.L_x_1623:
[----:B------:R-:W-:Y:S05]  /*5230*/  BSYNC B1 ;  /* 0x0000000000017941 */ /* 0x000fea0003800000 */
.L_x_1622:
[----:B------:R-:W-:Y:S01]  /*5240*/  ISETP.NE.AND P3, PT, R9, RZ, PT ;  /* 0x000000ff0900720c */ /* 0x000fe20003f65270 */
[----:B------:R-:W-:-:S12]  /*5250*/  BSSY B1, `(.L_x_1626) ;  /* 0x0000034000017945 */ /* 0x000fd80003800000 */
[----:B------:R-:W-:Y:S05]  /*5260*/  @!P3 BRA `(.L_x_1627) ;  /* 0x0000000000c8b947 */ /* 0x000fea0003800000 */
[----:B0---4-:R0:W4:Y:S01]  /*5270*/  LDS.128 R12, [R29+0x20000] ;  /* 0x020000001d0c7984 */ /* 0x0111220000000c00 */
[----:B------:R-:W-:Y:S01]  /*5280*/  ISETP.GE.AND P3, PT, R223, R119, PT ;  /* 0x00000077df00720c */ /* 0x000fe20003f66270 */
[----:B------:R-:W-:Y:S01]  /*5290*/  IMAD.SHL.U32 R11, R202, 0x8, RZ ;  /* 0x00000008ca0b7824 */ /* 0x000fe200078e00ff */
[----:B------:R-:W-:Y:S01]  /*52a0*/  MOV R52, R118 ;  /* 0x0000007600347202 */ /* 0x000fe20000000f00 */
[----:B-1----:R-:W-:Y:S01]  /*52b0*/  IMAD.MOV.U32 R53, RZ, RZ, R115 ;  /* 0x000000ffff357224 */ /* 0x002fe200078e0073 */
        /* <DEDUP_REMOVED lines=43> */
.L_x_1629:
[----:B------:R-:W-:Y:S05]  /*5570*/  BSYNC B2 ;  /* 0x0000000000027941 */ /* 0x000fea0003800000 */
.L_x_1628:
[----:B----4-:R0:W-:Y:S02]  /*5580*/  ST.E.128 desc[UR60][R52.64], R12 ;  /* 0x0000000c34007985 */ /* 0x0101e4000c101d3c */
.L_x_1627:
[----:B------:R-:W-:Y:S05]  /*5590*/  BSYNC B1 ;  /* 0x0000000000017941 */ /* 0x000fea0003800000 */
.L_x_1626:
[----:B------:R-:W-:Y:S01]  /*55a0*/  ISETP.NE.AND P3, PT, R10, RZ, PT ;  /* 0x000000ff0a00720c */ /* 0x000fe20003f65270 */
[----:B------:R-:W-:-:S12]  /*55b0*/  BSSY B1, `(.L_x_1630) ;  /* 0x0000034000017945 */ /* 0x000fd80003800000 */
[----:B------:R-:W-:Y:S05]  /*55c0*/  @!P3 BRA `(.L_x_1631) ;  /* 0x0000000000c8b947 */ /* 0x000fea0003800000 */
[----:B0---4-:R0:W4:Y:S01]  /*55d0*/  LDS.128 R12, [R28+0x23000] ;  /* 0x023000001c0c7984 */ /* 0x0111220000000c00 */
[----:B------:R-:W-:Y:S01]  /*55e0*/  ISETP.GE.AND P3, PT, R221, R119, PT ;  /* 0x00000077dd00720c */ /* 0x000fe20003f66270 */
[----:B------:R-:W-:Y:S01]  /*55f0*/  IMAD.SHL.U32 R11, R203, 0x8, RZ ;  /* 0x00000008cb0b7824 */ /* 0x000fe200078e00ff */
[----:B------:R-:W-:Y:S01]  /*5600*/  BSSY B2, `(.L_x_1632) ;  /* 0x000002d000027945 */ /* 0x000fe20003800000 */
[----:B------:R-:W-:Y:S02]  /*5610*/  IMAD.MOV.U32 R48, RZ, RZ, R118 ;  /* 0x000000ffff307224 */ /* 0x000fe400078e0076 */
[----:B-1----:R-:W-:Y:S02]  /*5620*/  IMAD.MOV.U32 R49, RZ, RZ, R115 ;  /* 0x000000ffff317224 */ /* 0x002fe400078e0073 */
        /* <DEDUP_REMOVED lines=42> */
.L_x_1633:
[----:B------:R-:W-:Y:S05]  /*58d0*/  BSYNC B2 ;  /* 0x0000000000027941 */ /* 0x000fea0003800000 */
.L_x_1632:
[----:B----4-:R0:W-:Y:S02]  /*58e0*/  ST.E.128 desc[UR60][R48.64], R12 ;  /* 0x0000000c30007985 */ /* 0x0101e4000c101d3c */
.L_x_1631:
[----:B------:R-:W-:Y:S05]  /*58f0*/  BSYNC B1 ;  /* 0x0000000000017941 */ /* 0x000fea0003800000 */
.L_x_1630:
        /* <DEDUP_REMOVED lines=49> */
.L_x_1637:
[----:B------:R-:W-:Y:S05]  /*5c10*/  BSYNC B2 ;  /* 0x0000000000027941 */ /* 0x000fea0003800000 */
.L_x_1636:
[----:B----4-:R0:W-:Y:S02]  /*5c20*/  ST.E.128 desc[UR60][R44.64], R12 ;  /* 0x0000000c2c007985 */ /* 0x0101e4000c101d3c */
.L_x_1635:
[----:B------:R-:W-:Y:S05]  /*5c30*/  BSYNC B1 ;  /* 0x0000000000017941 */ /* 0x000fea0003800000 */
.L_x_1634:
        /* <DEDUP_REMOVED lines=49> */
.L_x_1641:
[----:B------:R-:W-:Y:S05]  /*5f50*/  BSYNC B2 ;  /* 0x0000000000027941 */ /* 0x000fea0003800000 */
.L_x_1640:
[----:B----4-:R0:W-:Y:S02]  /*5f60*/  ST.E.128 desc[UR60][R40.64], R12 ;  /* 0x0000000c28007985 */ /* 0x0101e4000c101d3c */
.L_x_1639:
[----:B------:R-:W-:Y:S05]  /*5f70*/  BSYNC B1 ;  /* 0x0000000000017941 */ /* 0x000fea0003800000 */
.L_x_1638:
[----:B------:R-:W-:-:S13]  /*5f80*/  ISETP.NE.AND P3, PT, R25, RZ, PT ;  /* 0x000000ff1900720c */ /* 0x000fda0003f65270 */
        /* <DEDUP_REMOVED lines=47> */
.L_x_1643:
[----:B------:R-:W-:Y:S05]  /*6280*/  BSYNC B1 ;  /* 0x0000000000017941 */ /* 0x000fea0003800000 */
.L_x_1642:
[----:B----4-:R0:W-:Y:S01]  /*6290*/  ST.E.128 desc[UR60][R36.64], R12 ;  /* 0x0000000c24007985 */ /* 0x0101e2000c101d3c */
[----:B------:R-:W-:Y:S05]  /*62a0*/  BRA `(.L_x_1621) ;  /* 0x00000040000c7947 */ /* 0x000fea0003800000 */
.L_x_1587:
        /* <DEDUP_REMOVED lines=20> */
[----:B------:R-:W-:Y:S01]  /*63f0*/  CS2R R54, SRZ ;  /* 0x0000000000367805 */ /* 0x000fe2000001ff00 */
[----:B------:R-:W-:Y:S01]  /*6400*/  IMAD.X R33, R11, 0x1, R100, P2 ;  /* 0x000000010b217824 */ /* 0x000fe200010e0664 */
[----:B------:R-:W-:Y:S02]  /*6410*/  LEA R56, P2, R32, UR4, 0x1 ;  /* 0x0000000420387c11 */ /* 0x000fe4000f8408ff */
[----:B------:R-:W-:-:S02]  /*6420*/  CS2R R52, SRZ ;  /* 0x0000000000347805 */ /* 0x000fc4000001ff00 */
[----:B------:R-:W-:Y:S01]  /*6430*/  LEA.HI.X R57, R32, UR5, R33, 0x1, P2 ;  /* 0x0000000520397c11 */ /* 0x000fe200090f0c21 */
[----:B------:R-:W-:Y:S01]  /*6440*/  ULDC.64 UR4, c[0x0][0x400] ;  /* 0x0001000000047ab9 */ /* 0x000fe20000000a00 */
[----:B------:R-:W-:-:S04]  /*6450*/  IADD3 R32, P2, R90, R12, RZ ;  /* 0x0000000c5a207210 */ /* 0x000fc80007f5e0ff */
[----:B------:R-:W-:Y:S02]  /*6460*/  IADD3.X R33, R80, R4, RZ, P2, !PT ;  /* 0x0000000450217210 */ /* 0x000fe400017fe4ff */
        /* <DEDUP_REMOVED lines=19> */
.L_x_1645:
[----:B------:R-:W-:Y:S05]  /*65a0*/  BSYNC B1 ;  /* 0x0000000000017941 */ /* 0x000fea0003800000 */
.L_x_1644:
        /* <DEDUP_REMOVED lines=48> */
.L_x_1647:
[----:B------:R-:W-:Y:S05]  /*68b0*/  BSYNC B1 ;  /* 0x0000000000017941 */ /* 0x000fea0003800000 */
.L_x_1646:
[----:B------:R-:W2:Y:S01]  /*68c0*/  LDL R11, [R1+0x38] ;  /* 0x00003800010b7983 */ /* 0x000ea20000100800 */
[----:B0-----:R-:W-:Y:S01]  /*68d0*/  IMAD.MOV.U32 R12, RZ, RZ, R33 ;  /* 0x000000ffff0c7224 */ /* 0x001fe200078e0021 */
[----:B------:R-:W-:Y:S01]  /*68e0*/  PRMT R164, R82, 0x5410, R81 ;  /* 0x0000541052a47816 */ /* 0x000fe20000000051 */
[----:B------:R-:W-:Y:S02]  /*68f0*/  IMAD.MOV.U32 R14, RZ, RZ, R37 ;  /* 0x000000ffff0e7224 */ /* 0x000fe400078e0025 */
[----:B------:R-:W-:-:S05]  /*6900*/  IMAD.MOV.U32 R13, RZ, RZ, R36 ;  /* 0x000000ffff0d7224 */ /* 0x000fca00078e0024 */
[----:B------:R-:W-:Y:S02]  /*6910*/  PRMT R168, R13, 0x7610, R168 ;  /* 0x000076100da87816 */ /* 0x000fe400000000a8 */
[----:B------:R-:W-:Y:S02]  /*6920*/  MOV R13, R40 ;  /* 0x00000028000d7202 */ /* 0x000fe40000000f00 */
[----:B--2---:R-:W-:Y:S01]  /*6930*/  R2UR UR4, R11 ;  /* 0x000000000b0472ca */ /* 0x004fe200000e0000 */
[----:B------:R-:W-:-:S05]  /*6940*/  IMAD.MOV.U32 R11, RZ, RZ, R32 ;  /* 0x000000ffff0b7224 */ /* 0x000fca00078e0020 */
[----:B------:R-:W-:Y:S01]  /*6950*/  PRMT R163, R12, 0x5410, R11 ;  /* 0x000054100ca37816 */ /* 0x000fe2000000000b */
[----:B------:R-:W-:Y:S01]  /*6960*/  IMAD.MOV.U32 R12, RZ, RZ, R39 ;  /* 0x000000ffff0c7224 */ /* 0x000fe200078e0027 */
[----:B------:R-:W-:-:S04]  /*6970*/  MOV R11, R38 ;  /* 0x00000026000b7202 */ /* 0x000fc80000000f00 */
[----:B------:R-:W-:Y:S01]  /*6980*/  PRMT R167, R167, 0x5410, R11 ;  /* 0x00005410a7a77816 */ /* 0x000fe2000000000b */
[----:B------:R-:W-:Y:S01]  /*6990*/  IMAD.MOV.U32 R11, RZ, RZ, R42 ;  /* 0x000000ffff0b7224 */ /* 0x000fe200078e002a */
[----:B------:R-:W-:Y:S01]  /*69a0*/  PRMT R169, R12, 0x5410, R14 ;  /* 0x000054100ca97816 */ /* 0x000fe2000000000e */
[----:B------:R-:W-:Y:S01]  /*69b0*/  IMAD.MOV.U32 R12, RZ, RZ, R43 ;  /* 0x000000ffff0c7224 */ /* 0x000fe200078e002b */
[----:B------:R-:W-:Y:S01]  /*69c0*/  UISETP.NE.AND UP0, UPT, UR4, 0x3, UPT ;  /* 0x000000030400788c */ /* 0x000fe2000bf05270 */
[----:B------:R-:W-:Y:S01]  /*69d0*/  IMAD.MOV.U32 R14, RZ, RZ, R41 ;  /* 0x000000ffff0e7224 */ /* 0x000fe200078e0029 */
[----:B------:R-:W-:Y:S01]  /*69e0*/  PRMT R170, R11, 0x5410, R13 ;  /* 0x000054100baa7816 */ /* 0x000fe2000000000d */
[----:B------:R-:W-:Y:S01]  /*69f0*/  IMAD.MOV.U32 R11, RZ, RZ, R46 ;  /* 0x000000ffff0b7224 */ /* 0x000fe200078e002e */
[----:B------:R-:W-:Y:S01]  /*6a00*/  PRMT R158, R12, 0x7610, R158 ;  /* 0x000076100c9e7816 */ /* 0x000fe2000000009e */
[----:B------:R-:W-:Y:S01]  /*6a10*/  IMAD.MOV.U32 R12, RZ, RZ, R47 ;  /* 0x000000ffff0c7224 */ /* 0x000fe200078e002f */
[----:B------:R-:W-:Y:S01]  /*6a20*/  PRMT R152, R14, 0x7610, R152 ;  /* 0x000076100e987816 */ /* 0x000fe20000000098 */
[----:B------:R-:W-:Y:S01]  /*6a30*/  IMAD.MOV.U32 R13, RZ, RZ, R44 ;  /* 0x000000ffff0d7224 */ /* 0x000fe200078e002c */
[----:B------:R-:W-:Y:S01]  /*6a40*/  PLOP3.LUT P2, PT, PT, PT, UP0, 0x80, 0x0 ;  /* 0x000000000000781c */ /* 0x000fe20003f4f008 */
[----:B------:R-:W-:Y:S01]  /*6a50*/  IMAD.MOV.U32 R14, RZ, RZ, R45 ;  /* 0x000000ffff0e7224 */ /* 0x000fe200078e002d */
[----:B------:R-:W-:Y:S01]  /*6a60*/  PRMT R165, R11, 0x5410, R12 ;  /* 0x000054100ba57816 */ /* 0x000fe2000000000c */
[----:B------:R-:W-:Y:S01]  /*6a70*/  IMAD.MOV.U32 R12, RZ, RZ, R51 ;  /* 0x000000ffff0c7224 */ /* 0x000fe200078e0033 */
[----:B------:R-:W-:-:S02]  /*6a80*/  MOV R11, R50 ;  /* 0x00000032000b7202 */ /* 0x000fc40000000f00 */
[----:B------:R-:W-:Y:S01]  /*6a90*/  PRMT R166, R13, 0x5410, R14 ;  /* 0x000054100da67816 */ /* 0x000fe2000000000e */
[----:B------:R-:W-:Y:S01]  /*6aa0*/  IMAD.MOV.U32 R14, RZ, RZ, R49 ;  /* 0x000000ffff0e7224 */ /* 0x000fe200078e0031 */
[----:B------:R-:W-:Y:S01]  /*6ab0*/  PRMT R167, R11, 0x7610, R167 ;  /* 0x000076100ba77816 */ /* 0x000fe200000000a7 */
[----:B------:R-:W-:Y:S02]  /*6ac0*/  IMAD.MOV.U32 R13, RZ, RZ, R48 ;  /* 0x000000ffff0d7224 */ /* 0x000fe400078e0030 */
[----:B------:R-:W-:Y:S01]  /*6ad0*/  IMAD.MOV.U32 R11, RZ, RZ, R54 ;  /* 0x000000ffff0b7224 */ /* 0x000fe200078e0036 */
[----:B------:R-:W-:Y:S01]  /*6ae0*/  PRMT R171, R12, 0x5410, R14 ;  /* 0x000054100cab7816 */ /* 0x000fe2000000000e */
[----:B------:R-:W-:Y:S01]  /*6af0*/  IMAD.MOV.U32 R12, RZ, RZ, R55 ;  /* 0x000000ffff0c7224 */ /* 0x000fe200078e0037 */
[----:B------:R-:W-:Y:S01]  /*6b00*/  PRMT R168, R168, 0x5410, R13 ;  /* 0x00005410a8a87816 */ /* 0x000fe2000000000d */
[----:B------:R-:W-:Y:S01]  /*6b10*/  IMAD.MOV.U32 R14, RZ, RZ, R53 ;  /* 0x000000ffff0e7224 */ /* 0x000fe200078e0035 */
[----:B------:R-:W-:-:S02]  /*6b20*/  MOV R13, R52 ;  /* 0x00000034000d7202 */ /* 0x000fc40000000f00 */
[----:B------:R-:W-:Y:S01]  /*6b30*/  PRMT R172, R11, 0x7610, R172 ;  /* 0x000076100bac7816 */ /* 0x000fe200000000ac */
[----:B-----5:R-:W-:Y:S01]  /*6b40*/  IMAD.MOV.U32 R11, RZ, RZ, R58 ;  /* 0x000000ffff0b7224 */ /* 0x020fe200078e003a */
        /* <DEDUP_REMOVED lines=13> */
[----:B------:R-:W-:Y:S02]  /*6c20*/  IMAD.MOV.U32 R11, RZ, RZ, R66 ;  /* 0x000000ffff0b7224 */ /* 0x000fe400078e0042 */
        /* <DEDUP_REMOVED lines=9> */
[----:B------:R-:W-:-:S03]  /*6cc0*/  IMAD.MOV.U32 R11, RZ, RZ, R69 ;  /* 0x000000ffff0b7224 */ /* 0x000fc600078e0045 */
        /* <DEDUP_REMOVED lines=16> */
.L_x_1648:
[----:B------:R-:W-:Y:S01]  /*6dd0*/  IMAD R86, R19, 0x8, R18 ;  /* 0x0000000813567824 */ /* 0x000fe200078e0212 */
[----:B------:R-:W-:Y:S01]  /*6de0*/  SHF.L.U32 R87, R219, 0x1f, RZ ;  /* 0x0000001fdb577819 */ /* 0x000fe200000006ff */
[----:B------:R-:W0:Y:S01]  /*6df0*/  LDC R130, c[0x0][0x2f4] ;  /* 0x0000bd00ff827b82 */ /* 0x000e220000000800 */
[----:B------:R-:W-:Y:S02]  /*6e00*/  BSSY B1, `(.L_x_1649) ;  /* 0x0000003000017945 */ /* 0x000fe40003800000 */
[----:B------:R-:W1:Y:S02]  /*6e10*/  SYNCS.PHASECHK.TRANS64.TRYWAIT P5, [R86+URZ+0x30890], R87 ;  /* 0x03089057560075a7 */ /* 0x000e6400080a017f */
[----:B-1----:R-:W-:Y:S05]  /*6e20*/  @!P5 BRA `(.L_x_1650) ;  /* 0x0000022c0020d947 */ /* 0x002fea0003800000 */
.L_x_2018:
[----:B------:R-:W-:Y:S05]  /*6e30*/  BSYNC B1 ;  /* 0x0000000000017941 */ /* 0x000fea0003800000 */
.L_x_1649:
[----:B------:R-:W-:Y:S01]  /*6e40*/  UMOV UR4, 0xffffffff ;  /* 0xffffffff00047882 */ /* 0x000fe20000000000 */
[----:B0-----:R-:W-:Y:S02]  /*6e50*/  IMAD.IADD R134, R130, 0x1, -R122 ;  /* 0x0000000182867824 */ /* 0x001fe400078e0a7a */
[----:B------:R-:W-:Y:S05]  /*6e60*/  BRA.DIV UR4, `(.L_x_1651) ;  /* 0x0000022e04247947 */ /* 0x000fea000b800000 */
[----:B------:R0:W2:Y:S04]  /*6e70*/  SHFL.IDX PT, R117, R115, RZ, 0x1c1f ;  /* 0x001c1fff73757589 */ /* 0x0000a800000e0000 */
[----:B------:R0:W3:Y:S02]  /*6e80*/  SHFL.IDX PT, R116, R118, RZ, 0x1c1f ;  /* 0x001c1fff76747589 */ /* 0x0000e400000e0000 */
.L_x_2022:
[----:B------:R-:W-:Y:S04]  /*6e90*/  BSSY B1, `(.L_x_1652) ;  /* 0x000015d000017945 */ /* 0x000fe80003800000 */
[----:B------:R-:W-:Y:S05]  /*6ea0*/  @P3 BRA `(.L_x_1653) ;  /* 0x00000014006c3947 */ /* 0x000fea0003800000 */
[----:B------:R-:W-:Y:S01]  /*6eb0*/  ISETP.NE.AND P3, PT, R8, RZ, PT ;  /* 0x000000ff0800720c */ /* 0x000fe20003f65270 */
[----:B------:R-:W-:-:S12]  /*6ec0*/  BSSY B2, `(.L_x_1654) ;  /* 0x0000077000027945 */ /* 0x000fd80003800000 */
[----:B------:R-:W-:Y:S05]  /*6ed0*/  @!P3 BRA `(.L_x_1655) ;  /* 0x0000000400d4b947 */ /* 0x000fea0003800000 */
[----:B------:R-:W-:Y:S01]  /*6ee0*/  SEL R11, R122, R134, !P0 ;  /* 0x000000867a0b7207 */ /* 0x000fe20004000000 */
[----:B------:R-:W-:Y:S01]  /*6ef0*/  IMAD R15, R19, 0x4800, R136 ;  /* 0x00004800130f7824 */ /* 0x000fe200078e0288 */
[C---:B---3--:R-:W-:Y:S01]  /*6f00*/  LEA R120, P3, R5.reuse, R116, 0x1 ;  /* 0x0000007405787211 */ /* 0x048fe200078608ff */
[----:B------:R-:W-:Y:S01]  /*6f10*/  BSSY B3, `(.L_x_1656) ;  /* 0x000006d000037945 */ /* 0x000fe20003800000 */
        /* <DEDUP_REMOVED lines=12> */
[----:B------:R-:W-:-:S04]  /*6fe0*/  IMAD.IADD R12, R12, 0x1, R13 ;  /* 0x000000010c0c7824 */ /* 0x000fc800078e020d */
[----:B------:R-:W-:Y:S01]  /*6ff0*/  IMAD R13, R19, 0x4800, R12 ;  /* 0x00004800130d7824 */ /* 0x000fe200078e020c */
[----:B------:R-:W-:-:S03]  /*7000*/  LEA R12, R15, R18, 0x1 ;  /* 0x000000120f0c7211 */ /* 0x000fc600078e08ff */
[----:B------:R-:W-:-:S03]  /*7010*/  IMAD R80, R13, 0x2, R18 ;  /* 0x000000020d507824 */ /* 0x000fc600078e0212 */
[----:B------:R-:W2:Y:S04]  /*7020*/  LDS.128 R12, [R12+0x1e400] ;  /* 0x01e400000c0c7984 */ /* 0x000ea80000000c00 */
[----:B------:R-:W3:Y:S01]  /*7030*/  LDS.128 R80, [R80+0x1e400] ;  /* 0x01e4000050507984 */ /* 0x000ee20000000c00 */
[----:B------:R-:W-:Y:S05]  /*7040*/  @P3 BRA `(.L_x_1657) ;  /* 0x0000000400643947 */ /* 0x000fea0003800000 */
[----:B---3--:R-:W-:Y:S01]  /*7050*/  IMAD.MOV.U32 R147, RZ, RZ, R81 ;  /* 0x000000ffff937224 */ /* 0x008fe200078e0051 */
[----:B------:R-:W-:Y:S01]  /*7060*/  SHF.R.U32.HI R154, RZ, 0x10, R53 ;  /* 0x00000010ff9a7819 */ /* 0x000fe20000011635 */
[----:B--2---:R-:W-:Y:S01]  /*7070*/  IMAD.MOV.U32 R81, RZ, RZ, R13 ;  /* 0x000000ffff517224 */ /* 0x004fe200078e000d */
[----:B------:R-:W-:Y:S01]  /*7080*/  SHF.R.U64 R52, R52, 0x10, R53 ;  /* 0x0000001034347819 */ /* 0x000fe20000001235 */
[----:B------:R-:W-:Y:S01]  /*7090*/  HADD2.F32 R149, -RZ, R149.H0_H0 ;  /* 0x20000095ff957230 */ /* 0x000fe20000004100 */
[----:B------:R-:W-:Y:S01]  /*70a0*/  SHF.R.U64 R40, R40, 0x10, R41 ;  /* 0x0000001028287819 */ /* 0x000fe20000001229 */
[----:B------:R-:W-:Y:S01]  /*70b0*/  HADD2.F32 R148, -RZ, R147.H0_H0 ;  /* 0x20000093ff947230 */ /* 0x000fe20000004100 */
[----:B------:R-:W-:Y:S01]  /*70c0*/  SHF.R.U64 R54, R54, 0x10, R55 ;  /* 0x0000001036367819 */ /* 0x000fe20000001237 */
[----:B------:R-:W-:Y:S01]  /*70d0*/  HADD2.F32 R150, -RZ, R81.H0_H0 ;  /* 0x20000051ff967230 */ /* 0x000fe20000004100 */
[----:B------:R-:W-:Y:S01]  /*70e0*/  SHF.R.U64 R42, R42, 0x10, R43 ;  /* 0x000000102a2a7819 */ /* 0x000fe2000000122b */
[----:B------:R-:W-:-:S02]  /*70f0*/  HADD2.F32 R13, -RZ, R152.H0_H0 ;  /* 0x20000098ff0d7230 */ /* 0x000fc40000004100 */
[-C--:B------:R-:W-:Y:S01]  /*7100*/  FMUL.FTZ R155, R148, R149.reuse ;  /* 0x00000095949b7220 */ /* 0x080fe20000410000 */
[----:B------:R-:W-:Y:S02]  /*7110*/  HADD2.F32 R154, -RZ, R154.H0_H0 ;  /* 0x2000009aff9a7230 */ /* 0x000fe40000004100 */
[C---:B------:R-:W-:Y:S01]  /*7120*/  FMUL.FTZ R149, R150.reuse, R149 ;  /* 0x0000009596957220 */ /* 0x040fe20000410000 */
[----:B------:R-:W-:Y:S01]  /*7130*/  SHF.R.U32.HI R152, RZ, 0x10, R41 ;  /* 0x00000010ff987819 */ /* 0x000fe20000011629 */
[-C--:B------:R-:W-:Y:S01]  /*7140*/  FFMA.FTZ R150, R150, R13.reuse, -R155 ;  /* 0x0000000d96967223 */ /* 0x080fe2000001089b */
[----:B------:R-:W-:Y:S02]  /*7150*/  HADD2.F32 R81, -RZ, R81.H1_H1 ;  /* 0x30000051ff517230 */ /* 0x000fe40000004100 */
[----:B------:R-:W-:Y:S01]  /*7160*/  FFMA.FTZ R148, R148, R13, R149 ;  /* 0x0000000d94947223 */ /* 0x000fe20000010095 */
[----:B------:R-:W-:Y:S02]  /*7170*/  HADD2.F32 R13, -RZ, R147.H1_H1 ;  /* 0x30000093ff0d7230 */ /* 0x000fe40000004100 */
[----:B------:R-:W-:-:S02]  /*7180*/  HADD2.F32 R152, -RZ, R152.H0_H0 ;  /* 0x20000098ff987230 */ /* 0x000fc40000004100 */
[----:B------:R-:W-:Y:S02]  /*7190*/  IMAD.MOV.U32 R147, RZ, RZ, R83 ;  /* 0x000000ffff937224 */ /* 0x000fe400078e0053 */
[-C--:B------:R-:W-:Y:S01]  /*71a0*/  FMUL.FTZ R156, R13, R154.reuse ;  /* 0x0000009a0d9c7220 */ /* 0x080fe20000410000 */
[----:B------:R-:W-:Y:S01]  /*71b0*/  FMUL.FTZ R154, R81, R154 ;  /* 0x0000009a519a7220 */ /* 0x000fe20000410000 */
[----:B------:R-:W-:Y:S02]  /*71c0*/  HADD2.F32 R83, -RZ, R15.H0_H0 ;  /* 0x2000000fff537230 */ /* 0x000fe40000004100 */
[----:B------:R-:W-:Y:S02]  /*71d0*/  HADD2.F32 R149, -RZ, R147.H0_H0 ;  /* 0x20000093ff957230 */ /* 0x000fe40000004100 */
[-C--:B------:R-:W-:Y:S01]  /*71e0*/  FFMA.FTZ R13, R13, R152.reuse, R154 ;  /* 0x000000980d0d7223 */ /* 0x080fe2000001009a */
[--C-:B------:R-:W-:Y:S02]  /*71f0*/  HADD2.F32 R154, -RZ, R158.reuse.H1_H1 ;  /* 0x3000009eff9a7230 */ /* 0x100fe40000004100 */
[----:B------:R-:W-:Y:S01]  /*7200*/  FFMA.FTZ R81, R81, R152, -R156 ;  /* 0x0000009851517223 */ /* 0x000fe2000001089c */
[----:B------:R-:W-:-:S02]  /*7210*/  HADD2.F32 R152, -RZ, R158.H0_H0 ;  /* 0x2000009eff987230 */ /* 0x000fc40000004100 */
[----:B------:R-:W-:Y:S02]  /*7220*/  HADD2.F32 R147, -RZ, R147.H1_H1 ;  /* 0x30000093ff937230 */ /* 0x000fe40000004100 */
[-C--:B------:R-:W-:Y:S01]  /*7230*/  FMUL.FTZ R156, R149, R154.reuse ;  /* 0x0000009a959c7220 */ /* 0x080fe20000410000 */
[----:B------:R-:W-:Y:S01]  /*7240*/  FMUL.FTZ R154, R83, R154 ;  /* 0x0000009a539a7220 */ /* 0x000fe20000410000 */
[----:B------:R-:W-:Y:S01]  /*7250*/  HADD2.F32 R15, -RZ, R15.H1_H1 ;  /* 0x3000000fff0f7230 */ /* 0x000fe20000004100 */
[----:B------:R-:W-:Y:S01]  /*7260*/  F2FP.F16.F32.PACK_AB R81, R81, R150 ;  /* 0x000000965151723e */ /* 0x000fe200000000ff */
[-C--:B------:R-:W-:Y:S01]  /*7270*/  FFMA.FTZ R83, R83, R152.reuse, -R156 ;  /* 0x0000009853537223 */ /* 0x080fe2000001089c */
[----:B------:R-:W-:Y:S01]  /*7280*/  FFMA.FTZ R154, R149, R152, R154 ;  /* 0x00000098959a7223 */ /* 0x000fe2000001009a */
[----:B------:R-:W-:Y:S01]  /*7290*/  SHF.R.U32.HI R152, RZ, 0x10, R55 ;  /* 0x00000010ff987819 */ /* 0x000fe20000011637 */
[----:B------:R-:W-:Y:S01]  /*72a0*/  HADD2.F32 R160, -RZ, R160.H0_H0 ;  /* 0x200000a0ffa07230 */ /* 0x000fe20000004100 */
[----:B------:R-:W-:Y:S01]  /*72b0*/  SHF.R.U32.HI R156, RZ, 0x10, R43 ;  /* 0x00000010ff9c7819 */ /* 0x000fe2000001162b */
[----:B------:R-:W-:Y:S01]  /*72c0*/  HADD2.F32 R53, -RZ, R12.H0_H0 ;  /* 0x2000000cff357230 */ /* 0x000fe20000004100 */
[----:B------:R-:W-:Y:S01]  /*72d0*/  F2FP.F16.F32.PACK_AB R148, R13, R148 ;  /* 0x000000940d94723e */ /* 0x000fe200000000ff */
[----:B------:R-:W-:Y:S01]  /*72e0*/  HADD2.F32 R152, -RZ, R152.H0_H0 ;  /* 0x20000098ff987230 */ /* 0x000fe20000004100 */
[----:B------:R-:W-:Y:S01]  /*72f0*/  MOV R13, R81 ;  /* 0x00000051000d7202 */ /* 0x000fe20000000f00 */
[----:B------:R-:W-:-:S02]  /*7300*/  HADD2.F32 R156, -RZ, R156.H0_H0 ;  /* 0x2000009cff9c7230 */ /* 0x000fc40000004100 */
[----:B------:R-:W-:Y:S02]  /*7310*/  HADD2.F32 R52, -RZ, R52.H0_H0 ;  /* 0x20000034ff347230 */ /* 0x000fe40000004100 */
[-C--:B------:R-:W-:Y:S01]  /*7320*/  FMUL.FTZ R158, R147, R152.reuse ;  /* 0x00000098939e7220 */ /* 0x080fe20000410000 */
[C---:B------:R-:W-:Y:S01]  /*7330*/  FMUL.FTZ R152, R15.reuse, R152 ;  /* 0x000000980f987220 */ /* 0x040fe20000410000 */
[----:B------:R-:W-:Y:S02]  /*7340*/  HADD2.F32 R41, -RZ, R12.H1_H1 ;  /* 0x3000000cff297230 */ /* 0x000fe40000004100 */
[-C--:B------:R-:W-:Y:S01]  /*7350*/  FFMA.FTZ R158, R15, R156.reuse, -R158 ;  /* 0x0000009c0f9e7223 */ /* 0x080fe2000001089e */
[----:B------:R-:W-:Y:S02]  /*7360*/  HADD2.F32 R15, -RZ, R80.H0_H0 ;  /* 0x20000050ff0f7230 */ /* 0x000fe40000004100 */
[----:B------:R-:W-:Y:S01]  /*7370*/  FFMA.FTZ R147, R147, R156, R152 ;  /* 0x0000009c93937223 */ /* 0x000fe20000010098 */
[----:B------:R-:W-:-:S02]  /*7380*/  HADD2.F32 R152, -RZ, R170.H1_H1 ;  /* 0x300000aaff987230 */ /* 0x000fc40000004100 */
[----:B------:R-:W-:Y:S02]  /*7390*/  HADD2.F32 R40, -RZ, R40.H0_H0 ;  /* 0x20000028ff287230 */ /* 0x000fe40000004100 */
[-C--:B------:R-:W-:Y:S01]  /*73a0*/  FMUL.FTZ R156, R15, R160.reuse ;  /* 0x000000a00f9c7220 */ /* 0x080fe20000410000 */
[C---:B------:R-:W-:Y:S01]  /*73b0*/  FMUL.FTZ R160, R53.reuse, R160 ;  /* 0x000000a035a07220 */ /* 0x040fe20000410000 */
[----:B------:R-:W-:Y:S01]  /*73c0*/  HADD2.F32 R149, -RZ, R172.H0_H0 ;  /* 0x200000acff957230 */ /* 0x000fe20000004100 */
[----:B------:R-:W-:Y:S01]  /*73d0*/  F2FP.F16.F32.PACK_AB R83, R158, R83 ;  /* 0x000000539e53723e */ /* 0x000fe200000000ff */
[-C--:B------:R-:W-:Y:S01]  /*73e0*/  FFMA.FTZ R156, R53, R152.reuse, -R156 ;  /* 0x00000098359c7223 */ /* 0x080fe2000001089c */
[----:B------:R-:W-:Y:S01]  /*73f0*/  FFMA.FTZ R160, R15, R152, R160 ;  /* 0x000000980fa07223 */ /* 0x000fe200000100a0 */
[----:B------:R-:W-:Y:S01]  /*7400*/  HADD2.F32 R15, -RZ, R80.H1_H1 ;  /* 0x30000050ff0f7230 */ /* 0x000fe20000004100 */
[----:B------:R-:W-:Y:S01]  /*7410*/  F2FP.F16.F32.PACK_AB R147, R147, R154 ;  /* 0x0000009a9393723e */ /* 0x000fe200000000ff */
[----:B------:R-:W-:-:S02]  /*7420*/  HADD2.F32 R53, -RZ, R170.H0_H0 ;  /* 0x200000aaff357230 */ /* 0x000fc40000004100 */
[----:B------:R-:W-:Y:S02]  /*7430*/  HADD2.F32 R54, -RZ, R54.H0_H0 ;  /* 0x20000036ff367230 */ /* 0x000fe40000004100 */
[-C--:B------:R-:W-:Y:S01]  /*7440*/  FMUL.FTZ R12, R15, R52.reuse ;  /* 0x000000340f0c7220 */ /* 0x080fe20000410000 */
[C---:B------:R-:W-:Y:S01]  /*7450*/  FMUL.FTZ R52, R41.reuse, R52 ;  /* 0x0000003429347220 */ /* 0x040fe20000410000 */
[--C-:B------:R-:W-:Y:S02]  /*7460*/  HADD2.F32 R43, -RZ, R82.reuse.H1_H1 ;  /* 0x30000052ff2b7230 */ /* 0x100fe40000004100 */
[-C--:B------:R-:W-:Y:S01]  /*7470*/  FFMA.FTZ R41, R41, R40.reuse, -R12 ;  /* 0x0000002829297223 */ /* 0x080fe2000001080c */
[----:B------:R-:W-:Y:S01]  /*7480*/  FFMA.FTZ R15, R15, R40, R52 ;  /* 0x000000280f0f7223 */ /* 0x000fe20000010034 */
[----:B------:R-:W-:Y:S02]  /*7490*/  HADD2.F32 R12, -RZ, R82.H0_H0 ;  /* 0x20000052ff0c7230 */ /* 0x000fe40000004100 */
[----:B------:R-:W-:Y:S01]  /*74a0*/  HADD2.F32 R40, -RZ, R14.H0_H0 ;  /* 0x2000000eff287230 */ /* 0x000fe20000004100 */
[----:B------:R-:W-:Y:S01]  /*74b0*/  F2FP.F16.F32.PACK_AB R80, R41, R156 ;  /* 0x0000009c2950723e */ /* 0x000fe200000000ff */
[----:B------:R-:W-:-:S02]  /*74c0*/  HADD2.F32 R42, -RZ, R42.H0_H0 ;  /* 0x2000002aff2a7230 */ /* 0x000fc40000004100 */
[-C--:B------:R-:W-:Y:S01]  /*74d0*/  FMUL.FTZ R55, R12, R149.reuse ;  /* 0x000000950c377220 */ /* 0x080fe20000410000 */
[----:B------:R-:W-:Y:S01]  /*74e0*/  F2FP.F16.F32.PACK_AB R15, R15, R160 ;  /* 0x000000a00f0f723e */ /* 0x000fe200000000ff */
[C---:B------:R-:W-:Y:S01]  /*74f0*/  FMUL.FTZ R149, R40.reuse, R149 ;  /* 0x0000009528957220 */ /* 0x040fe20000410000 */
[----:B------:R-:W-:Y:S02]  /*7500*/  IMAD.MOV.U32 R81, RZ, RZ, R148 ;  /* 0x000000ffff517224 */ /* 0x000fe400078e0094 */
[-C--:B------:R-:W-:Y:S01]  /*7510*/  FFMA.FTZ R55, R40, R53.reuse, -R55 ;  /* 0x0000003528377223 */ /* 0x080fe20000010837 */
[----:B------:R-:W-:Y:S01]  /*7520*/  FFMA.FTZ R149, R12, R53, R149 ;  /* 0x000000350c957223 */ /* 0x000fe20000010095 */
[----:B------:R-:W-:Y:S02]  /*7530*/  HADD2.F32 R53, -RZ, R14.H1_H1 ;  /* 0x3000000eff357230 */ /* 0x000fe40000004100 */
[----:B------:R-:W-:-:S03]  /*7540*/  FMUL.FTZ R12, R43, R54 ;  /* 0x000000362b0c7220 */ /* 0x000fc60000410000 */
[C---:B------:R-:W-:Y:S01]  /*7550*/  FMUL.FTZ R54, R53.reuse, R54 ;  /* 0x0000003635367220 */ /* 0x040fe20000410000 */
[----:B------:R-:W-:-:S03]  /*7560*/  FFMA.FTZ R12, R53, R42, -R12 ;  /* 0x0000002a350c7223 */ /* 0x000fc6000001080c */
[----:B------:R-:W-:Y:S02]  /*7570*/  FFMA.FTZ R54, R43, R42, R54 ;  /* 0x0000002a2b367223 */ /* 0x000fe40000010036 */
[----:B------:R-:W-:Y:S01]  /*7580*/  F2FP.F16.F32.PACK_AB R14, R12, R55 ;  /* 0x000000370c0e723e */ /* 0x000fe200000000ff */
[----:B------:R-:W-:Y:S02]  /*7590*/  IMAD.MOV.U32 R12, RZ, RZ, R80 ;  /* 0x000000ffff0c7224 */ /* 0x000fe400078e0050 */
[----:B------:R-:W-:Y:S01]  /*75a0*/  IMAD.MOV.U32 R80, RZ, RZ, R15 ;  /* 0x000000ffff507224 */ /* 0x000fe200078e000f */
[----:B------:R-:W-:Y:S01]  /*75b0*/  F2FP.F16.F32.PACK_AB R82, R54, R149 ;  /* 0x000000953652723e */ /* 0x000fe200000000ff */
[----:B------:R-:W-:Y:S02]  /*75c0*/  IMAD.MOV.U32 R15, RZ, RZ, R83 ;  /* 0x000000ffff0f7224 */ /* 0x000fe400078e0053 */
[----:B------:R-:W-:-:S07]  /*75d0*/  IMAD.MOV.U32 R83, RZ, RZ, R147 ;  /* 0x000000ffff537224 */ /* 0x000fce00078e0093 */
.L_x_1657:
[----:B------:R-:W-:Y:S05]  /*75e0*/  BSYNC B3 ;  /* 0x0000000000037941 */ /* 0x000fea0003800000 */
.L_x_1656:
[----:B------:R-:W-:Y:S01]  /*75f0*/  ISETP.GE.AND P3, PT, R11, R130, PT ;  /* 0x000000820b00720c */ /* 0x000fe20003f66270 */
[----:B--2---:R4:W-:-:S12]  /*7600*/  ST.E.128 desc[UR60][R120.64], R12 ;  /* 0x0000000c78007985 */ /* 0x0049d8000c101d3c */
[----:B------:R-:W-:-:S05]  /*7610*/  @!P3 IMAD.WIDE R40, R11, 0x2, R116 ;  /* 0x000000020b28b825 */ /* 0x000fca00078e0274 */
[----:B---3--:R4:W-:Y:S02]  /*7620*/  @!P3 ST.E.128 desc[UR60][R40.64], R80 ;  /* 0x000000502800b985 */ /* 0x0089e4000c101d3c */
.L_x_1655:
[----:B------:R-:W-:Y:S05]  /*7630*/  BSYNC B2 ;  /* 0x0000000000027941 */ /* 0x000fea0003800000 */
.L_x_1654:
[----:B------:R-:W-:Y:S01]  /*7640*/  ISETP.NE.AND P3, PT, R9, RZ, PT ;  /* 0x000000ff0900720c */ /* 0x000fe20003f65270 */
[----:B------:R-:W-:-:S12]  /*7650*/  BSSY B2, `(.L_x_1658) ;  /* 0x0000070000027945 */ /* 0x000fd80003800000 */
[----:B------:R-:W-:Y:S05]  /*7660*/  @!P3 BRA `(.L_x_1659) ;  /* 0x0000000400b8b947 */ /* 0x000fea0003800000 */
[----:B------:R-:W-:Y:S01]  /*7670*/  SEL R11, R122, R134, !P1 ;  /* 0x000000867a0b7207 */ /* 0x000fe20004800000 */
[----:B----4-:R-:W-:Y:S01]  /*7680*/  IMAD R15, R19, 0x4800, R135 ;  /* 0x00004800130f7824 */ /* 0x010fe200078e0287 */
        /* <DEDUP_REMOVED lines=13> */
[----:B------:R-:W-:-:S04]  /*7760*/  LOP3.LUT R13, R13, R228, RZ, 0x3c, !PT ;  /* 0x000000e40d0d7212 */ /* 0x000fc800078e3cff */
[----:B------:R-:W-:-:S05]  /*7770*/  IADD3 R12, R12, R13, RZ ;  /* 0x0000000d0c0c7210 */ /* 0x000fca0007ffe0ff */
[----:B------:R-:W-:Y:S02]  /*7780*/  IMAD R13, R19, 0x4800, R12 ;  /* 0x00004800130d7824 */ /* 0x000fe400078e020c */
[--C-:B------:R-:W-:Y:S02]  /*7790*/  IMAD R12, R15, 0x2, R18.reuse ;  /* 0x000000020f0c7824 */ /* 0x100fe400078e0212 */
[----:B------:R-:W-:-:S04]  /*77a0*/  IMAD R40, R13, 0x2, R18 ;  /* 0x000000020d287824 */ /* 0x000fc800078e0212 */
[----:B------:R-:W2:Y:S04]  /*77b0*/  LDS.128 R12, [R12+0x1e400] ;  /* 0x01e400000c0c7984 */ /* 0x000ea80000000c00 */
[----:B------:R-:W3:Y:S01]  /*77c0*/  LDS.128 R40, [R40+0x1e400] ;  /* 0x01e4000028287984 */ /* 0x000ee20000000c00 */
[----:B------:R-:W-:Y:S05]  /*77d0*/  @P3 BRA `(.L_x_1661) ;  /* 0x0000000400483947 */ /* 0x000fea0003800000 */
[--C-:B------:R-:W-:Y:S01]  /*77e0*/  SHF.R.U64 R36, R36, 0x10, R37.reuse ;  /* 0x0000001024247819 */ /* 0x100fe20000001225 */
[--C-:B---3--:R-:W-:Y:S01]  /*77f0*/  HADD2.F32 R80, -RZ, R41.reuse.H0_H0 ;  /* 0x20000029ff507230 */ /* 0x108fe20000004100 */
[----:B------:R-:W-:Y:S01]  /*7800*/  SHF.R.U32.HI R54, RZ, 0x10, R37 ;  /* 0x00000010ff367819 */ /* 0x000fe20000011625 */
[----:B------:R-:W-:Y:S01]  /*7810*/  HADD2.F32 R81, -RZ, R41.H1_H1 ;  /* 0x30000029ff517230 */ /* 0x000fe20000004100 */
[--C-:B------:R-:W-:Y:S01]  /*7820*/  SHF.R.U64 R37, R48, 0x10, R49.reuse ;  /* 0x0000001030257819 */ /* 0x100fe20000001231 */
[--C-:B--2---:R-:W-:Y:S01]  /*7830*/  HADD2.F32 R41, -RZ, R13.reuse.H0_H0 ;  /* 0x2000000dff297230 */ /* 0x104fe20000004100 */
[----:B------:R-:W-:Y:S01]  /*7840*/  SHF.R.U32.HI R48, RZ, 0x10, R49 ;  /* 0x00000010ff307819 */ /* 0x000fe20000011631 */
[----:B------:R-:W-:Y:S01]  /*7850*/  HADD2.F32 R13, -RZ, R13.H1_H1 ;  /* 0x3000000dff0d7230 */ /* 0x000fe20000004100 */
[--C-:B------:R-:W-:Y:S01]  /*7860*/  SHF.R.U64 R49, R50, 0x10, R51.reuse ;  /* 0x0000001032317819 */ /* 0x100fe20000001233 */
[----:B------:R-:W-:Y:S01]  /*7870*/  HADD2.F32 R82, -RZ, R54.H0_H0 ;  /* 0x20000036ff527230 */ /* 0x000fe20000004100 */
[----:B------:R-:W-:Y:S01]  /*7880*/  SHF.R.U32.HI R50, RZ, 0x10, R51 ;  /* 0x00000010ff327819 */ /* 0x000fe20000011633 */
[----:B------:R-:W-:Y:S01]  /*7890*/  IMAD.MOV.U32 R51, RZ, RZ, R42 ;  /* 0x000000ffff337224 */ /* 0x000fe200078e002a */
[--C-:B------:R-:W-:Y:S01]  /*78a0*/  SHF.R.U64 R38, R38, 0x10, R39.reuse ;  /* 0x0000001026267819 */ /* 0x100fe20000001227 */
[----:B------:R-:W-:Y:S01]  /*78b0*/  HADD2.F32 R42, -RZ, R171.H1_H1 ;  /* 0x300000abff2a7230 */ /* 0x000fe20000004100 */
[----:B------:R-:W-:Y:S01]  /*78c0*/  SHF.R.U32.HI R39, RZ, 0x10, R39 ;  /* 0x00000010ff277819 */ /* 0x000fe20000011627 */
[----:B------:R-:W-:-:S02]  /*78d0*/  HADD2.F32 R48, -RZ, R48.H0_H0 ;  /* 0x20000030ff307230 */ /* 0x000fc40000004100 */
[----:B------:R-:W-:Y:S02]  /*78e0*/  HADD2.F32 R55, -RZ, R169.H1_H1 ;  /* 0x300000a9ff377230 */ /* 0x000fe40000004100 */
[CC--:B------:R-:W-:Y:S01]  /*78f0*/  FMUL.FTZ R54, R80.reuse, R42.reuse ;  /* 0x0000002a50367220 */ /* 0x0c0fe20000410000 */
[----:B------:R-:W-:Y:S01]  /*7900*/  FMUL.FTZ R83, R41, R42 ;  /* 0x0000002a29537220 */ /* 0x000fe20000410000 */
[-C--:B------:R-:W-:Y:S01]  /*7910*/  FMUL.FTZ R42, R81, R48.reuse ;  /* 0x00000030512a7220 */ /* 0x080fe20000410000 */
[----:B------:R-:W-:Y:S01]  /*7920*/  FMUL.FTZ R48, R13, R48 ;  /* 0x000000300d307220 */ /* 0x000fe20000410000 */
[-C--:B------:R-:W-:Y:S01]  /*7930*/  FFMA.FTZ R54, R41, R55.reuse, -R54 ;  /* 0x0000003729367223 */ /* 0x080fe20000010836 */
[----:B------:R-:W-:Y:S01]  /*7940*/  FFMA.FTZ R83, R80, R55, R83 ;  /* 0x0000003750537223 */ /* 0x000fe20000010053 */
[--C-:B------:R-:W-:Y:S02]  /*7950*/  HADD2.F32 R55, -RZ, R43.reuse.H0_H0 ;  /* 0x2000002bff377230 */ /* 0x100fe40000004100 */
[----:B------:R-:W-:Y:S01]  /*7960*/  FFMA.FTZ R48, R81, R82, R48 ;  /* 0x0000005251307223 */ /* 0x000fe20000010030 */
[----:B------:R-:W-:-:S02]  /*7970*/  HADD2.F32 R80, -RZ, R43.H1_H1 ;  /* 0x3000002bff507230 */ /* 0x000fc40000004100 */
[----:B------:R-:W-:Y:S01]  /*7980*/  FFMA.FTZ R13, R13, R82, -R42 ;  /* 0x000000520d0d7223 */ /* 0x000fe2000001082a */
[----:B------:R-:W-:Y:S02]  /*7990*/  HADD2.F32 R81, -RZ, R50.H0_H0 ;  /* 0x20000032ff517230 */ /* 0x000fe40000004100 */
[----:B------:R-:W-:Y:S02]  /*79a0*/  HADD2.F32 R41, -RZ, R171.H0_H0 ;  /* 0x200000abff297230 */ /* 0x000fe40000004100 */
[--C-:B------:R-:W-:Y:S01]  /*79b0*/  HADD2.F32 R43, -RZ, R15.reuse.H0_H0 ;  /* 0x2000000fff2b7230 */ /* 0x100fe20000004100 */
[----:B------:R-:W-:Y:S01]  /*79c0*/  F2FP.F16.F32.PACK_AB R13, R13, R54 ;  /* 0x000000360d0d723e */ /* 0x000fe200000000ff */
[----:B------:R-:W-:Y:S02]  /*79d0*/  HADD2.F32 R50, -RZ, R15.H1_H1 ;  /* 0x3000000fff327230 */ /* 0x000fe40000004100 */
[----:B------:R-:W-:Y:S01]  /*79e0*/  FMUL.FTZ R15, R80, R81 ;  /* 0x00000051500f7220 */ /* 0x000fe20000410000 */
[----:B------:R-:W-:-:S02]  /*79f0*/  HADD2.F32 R42, -RZ, R169.H0_H0 ;  /* 0x200000a9ff2a7230 */ /* 0x000fc40000004100 */
[-C--:B------:R-:W-:Y:S01]  /*7a00*/  FMUL.FTZ R82, R55, R41.reuse ;  /* 0x0000002937527220 */ /* 0x080fe20000410000 */
[----:B------:R-:W-:Y:S02]  /*7a10*/  HADD2.F32 R39, -RZ, R39.H0_H0 ;  /* 0x20000027ff277230 */ /* 0x000fe40000004100 */
[C---:B------:R-:W-:Y:S01]  /*7a20*/  FMUL.FTZ R120, R43.reuse, R41 ;  /* 0x000000292b787220 */ /* 0x040fe20000410000 */
[C---:B------:R-:W-:Y:S01]  /*7a30*/  FMUL.FTZ R81, R50.reuse, R81 ;  /* 0x0000005132517220 */ /* 0x040fe20000410000 */
[-C--:B------:R-:W-:Y:S01]  /*7a40*/  FFMA.FTZ R82, R43, R42.reuse, -R82 ;  /* 0x0000002a2b527223 */ /* 0x080fe20000010852 */
[----:B------:R-:W-:Y:S02]  /*7a50*/  HADD2.F32 R37, -RZ, R37.H0_H0 ;  /* 0x20000025ff257230 */ /* 0x000fe40000004100 */
[----:B------:R-:W-:Y:S01]  /*7a60*/  FFMA.FTZ R120, R55, R42, R120 ;  /* 0x0000002a37787223 */ /* 0x000fe20000010078 */
[-C--:B------:R-:W-:Y:S01]  /*7a70*/  FFMA.FTZ R15, R50, R39.reuse, -R15 ;  /* 0x00000027320f7223 */ /* 0x080fe2000001080f */
[----:B------:R-:W-:Y:S01]  /*7a80*/  FFMA.FTZ R81, R80, R39, R81 ;  /* 0x0000002750517223 */ /* 0x000fe20000010051 */
[----:B------:R-:W-:-:S02]  /*7a90*/  HADD2.F32 R39, -RZ, R168.H1_H1 ;  /* 0x300000a8ff277230 */ /* 0x000fc40000004100 */
[----:B------:R-:W-:Y:S01]  /*7aa0*/  HADD2.F32 R50, -RZ, R40.H0_H0 ;  /* 0x20000028ff327230 */ /* 0x000fe20000004100 */
[----:B------:R-:W-:Y:S01]  /*7ab0*/  F2FP.F16.F32.PACK_AB R15, R15, R82 ;  /* 0x000000520f0f723e */ /* 0x000fe200000000ff */
[----:B------:R-:W-:Y:S01]  /*7ac0*/  HADD2.F32 R42, -RZ, R12.H0_H0 ;  /* 0x2000000cff2a7230 */ /* 0x000fe20000004100 */
[----:B------:R-:W-:Y:S01]  /*7ad0*/  F2FP.F16.F32.PACK_AB R81, R81, R120 ;  /* 0x000000785151723e */ /* 0x000fe200000000ff */
[----:B------:R-:W-:Y:S02]  /*7ae0*/  HADD2.F32 R40, -RZ, R40.H1_H1 ;  /* 0x30000028ff287230 */ /* 0x000fe40000004100 */
[-C--:B------:R-:W-:Y:S01]  /*7af0*/  FMUL.FTZ R43, R50, R39.reuse ;  /* 0x00000027322b7220 */ /* 0x080fe20000410000 */
[----:B------:R-:W-:Y:S02]  /*7b00*/  HADD2.F32 R12, -RZ, R12.H1_H1 ;  /* 0x3000000cff0c7230 */ /* 0x000fe40000004100 */
[----:B------:R-:W-:Y:S01]  /*7b10*/  FMUL.FTZ R121, R42, R39 ;  /* 0x000000272a797220 */ /* 0x000fe20000410000 */
[----:B------:R-:W-:-:S02]  /*7b20*/  HADD2.F32 R41, -RZ, R168.H0_H0 ;  /* 0x200000a8ff297230 */ /* 0x000fc40000004100 */
[-C--:B------:R-:W-:Y:S01]  /*7b30*/  FMUL.FTZ R39, R40, R37.reuse ;  /* 0x0000002528277220 */ /* 0x080fe20000410000 */
[----:B------:R-:W-:Y:S02]  /*7b40*/  HADD2.F32 R55, -RZ, R36.H0_H0 ;  /* 0x20000024ff377230 */ /* 0x000fe40000004100 */
[----:B------:R-:W-:Y:S01]  /*7b50*/  FMUL.FTZ R37, R12, R37 ;  /* 0x000000250c257220 */ /* 0x000fe20000410000 */
[----:B------:R-:W-:Y:S02]  /*7b60*/  HADD2.F32 R36, -RZ, R167.H0_H0 ;  /* 0x200000a7ff247230 */ /* 0x000fe40000004100 */
[-C--:B------:R-:W-:Y:S01]  /*7b70*/  FFMA.FTZ R43, R42, R41.reuse, -R43 ;  /* 0x000000292a2b7223 */ /* 0x080fe2000001082b */
[----:B------:R-:W-:Y:S01]  /*7b80*/  FFMA.FTZ R121, R50, R41, R121 ;  /* 0x0000002932797223 */ /* 0x000fe20000010079 */
[-C--:B------:R-:W-:Y:S01]  /*7b90*/  FFMA.FTZ R12, R12, R55.reuse, -R39 ;  /* 0x000000370c0c7223 */ /* 0x080fe20000010827 */
[----:B------:R-:W-:Y:S02]  /*7ba0*/  HADD2.F32 R49, -RZ, R49.H0_H0 ;  /* 0x20000031ff317230 */ /* 0x000fe40000004100 */
[----:B------:R-:W-:Y:S01]  /*7bb0*/  FFMA.FTZ R40, R40, R55, R37 ;  /* 0x0000003728287223 */ /* 0x000fe20000010025 */
[----:B------:R-:W-:-:S02]  /*7bc0*/  HADD2.F32 R41, -RZ, R51.H0_H0 ;  /* 0x20000033ff297230 */ /* 0x000fc40000004100 */
[--C-:B------:R-:W-:Y:S01]  /*7bd0*/  HADD2.F32 R39, -RZ, R14.reuse.H0_H0 ;  /* 0x2000000eff277230 */ /* 0x100fe20000004100 */
[----:B------:R-:W-:Y:S01]  /*7be0*/  F2FP.F16.F32.PACK_AB R12, R12, R43 ;  /* 0x0000002b0c0c723e */ /* 0x000fe200000000ff */
[----:B------:R-:W-:Y:S01]  /*7bf0*/  HADD2.F32 R42, -RZ, R51.H1_H1 ;  /* 0x30000033ff2a7230 */ /* 0x000fe20000004100 */
[----:B------:R-:W-:Y:S01]  /*7c00*/  F2FP.F16.F32.PACK_AB R40, R40, R121 ;  /* 0x000000792828723e */ /* 0x000fe200000000ff */
[----:B------:R-:W-:Y:S02]  /*7c10*/  HADD2.F32 R14, -RZ, R14.H1_H1 ;  /* 0x3000000eff0e7230 */ /* 0x000fe40000004100 */
[----:B------:R-:W-:Y:S02]  /*7c20*/  HADD2.F32 R51, -RZ, R38.H0_H0 ;  /* 0x20000026ff337230 */ /* 0x000fe40000004100 */
[-C--:B------:R-:W-:Y:S01]  /*7c30*/  FMUL.FTZ R38, R41, R36.reuse ;  /* 0x0000002429267220 */ /* 0x080fe20000410000 */
[----:B------:R-:W-:Y:S02]  /*7c40*/  HADD2.F32 R37, -RZ, R167.H1_H1 ;  /* 0x300000a7ff257230 */ /* 0x000fe40000004100 */
[-C--:B------:R-:W-:Y:S01]  /*7c50*/  FMUL.FTZ R55, R42, R49.reuse ;  /* 0x000000312a377220 */ /* 0x080fe20000410000 */
[----:B------:R-:W-:Y:S01]  /*7c60*/  FMUL.FTZ R36, R39, R36 ;  /* 0x0000002427247220 */ /* 0x000fe20000410000 */
[----:B------:R-:W-:Y:S01]  /*7c70*/  FMUL.FTZ R49, R14, R49 ;  /* 0x000000310e317220 */ /* 0x000fe20000410000 */
[----:B------:R-:W-:-:S02]  /*7c80*/  IMAD.MOV.U32 R43, RZ, RZ, R81 ;  /* 0x000000ffff2b7224 */ /* 0x000fc400078e0051 */
[-C--:B------:R-:W-:Y:S01]  /*7c90*/  FFMA.FTZ R38, R39, R37.reuse, -R38 ;  /* 0x0000002527267223 */ /* 0x080fe20000010826 */
[----:B------:R-:W-:Y:S01]  /*7ca0*/  FFMA.FTZ R36, R41, R37, R36 ;  /* 0x0000002529247223 */ /* 0x000fe20000010024 */
[-C--:B------:R-:W-:Y:S01]  /*7cb0*/  FFMA.FTZ R55, R14, R51.reuse, -R55 ;  /* 0x000000330e377223 */ /* 0x080fe20000010837 */
[----:B------:R-:W-:Y:S01]  /*7cc0*/  FFMA.FTZ R49, R42, R51, R49 ;  /* 0x000000332a317223 */ /* 0x000fe20000010031 */
[----:B------:R-:W-:-:S03]  /*7cd0*/  F2FP.F16.F32.PACK_AB R41, R48, R83 ;  /* 0x000000533029723e */ /* 0x000fc600000000ff */
[----:B------:R-:W-:Y:S02]  /*7ce0*/  F2FP.F16.F32.PACK_AB R14, R55, R38 ;  /* 0x00000026370e723e */ /* 0x000fe400000000ff */
[----:B------:R-:W-:-:S07]  /*7cf0*/  F2FP.F16.F32.PACK_AB R42, R49, R36 ;  /* 0x00000024312a723e */ /* 0x000fce00000000ff */
.L_x_1661:
[----:B------:R-:W-:Y:S05]  /*7d00*/  BSYNC B3 ;  /* 0x0000000000037941 */ /* 0x000fea0003800000 */
.L_x_1660:
[----:B------:R-:W-:Y:S01]  /*7d10*/  ISETP.GE.AND P3, PT, R11, R130, PT ;  /* 0x000000820b00720c */ /* 0x000fe20003f66270 */
[----:B--2---:R2:W-:-:S12]  /*7d20*/  ST.E.128 desc[UR60][R52.64], R12 ;  /* 0x0000000c34007985 */ /* 0x0045d8000c101d3c */
[----:B------:R-:W-:-:S05]  /*7d30*/  @!P3 IMAD.WIDE R36, R11, 0x2, R116 ;  /* 0x000000020b24b825 */ /* 0x000fca00078e0274 */
[----:B---3--:R2:W-:Y:S02]  /*7d40*/  @!P3 ST.E.128 desc[UR60][R36.64], R40 ;  /* 0x000000282400b985 */ /* 0x0085e4000c101d3c */
.L_x_1659:
[----:B------:R-:W-:Y:S05]  /*7d50*/  BSYNC B2 ;  /* 0x0000000000027941 */ /* 0x000fea0003800000 */
.L_x_1658:
[----:B------:R-:W-:-:S13]  /*7d60*/  ISETP.NE.AND P3, PT, R10, RZ, PT ;  /* 0x000000ff0a00720c */ /* 0x000fda0003f65270 */
[----:B------:R-:W-:Y:S05]  /*7d70*/  @!P3 BRA `(.L_x_1653) ;  /* 0x0000000400b8b947 */ /* 0x000fea0003800000 */
[----:B------:R-:W-:Y:S01]  /*7d80*/  LOP3.LUT P5, RZ, R22, 0x1, RZ, 0xc0, !PT ;  /* 0x0000000116ff7812 */ /* 0x000fe200078ac0ff */
[----:B------:R-:W-:Y:S01]  /*7d90*/  BSSY B2, `(.L_x_1662) ;  /* 0x0000068000027945 */ /* 0x000fe20003800000 */
[C---:B--234-:R-:W-:Y:S02]  /*7da0*/  LEA R40, P3, R7.reuse, R116, 0x1 ;  /* 0x0000007407287211 */ /* 0x05cfe400078608ff */
[----:B------:R-:W-:Y:S02]  /*7db0*/  SEL R11, R122, R134, !P5 ;  /* 0x000000867a0b7207 */ /* 0x000fe40006800000 */
[----:B------:R-:W-:Y:S02]  /*7dc0*/  LEA.HI.X R41, R7, R117, R107, 0x1, P3 ;  /* 0x0000007507297211 */ /* 0x000fe400018f0c6b */
[----:B------:R-:W-:Y:S02]  /*7dd0*/  SHF.R.S32.HI R12, RZ, 0x1f, R11 ;  /* 0x0000001fff0c7819 */ /* 0x000fe4000001140b */
[----:B------:R-:W-:-:S02]  /*7de0*/  ISETP.GE.AND P3, PT, R195, R119, PT ;  /* 0x00000077c300720c */ /* 0x000fc40003f66270 */
        /* <DEDUP_REMOVED lines=9> */
[----:B------:R-:W-:Y:S01]  /*7e80*/  IADD3 R12, R12, R13, RZ ;  /* 0x0000000d0c0c7210 */ /* 0x000fe20007ffe0ff */
[----:B------:R-:W-:-:S04]  /*7e90*/  IMAD R13, R19, 0x4800, R132 ;  /* 0x00004800130d7824 */ /* 0x000fc800078e0284 */
[----:B------:R-:W-:Y:S02]  /*7ea0*/  IMAD R15, R19, 0x4800, R12 ;  /* 0x00004800130f7824 */ /* 0x000fe400078e020c */
[--C-:B------:R-:W-:Y:S02]  /*7eb0*/  IMAD R13, R13, 0x2, R18.reuse ;  /* 0x000000020d0d7824 */ /* 0x100fe400078e0212 */
[----:B------:R-:W-:-:S04]  /*7ec0*/  IMAD R36, R15, 0x2, R18 ;  /* 0x000000020f247824 */ /* 0x000fc800078e0212 */
[----:B------:R-:W2:Y:S04]  /*7ed0*/  LDS.128 R12, [R13+0x1e400] ;  /* 0x01e400000d0c7984 */ /* 0x000ea80000000c00 */
[----:B------:R-:W3:Y:S01]  /*7ee0*/  LDS.128 R36, [R36+0x1e400] ;  /* 0x01e4000024247984 */ /* 0x000ee20000000c00 */
[----:B------:R-:W-:Y:S05]  /*7ef0*/  @P3 BRA `(.L_x_1663) ;  /* 0x0000000400443947 */ /* 0x000fea0003800000 */
[--C-:B------:R-:W-:Y:S01]  /*7f00*/  SHF.R.U64 R32, R32, 0x10, R33.reuse ;  /* 0x0000001020207819 */ /* 0x100fe20000001221 */
[----:B------:R-:W-:Y:S01]  /*7f10*/  HADD2.F32 R51, -RZ, R166.H1_H1 ;  /* 0x300000a6ff337230 */ /* 0x000fe20000004100 */
[----:B------:R-:W-:Y:S01]  /*7f20*/  SHF.R.U32.HI R42, RZ, 0x10, R33 ;  /* 0x00000010ff2a7819 */ /* 0x000fe20000011621 */
[----:B---3--:R-:W-:Y:S01]  /*7f30*/  HADD2.F32 R48, -RZ, R37.H0_H0 ;  /* 0x20000025ff307230 */ /* 0x008fe20000004100 */
[--C-:B------:R-:W-:Y:S01]  /*7f40*/  SHF.R.U64 R33, R44, 0x10, R45.reuse ;  /* 0x000000102c217819 */ /* 0x100fe2000000122d */
[----:B--2---:R-:W-:Y:S01]  /*7f50*/  HADD2.F32 R50, -RZ, R13.H0_H0 ;  /* 0x2000000dff327230 */ /* 0x004fe20000004100 */
[----:B------:R-:W-:Y:S01]  /*7f60*/  SHF.R.U32.HI R44, RZ, 0x10, R45 ;  /* 0x00000010ff2c7819 */ /* 0x000fe2000001162d */
[----:B------:R-:W-:Y:S01]  /*7f70*/  HADD2.F32 R45, -RZ, R37.H1_H1 ;  /* 0x30000025ff2d7230 */ /* 0x000fe20000004100 */
[--C-:B------:R-:W-:Y:S01]  /*7f80*/  SHF.R.U64 R43, R46, 0x10, R47.reuse ;  /* 0x000000102e2b7819 */ /* 0x100fe2000000122f */
[----:B------:R-:W-:Y:S01]  /*7f90*/  HADD2.F32 R49, -RZ, R13.H1_H1 ;  /* 0x3000000dff317230 */ /* 0x000fe20000004100 */
[----:B------:R-:W-:Y:S01]  /*7fa0*/  SHF.R.U32.HI R46, RZ, 0x10, R47 ;  /* 0x00000010ff2e7819 */ /* 0x000fe2000001162f */
[----:B------:R-:W-:-:S02]  /*7fb0*/  HADD2.F32 R52, -RZ, R44.H0_H0 ;  /* 0x2000002cff347230 */ /* 0x000fc40000004100 */
[-C--:B------:R-:W-:Y:S01]  /*7fc0*/  FMUL.FTZ R13, R48, R51.reuse ;  /* 0x00000033300d7220 */ /* 0x080fe20000410000 */
[----:B------:R-:W-:Y:S02]  /*7fd0*/  HADD2.F32 R47, -RZ, R163.H0_H0 ;  /* 0x200000a3ff2f7230 */ /* 0x000fe40000004100 */
[----:B------:R-:W-:Y:S01]  /*7fe0*/  FMUL.FTZ R37, R50, R51 ;  /* 0x0000003332257220 */ /* 0x000fe20000410000 */
[----:B------:R-:W-:Y:S02]  /*7ff0*/  HADD2.F32 R44, -RZ, R42.H0_H0 ;  /* 0x2000002aff2c7230 */ /* 0x000fe40000004100 */
[-C--:B------:R-:W-:Y:S01]  /*8000*/  FMUL.FTZ R42, R45, R52.reuse ;  /* 0x000000342d2a7220 */ /* 0x080fe20000410000 */
[--C-:B------:R-:W-:Y:S01]  /*8010*/  SHF.R.U64 R34, R34, 0x10, R35.reuse ;  /* 0x0000001022227819 */ /* 0x100fe20000001223 */
[C---:B------:R-:W-:Y:S01]  /*8020*/  FMUL.FTZ R52, R49.reuse, R52 ;  /* 0x0000003431347220 */ /* 0x040fe20000410000 */
[----:B------:R-:W-:Y:S01]  /*8030*/  SHF.R.U32.HI R35, RZ, 0x10, R35 ;  /* 0x00000010ff237819 */ /* 0x000fe20000011623 */
[-C--:B------:R-:W-:Y:S01]  /*8040*/  FFMA.FTZ R13, R50, R47.reuse, -R13 ;  /* 0x0000002f320d7223 */ /* 0x080fe2000001080d */
[----:B------:R-:W-:Y:S01]  /*8050*/  FFMA.FTZ R37, R48, R47, R37 ;  /* 0x0000002f30257223 */ /* 0x000fe20000010025 */
[----:B------:R-:W-:Y:S01]  /*8060*/  FFMA.FTZ R42, R49, R44, -R42 ;  /* 0x0000002c312a7223 */ /* 0x000fe2000001082a */
[----:B------:R-:W-:-:S02]  /*8070*/  HADD2.F32 R49, -RZ, R165.H1_H1 ;  /* 0x300000a5ff317230 */ /* 0x000fc40000004100 */
[----:B------:R-:W-:Y:S01]  /*8080*/  FFMA.FTZ R44, R45, R44, R52 ;  /* 0x0000002c2d2c7223 */ /* 0x000fe20000010034 */
[----:B------:R-:W-:Y:S02]  /*8090*/  HADD2.F32 R48, -RZ, R39.H0_H0 ;  /* 0x20000027ff307230 */ /* 0x000fe40000004100 */
[----:B------:R-:W-:Y:S01]  /*80a0*/  HADD2.F32 R50, -RZ, R15.H0_H0 ;  /* 0x2000000fff327230 */ /* 0x000fe20000004100 */
[----:B------:R-:W-:Y:S01]  /*80b0*/  F2FP.F16.F32.PACK_AB R13, R42, R13 ;  /* 0x0000000d2a0d723e */ /* 0x000fe200000000ff */
[----:B------:R-:W-:Y:S01]  /*80c0*/  HADD2.F32 R39, -RZ, R39.H1_H1 ;  /* 0x30000027ff277230 */ /* 0x000fe20000004100 */
[----:B------:R-:W-:Y:S01]  /*80d0*/  F2FP.F16.F32.PACK_AB R37, R44, R37 ;  /* 0x000000252c25723e */ /* 0x000fe200000000ff */
[----:B------:R-:W-:Y:S02]  /*80e0*/  HADD2.F32 R51, -RZ, R46.H0_H0 ;  /* 0x2000002eff337230 */ /* 0x000fe40000004100 */
[----:B------:R-:W-:Y:S02]  /*80f0*/  HADD2.F32 R46, -RZ, R15.H1_H1 ;  /* 0x3000000fff2e7230 */ /* 0x000fe40000004100 */
[----:B------:R-:W-:Y:S01]  /*8100*/  FMUL.FTZ R15, R48, R49 ;  /* 0x00000031300f7220 */ /* 0x000fe20000410000 */
[----:B------:R-:W-:-:S02]  /*8110*/  HADD2.F32 R47, -RZ, R35.H0_H0 ;  /* 0x20000023ff2f7230 */ /* 0x000fc40000004100 */
[----:B------:R-:W-:Y:S01]  /*8120*/  FMUL.FTZ R35, R50, R49 ;  /* 0x0000003132237220 */ /* 0x000fe20000410000 */
[----:B------:R-:W-:Y:S02]  /*8130*/  HADD2.F32 R45, -RZ, R164.H0_H0 ;  /* 0x200000a4ff2d7230 */ /* 0x000fe40000004100 */
[CC--:B------:R-:W-:Y:S01]  /*8140*/  FMUL.FTZ R49, R39.reuse, R51.reuse ;  /* 0x0000003327317220 */ /* 0x0c0fe20000410000 */
[----:B------:R-:W-:Y:S01]  /*8150*/  FMUL.FTZ R52, R46, R51 ;  /* 0x000000332e347220 */ /* 0x000fe20000410000 */
[----:B------:R-:W-:Y:S02]  /*8160*/  HADD2.F32 R166, -RZ, R166.H0_H0 ;  /* 0x200000a6ffa67230 */ /* 0x000fe40000004100 */
[----:B------:R-:W-:Y:S01]  /*8170*/  FFMA.FTZ R35, R48, R45, R35 ;  /* 0x0000002d30237223 */ /* 0x000fe20000010023 */
[----:B------:R-:W-:Y:S01]  /*8180*/  FFMA.FTZ R46, R46, R47, -R49 ;  /* 0x0000002f2e2e7223 */ /* 0x000fe20000010831 */
[----:B------:R-:W-:Y:S01]  /*8190*/  FFMA.FTZ R15, R50, R45, -R15 ;  /* 0x0000002d320f7223 */ /* 0x000fe2000001080f */
[----:B------:R-:W-:Y:S01]  /*81a0*/  FFMA.FTZ R48, R39, R47, R52 ;  /* 0x0000002f27307223 */ /* 0x000fe20000010034 */
[----:B------:R-:W-:-:S02]  /*81b0*/  HADD2.F32 R49, -RZ, R33.H0_H0 ;  /* 0x20000021ff317230 */ /* 0x000fc40000004100 */
[----:B------:R-:W-:Y:S01]  /*81c0*/  HADD2.F32 R39, -RZ, R36.H0_H0 ;  /* 0x20000024ff277230 */ /* 0x000fe20000004100 */
[----:B------:R-:W-:Y:S01]  /*81d0*/  F2FP.F16.F32.PACK_AB R15, R46, R15 ;  /* 0x0000000f2e0f723e */ /* 0x000fe200000000ff */
[----:B------:R-:W-:Y:S01]  /*81e0*/  HADD2.F32 R33, -RZ, R12.H0_H0 ;  /* 0x2000000cff217230 */ /* 0x000fe20000004100 */
[----:B------:R-:W-:Y:S01]  /*81f0*/  F2FP.F16.F32.PACK_AB R35, R48, R35 ;  /* 0x000000233023723e */ /* 0x000fe200000000ff */
[----:B------:R-:W-:Y:S02]  /*8200*/  HADD2.F32 R45, -RZ, R36.H1_H1 ;  /* 0x30000024ff2d7230 */ /* 0x000fe40000004100 */
[----:B------:R-:W-:Y:S02]  /*8210*/  HADD2.F32 R36, -RZ, R12.H1_H1 ;  /* 0x3000000cff247230 */ /* 0x000fe40000004100 */
[----:B------:R-:W-:Y:S01]  /*8220*/  FMUL.FTZ R12, R39, R166 ;  /* 0x000000a6270c7220 */ /* 0x000fe20000410000 */
[----:B------:R-:W-:Y:S02]  /*8230*/  HADD2.F32 R50, -RZ, R163.H1_H1 ;  /* 0x300000a3ff327230 */ /* 0x000fe40000004100 */
[----:B------:R-:W-:Y:S01]  /*8240*/  FMUL.FTZ R51, R45, R49 ;  /* 0x000000312d337220 */ /* 0x000fe20000410000 */
[----:B------:R-:W-:-:S02]  /*8250*/  HADD2.F32 R47, -RZ, R32.H0_H0 ;  /* 0x20000020ff2f7230 */ /* 0x000fc40000004100 */
[C---:B------:R-:W-:Y:S01]  /*8260*/  FMUL.FTZ R32, R33.reuse, R166 ;  /* 0x000000a621207220 */ /* 0x040fe20000410000 */
[C---:B------:R-:W-:Y:S01]  /*8270*/  FMUL.FTZ R52, R36.reuse, R49 ;  /* 0x0000003124347220 */ /* 0x040fe20000410000 */
[-C--:B------:R-:W-:Y:S01]  /*8280*/  FFMA.FTZ R12, R33, R50.reuse, -R12 ;  /* 0x00000032210c7223 */ /* 0x080fe2000001080c */
[----:B------:R-:W-:Y:S02]  /*8290*/  HADD2.F32 R165, -RZ, R165.H0_H0 ;  /* 0x200000a5ffa57230 */ /* 0x000fe40000004100 */
[----:B------:R-:W-:Y:S01]  /*82a0*/  FFMA.FTZ R32, R39, R50, R32 ;  /* 0x0000003227207223 */ /* 0x000fe20000010020 */
[-C--:B------:R-:W-:Y:S01]  /*82b0*/  FFMA.FTZ R33, R36, R47.reuse, -R51 ;  /* 0x0000002f24217223 */ /* 0x080fe20000010833 */
[----:B------:R-:W-:Y:S01]  /*82c0*/  FFMA.FTZ R39, R45, R47, R52 ;  /* 0x0000002f2d277223 */ /* 0x000fe20000010034 */
[----:B------:R-:W-:Y:S02]  /*82d0*/  HADD2.F32 R47, -RZ, R43.H0_H0 ;  /* 0x2000002bff2f7230 */ /* 0x000fe40000004100 */
[----:B------:R-:W-:Y:S01]  /*82e0*/  HADD2.F32 R43, -RZ, R38.H0_H0 ;  /* 0x20000026ff2b7230 */ /* 0x000fe20000004100 */
[----:B------:R-:W-:Y:S01]  /*82f0*/  F2FP.F16.F32.PACK_AB R12, R33, R12 ;  /* 0x0000000c210c723e */ /* 0x000fe200000000ff */
[----:B------:R-:W-:-:S02]  /*8300*/  HADD2.F32 R36, -RZ, R14.H0_H0 ;  /* 0x2000000eff247230 */ /* 0x000fc40000004100 */
[----:B------:R-:W-:Y:S02]  /*8310*/  HADD2.F32 R38, -RZ, R38.H1_H1 ;  /* 0x30000026ff267230 */ /* 0x000fe40000004100 */
[----:B------:R-:W-:Y:S01]  /*8320*/  FMUL.FTZ R49, R43, R165 ;  /* 0x000000a52b317220 */ /* 0x000fe20000410000 */
[----:B------:R-:W-:Y:S02]  /*8330*/  HADD2.F32 R14, -RZ, R14.H1_H1 ;  /* 0x3000000eff0e7230 */ /* 0x000fe40000004100 */
[----:B------:R-:W-:Y:S02]  /*8340*/  HADD2.F32 R164, -RZ, R164.H1_H1 ;  /* 0x300000a4ffa47230 */ /* 0x000fe40000004100 */
[----:B------:R-:W-:Y:S01]  /*8350*/  FMUL.FTZ R51, R38, R47 ;  /* 0x0000002f26337220 */ /* 0x000fe20000410000 */
[----:B------:R-:W-:Y:S02]  /*8360*/  HADD2.F32 R45, -RZ, R34.H0_H0 ;  /* 0x20000022ff2d7230 */ /* 0x000fe40000004100 */
[----:B------:R-:W-:Y:S01]  /*8370*/  FMUL.FTZ R34, R36, R165 ;  /* 0x000000a524227220 */ /* 0x000fe20000410000 */
[----:B------:R-:W-:Y:S01]  /*8380*/  FMUL.FTZ R47, R14, R47 ;  /* 0x0000002f0e2f7220 */ /* 0x000fe20000410000 */
[----:B------:R-:W-:Y:S01]  /*8390*/  FFMA.FTZ R49, R36, R164, -R49 ;  /* 0x000000a424317223 */ /* 0x000fe20000010831 */
[----:B------:R-:W-:Y:S01]  /*83a0*/  F2FP.F16.F32.PACK_AB R36, R39, R32 ;  /* 0x000000202724723e */ /* 0x000fe200000000ff */
[----:B------:R-:W-:Y:S01]  /*83b0*/  FFMA.FTZ R34, R43, R164, R34 ;  /* 0x000000a42b227223 */ /* 0x000fe20000010022 */
[-C--:B------:R-:W-:Y:S01]  /*83c0*/  FFMA.FTZ R14, R14, R45.reuse, -R51 ;  /* 0x0000002d0e0e7223 */ /* 0x080fe20000010833 */
[----:B------:R-:W-:Y:S01]  /*83d0*/  FFMA.FTZ R47, R38, R45, R47 ;  /* 0x0000002d262f7223 */ /* 0x000fe2000001002f */
[----:B------:R-:W-:-:S03]  /*83e0*/  IMAD.MOV.U32 R39, RZ, RZ, R35 ;  /* 0x000000ffff277224 */ /* 0x000fc600078e0023 */
[----:B------:R-:W-:Y:S02]  /*83f0*/  F2FP.F16.F32.PACK_AB R14, R14, R49 ;  /* 0x000000310e0e723e */ /* 0x000fe400000000ff */
[----:B------:R-:W-:-:S07]  /*8400*/  F2FP.F16.F32.PACK_AB R38, R47, R34 ;  /* 0x000000222f26723e */ /* 0x000fce00000000ff */
.L_x_1663:
[----:B------:R-:W-:Y:S05]  /*8410*/  BSYNC B2 ;  /* 0x0000000000027941 */ /* 0x000fea0003800000 */
.L_x_1662:
[----:B------:R-:W-:Y:S01]  /*8420*/  ISETP.GE.AND P3, PT, R11, R130, PT ;  /* 0x000000820b00720c */ /* 0x000fe20003f66270 */
[----:B--2---:R2:W-:-:S12]  /*8430*/  ST.E.128 desc[UR60][R40.64], R12 ;  /* 0x0000000c28007985 */ /* 0x0045d8000c101d3c */
[----:B------:R-:W-:-:S05]  /*8440*/  @!P3 IMAD.WIDE R116, R11, 0x2, R116 ;  /* 0x000000020b74b825 */ /* 0x000fca00078e0274 */
[----:B---3--:R2:W-:Y:S02]  /*8450*/  @!P3 ST.E.128 desc[UR60][R116.64], R36 ;  /* 0x000000247400b985 */ /* 0x0085e4000c101d3c */
.L_x_1653:
[----:B------:R-:W-:Y:S05]  /*8460*/  BSYNC B1 ;  /* 0x0000000000017941 */ /* 0x000fea0003800000 */
.L_x_1652:
[----:B------:R-:W-:-:S03]  /*8470*/  UMOV UR4, 0xffffffff ;  /* 0xffffffff00047882 */ /* 0x000fc60000000000 */
[----:B------:R-:W-:Y:S05]  /*8480*/  BRA.DIV UR4, `(.L_x_1664) ;  /* 0x0000021604e87947 */ /* 0x000fea000b800000 */
[----:B--2---:R2:W0:Y:S04]  /*8490*/  SHFL.IDX PT, R37, R115, 0x1, 0x1c1f ;  /* 0x003c1f0073257f89 */ /* 0x00442800000e0000 */
[----:B------:R2:W0:Y:S02]  /*84a0*/  SHFL.IDX PT, R36, R118, 0x1, 0x1c1f ;  /* 0x003c1f0076247f89 */ /* 0x00042400000e0000 */
.L_x_2026:
[----:B------:R-:W-:Y:S05]  /*84b0*/  @P4 BRA `(.L_x_1621) ;  /* 0x0000001c00884947 */ /* 0x000fea0003800000 */
[----:B------:R-:W-:Y:S01]  /*84c0*/  ISETP.NE.AND P3, PT, R8, RZ, PT ;  /* 0x000000ff0800720c */ /* 0x000fe20003f65270 */
[----:B------:R-:W-:-:S12]  /*84d0*/  BSSY B1, `(.L_x_1665) ;  /* 0x0000075000017945 */ /* 0x000fd80003800000 */
[----:B------:R-:W-:Y:S05]  /*84e0*/  @!P3 BRA `(.L_x_1666) ;  /* 0x0000000400ccb947 */ /* 0x000fea0003800000 */
[----:B----4-:R-:W4:Y:S01]  /*84f0*/  LDL R14, [R1+0x34] ;  /* 0x00003400010e7983 */ /* 0x010f220000100800 */
[----:B------:R-:W-:Y:S01]  /*8500*/  SEL R11, R122, R134, !P0 ;  /* 0x000000867a0b7207 */ /* 0x000fe20004000000 */
[----:B------:R-:W-:Y:S01]  /*8510*/  BSSY B2, `(.L_x_1667) ;  /* 0x000006e000027945 */ /* 0x000fe20003800000 */
[----:B------:R-:W-:Y:S02]  /*8520*/  SHF.R.U32.HI R13, RZ, 0x3, R225 ;  /* 0x00000003ff0d7819 */ /* 0x000fe400000116e1 */
[----:B------:R-:W-:Y:S02]  /*8530*/  SHF.R.S32.HI R12, RZ, 0x1f, R11 ;  /* 0x0000001fff0c7819 */ /* 0x000fe4000001140b */
[----:B0-----:R-:W-:Y:S02]  /*8540*/  LEA R38, P3, R5, R36, 0x1 ;  /* 0x0000002405267211 */ /* 0x001fe400078608ff */
        /* <DEDUP_REMOVED lines=9> */
[----:B------:R-:W-:-:S04]  /*85e0*/  LOP3.LUT R11, R225, 0x38, R41, 0xf8, !PT ;  /* 0x00000038e10b7812 */ /* 0x000fc800078ef829 */
[----:B------:R-:W-:-:S05]  /*85f0*/  LOP3.LUT R11, R11, R13, RZ, 0x3c, !PT ;  /* 0x0000000d0b0b7212 */ /* 0x000fca00078e3cff */
[----:B------:R-:W-:-:S04]  /*8600*/  @!P3 IMAD.WIDE R40, R41, 0x2, R36 ;  /* 0x000000022928b825 */ /* 0x000fc800078e0224 */
[----:B----4-:R-:W-:-:S04]  /*8610*/  IMAD R12, R12, 0x1800, R14 ;  /* 0x000018000c0c7824 */ /* 0x010fc800078e020e */
[----:B------:R-:W-:Y:S02]  /*8620*/  IMAD.IADD R12, R12, 0x1, R11 ;  /* 0x000000010c0c7824 */ /* 0x000fe400078e020b */
[C---:B------:R-:W-:Y:S02]  /*8630*/  IMAD R11, R19.reuse, 0x4800, R133 ;  /* 0x00004800130b7824 */ /* 0x040fe400078e0285 */
[----:B------:R-:W-:-:S03]  /*8640*/  IMAD R13, R19, 0x4800, R12 ;  /* 0x00004800130d7824 */ /* 0x000fc600078e020c */
[----:B------:R-:W-:Y:S01]  /*8650*/  LEA R11, R11, R18, 0x1 ;  /* 0x000000120b0b7211 */ /* 0x000fe200078e08ff */
[----:B------:R-:W-:-:S04]  /*8660*/  IMAD R32, R13, 0x2, R18 ;  /* 0x000000020d207824 */ /* 0x000fc800078e0212 */
[----:B------:R0:W4:Y:S04]  /*8670*/  LDS.128 R12, [R11+0x1e400] ;  /* 0x01e400000b0c7984 */ /* 0x0001280000000c00 */
[----:B------:R-:W0:Y:S01]  /*8680*/  LDS.128 R32, [R32+0x1e400] ;  /* 0x01e4000020207984 */ /* 0x000e220000000c00 */
[----:B------:R-:W-:Y:S05]  /*8690*/  @P4 BRA `(.L_x_1668) ;  /* 0x0000000400544947 */ /* 0x000fea0003800000 */
[----:B0-----:R-:W-:Y:S01]  /*86a0*/  IMAD.MOV.U32 R45, RZ, RZ, R33 ;  /* 0x000000ffff2d7224 */ /* 0x001fe200078e0021 */
[----:B------:R-:W-:Y:S01]  /*86b0*/  SHF.R.U32.HI R51, RZ, 0x10, R77 ;  /* 0x00000010ff337819 */ /* 0x000fe2000001164d */
[----:B------:R-:W-:Y:S01]  /*86c0*/  IMAD.MOV.U32 R47, RZ, RZ, R35 ;  /* 0x000000ffff2f7224 */ /* 0x000fe200078e0023 */
[----:B------:R-:W-:Y:S01]  /*86d0*/  SHF.R.U32.HI R49, RZ, 0x10, R65 ;  /* 0x00000010ff317819 */ /* 0x000fe20000011641 */
[----:B----4-:R-:W-:Y:S01]  /*86e0*/  IMAD.MOV.U32 R33, RZ, RZ, R15 ;  /* 0x000000ffff217224 */ /* 0x010fe200078e000f */
[--C-:B------:R-:W-:Y:S01]  /*86f0*/  SHF.R.U64 R44, R78, 0x10, R79.reuse ;  /* 0x000000104e2c7819 */ /* 0x100fe2000000124f */
        /* <DEDUP_REMOVED lines=11> */
[----:B------:R-:W-:Y:S01]  /*87b0*/  SHF.R.U64 R11, R64, 0x10, R65 ;  /* 0x00000010400b7819 */ /* 0x000fe20000001241 */
[----:B------:R-:W-:Y:S02]  /*87c0*/  HADD2.F32 R45, -RZ, R45.H1_H1 ;  /* 0x3000002dff2d7230 */ /* 0x000fe40000004100 */
[-C--:B------:R-:W-:Y:S01]  /*87d0*/  FMUL.FTZ R54, R46, R51.reuse ;  /* 0x000000332e367220 */ /* 0x080fe20000410000 */
[----:B------:R-:W-:Y:S02]  /*87e0*/  HADD2.F32 R49, -RZ, R49.H0_H0 ;  /* 0x20000031ff317230 */ /* 0x000fe40000004100 */
[-C--:B------:R-:W-:Y:S01]  /*87f0*/  FFMA.FTZ R13, R15, R48.reuse, -R52 ;  /* 0x000000300f0d7223 */ /* 0x080fe20000010834 */
[----:B------:R-:W-:Y:S01]  /*8800*/  FFMA.FTZ R15, R35, R48, R50 ;  /* 0x00000030230f7223 */ /* 0x000fe20000010032 */
[----:B------:R-:W-:Y:S01]  /*8810*/  FMUL.FTZ R53, R45, R51 ;  /* 0x000000332d357220 */ /* 0x000fe20000410000 */
[----:B------:R-:W-:-:S02]  /*8820*/  HADD2.F32 R35, -RZ, R33.H0_H0 ;  /* 0x20000021ff237230 */ /* 0x000fc40000004100 */
[-C--:B------:R-:W-:Y:S01]  /*8830*/  FFMA.FTZ R48, R45, R49.reuse, R54 ;  /* 0x000000312d307223 */ /* 0x080fe20000010036 */
[----:B------:R-:W-:Y:S02]  /*8840*/  HADD2.F32 R54, -RZ, R161.H1_H1 ;  /* 0x300000a1ff367230 */ /* 0x000fe40000004100 */
[----:B------:R-:W-:Y:S01]  /*8850*/  FFMA.FTZ R46, R46, R49, -R53 ;  /* 0x000000312e2e7223 */ /* 0x000fe20000010835 */
[--C-:B------:R-:W-:Y:S01]  /*8860*/  HADD2.F32 R45, -RZ, R47.reuse.H0_H0 ;  /* 0x2000002fff2d7230 */ /* 0x100fe20000004100 */
[----:B------:R-:W-:Y:S01]  /*8870*/  SHF.R.U64 R43, R76, 0x10, R77 ;  /* 0x000000104c2b7819 */ /* 0x000fe2000000124d */
[----:B------:R-:W-:Y:S02]  /*8880*/  HADD2.F32 R47, -RZ, R47.H1_H1 ;  /* 0x3000002fff2f7230 */ /* 0x000fe40000004100 */
[----:B------:R-:W-:Y:S02]  /*8890*/  HADD2.F32 R78, -RZ, R78.H0_H0 ;  /* 0x2000004eff4e7230 */ /* 0x000fe40000004100 */
[----:B------:R-:W-:Y:S01]  /*88a0*/  FMUL.FTZ R64, R45, R54 ;  /* 0x000000362d407220 */ /* 0x000fe20000410000 */
[----:B------:R-:W-:-:S02]  /*88b0*/  HADD2.F32 R50, -RZ, R33.H1_H1 ;  /* 0x30000021ff327230 */ /* 0x000fc40000004100 */
[----:B------:R-:W-:Y:S01]  /*88c0*/  FMUL.FTZ R54, R35, R54 ;  /* 0x0000003623367220 */ /* 0x000fe20000410000 */
[----:B------:R-:W-:Y:S02]  /*88d0*/  HADD2.F32 R52, -RZ, R157.H1_H1 ;  /* 0x3000009dff347230 */ /* 0x000fe40000004100 */
[-C--:B------:R-:W-:Y:S01]  /*88e0*/  FMUL.FTZ R49, R47, R78.reuse ;  /* 0x0000004e2f317220 */ /* 0x080fe20000410000 */
[----:B------:R-:W-:Y:S02]  /*88f0*/  HADD2.F32 R66, -RZ, R66.H0_H0 ;  /* 0x20000042ff427230 */ /* 0x000fe40000004100 */
[----:B------:R-:W-:Y:S01]  /*8900*/  FMUL.FTZ R78, R50, R78 ;  /* 0x0000004e324e7220 */ /* 0x000fe20000410000 */
[----:B------:R-:W-:Y:S02]  /*8910*/  HADD2.F32 R162, -RZ, R162.H0_H0 ;  /* 0x200000a2ffa27230 */ /* 0x000fe40000004100 */
[-C--:B------:R-:W-:Y:S01]  /*8920*/  FFMA.FTZ R33, R35, R52.reuse, -R64 ;  /* 0x0000003423217223 */ /* 0x080fe20000010840 */
[----:B------:R-:W-:Y:S01]  /*8930*/  FFMA.FTZ R35, R45, R52, R54 ;  /* 0x000000342d237223 */ /* 0x000fe20000010036 */
[----:B------:R-:W-:Y:S01]  /*8940*/  FFMA.FTZ R52, R47, R66, R78 ;  /* 0x000000422f347223 */ /* 0x000fe2000001004e */
[----:B------:R-:W-:-:S02]  /*8950*/  HADD2.F32 R47, -RZ, R43.H0_H0 ;  /* 0x2000002bff2f7230 */ /* 0x000fc40000004100 */
[----:B------:R-:W-:Y:S01]  /*8960*/  FFMA.FTZ R50, R50, R66, -R49 ;  /* 0x0000004232327223 */ /* 0x000fe20000010831 */
        /* <DEDUP_REMOVED lines=11> */
[C---:B------:R-:W-:Y:S01]  /*8a20*/  FMUL.FTZ R47, R12.reuse, R47 ;  /* 0x0000002f0c2f7220 */ /* 0x040fe20000410000 */
[----:B------:R-:W-:Y:S02]  /*8a30*/  HADD2.F32 R161, -RZ, R161.H0_H0 ;  /* 0x200000a1ffa17230 */ /* 0x000fe40000004100 */
[-C--:B------:R-:W-:Y:S01]  /*8a40*/  FFMA.FTZ R49, R12, R11.reuse, -R49 ;  /* 0x0000000b0c317223 */ /* 0x080fe20000010831 */
[----:B------:R-:W-:Y:S02]  /*8a50*/  HADD2.F32 R12, -RZ, R34.H0_H0 ;  /* 0x20000022ff0c7230 */ /* 0x000fe40000004100 */
[----:B------:R-:W-:Y:S01]  /*8a60*/  FFMA.FTZ R162, R45, R54, R162 ;  /* 0x000000362da27223 */ /* 0x000fe200000100a2 */
[----:B------:R-:W-:Y:S01]  /*8a70*/  FFMA.FTZ R47, R32, R11, R47 ;  /* 0x0000000b202f7223 */ /* 0x000fe2000001002f */
[----:B------:R-:W-:-:S02]  /*8a80*/  HADD2.F32 R45, -RZ, R44.H0_H0 ;  /* 0x2000002cff2d7230 */ /* 0x000fc40000004100 */
[----:B------:R-:W-:Y:S01]  /*8a90*/  FFMA.FTZ R64, R43, R54, -R64 ;  /* 0x000000362b407223 */ /* 0x000fe20000010840 */
[----:B------:R-:W-:Y:S02]  /*8aa0*/  HADD2.F32 R11, -RZ, R14.H0_H0 ;  /* 0x2000000eff0b7230 */ /* 0x000fe40000004100 */
[-C--:B------:R-:W-:Y:S01]  /*8ab0*/  FMUL.FTZ R32, R12, R161.reuse ;  /* 0x000000a10c207220 */ /* 0x080fe20000410000 */
        /* <DEDUP_REMOVED lines=8> */
[----:B------:R-:W-:Y:S01]  /*8b40*/  F2FP.F16.F32.PACK_AB R50, R50, R33 ;  /* 0x000000213232723e */ /* 0x000fe200000000ff */
[-C--:B------:R-:W-:Y:S01]  /*8b50*/  FFMA.FTZ R32, R11, R157.reuse, -R32 ;  /* 0x0000009d0b207223 */ /* 0x080fe20000010820 */
[----:B------:R-:W-:Y:S01]  /*8b60*/  FFMA.FTZ R161, R12, R157, R161 ;  /* 0x0000009d0ca17223 */ /* 0x000fe200000100a1 */
[-C--:B------:R-:W-:Y:S01]  /*8b70*/  FFMA.FTZ R51, R14, R43.reuse, -R51 ;  /* 0x0000002b0e337223 */ /* 0x080fe20000010833 */
[----:B------:R-:W-:Y:S01]  /*8b80*/  FFMA.FTZ R34, R34, R43, R45 ;  /* 0x0000002b22227223 */ /* 0x000fe2000001002d */
[----:B------:R-:W-:Y:S02]  /*8b90*/  F2FP.F16.F32.PACK_AB R33, R48, R15 ;  /* 0x0000000f3021723e */ /* 0x000fe400000000ff */
[----:B------:R-:W-:Y:S02]  /*8ba0*/  F2FP.F16.F32.PACK_AB R12, R49, R64 ;  /* 0x00000040310c723e */ /* 0x000fe400000000ff */
[----:B------:R-:W-:Y:S01]  /*8bb0*/  F2FP.F16.F32.PACK_AB R14, R51, R32 ;  /* 0x00000020330e723e */ /* 0x000fe200000000ff */
[----:B------:R-:W-:Y:S01]  /*8bc0*/  IMAD.MOV.U32 R32, RZ, RZ, R162 ;  /* 0x000000ffff207224 */ /* 0x000fe200078e00a2 */
[----:B------:R-:W-:-:S02]  /*8bd0*/  F2FP.F16.F32.PACK_AB R34, R34, R161 ;  /* 0x000000a12222723e */ /* 0x000fc400000000ff */
[----:B------:R-:W-:-:S07]  /*8be0*/  MOV R15, R50 ;  /* 0x00000032000f7202 */ /* 0x000fce0000000f00 */
.L_x_1668:
[----:B------:R-:W-:Y:S05]  /*8bf0*/  BSYNC B2 ;  /* 0x0000000000027941 */ /* 0x000fea0003800000 */
.L_x_1667:
[----:B----4-:R4:W-:Y:S04]  /*8c00*/  ST.E.128 desc[UR60][R38.64], R12 ;  /* 0x0000000c26007985 */ /* 0x0109e8000c101d3c */
[----:B0-----:R4:W-:Y:S02]  /*8c10*/  @!P3 ST.E.128 desc[UR60][R40.64], R32 ;  /* 0x000000202800b985 */ /* 0x0019e4000c101d3c */
.L_x_1666:
[----:B------:R-:W-:Y:S05]  /*8c20*/  BSYNC B1 ;  /* 0x0000000000017941 */ /* 0x000fea0003800000 */
.L_x_1665:
        /* <DEDUP_REMOVED lines=16> */
[----:B------:R-:W-:Y:S02]  /*8d30*/  LOP3.LUT R11, R225, 0x38, R41, 0xf8, !PT ;  /* 0x00000038e10b7812 */ /* 0x000fe400078ef829 */
[----:B------:R-:W-:Y:S02]  /*8d40*/  SHF.R.S32.HI R12, RZ, 0x3, R12 ;  /* 0x00000003ff0c7819 */ /* 0x000fe4000001140c */
[----:B------:R-:W-:Y:S02]  /*8d50*/  LOP3.LUT R11, R11, R13, RZ, 0x3c, !PT ;  /* 0x0000000d0b0b7212 */ /* 0x000fe400078e3cff */
[----:B------:R-:W-:-:S13]  /*8d60*/  ISETP.GE.AND P3, PT, R41, R130, PT ;  /* 0x000000822900720c */ /* 0x000fda0003f66270 */
[----:B------:R-:W-:-:S04]  /*8d70*/  @!P3 IMAD.WIDE R40, R41, 0x2, R36 ;  /* 0x000000022928b825 */ /* 0x000fc800078e0224 */
[----:B----4-:R-:W-:-:S04]  /*8d80*/  IMAD R12, R12, 0x1800, R14 ;  /* 0x000018000c0c7824 */ /* 0x010fc800078e020e */
[----:B------:R-:W-:Y:S02]  /*8d90*/  IMAD.IADD R12, R12, 0x1, R11 ;  /* 0x000000010c0c7824 */ /* 0x000fe400078e020b */
[C---:B------:R-:W-:Y:S02]  /*8da0*/  IMAD R11, R19.reuse, 0x4800, R131 ;  /* 0x00004800130b7824 */ /* 0x040fe400078e0283 */
[----:B------:R-:W-:Y:S02]  /*8db0*/  IMAD R13, R19, 0x4800, R12 ;  /* 0x00004800130d7824 */ /* 0x000fe400078e020c */
[--C-:B------:R-:W-:Y:S02]  /*8dc0*/  IMAD R11, R11, 0x2, R18.reuse ;  /* 0x000000020b0b7824 */ /* 0x100fe400078e0212 */
[----:B------:R-:W-:-:S03]  /*8dd0*/  IMAD R32, R13, 0x2, R18 ;  /* 0x000000020d207824 */ /* 0x000fc600078e0212 */
[----:B------:R0:W4:Y:S04]  /*8de0*/  LDS.128 R12, [R11+0x1e400] ;  /* 0x01e400000b0c7984 */ /* 0x0001280000000c00 */
[----:B------:R-:W0:Y:S01]  /*8df0*/  LDS.128 R32, [R32+0x1e400] ;  /* 0x01e4000020207984 */ /* 0x000e220000000c00 */
[----:B------:R-:W-:Y:S05]  /*8e00*/  @P4 BRA `(.L_x_1672) ;  /* 0x00000004005c4947 */ /* 0x000fea0003800000 */
[----:B----4-:R-:W-:Y:S01]  /*8e10*/  IMAD.MOV.U32 R45, RZ, RZ, R12 ;  /* 0x000000ffff2d7224 */ /* 0x010fe200078e000c */
[----:B0-----:R-:W-:Y:S01]  /*8e20*/  MOV R12, R33 ;  /* 0x00000021000c7202 */ /* 0x001fe20000000f00 */
[----:B------:R-:W-:Y:S01]  /*8e30*/  IMAD.MOV.U32 R46, RZ, RZ, R32 ;  /* 0x000000ffff2e7224 */ /* 0x000fe200078e0020 */
[----:B------:R-:W-:Y:S01]  /*8e40*/  SHF.R.U32.HI R50, RZ, 0x10, R73 ;  /* 0x00000010ff327819 */ /* 0x000fe20000011649 */
[----:B------:R-:W-:Y:S01]  /*8e50*/  IMAD.MOV.U32 R47, RZ, RZ, R35 ;  /* 0x000000ffff2f7224 */ /* 0x000fe200078e0023 */
[----:B------:R-:W-:Y:S01]  /*8e60*/  SHF.R.U32.HI R48, RZ, 0x10, R61 ;  /* 0x00000010ff307819 */ /* 0x000fe2000001163d */
[----:B------:R-:W-:Y:S01]  /*8e70*/  HADD2.F32 R51, -RZ, R153.H1_H1 ;  /* 0x30000099ff337230 */ /* 0x000fe20000004100 */
[--C-:B------:R-:W-:Y:S01]  /*8e80*/  SHF.R.U64 R42, R74, 0x10, R75.reuse ;  /* 0x000000104a2a7819 */ /* 0x100fe2000000124b */
[--C-:B------:R-:W-:Y:S01]  /*8e90*/  HADD2.F32 R32, -RZ, R12.reuse.H0_H0 ;  /* 0x2000000cff207230 */ /* 0x100fe20000004100 */
[----:B------:R-:W-:Y:S01]  /*8ea0*/  SHF.R.U32.HI R74, RZ, 0x10, R75 ;  /* 0x00000010ff4a7819 */ /* 0x000fe2000001164b */
[----:B------:R-:W-:Y:S01]  /*8eb0*/  HADD2.F32 R35, -RZ, R12.H1_H1 ;  /* 0x3000000cff237230 */ /* 0x000fe20000004100 */
[----:B------:R-:W-:Y:S01]  /*8ec0*/  SHF.R.U64 R11, R62, 0x10, R63 ;  /* 0x000000103e0b7819 */ /* 0x000fe2000000123f */
[----:B------:R-:W-:Y:S01]  /*8ed0*/  IMAD.MOV.U32 R33, RZ, RZ, R15 ;  /* 0x000000ffff217224 */ /* 0x000fe200078e000f */
[----:B------:R-:W-:Y:S01]  /*8ee0*/  SHF.R.U32.HI R62, RZ, 0x10, R63 ;  /* 0x00000010ff3e7819 */ /* 0x000fe2000001163f */
[--C-:B------:R-:W-:Y:S01]  /*8ef0*/  HADD2.F32 R12, -RZ, R13.reuse.H0_H0 ;  /* 0x2000000dff0c7230 */ /* 0x100fe20000004100 */
[----:B------:R-:W-:Y:S01]  /*8f00*/  SHF.R.U64 R43, R60, 0x10, R61 ;  /* 0x000000103c2b7819 */ /* 0x000fe2000000123d */
[----:B------:R-:W-:Y:S01]  /*8f10*/  HADD2.F32 R50, -RZ, R50.H0_H0 ;  /* 0x20000032ff327230 */ /* 0x000fe20000004100 */
[----:B------:R-:W-:Y:S01]  /*8f20*/  SHF.R.U64 R44, R72, 0x10, R73 ;  /* 0x00000010482c7819 */ /* 0x000fe20000001249 */
[----:B------:R-:W-:-:S02]  /*8f30*/  HADD2.F32 R15, -RZ, R13.H1_H1 ;  /* 0x3000000dff0f7230 */ /* 0x000fc40000004100 */
[-C--:B------:R-:W-:Y:S01]  /*8f40*/  FMUL.FTZ R13, R32, R51.reuse ;  /* 0x00000033200d7220 */ /* 0x080fe20000410000 */
[----:B------:R-:W-:Y:S02]  /*8f50*/  HADD2.F32 R49, -RZ, R146.H1_H1 ;  /* 0x30000092ff317230 */ /* 0x000fe40000004100 */
[C---:B------:R-:W-:Y:S01]  /*8f60*/  FMUL.FTZ R51, R12.reuse, R51 ;  /* 0x000000330c337220 */ /* 0x040fe20000410000 */
[----:B------:R-:W-:Y:S02]  /*8f70*/  HADD2.F32 R48, -RZ, R48.H0_H0 ;  /* 0x20000030ff307230 */ /* 0x000fe40000004100 */
[-C--:B------:R-:W-:Y:S01]  /*8f80*/  FMUL.FTZ R52, R35, R50.reuse ;  /* 0x0000003223347220 */ /* 0x080fe20000410000 */
[C---:B------:R-:W-:Y:S01]  /*8f90*/  FMUL.FTZ R50, R15.reuse, R50 ;  /* 0x000000320f327220 */ /* 0x040fe20000410000 */
[-C--:B------:R-:W-:Y:S01]  /*8fa0*/  FFMA.FTZ R12, R12, R49.reuse, -R13 ;  /* 0x000000310c0c7223 */ /* 0x080fe2000001080d */
[----:B------:R-:W-:Y:S01]  /*8fb0*/  FFMA.FTZ R13, R32, R49, R51 ;  /* 0x00000031200d7223 */ /* 0x000fe20000010033 */
[-C--:B------:R-:W-:Y:S01]  /*8fc0*/  FFMA.FTZ R15, R15, R48.reuse, -R52 ;  /* 0x000000300f0f7223 */ /* 0x080fe20000010834 */
[----:B------:R-:W-:Y:S01]  /*8fd0*/  FFMA.FTZ R32, R35, R48, R50 ;  /* 0x0000003023207223 */ /* 0x000fe20000010032 */
[----:B------:R-:W-:-:S02]  /*8fe0*/  HADD2.F32 R51, -RZ, R151.H1_H1 ;  /* 0x30000097ff337230 */ /* 0x000fc40000004100 */
[----:B------:R-:W-:Y:S01]  /*8ff0*/  HADD2.F32 R48, -RZ, R47.H0_H0 ;  /* 0x2000002fff307230 */ /* 0x000fe20000004100 */
[----:B------:R-:W-:Y:S01]  /*9000*/  F2FP.F16.F32.PACK_AB R15, R15, R12 ;  /* 0x0000000c0f0f723e */ /* 0x000fe200000000ff */
[----:B------:R-:W-:Y:S02]  /*9010*/  HADD2.F32 R35, -RZ, R33.H0_H0 ;  /* 0x20000021ff237230 */ /* 0x000fe40000004100 */
[----:B------:R-:W-:Y:S02]  /*9020*/  HADD2.F32 R47, -RZ, R47.H1_H1 ;  /* 0x3000002fff2f7230 */ /* 0x000fe40000004100 */
[-C--:B------:R-:W-:Y:S01]  /*9030*/  FMUL.FTZ R54, R48, R51.reuse ;  /* 0x0000003330367220 */ /* 0x080fe20000410000 */
[----:B------:R-:W-:Y:S02]  /*9040*/  HADD2.F32 R52, -RZ, R74.H0_H0 ;  /* 0x2000004aff347230 */ /* 0x000fe40000004100 */
[----:B------:R-:W-:Y:S01]  /*9050*/  FMUL.FTZ R51, R35, R51 ;  /* 0x0000003323337220 */ /* 0x000fe20000410000 */
[----:B------:R-:W-:-:S02]  /*9060*/  HADD2.F32 R49, -RZ, R145.H1_H1 ;  /* 0x30000091ff317230 */ /* 0x000fc40000004100 */
[----:B------:R-:W-:Y:S02]  /*9070*/  HADD2.F32 R33, -RZ, R33.H1_H1 ;  /* 0x30000021ff217230 */ /* 0x000fe40000004100 */
[-C--:B------:R-:W-:Y:S01]  /*9080*/  FMUL.FTZ R60, R47, R52.reuse ;  /* 0x000000342f3c7220 */ /* 0x080fe20000410000 */
[----:B------:R-:W-:Y:S02]  /*9090*/  HADD2.F32 R50, -RZ, R62.H0_H0 ;  /* 0x2000003eff327230 */ /* 0x000fe40000004100 */
[-C--:B------:R-:W-:Y:S01]  /*90a0*/  FFMA.FTZ R54, R35, R49.reuse, -R54 ;  /* 0x0000003123367223 */ /* 0x080fe20000010836 */
[----:B------:R-:W-:Y:S01]  /*90b0*/  FFMA.FTZ R51, R48, R49, R51 ;  /* 0x0000003130337223 */ /* 0x000fe20000010033 */
[C---:B------:R-:W-:Y:S01]  /*90c0*/  FMUL.FTZ R52, R33.reuse, R52 ;  /* 0x0000003421347220 */ /* 0x040fe20000410000 */
[----:B------:R-:W-:Y:S02]  /*90d0*/  HADD2.F32 R48, -RZ, R153.H0_H0 ;  /* 0x20000099ff307230 */ /* 0x000fe40000004100 */
[----:B------:R-:W-:Y:S01]  /*90e0*/  FFMA.FTZ R53, R33, R50, -R60 ;  /* 0x0000003221357223 */ /* 0x000fe2000001083c */
[----:B------:R-:W-:-:S02]  /*90f0*/  HADD2.F32 R35, -RZ, R46.H0_H0 ;  /* 0x2000002eff237230 */ /* 0x000fc40000004100 */
[----:B------:R-:W-:Y:S01]  /*9100*/  FFMA.FTZ R60, R47, R50, R52 ;  /* 0x000000322f3c7223 */ /* 0x000fe20000010034 */
[--C-:B------:R-:W-:Y:S02]  /*9110*/  HADD2.F32 R33, -RZ, R45.reuse.H0_H0 ;  /* 0x2000002dff217230 */ /* 0x100fe40000004100 */
[----:B------:R-:W-:Y:S02]  /*9120*/  HADD2.F32 R44, -RZ, R44.H0_H0 ;  /* 0x2000002cff2c7230 */ /* 0x000fe40000004100 */
[-C--:B------:R-:W-:Y:S01]  /*9130*/  FMUL.FTZ R50, R35, R48.reuse ;  /* 0x0000003023327220 */ /* 0x080fe20000410000 */
[----:B------:R-:W-:Y:S02]  /*9140*/  HADD2.F32 R46, -RZ, R46.H1_H1 ;  /* 0x3000002eff2e7230 */ /* 0x000fe40000004100 */
[----:B------:R-:W-:Y:S01]  /*9150*/  FMUL.FTZ R48, R33, R48 ;  /* 0x0000003021307220 */ /* 0x000fe20000410000 */
[----:B------:R-:W-:Y:S01]  /*9160*/  HADD2.F32 R45, -RZ, R45.H1_H1 ;  /* 0x3000002dff2d7230 */ /* 0x000fe20000004100 */
[----:B------:R-:W-:Y:S01]  /*9170*/  F2FP.F16.F32.PACK_AB R53, R53, R54 ;  /* 0x000000363535723e */ /* 0x000fe200000000ff */
[----:B------:R-:W-:-:S02]  /*9180*/  HADD2.F32 R146, -RZ, R146.H0_H0 ;  /* 0x20000092ff927230 */ /* 0x000fc40000004100 */
[CC--:B------:R-:W-:Y:S01]  /*9190*/  FMUL.FTZ R52, R46.reuse, R44.reuse ;  /* 0x0000002c2e347220 */ /* 0x0c0fe20000410000 */
[----:B------:R-:W-:Y:S02]  /*91a0*/  HADD2.F32 R43, -RZ, R43.H0_H0 ;  /* 0x2000002bff2b7230 */ /* 0x000fe40000004100 */
[----:B------:R-:W-:Y:S01]  /*91b0*/  FMUL.FTZ R47, R45, R44 ;  /* 0x0000002c2d2f7220 */ /* 0x000fe20000410000 */
[----:B------:R-:W-:Y:S02]  /*91c0*/  HADD2.F32 R44, -RZ, R145.H0_H0 ;  /* 0x20000091ff2c7230 */ /* 0x000fe40000004100 */
[-C--:B------:R-:W-:Y:S01]  /*91d0*/  FFMA.FTZ R48, R35, R146.reuse, R48 ;  /* 0x0000009223307223 */ /* 0x080fe20000010030 */
[----:B------:R-:W-:Y:S01]  /*91e0*/  FFMA.FTZ R50, R33, R146, -R50 ;  /* 0x0000009221327223 */ /* 0x000fe20000010832 */
[-C--:B------:R-:W-:Y:S01]  /*91f0*/  FFMA.FTZ R45, R45, R43.reuse, -R52 ;  /* 0x0000002b2d2d7223 */ /* 0x080fe20000010834 */
[----:B------:R-:W-:Y:S01]  /*9200*/  FFMA.FTZ R47, R46, R43, R47 ;  /* 0x0000002b2e2f7223 */ /* 0x000fe2000001002f */
[----:B------:R-:W-:-:S02]  /*9210*/  HADD2.F32 R35, -RZ, R34.H0_H0 ;  /* 0x20000022ff237230 */ /* 0x000fc40000004100 */
[----:B------:R-:W-:Y:S01]  /*9220*/  HADD2.F32 R46, -RZ, R151.H0_H0 ;  /* 0x20000097ff2e7230 */ /* 0x000fe20000004100 */
[----:B------:R-:W-:Y:S01]  /*9230*/  F2FP.F16.F32.PACK_AB R12, R45, R50 ;  /* 0x000000322d0c723e */ /* 0x000fe200000000ff */
[----:B------:R-:W-:Y:S02]  /*9240*/  HADD2.F32 R43, -RZ, R42.H0_H0 ;  /* 0x2000002aff2b7230 */ /* 0x000fe40000004100 */
[----:B------:R-:W-:Y:S02]  /*9250*/  HADD2.F32 R33, -RZ, R14.H0_H0 ;  /* 0x2000000eff217230 */ /* 0x000fe40000004100 */
[-C--:B------:R-:W-:Y:S01]  /*9260*/  FMUL.FTZ R42, R35, R46.reuse ;  /* 0x0000002e232a7220 */ /* 0x080fe20000410000 */
[----:B------:R-:W-:Y:S02]  /*9270*/  HADD2.F32 R34, -RZ, R34.H1_H1 ;  /* 0x30000022ff227230 */ /* 0x000fe40000004100 */
[----:B------:R-:W-:Y:S02]  /*9280*/  HADD2.F32 R14, -RZ, R14.H1_H1 ;  /* 0x3000000eff0e7230 */ /* 0x000fe40000004100 */
[----:B------:R-:W-:Y:S01]  /*9290*/  FMUL.FTZ R46, R33, R46 ;  /* 0x0000002e212e7220 */ /* 0x000fe20000410000 */
[----:B------:R-:W-:-:S02]  /*92a0*/  HADD2.F32 R11, -RZ, R11.H0_H0 ;  /* 0x2000000bff0b7230 */ /* 0x000fc40000004100 */
[-C--:B------:R-:W-:Y:S01]  /*92b0*/  FMUL.FTZ R49, R34, R43.reuse ;  /* 0x0000002b22317220 */ /* 0x080fe20000410000 */
[-C--:B------:R-:W-:Y:S01]  /*92c0*/  FFMA.FTZ R42, R33, R44.reuse, -R42 ;  /* 0x0000002c212a7223 */ /* 0x080fe2000001082a */
[C---:B------:R-:W-:Y:S01]  /*92d0*/  FMUL.FTZ R43, R14.reuse, R43 ;  /* 0x0000002b0e2b7220 */ /* 0x040fe20000410000 */
[----:B------:R-:W-:Y:S01]  /*92e0*/  FFMA.FTZ R46, R35, R44, R46 ;  /* 0x0000002c232e7223 */ /* 0x000fe2000001002e */
[----:B------:R-:W-:Y:S01]  /*92f0*/  FFMA.FTZ R49, R14, R11, -R49 ;  /* 0x0000000b0e317223 */ /* 0x000fe20000010831 */
[----:B------:R-:W-:Y:S01]  /*9300*/  F2FP.F16.F32.PACK_AB R33, R32, R13 ;  /* 0x0000000d2021723e */ /* 0x000fe200000000ff */
[----:B------:R-:W-:Y:S01]  /*9310*/  FFMA.FTZ R43, R34, R11, R43 ;  /* 0x0000000b222b7223 */ /* 0x000fe2000001002b */
[----:B------:R-:W-:Y:S01]  /*9320*/  IMAD.MOV.U32 R13, RZ, RZ, R15 ;  /* 0x000000ffff0d7224 */ /* 0x000fe200078e000f */
[----:B------:R-:W-:Y:S01]  /*9330*/  F2FP.F16.F32.PACK_AB R35, R60, R51 ;  /* 0x000000333c23723e */ /* 0x000fe200000000ff */
[----:B------:R-:W-:Y:S01]  /*9340*/  IMAD.MOV.U32 R15, RZ, RZ, R53 ;  /* 0x000000ffff0f7224 */ /* 0x000fe200078e0035 */
[----:B------:R-:W-:-:S02]  /*9350*/  F2FP.F16.F32.PACK_AB R32, R47, R48 ;  /* 0x000000302f20723e */ /* 0x000fc400000000ff */
[----:B------:R-:W-:Y:S02]  /*9360*/  F2FP.F16.F32.PACK_AB R14, R49, R42 ;  /* 0x0000002a310e723e */ /* 0x000fe400000000ff */
[----:B------:R-:W-:-:S07]  /*9370*/  F2FP.F16.F32.PACK_AB R34, R43, R46 ;  /* 0x0000002e2b22723e */ /* 0x000fce00000000ff */
.L_x_1672:
[----:B------:R-:W-:Y:S05]  /*9380*/  BSYNC B2 ;  /* 0x0000000000027941 */ /* 0x000fea0003800000 */
.L_x_1671:
[----:B----4-:R4:W-:Y:S04]  /*9390*/  ST.E.128 desc[UR60][R38.64], R12 ;  /* 0x0000000c26007985 */ /* 0x0109e8000c101d3c */
[----:B0-----:R4:W-:Y:S02]  /*93a0*/  @!P3 ST.E.128 desc[UR60][R40.64], R32 ;  /* 0x000000202800b985 */ /* 0x0019e4000c101d3c */
.L_x_1670:
[----:B------:R-:W-:Y:S05]  /*93b0*/  BSYNC B1 ;  /* 0x0000000000017941 */ /* 0x000fea0003800000 */
.L_x_1669:
[----:B------:R-:W-:-:S13]  /*93c0*/  ISETP.NE.AND P3, PT, R10, RZ, PT ;  /* 0x000000ff0a00720c */ /* 0x000fda0003f65270 */
[----:B------:R-:W-:Y:S05]  /*93d0*/  @!P3 BRA `(.L_x_1621) ;  /* 0x0000000c00c0b947 */ /* 0x000fea0003800000 */
[----:B----4-:R-:W4:Y:S01]  /*93e0*/  LDL R15, [R1+0x34] ;  /* 0x00003400010f7983 */ /* 0x010f220000100800 */
[----:B------:R-:W-:Y:S01]  /*93f0*/  LOP3.LUT P4, RZ, R22, 0x1, RZ, 0xc0, !PT ;  /* 0x0000000116ff7812 */ /* 0x000fe2000788c0ff */
[----:B------:R-:W-:Y:S01]  /*9400*/  BSSY B1, `(.L_x_1673) ;  /* 0x0000070000017945 */ /* 0x000fe20003800000 */
[----:B------:R-:W-:Y:S02]  /*9410*/  SHF.R.U32.HI R14, RZ, 0x3, R225 ;  /* 0x00000003ff0e7819 */ /* 0x000fe400000116e1 */
[----:B------:R-:W-:Y:S02]  /*9420*/  SEL R134, R122, R134, !P4 ;  /* 0x000000867a867207 */ /* 0x000fe40006000000 */
[C---:B0-----:R-:W-:Y:S02]  /*9430*/  LEA R38, P3, R7.reuse, R36, 0x1 ;  /* 0x0000002407267211 */ /* 0x041fe400078608ff */
[----:B------:R-:W-:Y:S02]  /*9440*/  SHF.R.S32.HI R11, RZ, 0x1f, R134 ;  /* 0x0000001fff0b7819 */ /* 0x000fe40000011486 */
[----:B------:R-:W-:-:S02]  /*9450*/  LEA.HI.X R39, R7, R37, R107, 0x1, P3 ;  /* 0x0000002507277211 */ /* 0x000fc400018f0c6b */
[----:B------:R-:W-:Y:S02]  /*9460*/  LEA.HI R134, R11, R134, RZ, 0x4 ;  /* 0x000000860b867211 */ /* 0x000fe400078f20ff */
[----:B------:R-:W-:Y:S02]  /*9470*/  ISETP.GE.AND P3, PT, R195, R119, PT ;  /* 0x00000077c300720c */ /* 0x000fe40003f66270 */
[----:B------:R-:W-:-:S04]  /*9480*/  LEA.HI.SX32 R134, R134, R111, 0x1c ;  /* 0x0000006f86867211 */ /* 0x000fc800078fe2ff */
[----:B------:R-:W-:-:S04]  /*9490*/  SHF.R.S32.HI R11, RZ, 0x1f, R134 ;  /* 0x0000001fff0b7819 */ /* 0x000fc80000011486 */
[----:B------:R-:W-:Y:S02]  /*94a0*/  LEA.HI R12, R11, R134, RZ, 0x3 ;  /* 0x000000860b0c7211 */ /* 0x000fe400078f18ff */
[----:B------:R-:W-:Y:S02]  /*94b0*/  SHF.L.U32 R11, R134, 0x3, RZ ;  /* 0x00000003860b7819 */ /* 0x000fe400000006ff */
[----:B------:R-:W-:Y:S02]  /*94c0*/  SHF.R.S32.HI R13, RZ, 0x3, R12 ;  /* 0x00000003ff0d7819 */ /* 0x000fe4000001140c */
[----:B------:R-:W-:-:S04]  /*94d0*/  LOP3.LUT R12, R225, 0x38, R11, 0xf8, !PT ;  /* 0x00000038e10c7812 */ /* 0x000fc800078ef80b */
[----:B------:R-:W-:Y:S01]  /*94e0*/  LOP3.LUT R12, R12, R14, RZ, 0x3c, !PT ;  /* 0x0000000e0c0c7212 */ /* 0x000fe200078e3cff */
[----:B----4-:R-:W-:-:S04]  /*94f0*/  IMAD R13, R13, 0x1800, R15 ;  /* 0x000018000d0d7824 */ /* 0x010fc800078e020f */
[----:B------:R-:W-:Y:S02]  /*9500*/  IMAD.IADD R12, R13, 0x1, R12 ;  /* 0x000000010d0c7824 */ /* 0x000fe400078e020c */
[C---:B------:R-:W-:Y:S02]  /*9510*/  IMAD R13, R19.reuse, 0x4800, R129 ;  /* 0x00004800130d7824 */ /* 0x040fe400078e0281 */
[----:B------:R-:W-:Y:S02]  /*9520*/  IMAD R15, R19, 0x4800, R12 ;  /* 0x00004800130f7824 */ /* 0x000fe400078e020c */
[--C-:B------:R-:W-:Y:S02]  /*9530*/  IMAD R13, R13, 0x2, R18.reuse ;  /* 0x000000020d0d7824 */ /* 0x100fe400078e0212 */
[----:B------:R-:W-:-:S04]  /*9540*/  IMAD R32, R15, 0x2, R18 ;  /* 0x000000020f207824 */ /* 0x000fc800078e0212 */
[----:B------:R-:W0:Y:S04]  /*9550*/  LDS.128 R12, [R13+0x1e400] ;  /* 0x01e400000d0c7984 */ /* 0x000e280000000c00 */
[----:B------:R-:W4:Y:S01]  /*9560*/  LDS.128 R32, [R32+0x1e400] ;  /* 0x01e4000020207984 */ /* 0x000f220000000c00 */
[----:B------:R-:W-:Y:S05]  /*9570*/  @P3 BRA `(.L_x_1674) ;  /* 0x0000000400603947 */ /* 0x000fea0003800000 */
[----:B------:R-:W-:Y:S01]  /*9580*/  SHF.R.U32.HI R46, RZ, 0x10, R69 ;  /* 0x00000010ff2e7819 */ /* 0x000fe20000011645 */
[----:B----4-:R-:W-:Y:S01]  /*9590*/  IMAD.MOV.U32 R41, RZ, RZ, R32 ;  /* 0x000000ffff297224 */ /* 0x010fe200078e0020 */
[----:B------:R-:W-:Y:S01]  /*95a0*/  MOV R42, R34 ;  /* 0x00000022002a7202 */ /* 0x000fe20000000f00 */
[----:B0-----:R-:W-:Y:S01]  /*95b0*/  IMAD.MOV.U32 R32, RZ, RZ, R14 ;  /* 0x000000ffff207224 */ /* 0x001fe200078e000e */
[----:B------:R-:W-:Y:S01]  /*95c0*/  SHF.R.U32.HI R44, RZ, 0x10, R57 ;  /* 0x00000010ff2c7819 */ /* 0x000fe20000011639 */
[----:B------:R-:W-:Y:S01]  /*95d0*/  HADD2.F32 R45, -RZ, R144.H1_H1 ;  /* 0x30000090ff2d7230 */ /* 0x000fe20000004100 */
[--C-:B------:R-:W-:Y:S01]  /*95e0*/  SHF.R.U64 R49, R70, 0x10, R71.reuse ;  /* 0x0000001046317819 */ /* 0x100fe20000001247 */
[----:B------:R-:W-:Y:S01]  /*95f0*/  HADD2.F32 R34, -RZ, R33.H0_H0 ;  /* 0x20000021ff227230 */ /* 0x000fe20000004100 */
[----:B------:R-:W-:Y:S01]  /*9600*/  SHF.R.U32.HI R70, RZ, 0x10, R71 ;  /* 0x00000010ff467819 */ /* 0x000fe20000011647 */
[----:B------:R-:W-:Y:S01]  /*9610*/  HADD2.F32 R14, -RZ, R13.H0_H0 ;  /* 0x2000000dff0e7230 */ /* 0x000fe20000004100 */
[----:B------:R-:W-:Y:S01]  /*9620*/  SHF.R.U64 R40, R58, 0x10, R59 ;  /* 0x000000103a287819 */ /* 0x000fe2000000123b */
[----:B------:R-:W-:-:S02]  /*9630*/  HADD2.F32 R33, -RZ, R33.H1_H1 ;  /* 0x30000021ff217230 */ /* 0x000fc40000004100 */
[-C--:B------:R-:W-:Y:S01]  /*9640*/  FMUL.FTZ R47, R34, R45.reuse ;  /* 0x0000002d222f7220 */ /* 0x080fe20000410000 */
[----:B------:R-:W-:Y:S02]  /*9650*/  HADD2.F32 R46, -RZ, R46.H0_H0 ;  /* 0x2000002eff2e7230 */ /* 0x000fe40000004100 */
[C---:B------:R-:W-:Y:S01]  /*9660*/  FMUL.FTZ R45, R14.reuse, R45 ;  /* 0x0000002d0e2d7220 */ /* 0x040fe20000410000 */
[----:B------:R-:W-:Y:S01]  /*9670*/  HADD2.F32 R43, -RZ, R142.H1_H1 ;  /* 0x3000008eff2b7230 */ /* 0x000fe20000004100 */
[----:B------:R-:W-:Y:S01]  /*9680*/  SHF.R.U32.HI R58, RZ, 0x10, R59 ;  /* 0x00000010ff3a7819 */ /* 0x000fe2000001163b */
[----:B------:R-:W-:Y:S02]  /*9690*/  HADD2.F32 R13, -RZ, R13.H1_H1 ;  /* 0x3000000dff0d7230 */ /* 0x000fe40000004100 */
[-C--:B------:R-:W-:Y:S01]  /*96a0*/  FMUL.FTZ R48, R33, R46.reuse ;  /* 0x0000002e21307220 */ /* 0x080fe20000410000 */
[----:B------:R-:W-:Y:S02]  /*96b0*/  HADD2.F32 R44, -RZ, R44.H0_H0 ;  /* 0x2000002cff2c7230 */ /* 0x000fe40000004100 */
[-C--:B------:R-:W-:Y:S01]  /*96c0*/  FFMA.FTZ R47, R14, R43.reuse, -R47 ;  /* 0x0000002b0e2f7223 */ /* 0x080fe2000001082f */
[----:B------:R-:W-:Y:S01]  /*96d0*/  FFMA.FTZ R45, R34, R43, R45 ;  /* 0x0000002b222d7223 */ /* 0x000fe2000001002d */
[----:B------:R-:W-:Y:S01]  /*96e0*/  FMUL.FTZ R46, R13, R46 ;  /* 0x0000002e0d2e7220 */ /* 0x000fe20000410000 */
[----:B------:R-:W-:-:S02]  /*96f0*/  HADD2.F32 R43, -RZ, R143.H1_H1 ;  /* 0x3000008fff2b7230 */ /* 0x000fc40000004100 */
[-C--:B------:R-:W-:Y:S01]  /*9700*/  FFMA.FTZ R48, R13, R44.reuse, -R48 ;  /* 0x0000002c0d307223 */ /* 0x080fe20000010830 */
[----:B------:R-:W-:Y:S02]  /*9710*/  HADD2.F32 R14, -RZ, R35.H0_H0 ;  /* 0x20000023ff0e7230 */ /* 0x000fe40000004100 */
[----:B------:R-:W-:Y:S01]  /*9720*/  FFMA.FTZ R46, R33, R44, R46 ;  /* 0x0000002c212e7223 */ /* 0x000fe2000001002e */
[----:B------:R-:W-:Y:S01]  /*9730*/  HADD2.F32 R13, -RZ, R15.H0_H0 ;  /* 0x2000000fff0d7230 */ /* 0x000fe20000004100 */
[----:B------:R-:W-:Y:S01]  /*9740*/  SHF.R.U64 R54, R68, 0x10, R69 ;  /* 0x0000001044367819 */ /* 0x000fe20000001245 */
[----:B------:R-:W-:Y:S02]  /*9750*/  HADD2.F32 R33, -RZ, R141.H1_H1 ;  /* 0x3000008dff217230 */ /* 0x000fe40000004100 */
[-C--:B------:R-:W-:Y:S01]  /*9760*/  FMUL.FTZ R50, R14, R43.reuse ;  /* 0x0000002b0e327220 */ /* 0x080fe20000410000 */
[----:B------:R-:W-:Y:S02]  /*9770*/  HADD2.F32 R35, -RZ, R35.H1_H1 ;  /* 0x30000023ff237230 */ /* 0x000fe40000004100 */
[----:B------:R-:W-:Y:S01]  /*9780*/  FMUL.FTZ R43, R13, R43 ;  /* 0x0000002b0d2b7220 */ /* 0x000fe20000410000 */
[----:B------:R-:W-:Y:S01]  /*9790*/  HADD2.F32 R44, -RZ, R70.H0_H0 ;  /* 0x20000046ff2c7230 */ /* 0x000fe20000004100 */
[----:B------:R-:W-:Y:S01]  /*97a0*/  SHF.R.U64 R55, R56, 0x10, R57 ;  /* 0x0000001038377819 */ /* 0x000fe20000001239 */
[----:B------:R-:W-:-:S02]  /*97b0*/  HADD2.F32 R15, -RZ, R15.H1_H1 ;  /* 0x3000000fff0f7230 */ /* 0x000fc40000004100 */
[-C--:B------:R-:W-:Y:S01]  /*97c0*/  FFMA.FTZ R51, R14, R33.reuse, R43 ;  /* 0x000000210e337223 */ /* 0x080fe2000001002b */
[----:B------:R-:W-:Y:S02]  /*97d0*/  HADD2.F32 R34, -RZ, R58.H0_H0 ;  /* 0x2000003aff227230 */ /* 0x000fe40000004100 */
[-C--:B------:R-:W-:Y:S01]  /*97e0*/  FMUL.FTZ R52, R35, R44.reuse ;  /* 0x0000002c23347220 */ /* 0x080fe20000410000 */
[----:B------:R-:W-:Y:S01]  /*97f0*/  FFMA.FTZ R50, R13, R33, -R50 ;  /* 0x000000210d327223 */ /* 0x000fe20000010832 */
[C---:B------:R-:W-:Y:S01]  /*9800*/  FMUL.FTZ R44, R15.reuse, R44 ;  /* 0x0000002c0f2c7220 */ /* 0x040fe20000410000 */
[----:B------:R-:W-:Y:S02]  /*9810*/  HADD2.F32 R144, -RZ, R144.H0_H0 ;  /* 0x20000090ff907230 */ /* 0x000fe40000004100 */
[-C--:B------:R-:W-:Y:S01]  /*9820*/  FFMA.FTZ R53, R15, R34.reuse, -R52 ;  /* 0x000000220f357223 */ /* 0x080fe20000010834 */
[--C-:B------:R-:W-:Y:S02]  /*9830*/  HADD2.F32 R14, -RZ, R41.reuse.H0_H0 ;  /* 0x20000029ff0e7230 */ /* 0x100fe40000004100 */
[----:B------:R-:W-:Y:S01]  /*9840*/  FFMA.FTZ R52, R35, R34, R44 ;  /* 0x0000002223347223 */ /* 0x000fe2000001002c */
[----:B------:R-:W-:Y:S01]  /*9850*/  HADD2.F32 R33, -RZ, R54.H0_H0 ;  /* 0x20000036ff217230 */ /* 0x000fe20000004100 */
[----:B------:R-:W-:Y:S01]  /*9860*/  F2FP.F16.F32.PACK_AB R45, R46, R45 ;  /* 0x0000002d2e2d723e */ /* 0x000fe200000000ff */
[----:B------:R-:W-:-:S02]  /*9870*/  HADD2.F32 R41, -RZ, R41.H1_H1 ;  /* 0x30000029ff297230 */ /* 0x000fc40000004100 */
[-C--:B------:R-:W-:Y:S01]  /*9880*/  FMUL.FTZ R34, R14, R144.reuse ;  /* 0x000000900e227220 */ /* 0x080fe20000410000 */
[----:B------:R-:W-:Y:S01]  /*9890*/  HADD2.F32 R142, -RZ, R142.H0_H0 ;  /* 0x2000008eff8e7230 */ /* 0x000fe20000004100 */
[----:B------:R-:W-:Y:S01]  /*98a0*/  F2FP.F16.F32.PACK_AB R51, R52, R51 ;  /* 0x000000333433723e */ /* 0x000fe200000000ff */
[--C-:B------:R-:W-:Y:S02]  /*98b0*/  HADD2.F32 R13, -RZ, R12.reuse.H0_H0 ;  /* 0x2000000cff0d7230 */ /* 0x100fe40000004100 */
[-C--:B------:R-:W-:Y:S01]  /*98c0*/  FMUL.FTZ R43, R41, R33.reuse ;  /* 0x00000021292b7220 */ /* 0x080fe20000410000 */
[----:B------:R-:W-:Y:S02]  /*98d0*/  HADD2.F32 R12, -RZ, R12.H1_H1 ;  /* 0x3000000cff0c7230 */ /* 0x000fe40000004100 */
        /* <DEDUP_REMOVED lines=12> */
[----:B------:R-:W-:-:S02]  /*99a0*/  HADD2.F32 R42, -RZ, R42.H1_H1 ;  /* 0x3000002aff2a7230 */ /* 0x000fc40000004100 */
        /* <DEDUP_REMOVED lines=13> */
[----:B------:R-:W-:-:S02]  /*9a80*/  F2FP.F16.F32.PACK_AB R15, R53, R50 ;  /* 0x00000032350f723e */ /* 0x000fc400000000ff */
[----:B------:R-:W-:Y:S01]  /*9a90*/  F2FP.F16.F32.PACK_AB R34, R32, R41 ;  /* 0x000000292022723e */ /* 0x000fe200000000ff */
[----:B------:R-:W-:Y:S01]  /*9aa0*/  IMAD.MOV.U32 R32, RZ, RZ, R44 ;  /* 0x000000ffff207224 */ /* 0x000fe200078e002c */
[----:B------:R-:W-:Y:S01]  /*9ab0*/  F2FP.F16.F32.PACK_AB R50, R33, R14 ;  /* 0x0000000e2132723e */ /* 0x000fe200000000ff */
[----:B------:R-:W-:Y:S01]  /*9ac0*/  IMAD.MOV.U32 R33, RZ, RZ, R45 ;  /* 0x000000ffff217224 */ /* 0x000fe200078e002d */
[----:B------:R-:W-:Y:S01]  /*9ad0*/  F2FP.F16.F32.PACK_AB R13, R48, R47 ;  /* 0x0000002f300d723e */ /* 0x000fe200000000ff */
[----:B------:R-:W-:Y:S02]  /*9ae0*/  IMAD.MOV.U32 R14, RZ, RZ, R34 ;  /* 0x000000ffff0e7224 */ /* 0x000fe400078e0022 */
[----:B------:R-:W-:-:S07]  /*9af0*/  IMAD.MOV.U32 R34, RZ, RZ, R50 ;  /* 0x000000ffff227224 */ /* 0x000fce00078e0032 */
.L_x_1674:
[----:B------:R-:W-:Y:S05]  /*9b00*/  BSYNC B1 ;  /* 0x0000000000017941 */ /* 0x000fea0003800000 */
.L_x_1673:
[----:B0-----:R0:W-:Y:S01]  /*9b10*/  ST.E.128 desc[UR60][R38.64], R12 ;  /* 0x0000000c26007985 */ /* 0x0011e2000c101d3c */
[----:B------:R-:W-:-:S13]  /*9b20*/  ISETP.GE.AND P3, PT, R11, R130, PT ;  /* 0x000000820b00720c */ /* 0x000fda0003f66270 */
[----:B------:R-:W-:Y:S05]  /*9b30*/  @P3 BRA `(.L_x_1621) ;  /* 0x0000000400e83947 */ /* 0x000fea0003800000 */
[----:B------:R-:W-:-:S05]  /*9b40*/  IMAD.WIDE R36, R11, 0x2, R36 ;  /* 0x000000020b247825 */ /* 0x000fca00078e0224 */
[----:B----4-:R4:W-:Y:S01]  /*9b50*/  ST.E.128 desc[UR60][R36.64], R32 ;  /* 0x0000002024007985 */ /* 0x0109e2000c101d3c */
[----:B------:R-:W-:Y:S05]  /*9b60*/  BRA `(.L_x_1621) ;  /* 0x0000000400dc7947 */ /* 0x000fea0003800000 */
.L_x_1586:
[----:B------:R-:W2:Y:S02]  /*9b70*/  LDL R11, [R1+0x38] ;  /* 0x00003800010b7983 */ /* 0x000ea40000100800 */
[----:B--2---:R-:W-:-:S13]  /*9b80*/  R2UR UR4, R11 ;  /* 0x000000000b0472ca */ /* 0x004fda00000e0000 */
[----:B------:R-:W-:-:S06]  /*9b90*/  UISETP.NE.AND UP0, UPT, UR4, 0x3, UPT ;  /* 0x000000030400788c */ /* 0x000fcc000bf05270 */
[----:B------:R-:W-:-:S13]  /*9ba0*/  PLOP3.LUT P2, PT, PT, PT, UP0, 0x80, 0x0 ;  /* 0x000000000000781c */ /* 0x000fda0003f4f008 */
[----:B------:R-:W-:Y:S05]  /*9bb0*/  @!P2 BRA `(.L_x_1675) ;  /* 0x000000000004a947 */ /* 0x000fea0003800000 */
[----:B------:R-:W-:Y:S01]  /*9bc0*/  BPT.TRAP 0x1 ;  /* 0x000000040000795c */ /* 0x000fe20000300000 */
.L_x_1675:
[----:B------:R-:W-:Y:S01]  /*9bd0*/  LEA R86, R19, R18, 0x3 ;  /* 0x0000001213567211 */ /* 0x000fe200078e18ff */
[----:B------:R-:W-:Y:S01]  /*9be0*/  BSSY B1, `(.L_x_1676) ;  /* 0x0000005000017945 */ /* 0x000fe20003800000 */
[----:B------:R-:W-:Y:S02]  /*9bf0*/  SHF.L.U32 R87, R219, 0x1f, RZ ;  /* 0x0000001fdb577819 */ /* 0x000fe400000006ff */
[----:B------:R-:W-:Y:S02]  /*9c00*/  SHF.R.S32.HI R31, RZ, 0x1f, R27 ;  /* 0x0000001fff1f7819 */ /* 0x000fe4000001141b */
[----:B------:R-:W0:Y:S02]  /*9c10*/  SYNCS.PHASECHK.TRANS64.TRYWAIT P3, [R86+URZ+0x30890], R87 ;  /* 0x03089057560075a7 */ /* 0x000e24000806017f */
[----:B0-----:R-:W-:Y:S05]  /*9c20*/  @!P3 BRA `(.L_x_1677) ;  /* 0x00000200004cb947 */ /* 0x001fea0003800000 */
.L_x_2027:
[----:B------:R-:W-:Y:S05]  /*9c30*/  BSYNC B1 ;  /* 0x0000000000017941 */ /* 0x000fea0003800000 */
.L_x_1676:
[----:B------:R-:W-:Y:S01]  /*9c40*/  ULDC.64 UR4, c[0x0][0x300] ;  /* 0x0000c00000047ab9 */ /* 0x000fe20000000a00 */
[----:B-----5:R-:W-:Y:S01]  /*9c50*/  SHF.R.S32.HI R84, RZ, 0x1f, R26 ;  /* 0x0000001fff547819 */ /* 0x020fe2000001141a */
[----:B------:R-:W-:Y:S02]  /*9c60*/  IMAD R14, R31, UR4, RZ ;  /* 0x000000041f0e7c24 */ /* 0x000fe4000f8e02ff */
[----:B------:R-:W-:-:S04]  /*9c70*/  IMAD.WIDE.U32 R12, R27, UR4, RZ ;  /* 0x000000041b0c7c25 */ /* 0x000fc8000f8e00ff */
[----:B------:R-:W-:Y:S01]  /*9c80*/  IMAD R11, R27, UR5, R14 ;  /* 0x000000051b0b7c24 */ /* 0x000fe2000f8e020e */
[----:B------:R-:W-:Y:S01]  /*9c90*/  ULDC.64 UR4, c[0x0][0x310] ;  /* 0x0000c40000047ab9 */ /* 0x000fe20000000a00 */
[----:B------:R-:W-:Y:S02]  /*9ca0*/  IMAD R85, R2, -0x60, R24 ;  /* 0xffffffa002557824 */ /* 0x000fe400078e0218 */
[----:B------:R-:W-:Y:S02]  /*9cb0*/  IMAD R15, R84, UR4, RZ ;  /* 0x00000004540f7c24 */ /* 0x000fe4000f8e02ff */
[----:B------:R-:W-:Y:S01]  /*9cc0*/  IMAD.IADD R13, R13, 0x1, R11 ;  /* 0x000000010d0d7824 */ /* 0x000fe200078e020b */
[----:B------:R-:W-:Y:S01]  /*9cd0*/  VIMNMX R85, R85, 0x60, PT ;  /* 0x0000006055557848 */ /* 0x000fe20003fe0100 */
[C---:B------:R-:W-:Y:S02]  /*9ce0*/  IMAD R15, R26.reuse, UR5, R15 ;  /* 0x000000051a0f7c24 */ /* 0x040fe4000f8e020f */
        /* <DEDUP_REMOVED lines=8> */
[C---:B------:R-:W-:Y:S01]  /*9d70*/  LEA R40, P3, R12.reuse, UR4, 0x1 ;  /* 0x000000040c287c11 */ /* 0x040fe2000f8608ff */
[----:B------:R-:W-:Y:S01]  /*9d80*/  IMAD.IADD R42, R85, 0x1, -R218 ;  /* 0x00000001552a7824 */ /* 0x000fe200078e0ada */
[----:B------:R-:W-:Y:S02]  /*9d90*/  UMOV UR4, 0xffffffff ;  /* 0xffffffff00047882 */ /* 0x000fe40000000000 */
[----:B------:R-:W-:Y:S02]  /*9da0*/  LEA.HI.X R41, R12, UR5, R11, 0x1, P3 ;  /* 0x000000050c297c11 */ /* 0x000fe400098f0c0b */
[----:B------:R-:W-:Y:S01]  /*9db0*/  ISETP.GE.AND P3, PT, R42, 0x1, PT ;  /* 0x000000012a00780c */ /* 0x000fe20003f66270 */
[----:B------:R-:W-:-:S12]  /*9dc0*/  BRA.DIV UR4, `(.L_x_1678) ;  /* 0x000001fe04f87947 */ /* 0x000fd8000b800000 */
[----:B------:R1:W2:Y:S04]  /*9dd0*/  SHFL.IDX PT, R39, R41, RZ, 0x1c1f ;  /* 0x001c1fff29277589 */ /* 0x0002a800000e0000 */
[----:B------:R1:W3:Y:S02]  /*9de0*/  SHFL.IDX PT, R38, R40, RZ, 0x1c1f ;  /* 0x001c1fff28267589 */ /* 0x0002e400000e0000 */
.L_x_2031:
        /* <DEDUP_REMOVED lines=23> */
[----:B------:R-:W-:Y:S02]  /*9f60*/  @!P5 IMAD.SHL.U32 R11, R203, 0x8, RZ ;  /* 0x00000008cb0bd824 */ /* 0x000fe400078e00ff */
[----:B--2---:R-:W-:Y:S02]  /*9f70*/  @!P5 IMAD.MOV.U32 R36, RZ, RZ, R38 ;  /* 0x000000ffff24d224 */ /* 0x004fe400078e0026 */
[----:B------:R-:W-:Y:S02]  /*9f80*/  @!P5 IMAD.MOV.U32 R37, RZ, RZ, R39 ;  /* 0x000000ffff25d224 */ /* 0x000fe400078e0027 */
        /* <DEDUP_REMOVED lines=11> */
.L_x_1680:
[----:B------:R-:W-:Y:S05]  /*a040*/  BSYNC B1 ;  /* 0x0000000000017941 */ /* 0x000fea0003800000 */
.L_x_1679:
[----:B------:R-:W-:-:S03]  /*a050*/  UMOV UR4, 0xffffffff ;  /* 0xffffffff00047882 */ /* 0x000fc60000000000 */
[----:B------:R-:W-:Y:S05]  /*a060*/  BRA.DIV UR4, `(.L_x_1681) ;  /* 0x000001fe049c7947 */ /* 0x000fea000b800000 */
[----:B--2---:R2:W0:Y:S04]  /*a070*/  SHFL.IDX PT, R39, R41, 0x1, 0x1c1f ;  /* 0x003c1f0029277f89 */ /* 0x00442800000e0000 */
[----:B---3--:R2:W3:Y:S02]  /*a080*/  SHFL.IDX PT, R38, R40, 0x1, 0x1c1f ;  /* 0x003c1f0028267f89 */ /* 0x0084e400000e0000 */
.L_x_2035:
        /* <DEDUP_REMOVED lines=23> */
[----:B------:R-:W-:Y:S02]  /*a200*/  @!P5 IMAD.SHL.U32 R11, R203, 0x8, RZ ;  /* 0x00000008cb0bd824 */ /* 0x000fe400078e00ff */
[----:B0-----:R-:W-:Y:S02]  /*a210*/  @!P5 IMAD.MOV.U32 R36, RZ, RZ, R38 ;  /* 0x000000ffff24d224 */ /* 0x001fe400078e0026 */
[----:B------:R-:W-:Y:S02]  /*a220*/  @!P5 IMAD.MOV.U32 R37, RZ, RZ, R39 ;  /* 0x000000ffff25d224 */ /* 0x000fe400078e0027 */
        /* <DEDUP_REMOVED lines=11> */
.L_x_1621:
[----:B------:R-:W-:Y:S05]  /*a2e0*/  BSYNC B0 ;  /* 0x0000000000007941 */ /* 0x000fea0003800000 */
.L_x_1585:
[----:B------:R-:W5:Y:S01]  /*a2f0*/  S2R R11, SR_TID.X ;  /* 0x00000000000b7919 */ /* 0x000f620000002100 */
[----:B------:R-:W-:Y:S01]  /*a300*/  @!PT LDS RZ, [RZ] ;  /* 0x00000000fffff984 */ /* 0x000fe20000000800 */
[----:B------:R-:W-:Y:S01]  /*a310*/  @!PT LDS RZ, [RZ] ;  /* 0x00000000fffff984 */ /* 0x000fe20000000800 */
[----:B------:R-:W-:Y:S01]  /*a320*/  @!PT LDS RZ, [RZ] ;  /* 0x00000000fffff984 */ /* 0x000fe20000000800 */
[----:B------:R-:W-:Y:S01]  /*a330*/  @!PT LDS RZ, [RZ] ;  /* 0x00000000fffff984 */ /* 0x000fe20000000800 */
[----:B------:R2:W-:Y:S06]  /*a340*/  MEMBAR.ALL.CTA ;  /* 0x0000000000007992 */ /* 0x0005ec0000008000 */
[----:B--2---:R-:W2:Y:S01]  /*a350*/  FENCE.VIEW.ASYNC.S ;  /* 0x00000000000073c6 */ /* 0x004ea20000000000 */
[----:B------:R-:W-:Y:S05]  /*a360*/  WARPSYNC.ALL ;  /* 0x0000000000007948 */ /* 0x000fea0003800000 */
[----:B------:R-:W-:Y:S01]  /*a370*/  BSSY B0, `(.L_x_1682) ;  /* 0x0000009000007945 */ /* 0x000fe20003800000 */
[----:B-----5:R-:W-:Y:S01]  /*a380*/  LOP3.LUT R11, R11, 0x7f, RZ, 0xc0, !PT ;  /* 0x0000007f0b0b7812 */ /* 0x020fe200078ec0ff */
[----:B--2---:R2:W-:Y:S03]  /*a390*/  BAR.SYNC.DEFER_BLOCKING R140, 0x80 ;  /* 0x0002008c0000751d */ /* 0x0045e60000010000 */
[----:B------:R-:W-:-:S13]  /*a3a0*/  ISETP.NE.AND P3, PT, R11, RZ, PT ;  /* 0x000000ff0b00720c */ /* 0x000fda0003f65270 */
[----:B------:R-:W-:-:S05]  /*a3b0*/  @!P3 VIADD R11, R86, 0x308a0 ;  /* 0x000308a0560bb836 */ /* 0x000fca0000000000 */
[----:B------:R-:W-:-:S04]  /*a3c0*/  @!P3 PRMT R11, RZ, 0x654, R11 ;  /* 0x00000654ff0bb816 */ /* 0x000fc8000000000b */
[----:B------:R2:W-:Y:S01]  /*a3d0*/  @!P3 SYNCS.ARRIVE.TRANS64.RED.A1T0 RZ, [R11+URZ], RZ ;  /* 0x000000ff0bffb9a7 */ /* 0x0005e2000810043f */
[----:B------:R-:W-:Y:S05]  /*a3e0*/  @!P2 BRA `(.L_x_1683) ;  /* 0x000000000004a947 */ /* 0x000fea0003800000 */
[----:B------:R-:W-:Y:S01]  /*a3f0*/  BPT.TRAP 0x1 ;  /* 0x000000040000795c */ /* 0x000fe20000300000 */
.L_x_1683:
[----:B------:R-:W-:Y:S05]  /*a400*/  BSYNC B0 ;  /* 0x0000000000007941 */ /* 0x000fea0003800000 */
.L_x_1682:
[----:B------:R-:W5:Y:S01]  /*a410*/  SYNCS.PHASECHK.TRANS64.TRYWAIT P2, [R86+URZ+0x308b0], R87 ;  /* 0x0308b057560075a7 */ /* 0x000f62000804017f */
[----:B------:R-:W-:Y:S04]  /*a420*/  BSSY B0, `(.L_x_1684) ;  /* 0x0000002000007945 */ /* 0x000fe80003800000 */
[----:B-----5:R-:W-:Y:S05]  /*a430*/  @!P2 BRA `(.L_x_1685) ;  /* 0x000001f800f4a947 */ /* 0x020fea0003800000 */
.L_x_2036:
[----:B------:R-:W-:Y:S05]  /*a440*/  BSYNC B0 ;  /* 0x0000000000007941 */ /* 0x000fea0003800000 */
.L_x_1684:
[----:B------:R-:W-:Y:S01]  /*a450*/  ULDC.64 UR4, c[0x0][0x328] ;  /* 0x0000ca0000047ab9 */ /* 0x000fe20000000a00 */
[----:B------:R-:W-:Y:S01]  /*a460*/  IMAD.IADD R85, R85, 0x1, -R218 ;  /* 0x0000000155557824 */ /* 0x000fe200078e0ada */
[----:B------:R-:W-:Y:S01]  /*a470*/  BSSY B0, `(.L_x_1686) ;  /* 0x0000037000007945 */ /* 0x000fe20003800000 */
[----:B0---4-:R-:W-:Y:S02]  /*a480*/  IMAD R14, R31, UR4, RZ ;  /* 0x000000041f0e7c24 */ /* 0x011fe4000f8e02ff */
[----:B------:R-:W-:-:S04]  /*a490*/  IMAD.WIDE.U32 R12, R27, UR4, RZ ;  /* 0x000000041b0c7c25 */ /* 0x000fc8000f8e00ff */
[----:B------:R-:W-:Y:S01]  /*a4a0*/  IMAD R27, R27, UR5, R14 ;  /* 0x000000051b1b7c24 */ /* 0x000fe2000f8e020e */
[----:B------:R-:W-:Y:S02]  /*a4b0*/  ULDC.64 UR4, c[0x0][0x338] ;  /* 0x0000ce0000047ab9 */ /* 0x000fe40000000a00 */
[----:B--2---:R-:W-:Y:S02]  /*a4c0*/  IMAD R11, R84, UR4, RZ ;  /* 0x00000004540b7c24 */ /* 0x004fe4000f8e02ff */
[----:B------:R-:W-:Y:S02]  /*a4d0*/  IADD3 R13, R13, R27, RZ ;  /* 0x0000001b0d0d7210 */ /* 0x000fe40007ffe0ff */
        /* <DEDUP_REMOVED lines=9> */
[----:B------:R-:W-:-:S04]  /*a570*/  LEA R31, P2, R12, UR4, 0x1 ;  /* 0x000000040c1f7c11 */ /* 0x000fc8000f8408ff */
[----:B------:R-:W-:Y:S01]  /*a580*/  LEA.HI.X R11, R12, UR5, R11, 0x1, P2 ;  /* 0x000000050c0b7c11 */ /* 0x000fe200090f0c0b */
[----:B------:R0:W2:Y:S01]  /*a590*/  SHFL.IDX PT, R34, R31, RZ, 0x1c1f ;  /* 0x001c1fff1f227589 */ /* 0x0000a200000e0000 */
[----:B------:R-:W-:-:S03]  /*a5a0*/  ISETP.GE.AND P2, PT, R85, 0x1, PT ;  /* 0x000000015500780c */ /* 0x000fc60003f46270 */
[----:B------:R0:W4:Y:S10]  /*a5b0*/  SHFL.IDX PT, R35, R11, RZ, 0x1c1f ;  /* 0x001c1fff0b237589 */ /* 0x00013400000e0000 */
[----:B0-----:R-:W-:Y:S05]  /*a5c0*/  @!P2 BRA `(.L_x_1687) ;  /* 0x000000000084a947 */ /* 0x001fea0003800000 */
[----:B------:R-:W-:Y:S02]  /*a5d0*/  ULDC UR4, c[0x0][0x2f4] ;  /* 0x0000bd0000047ab9 */ /* 0x000fe40000000800 */
[----:B------:R-:W-:Y:S02]  /*a5e0*/  ISETP.GE.AND P5, PT, R16, UR4, PT ;  /* 0x0000000410007c0c */ /* 0x000fe4000bfa6270 */
[----:B------:R-:W-:-:S11]  /*a5f0*/  ISETP.GE.AND P4, PT, R192, UR4, PT ;  /* 0x00000004c0007c0c */ /* 0x000fd6000bf86270 */
[----:B------:R-:W0:Y:S01]  /*a600*/  @!P5 LDS.128 R12, [R28] ;  /* 0x000000001c0cd984 */ /* 0x000e220000000c00 */
[----:B--2---:R-:W-:-:S04]  /*a610*/  @!P5 LEA R36, P2, R16, R34, 0x1 ;  /* 0x000000221024d211 */ /* 0x004fc800078408ff */
[----:B----4-:R-:W-:Y:S02]  /*a620*/  @!P5 LEA.HI.X R37, R16, R35, R17, 0x1, P2 ;  /* 0x000000231025d211 */ /* 0x010fe400010f0c11 */
[----:B------:R-:W-:-:S04]  /*a630*/  @!P4 LEA R32, P2, R192, R34, 0x1 ;  /* 0x00000022c020c211 */ /* 0x000fc800078408ff */
[----:B------:R-:W-:Y:S02]  /*a640*/  @!P4 LEA.HI.X R33, R192, R35, R216, 0x1, P2 ;  /* 0x00000023c021c211 */ /* 0x000fe400010f0cd8 */
[----:B------:R-:W-:-:S13]  /*a650*/  ISETP.GE.AND P2, PT, R23, UR4, PT ;  /* 0x0000000417007c0c */ /* 0x000fda000bf46270 */
[----:B------:R-:W-:-:S04]  /*a660*/  @!P2 LEA R26, P6, R23, R34, 0x1 ;  /* 0x00000022171aa211 */ /* 0x000fc800078c08ff */
[----:B------:R-:W-:Y:S01]  /*a670*/  @!P2 LEA.HI.X R27, R23, R35, R206, 0x1, P6 ;  /* 0x00000023171ba211 */ /* 0x000fe200030f0cce */
[----:B0-----:R0:W-:Y:S01]  /*a680*/  @!P5 ST.E.128 desc[UR60][R36.64], R12 ;  /* 0x0000000c2400d985 */ /* 0x0011e2000c101d3c */
[----:B------:R-:W-:-:S13]  /*a690*/  ISETP.GE.AND P5, PT, R198, UR4, PT ;  /* 0x00000004c6007c0c */ /* 0x000fda000bfa6270 */
[----:B------:R-:W2:Y:S01]  /*a6a0*/  @!P5 LDS.128 R12, [R29] ;  /* 0x000000001d0cd984 */ /* 0x000ea20000000c00 */
[----:B------:R-:W-:-:S04]  /*a6b0*/  @!P5 IMAD.SHL.U32 R39, R202, 0x8, RZ ;  /* 0x00000008ca27d824 */ /* 0x000fc800078e00ff */
[----:B0-----:R-:W-:-:S05]  /*a6c0*/  @!P5 IMAD.WIDE R36, R39, 0x2, R34 ;  /* 0x000000022724d825 */ /* 0x001fca00078e0222 */
[----:B--2---:R0:W-:Y:S01]  /*a6d0*/  @!P5 ST.E.128 desc[UR60][R36.64], R12 ;  /* 0x0000000c2400d985 */ /* 0x0041e2000c101d3c */
[----:B------:R-:W-:-:S13]  /*a6e0*/  ISETP.GE.AND P5, PT, R195, UR4, PT ;  /* 0x00000004c3007c0c */ /* 0x000fda000bfa6270 */
[----:B------:R-:W2:Y:S01]  /*a6f0*/  @!P5 LDS.128 R12, [R28+0x3000] ;  /* 0x003000001c0cd984 */ /* 0x000ea20000000c00 */
[----:B------:R-:W-:Y:S01]  /*a700*/  @!P5 IMAD.SHL.U32 R39, R203, 0x8, RZ ;  /* 0x00000008cb27d824 */ /* 0x000fe200078e00ff */
[----:B0-----:R-:W-:Y:S01]  /*a710*/  @!P5 MOV R36, R34 ;  /* 0x000000220024d202 */ /* 0x001fe20000000f00 */
[----:B------:R-:W-:-:S04]  /*a720*/  @!P5 IMAD.MOV.U32 R37, RZ, RZ, R35 ;  /* 0x000000ffff25d224 */ /* 0x000fc800078e0023 */
[----:B------:R-:W-:-:S05]  /*a730*/  @!P5 IMAD.WIDE R36, R39, 0x2, R36 ;  /* 0x000000022724d825 */ /* 0x000fca00078e0224 */
[----:B--2---:R-:W-:Y:S01]  /*a740*/  @!P5 ST.E.128 desc[UR60][R36.64], R12 ;  /* 0x0000000c2400d985 */ /* 0x004fe2000c101d3c */
        /* <DEDUP_REMOVED lines=9> */
.L_x_1687:
[----:B------:R-:W-:Y:S05]  /*a7e0*/  BSYNC B0 ;  /* 0x0000000000007941 */ /* 0x000fea0003800000 */
.L_x_1686:
[----:B------:R-:W-:Y:S01]  /*a7f0*/  ISETP.GE.AND P2, PT, R85, 0x41, PT ;  /* 0x000000415500780c */ /* 0x000fe20003f46270 */
[----:B0---4-:R0:W4:Y:S01]  /*a800*/  SHFL.IDX PT, R35, R11, 0x1, 0x1c1f ;  /* 0x003c1f000b237f89 */ /* 0x01112200000e0000 */
[----:B------:R-:W-:Y:S03]  /*a810*/  BSSY B0, `(.L_x_1688) ;  /* 0x0000024000007945 */ /* 0x000fe60003800000 */
[----:B--2---:R0:W2:Y:S08]  /*a820*/  SHFL.IDX PT, R34, R31, 0x1, 0x1c1f ;  /* 0x003c1f001f227f89 */ /* 0x0040b000000e0000 */
[----:B0-----:R-:W-:Y:S05]  /*a830*/  @!P2 BRA `(.L_x_1689) ;  /* 0x000000000084a947 */ /* 0x001fea0003800000 */
[----:B------:R-:W-:Y:S02]  /*a840*/  ULDC UR4, c[0x0][0x2f4] ;  /* 0x0000bd0000047ab9 */ /* 0x000fe40000000800 */
[----:B------:R-:W-:Y:S02]  /*a850*/  ISETP.GE.AND P5, PT, R16, UR4, PT ;  /* 0x0000000410007c0c */ /* 0x000fe4000bfa6270 */
[----:B------:R-:W-:-:S11]  /*a860*/  ISETP.GE.AND P4, PT, R192, UR4, PT ;  /* 0x00000004c0007c0c */ /* 0x000fd6000bf86270 */
[----:B------:R-:W0:Y:S01]  /*a870*/  @!P5 LDS.128 R12, [R28+0x2000] ;  /* 0x002000001c0cd984 */ /* 0x000e220000000c00 */
        /* <DEDUP_REMOVED lines=9> */
[----:B------:R-:W2:Y:S01]  /*a910*/  @!P5 LDS.128 R12, [R29+0x2000] ;  /* 0x002000001d0cd984 */ /* 0x000ea20000000c00 */
[----:B------:R-:W-:-:S04]  /*a920*/  @!P5 IMAD.SHL.U32 R11, R202, 0x8, RZ ;  /* 0x00000008ca0bd824 */ /* 0x000fc800078e00ff */
[----:B0-----:R-:W-:-:S05]  /*a930*/  @!P5 IMAD.WIDE R36, R11, 0x2, R34 ;  /* 0x000000020b24d825 */ /* 0x001fca00078e0222 */
[----:B--2---:R0:W-:Y:S01]  /*a940*/  @!P5 ST.E.128 desc[UR60][R36.64], R12 ;  /* 0x0000000c2400d985 */ /* 0x0041e2000c101d3c */
[----:B------:R-:W-:-:S13]  /*a950*/  ISETP.GE.AND P5, PT, R195, UR4, PT ;  /* 0x00000004c3007c0c */ /* 0x000fda000bfa6270 */
[----:B------:R-:W2:Y:S01]  /*a960*/  @!P5 LDS.128 R12, [R28+0x5000] ;  /* 0x005000001c0cd984 */ /* 0x000ea20000000c00 */
[----:B------:R-:W-:Y:S02]  /*a970*/  @!P5 IMAD.SHL.U32 R11, R203, 0x8, RZ ;  /* 0x00000008cb0bd824 */ /* 0x000fe400078e00ff */
[----:B0-----:R-:W-:Y:S02]  /*a980*/  @!P5 IMAD.MOV.U32 R36, RZ, RZ, R34 ;  /* 0x000000ffff24d224 */ /* 0x001fe400078e0022 */
[----:B------:R-:W-:Y:S02]  /*a990*/  @!P5 IMAD.MOV.U32 R37, RZ, RZ, R35 ;  /* 0x000000ffff25d224 */ /* 0x000fe400078e0023 */
        /* <DEDUP_REMOVED lines=11> */
.L_x_1689:
[----:B------:R-:W-:Y:S05]  /*aa50*/  BSYNC B0 ;  /* 0x0000000000007941 */ /* 0x000fea0003800000 */
.L_x_1688:
[----:B------:R-:W-:Y:S01]  /*aa60*/  @!PT LDS RZ, [RZ] ;  /* 0x00000000fffff984 */ /* 0x000fe20000000800 */
[----:B------:R-:W-:Y:S01]  /*aa70*/  @!PT LDS RZ, [RZ] ;  /* 0x00000000fffff984 */ /* 0x000fe20000000800 */
[----:B------:R-:W-:Y:S01]  /*aa80*/  @!PT LDS RZ, [RZ] ;  /* 0x00000000fffff984 */ /* 0x000fe20000000800 */
[----:B------:R-:W-:Y:S01]  /*aa90*/  @!PT LDS RZ, [RZ] ;  /* 0x00000000fffff984 */ /* 0x000fe20000000800 */
[----:B------:R5:W-:Y:S06]  /*aaa0*/  MEMBAR.ALL.CTA ;  /* 0x0000000000007992 */ /* 0x000bec0000008000 */
[----:B-----5:R-:W5:Y:S01]  /*aab0*/  FENCE.VIEW.ASYNC.S ;  /* 0x00000000000073c6 */ /* 0x020f620000000000 */
[----:B-1----:R-:W-:Y:S01]  /*aac0*/  @!P3 IADD3 R86, R86, 0x308c0, RZ ;  /* 0x000308c05656b810 */ /* 0x002fe20007ffe0ff */
[----:B------:R-:W-:Y:S01]  /*aad0*/  VIADD R19, R19, 0x1 ;  /* 0x0000000113137836 */ /* 0x000fe20000000000 */
[----:B-----5:R1:W-:Y:S01]  /*aae0*/  BAR.SYNC.DEFER_BLOCKING R140, 0x80 ;  /* 0x0002008c0000751d */ /* 0x0203e20000010000 */
[----:B------:R-:W-:-:S02]  /*aaf0*/  LOP3.LUT P4, RZ, R22, 0x2, RZ, 0xc0, !PT ;  /* 0x0000000216ff7812 */ /* 0x000fc4000788c0ff */
[----:B------:R-:W-:Y:S02]  /*ab00*/  @!P3 PRMT R86, RZ, 0x654, R86 ;  /* 0x00000654ff56b816 */ /* 0x000fe40000000056 */
[----:B------:R-:W-:Y:S02]  /*ab10*/  PLOP3.LUT P2, PT, PT, PT, PT, 0x8, 0x0 ;  /* 0x000000000000781c */ /* 0x000fe40003f4e170 */
[----:B------:R1:W-:Y:S01]  /*ab20*/  @!P3 SYNCS.ARRIVE.TRANS64.RED.A1T0 RZ, [R86+URZ], RZ ;  /* 0x000000ff56ffb9a7 */ /* 0x0003e2000810043f */
[----:B------:R-:W-:-:S04]  /*ab30*/  ISETP.NE.AND P3, PT, R19, 0x2, PT ;  /* 0x000000021300780c */ /* 0x000fc80003f65270 */
[----:B0-----:R-:W-:Y:S02]  /*ab40*/  SEL R12, RZ, 0x1, P3 ;  /* 0x00000001ff0c7807 */ /* 0x001fe40001800000 */
[----:B------:R-:W-:Y:S02]  /*ab50*/  SEL R19, R19, RZ, P3 ;  /* 0x000000ff13137207 */ /* 0x000fe40001800000 */
[----:B------:R-:W-:Y:S01]  /*ab60*/  LOP3.LUT R219, R219, R12, RZ, 0x3c, !PT ;  /* 0x0000000cdbdb7212 */ /* 0x000fe200078e3cff */
[----:B-1----:R-:W-:Y:S06]  /*ab70*/  @P4 BRA `(.L_x_1690) ;  /* 0xffffff7c005c4947 */ /* 0x002fec000383ffff */
.L_x_1580:
[----:B------:R-:W2:Y:S01]  /*ab80*/  LDL R11, [R1+0x30] ;  /* 0x00003000010b7983 */ /* 0x000ea20000100800 */
[----:B------:R-:W0:Y:S01]  /*ab90*/  LDC R0, c[0x0][0x448] ;  /* 0x00011200ff007b82 */ /* 0x000e220000000800 */
[----:B------:R-:W-:Y:S01]  /*aba0*/  IADD3 R5, R201, 0x1, -R200 ;  /* 0x00000001c9057810 */ /* 0x000fe20007ffe8c8 */
[----:B------:R-:W-:Y:S06]  /*abb0*/  BSSY B0, `(.L_x_1691) ;  /* 0x000000d000007945 */ /* 0x000fec0003800000 */
[----:B------:R-:W1:Y:S01]  /*abc0*/  LDC.64 R6, c[0x0][0x9e0] ;  /* 0x00027800ff067b82 */ /* 0x000e620000000a00 */
[----:B0-----:R-:W-:-:S02]  /*abd0*/  ISETP.NE.AND P1, PT, R0, 0x1, PT ;  /* 0x000000010000780c */ /* 0x001fc40003f25270 */
[----:B-1----:R-:W-:-:S11]  /*abe0*/  ISETP.GE.AND P3, PT, R7, 0x1, PT ;  /* 0x000000010700780c */ /* 0x002fd60003f66270 */
[----:B------:R-:W0:Y:S08]  /*abf0*/  @P1 LDC R3, c[0x0][0x44c] ;  /* 0x00011300ff031b82 */ /* 0x000e300000000800 */
[----:B------:R-:W1:Y:S01]  /*ac00*/  @P1 LDC R2, c[0x0][0x450] ;  /* 0x00011400ff021b82 */ /* 0x000e620000000800 */
[----:B--2---:R-:W-:-:S04]  /*ac10*/  VIADD R0, R11, 0x7f ;  /* 0x0000007f0b007836 */ /* 0x004fc80000000000 */
[----:B0-----:R-:W-:-:S05]  /*ac20*/  @P1 IMAD.HI.U32 R3, R0, R3, RZ ;  /* 0x0000000300031227 */ /* 0x001fca00078e00ff */
[----:B-1----:R-:W-:-:S05]  /*ac30*/  @P1 SHF.R.U32.HI R0, RZ, R2, R3 ;  /* 0x00000002ff001219 */ /* 0x002fca0000011603 */
[----:B------:R-:W-:Y:S01]  /*ac40*/  IMAD.IADD R3, R5, 0x1, R0 ;  /* 0x0000000105037824 */ /* 0x000fe200078e0200 */
[----:B------:R-:W-:Y:S06]  /*ac50*/  @P2 BRA `(.L_x_1692) ;  /* 0x0000000000082947 */ /* 0x000fec0003800000 */
[----:B------:R-:W0:Y:S02]  /*ac60*/  FENCE.VIEW.ASYNC.G ;  /* 0x00000000000073c6 */ /* 0x000e240000000100 */
[----:B0-----:R-:W-:Y:S06]  /*ac70*/  BAR.ARV 0xc, 0x180 ;  /* 0x0306000000007b1d */ /* 0x001fec0000002000 */
.L_x_1692:
[----:B------:R-:W-:Y:S05]  /*ac80*/  BSYNC B0 ;  /* 0x0000000000007941 */ /* 0x000fea0003800000 */
.L_x_1691:
[----:B------:R-:W-:Y:S01]  /*ac90*/  IMAD.IADD R0, R3, 0x1, R6 ;  /* 0x0000000103007824 */ /* 0x000fe200078e0206 */
[----:B------:R-:W-:Y:S06]  /*aca0*/  @!P3 BRA `(.L_x_1693) ;  /* 0x000000000048b947 */ /* 0x000fec0003800000 */
[C---:B------:R-:W-:Y:S01]  /*acb0*/  ISETP.GT.AND P0, PT, R3.reuse, RZ, PT ;  /* 0x000000ff0300720c */ /* 0x040fe20003f04270 */
[----:B------:R-:W-:Y:S01]  /*acc0*/  BSSY B0, `(.L_x_1694) ;  /* 0x000000e000007945 */ /* 0x000fe20003800000 */
[----:B------:R-:W-:-:S11]  /*acd0*/  VIADD R2, R3, 0xffffffff ;  /* 0xffffffff03027836 */ /* 0x000fd60000000000 */
[----:B------:R-:W-:Y:S05]  /*ace0*/  @P0 BRA `(.L_x_1695) ;  /* 0x00000000001c0947 */ /* 0x000fea0003800000 */
[----:B------:R-:W-:Y:S02]  /*acf0*/  ISETP.NE.AND P0, PT, R7, 0x1, PT ;  /* 0x000000010700780c */ /* 0x000fe40003f05270 */
[----:B------:R-:W-:-:S11]  /*ad00*/  IADD3 R3, -R3, RZ, RZ ;  /* 0x000000ff03037210 */ /* 0x000fd60007ffe1ff */
[----:B------:R-:W0:Y:S02]  /*ad10*/  @P0 LDC.64 R4, c[0x0][0x9e8] ;  /* 0x00027a00ff040b82 */ /* 0x000e240000000a00 */
[----:B0-----:R-:W-:-:S05]  /*ad20*/  @P0 IMAD.HI.U32 R2, R3, R4, RZ ;  /* 0x0000000403020227 */ /* 0x001fca00078e00ff */
[----:B------:R-:W-:-:S04]  /*ad30*/  @P0 SHF.R.U32.HI R3, RZ, R5, R2 ;  /* 0x00000005ff030219 */ /* 0x000fc80000011602 */
[----:B------:R-:W-:Y:S01]  /*ad40*/  LOP3.LUT R2, RZ, R3, RZ, 0x33, !PT ;  /* 0x00000003ff027212 */ /* 0x000fe200078e33ff */
[----:B------:R-:W-:Y:S06]  /*ad50*/  BRA `(.L_x_1696) ;  /* 0x0000000000107947 */ /* 0x000fec0003800000 */
.L_x_1695:
[----:B------:R-:W-:-:S13]  /*ad60*/  ISETP.NE.AND P0, PT, R7, 0x1, PT ;  /* 0x000000010700780c */ /* 0x000fda0003f05270 */
[----:B------:R-:W0:Y:S02]  /*ad70*/  @P0 LDC.64 R4, c[0x0][0x9e8] ;  /* 0x00027a00ff040b82 */ /* 0x000e240000000a00 */
[----:B0-----:R-:W-:-:S05]  /*ad80*/  @P0 IMAD.HI.U32 R4, R2, R4, RZ ;  /* 0x0000000402040227 */ /* 0x001fca00078e00ff */
[----:B------:R-:W-:-:S07]  /*ad90*/  @P0 SHF.R.U32.HI R2, RZ, R5, R4 ;  /* 0x00000005ff020219 */ /* 0x000fce0000011604 */
.L_x_1696:
[----:B------:R-:W-:Y:S05]  /*ada0*/  BSYNC B0 ;  /* 0x0000000000007941 */ /* 0x000fea0003800000 */
.L_x_1694:
[----:B------:R-:W-:-:S05]  /*adb0*/  IMAD R3, R2, R7, R7 ;  /* 0x0000000702037224 */ /* 0x000fca00078e0207 */
[----:B------:R-:W-:-:S07]  /*adc0*/  VIMNMX R0, R0, R3, PT ;  /* 0x0000000300007248 */ /* 0x000fce0003fe0100 */
.L_x_1693:
[----:B------:R-:W0:Y:S01]  /*add0*/  @P1 LDC R2, c[0x0][0x44c] ;  /* 0x00011300ff021b82 */ /* 0x000e220000000800 */
[----:B------:R-:W-:Y:S01]  /*ade0*/  VIADD R0, R0, 0x5f ;  /* 0x0000005f00007836 */ /* 0x000fe20000000000 */
[----:B------:R-:W-:-:S03]  /*adf0*/  ULDC UR4, c[0x0][0x9dc] ;  /* 0x0002770000047ab9 */ /* 0x000fc60000000800 */
[----:B------:R-:W-:-:S03]  /*ae00*/  IMAD.HI R0, R0, 0x2aaaaaab, RZ ;  /* 0x2aaaaaab00007827 */ /* 0x000fc600078e02ff */
[----:B------:R-:W1:Y:S02]  /*ae10*/  @P1 LDC R5, c[0x0][0x450] ;  /* 0x00011400ff051b82 */ /* 0x000e640000000800 */
[----:B------:R-:W-:-:S04]  /*ae20*/  SHF.R.U32.HI R3, RZ, 0x1f, R0 ;  /* 0x0000001fff037819 */ /* 0x000fc80000011600 */
[----:B------:R-:W-:Y:S01]  /*ae30*/  LEA.HI.SX32 R3, R0, R3, 0x1c ;  /* 0x0000000300037211 */ /* 0x000fe200078fe2ff */
[----:B0-----:R-:W-:-:S04]  /*ae40*/  @P1 IMAD.HI.U32 R4, R11, R2, RZ ;  /* 0x000000020b041227 */ /* 0x001fc800078e00ff */
[----:B------:R-:W-:Y:S01]  /*ae50*/  IMAD.MOV.U32 R2, RZ, RZ, R11 ;  /* 0x000000ffff027224 */ /* 0x000fe200078e000b */
[----:B-1----:R-:W-:-:S05]  /*ae60*/  @P1 SHF.R.U32.HI R2, RZ, R5, R4 ;  /* 0x00000005ff021219 */ /* 0x002fca0000011604 */
[----:B------:R-:W-:Y:S01]  /*ae70*/  IMAD.IADD R0, R139, 0x1, R2 ;  /* 0x000000018b007824 */ /* 0x000fe200078e0202 */
[----:B------:R-:W-:-:S03]  /*ae80*/  VIMNMX R2, R138, R3, PT ;  /* 0x000000038a027248 */ /* 0x000fc60003fe0100 */
        /* <DEDUP_REMOVED lines=12> */
.L_x_1699:
[----:B------:R-:W-:-:S13]  /*af50*/  ISETP.NE.AND P0, PT, R7, 0x1, PT ;  /* 0x000000010700780c */ /* 0x000fda0003f05270 */
[----:B------:R-:W0:Y:S02]  /*af60*/  @P0 LDC.64 R4, c[0x0][0x9e8] ;  /* 0x00027a00ff040b82 */ /* 0x000e240000000a00 */
[----:B0-----:R-:W-:-:S05]  /*af70*/  @P0 IMAD.HI.U32 R4, R0, R4, RZ ;  /* 0x0000000400040227 */ /* 0x001fca00078e00ff */
[----:B------:R-:W-:-:S07]  /*af80*/  @P0 SHF.R.U32.HI R0, RZ, R5, R4 ;  /* 0x00000005ff000219 */ /* 0x000fce0000011604 */
.L_x_1700:
[----:B------:R-:W-:Y:S05]  /*af90*/  BSYNC B0 ;  /* 0x0000000000007941 */ /* 0x000fea0003800000 */
.L_x_1698:
[----:B------:R-:W-:-:S05]  /*afa0*/  IMAD R0, R0, R7, RZ ;  /* 0x0000000700007224 */ /* 0x000fca00078e02ff */
[----:B------:R-:W-:-:S07]  /*afb0*/  VIMNMX R3, R3, R0, !PT ;  /* 0x0000000003037248 */ /* 0x000fce0007fe0100 */
.L_x_1697:
[----:B------:R-:W-:Y:S01]  /*afc0*/  IMAD.HI R3, R3, 0x2aaaaaab, RZ ;  /* 0x2aaaaaab03037827 */ /* 0x000fe200078e02ff */
[----:B------:R-:W-:Y:S02]  /*afd0*/  PLOP3.LUT P0, PT, PT, PT, PT, 0x80, 0x0 ;  /* 0x000000000000781c */ /* 0x000fe40003f0f070 */
[----:B------:R-:W-:Y:S02]  /*afe0*/  CS2R R4, SRZ ;  /* 0x0000000000047805 */ /* 0x000fe4000001ff00 */
[----:B------:R-:W-:Y:S02]  /*aff0*/  CS2R R6, SRZ ;  /* 0x0000000000067805 */ /* 0x000fe4000001ff00 */
[----:B------:R-:W-:Y:S02]  /*b000*/  CS2R R118, SRZ ;  /* 0x0000000000767805 */ /* 0x000fe4000001ff00 */
[----:B------:R-:W-:Y:S02]  /*b010*/  SHF.R.U32.HI R0, RZ, 0x1f, R3 ;  /* 0x0000001fff007819 */ /* 0x000fe40000011603 */
[----:B---3--:R-:W-:-:S02]  /*b020*/  CS2R R116, SRZ ;  /* 0x0000000000747805 */ /* 0x008fc4000001ff00 */
[----:B------:R-:W-:Y:S02]  /*b030*/  CS2R R114, SRZ ;  /* 0x0000000000727805 */ /* 0x000fe4000001ff00 */
[----:B------:R-:W-:Y:S02]  /*b040*/  CS2R R112, SRZ ;  /* 0x0000000000707805 */ /* 0x000fe4000001ff00 */
[----:B------:R-:W-:Y:S02]  /*b050*/  LEA.HI.SX32 R0, R3, R0, 0x1c ;  /* 0x0000000003007211 */ /* 0x000fe400078fe2ff */
[----:B------:R-:W-:Y:S01]  /*b060*/  CS2R R106, SRZ ;  /* 0x00000000006a7805 */ /* 0x000fe2000001ff00 */
[----:B------:R-:W-:Y:S01]  /*b070*/  IMAD.MOV.U32 R110, RZ, RZ, RZ ;  /* 0x000000ffff6e7224 */ /* 0x000fe200078e00ff */
[----:B------:R-:W-:Y:S02]  /*b080*/  CS2R R108, SRZ ;  /* 0x00000000006c7805 */ /* 0x000fe4000001ff00 */
[----:B------:R-:W-:-:S02]  /*b090*/  VIMNMX R8, RZ, R0, !PT ;  /* 0x00000000ff087248 */ /* 0x000fc40007fe0100 */
[----:B------:R-:W-:Y:S02]  /*b0a0*/  CS2R R78, SRZ ;  /* 0x00000000004e7805 */ /* 0x000fe4000001ff00 */
[----:B------:R-:W-:Y:S02]  /*b0b0*/  CS2R R104, SRZ ;  /* 0x0000000000687805 */ /* 0x000fe4000001ff00 */
[----:B------:R-:W-:Y:S02]  /*b0c0*/  MOV R103, RZ ;  /* 0x000000ff00677202 */ /* 0x000fe40000000f00 */
[----:B------:R-:W-:Y:S01]  /*b0d0*/  CS2R R98, SRZ ;  /* 0x0000000000627805 */ /* 0x000fe2000001ff00 */
[----:B------:R0:W-:Y:S01]  /*b0e0*/  STL [R1+0x3c], R8 ;  /* 0x00003c0801007387 */ /* 0x0001e20000100800 */
[----:B------:R-:W-:Y:S02]  /*b0f0*/  ISETP.GT.AND P1, PT, R2, R8, PT ;  /* 0x000000080200720c */ /* 0x000fe40003f24270 */
        /* <DEDUP_REMOVED lines=30> */
[----:B----4-:R-:W-:Y:S02]  /*b2e0*/  CS2R R34, SRZ ;  /* 0x0000000000227805 */ /* 0x010fe4000001ff00 */
[----:B------:R-:W-:Y:S01]  /*b2f0*/  CS2R R36, SRZ ;  /* 0x0000000000247805 */ /* 0x000fe2000001ff00 */
[----:B------:R-:W-:Y:S01]  /*b300*/  IMAD.MOV.U32 R136, RZ, RZ, RZ ;  /* 0x000000ffff887224 */ /* 0x000fe200078e00ff */
[----:B------:R-:W-:Y:S01]  /*b310*/  CS2R R32, SRZ ;  /* 0x0000000000207805 */ /* 0x000fe2000001ff00 */
[----:B------:R-:W-:Y:S01]  /*b320*/  IMAD.MOV.U32 R10, RZ, RZ, RZ ;  /* 0x000000ffff0a7224 */ /* 0x000fe200078e00ff */
[----:B------:R-:W-:Y:S01]  /*b330*/  CS2R R26, SRZ ;  /* 0x00000000001a7805 */ /* 0x000fe2000001ff00 */
[----:B------:R-:W-:Y:S01]  /*b340*/  IMAD.MOV.U32 R3, RZ, RZ, RZ ;  /* 0x000000ffff037224 */ /* 0x000fe200078e00ff */
[----:B------:R-:W-:Y:S01]  /*b350*/  MOV R138, RZ ;  /* 0x000000ff008a7202 */ /* 0x000fe20000000f00 */
[----:B------:R-:W-:Y:S01]  /*b360*/  IMAD.MOV.U32 R0, RZ, RZ, RZ ;  /* 0x000000ffff007224 */ /* 0x000fe200078e00ff */
[----:B------:R-:W-:Y:S01]  /*b370*/  CS2R R24, SRZ ;  /* 0x0000000000187805 */ /* 0x000fe2000001ff00 */
[----:B0-----:R-:W-:Y:S06]  /*b380*/  @!P1 BRA `(.L_x_1701) ;  /* 0x0000014400849947 */ /* 0x001fec0003800000 */
[----:B------:R-:W2:Y:S04]  /*b390*/  LDL R8, [R1+0x80] ;  /* 0x0000800001087983 */ /* 0x000ea80000100800 */
[----:B------:R-:W3:Y:S04]  /*b3a0*/  LDL R9, [R1+0x7c] ;  /* 0x00007c0001097983 */ /* 0x000ee80000100800 */
[----:B--2---:R-:W0:Y:S01]  /*b3b0*/  SHFL.IDX PT, R0, R8, RZ, 0x1f ;  /* 0x00001fff08007589 */ /* 0x004e2200000e0000 */
[----:B---3--:R-:W-:-:S13]  /*b3c0*/  R2UR UR4, R9 ;  /* 0x00000000090472ca */ /* 0x008fda00000e0000 */
[----:B------:R-:W-:Y:S01]  /*b3d0*/  ULOP3.LUT UP0, URZ, UR4, 0x1bf, URZ, 0xc0, !UPT ;  /* 0x000001bf043f7892 */ /* 0x000fe2000f80c03f */
[----:B0-----:R-:W-:-:S04]  /*b3e0*/  LEA.HI R3, R0, R0, RZ, 0x1 ;  /* 0x0000000000037211 */ /* 0x001fc800078f08ff */
[----:B------:R-:W-:Y:S02]  /*b3f0*/  LOP3.LUT R3, R3, 0x1e, RZ, 0xc0, !PT ;  /* 0x0000001e03037812 */ /* 0x000fe400078ec0ff */
[----:B------:R-:W-:-:S03]  /*b400*/  PLOP3.LUT P0, PT, PT, PT, UP0, 0x80, 0x0 ;  /* 0x000000000000781c */ /* 0x000fc60003f0f008 */
        /* <DEDUP_REMOVED lines=20> */
[----:B-1---5:R-:W-:Y:S05]  /*b550*/  CALL.ABS.NOINC R14 ;  /* 0x000000000e007343 */ /* 0x022fea0003c00000 */
.L_x_1702:
        /* <DEDUP_REMOVED lines=13> */
.L_x_1706:
[----:B-1----:R1:W2:Y:S02]  /*b630*/  SYNCS.PHASECHK.TRANS64.TRYWAIT P0, [R18+URZ+0x30800], R3 ;  /* 0x03080003120075a7 */ /* 0x0022a4000800017f */
[----:B--2---:R-:W-:Y:S05]  /*b640*/  @!P0 NANOSLEEP.SYNCS 0x989680 ;  /* 0x009896800000895d */ /* 0x004fea0003900000 */
[----:B------:R-:W2:Y:S02]  /*b650*/  @!P0 SYNCS.PHASECHK.TRANS64 P0, [R18+URZ+0x30800], R3 ;  /* 0x03080003120085a7 */ /* 0x000ea4000800007f */
[----:B--2---:R-:W-:Y:S05]  /*b660*/  @!P0 BRA `(.L_x_1706) ;  /* 0xfffffffc00f08947 */ /* 0x004fea000383ffff */
.L_x_1705:
[----:B------:R-:W-:Y:S05]  /*b670*/  BSYNC B0 ;  /* 0x0000000000007941 */ /* 0x000fea0003800000 */
.L_x_1704:
[----:B------:R-:W-:Y:S05]  /*b680*/  BRA `(.L_x_1707) ;  /* 0x0000006c00807947 */ /* 0x000fea0003800000 */
.L_x_1703:
[----:B------:R-:W2:Y:S01]  /*b690*/  LDL R0, [R1+0x7c] ;  /* 0x00007c0001007983 */ /* 0x000ea20000100800 */
[----:B------:R-:W-:Y:S02]  /*b6a0*/  ULDC.64 UR6, c[0x0][0x408] ;  /* 0x0001020000067ab9 */ /* 0x000fe40000000a00 */
[----:B-----5:R-:W-:Y:S01]  /*b6b0*/  IMAD.WIDE.U32 R26, R137, UR6, RZ ;  /* 0x00000006891a7c25 */ /* 0x020fe2000f8e00ff */
[----:B--2---:R-:W-:Y:S02]  /*b6c0*/  R2UR UR4, R0 ;  /* 0x00000000000472ca */ /* 0x004fe400000e0000 */
[----:B------:R-:W-:-:S11]  /*b6d0*/  SHF.R.S32.HI R0, RZ, 0x1f, R137 ;  /* 0x0000001fff007819 */ /* 0x000fd60000011489 */
[----:B------:R-:W-:-:S03]  /*b6e0*/  ULOP3.LUT UP0, URZ, UR4, 0x3ff, URZ, 0xc0, !UPT ;  /* 0x000003ff043f7892 */ /* 0x000fc6000f80c03f */
[----:B------:R-:W-:Y:S02]  /*b6f0*/  ULDC.64 UR4, c[0x0][0x3f8] ;  /* 0x0000fe0000047ab9 */ /* 0x000fe40000000a00 */
[C---:B------:R-:W-:Y:S01]  /*b700*/  IMAD R4, R0.reuse, UR4, RZ ;  /* 0x0000000400047c24 */ /* 0x040fe2000f8e02ff */
[----:B------:R-:W-:Y:S01]  /*b710*/  PLOP3.LUT P0, PT, PT, PT, UP0, 0x80, 0x0 ;  /* 0x000000000000781c */ /* 0x000fe20003f0f008 */
[----:B------:R-:W-:Y:S02]  /*b720*/  IMAD R0, R0, UR6, RZ ;  /* 0x0000000600007c24 */ /* 0x000fe4000f8e02ff */
[----:B------:R-:W-:-:S04]  /*b730*/  IMAD.WIDE.U32 R24, R137, UR4, RZ ;  /* 0x0000000489187c25 */ /* 0x000fc8000f8e00ff */
[C---:B------:R-:W-:Y:S02]  /*b740*/  IMAD R29, R137.reuse, UR5, R4 ;  /* 0x00000005891d7c24 */ /* 0x040fe4000f8e0204 */
[----:B------:R-:W-:-:S03]  /*b750*/  IMAD R31, R137, UR7, R0 ;  /* 0x00000007891f7c24 */ /* 0x000fc6000f8e0200 */
[----:B------:R-:W-:Y:S01]  /*b760*/  IADD3 R29, R29, R25, RZ ;  /* 0x000000191d1d7210 */ /* 0x000fe20007ffe0ff */
[----:B------:R-:W-:Y:S01]  /*b770*/  IMAD.IADD R31, R31, 0x1, R27 ;  /* 0x000000011f1f7824 */ /* 0x000fe200078e021b */
        /* <DEDUP_REMOVED lines=17> */
.L_x_1708:
[----:B------:R-:W2:Y:S01]  /*b890*/  LDL R89, [R1+0x30] ;  /* 0x0000300001597983 */ /* 0x000ea20000100800 */
[----:B------:R-:W-:Y:S01]  /*b8a0*/  ULDC.U8 UR4, c[0x0][0x410] ;  /* 0x0001040000047ab9 */ /* 0x000fe20000000000 */
[----:B------:R-:W-:Y:S01]  /*b8b0*/  BSSY B0, `(.L_x_1709) ;  /* 0x00006b5000007945 */ /* 0x000fe20003800000 */
[----:B------:R-:W-:Y:S01]  /*b8c0*/  ISETP.NE.AND P0, PT, RZ, UR4, PT ;  /* 0x00000004ff007c0c */ /* 0x000fe2000bf05270 */
[----:B--2---:R-:W-:-:S12]  /*b8d0*/  IMAD.IADD R9, R218, 0x1, R89 ;  /* 0x00000001da097824 */ /* 0x004fd800078e0259 */
[----:B------:R-:W-:Y:S05]  /*b8e0*/  @!P0 BRA `(.L_x_1710) ;  /* 0x0000003400908947 */ /* 0x000fea0003800000 */
[----:B------:R-:W2:Y:S01]  /*b8f0*/  LDL R20, [R1+0x5c] ;  /* 0x00005c0001147983 */ /* 0x000ea20000100800 */
[----:B------:R-:W0:Y:S01]  /*b900*/  LDC R21, c[0x0][0x448] ;  /* 0x00011200ff157b82 */ /* 0x000e220000000800 */
[----:B------:R-:W-:Y:S01]  /*b910*/  ULDC.64 UR4, c[0x0][0x3f8] ;  /* 0x0000fe0000047ab9 */ /* 0x000fe20000000a00 */
[----:B------:R-:W-:Y:S01]  /*b920*/  ULDC.64 UR6, c[0x0][0x408] ;  /* 0x0001020000067ab9 */ /* 0x000fe20000000a00 */
[----:B------:R-:W-:Y:S01]  /*b930*/  IMAD.MOV.U32 R10, RZ, RZ, R24 ;  /* 0x000000ffff0a7224 */ /* 0x000fe200078e0018 */
[----:B------:R-:W-:Y:S01]  /*b940*/  SHF.R.S32.HI R66, RZ, 0x1f, R223 ;  /* 0x0000001fff427819 */ /* 0x000fe200000114df */
[----:B------:R-:W-:Y:S01]  /*b950*/  IMAD.MOV.U32 R11, RZ, RZ, R29 ;  /* 0x000000ffff0b7224 */ /* 0x000fe200078e001d */
[----:B------:R-:W-:Y:S01]  /*b960*/  SHF.R.S32.HI R64, RZ, 0x1f, R221 ;  /* 0x0000001fff407819 */ /* 0x000fe200000114dd */
[----:B------:R-:W-:Y:S01]  /*b970*/  IMAD.MOV.U32 R12, RZ, RZ, R26 ;  /* 0x000000ffff0c7224 */ /* 0x000fe200078e001a */
[----:B------:R-:W-:Y:S01]  /*b980*/  SHF.R.S32.HI R67, RZ, 0x1f, R222 ;  /* 0x0000001fff437819 */ /* 0x000fe200000114de */
[----:B------:R-:W-:Y:S01]  /*b990*/  IMAD.MOV.U32 R13, RZ, RZ, R31 ;  /* 0x000000ffff0d7224 */ /* 0x000fe200078e001f */
[----:B------:R-:W-:-:S02]  /*b9a0*/  SHF.R.S32.HI R65, RZ, 0x1f, R220 ;  /* 0x0000001fff417819 */ /* 0x000fc400000114dc */
[----:B------:R-:W-:Y:S02]  /*b9b0*/  SHF.R.S32.HI R75, RZ, 0x1f, R224 ;  /* 0x0000001fff4b7819 */ /* 0x000fe400000114e0 */
[----:B0-----:R-:W-:-:S13]  /*b9c0*/  ISETP.NE.AND P0, PT, R21, 0x1, PT ;  /* 0x000000011500780c */ /* 0x001fda0003f05270 */
[----:B------:R-:W0:Y:S08]  /*b9d0*/  @P0 LDC R0, c[0x0][0x44c] ;  /* 0x00011300ff000b82 */ /* 0x000e300000000800 */
[----:B------:R-:W1:Y:S01]  /*b9e0*/  @P0 LDC R5, c[0x0][0x450] ;  /* 0x00011400ff050b82 */ /* 0x000e620000000800 */
[----:B--2---:R-:W-:-:S05]  /*b9f0*/  LEA R3, R20, R9, 0x6 ;  /* 0x0000000914037211 */ /* 0x004fca00078e30ff */
[----:B0-----:R-:W-:-:S05]  /*ba00*/  @P0 IMAD.HI.U32 R0, R3, R0, RZ ;  /* 0x0000000003000227 */ /* 0x001fca00078e00ff */
[----:B-1----:R-:W-:-:S04]  /*ba10*/  @P0 SHF.R.U32.HI R3, RZ, R5, R0 ;  /* 0x00000005ff030219 */ /* 0x002fc80000011600 */
[----:B------:R-:W-:Y:S01]  /*ba20*/  SHF.R.S32.HI R0, RZ, 0x1f, R3 ;  /* 0x0000001fff007819 */ /* 0x000fe20000011403 */
[----:B------:R-:W-:-:S04]  /*ba30*/  IMAD.WIDE.U32 R10, R3, UR4, R10 ;  /* 0x00000004030a7c25 */ /* 0x000fc8000f8e000a */
[C---:B------:R-:W-:Y:S02]  /*ba40*/  IMAD R4, R0.reuse, UR4, RZ ;  /* 0x0000000400047c24 */ /* 0x040fe4000f8e02ff */
[----:B------:R-:W-:Y:S02]  /*ba50*/  IMAD R0, R0, UR6, RZ ;  /* 0x0000000600007c24 */ /* 0x000fe4000f8e02ff */
[C---:B------:R-:W-:Y:S01]  /*ba60*/  IMAD R7, R3.reuse, UR5, R4 ;  /* 0x0000000503077c24 */ /* 0x040fe2000f8e0204 */
[----:B------:R-:W-:Y:S01]  /*ba70*/  ULDC.64 UR4, c[0x0][0x3e8] ;  /* 0x0000fa0000047ab9 */ /* 0x000fe20000000a00 */
[C---:B------:R-:W-:Y:S01]  /*ba80*/  IMAD.WIDE.U32 R12, R3.reuse, UR6, R12 ;  /* 0x00000006030c7c25 */ /* 0x040fe2000f8e000c */
[----:B------:R-:W-:Y:S01]  /*ba90*/  LEA R6, P0, R10, UR4, 0x1 ;  /* 0x000000040a067c11 */ /* 0x000fe2000f8008ff */
[----:B------:R-:W-:Y:S02]  /*baa0*/  UMOV UR4, 0xffffffff ;  /* 0xffffffff00047882 */ /* 0x000fe40000000000 */
[----:B------:R-:W-:Y:S01]  /*bab0*/  IMAD R3, R3, UR7, R0 ;  /* 0x0000000703037c24 */ /* 0x000fe2000f8e0200 */
[----:B------:R-:W-:Y:S01]  /*bac0*/  ULDC.64 UR6, c[0x0][0x400] ;  /* 0x0001000000067ab9 */ /* 0x000fe20000000a00 */
[----:B------:R-:W-:Y:S01]  /*bad0*/  IMAD.IADD R7, R11, 0x1, R7 ;  /* 0x000000010b077824 */ /* 0x000fe200078e0207 */
[----:B------:R-:W-:-:S02]  /*bae0*/  LEA R4, P1, R12, UR6, 0x1 ;  /* 0x000000060c047c11 */ /* 0x000fc4000f8208ff */
[----:B------:R-:W-:Y:S02]  /*baf0*/  IADD3 R3, R13, R3, RZ ;  /* 0x000000030d037210 */ /* 0x000fe40007ffe0ff */
[----:B------:R-:W-:Y:S02]  /*bb00*/  LEA.HI.X R7, R10, UR5, R7, 0x1, P0 ;  /* 0x000000050a077c11 */ /* 0x000fe400080f0c07 */
[----:B------:R-:W-:Y:S01]  /*bb10*/  LEA.HI.X R8, R12, UR7, R3, 0x1, P1 ;  /* 0x000000070c087c11 */ /* 0x000fe200088f0c03 */
[----:B------:R-:W-:Y:S06]  /*bb20*/  BRA.DIV UR4, `(.L_x_1711) ;  /* 0x000001e6044c7947 */ /* 0x000fec000b800000 */
[----:B------:R0:W1:Y:S04]  /*bb30*/  SHFL.IDX PT, R3, R7, RZ, 0x1c1f ;  /* 0x001c1fff07037589 */ /* 0x00006800000e0000 */
[----:B------:R0:W2:Y:S04]  /*bb40*/  SHFL.IDX PT, R0, R6, RZ, 0x1c1f ;  /* 0x001c1fff06007589 */ /* 0x0000a800000e0000 */
[----:B------:R0:W3:Y:S04]  /*bb50*/  SHFL.IDX PT, R5, R8, RZ, 0x1c1f ;  /* 0x001c1fff08057589 */ /* 0x0000e800000e0000 */
[----:B------:R0:W4:Y:S02]  /*bb60*/  SHFL.IDX PT, R14, R4, RZ, 0x1c1f ;  /* 0x001c1fff040e7589 */ /* 0x00012400000e0000 */
.L_x_2042:
[----:B------:R-:W-:Y:S01]  /*bb70*/  IMAD R78, R200, R21, RZ ;  /* 0x00000015c84e7224 */ /* 0x000fe200078e02ff */
        /* <DEDUP_REMOVED lines=15> */
[----:B------:R-:W-:Y:S01]  /*bc70*/  ULDC UR4, c[0x0][0x3f4] ;  /* 0x0000fd0000047ab9 */ /* 0x000fe20000000800 */
[----:B------:R-:W-:Y:S02]  /*bc80*/  CS2R R60, SRZ ;  /* 0x00000000003c7805 */ /* 0x000fe4000001ff00 */
[----:B------:R-:W-:Y:S02]  /*bc90*/  ISETP.GE.AND P3, PT, R223, UR4, PT ;  /* 0x00000004df007c0c */ /* 0x000fe4000bf66270 */
[----:B------:R-:W-:Y:S02]  /*bca0*/  CS2R R58, SRZ ;  /* 0x00000000003a7805 */ /* 0x000fe4000001ff00 */
[----:B------:R-:W-:Y:S02]  /*bcb0*/  ISETP.GE.AND P2, PT, R221, UR4, PT ;  /* 0x00000004dd007c0c */ /* 0x000fe4000bf46270 */
[----:B------:R-:W-:Y:S02]  /*bcc0*/  ISETP.GE.AND P1, PT, R222, UR4, PT ;  /* 0x00000004de007c0c */ /* 0x000fe4000bf26270 */
[----:B------:R-:W-:-:S02]  /*bcd0*/  ISETP.GE.AND P0, PT, R220, UR4, PT ;  /* 0x00000004dc007c0c */ /* 0x000fc4000bf06270 */
[----:B------:R-:W-:-:S03]  /*bce0*/  ISETP.GE.AND P4, PT, R196, UR4, PT ;  /* 0x00000004c4007c0c */ /* 0x000fc6000bf86270 */
[C---:B------:R-:W-:Y:S01]  /*bcf0*/  @!P3 IMAD.SHL.U32 R25, R223.reuse, 0x2, RZ ;  /* 0x00000002df19b824 */ /* 0x040fe200078e00ff */
[----:B------:R-:W-:-:S03]  /*bd00*/  @!P3 SHF.L.U64.HI R12, R223, 0x1, R66 ;  /* 0x00000001df0cb819 */ /* 0x000fc60000010242 */
[C---:B------:R-:W-:Y:S01]  /*bd10*/  @!P2 IMAD.SHL.U32 R29, R221.reuse, 0x2, RZ ;  /* 0x00000002dd1da824 */ /* 0x040fe200078e00ff */
[----:B------:R-:W-:Y:S01]  /*bd20*/  @!P2 SHF.L.U64.HI R10, R221, 0x1, R64 ;  /* 0x00000001dd0aa819 */ /* 0x000fe20000010240 */
[----:B------:R-:W-:Y:S01]  /*bd30*/  @!P1 IMAD.SHL.U32 R37, R222, 0x2, RZ ;  /* 0x00000002de259824 */ /* 0x000fe200078e00ff */
[-C--:B--2---:R-:W-:Y:S01]  /*bd40*/  @!P3 IADD3 R20, P6, R0, R25.reuse, RZ ;  /* 0x000000190014b210 */ /* 0x084fe20007fde0ff */
[----:B------:R-:W-:Y:S01]  /*bd50*/  @!P0 IMAD.SHL.U32 R45, R220, 0x2, RZ ;  /* 0x00000002dc2d8824 */ /* 0x000fe200078e00ff */
[----:B----4-:R-:W-:Y:S01]  /*bd60*/  @!P3 IADD3 R24, P5, R14, R25, RZ ;  /* 0x000000190e18b210 */ /* 0x010fe20007fbe0ff */
[----:B-1----:R-:W-:Y:S01]  /*bd70*/  @!P4 IMAD.MOV.U32 R11, RZ, RZ, R3 ;  /* 0x000000ffff0bc224 */ /* 0x002fe200078e0003 */
[----:B------:R-:W-:Y:S01]  /*bd80*/  @!P0 SHF.L.U64.HI R34, R220, 0x1, R65 ;  /* 0x00000001dc228819 */ /* 0x000fe20000010241 */
[--C-:B------:R-:W-:Y:S01]  /*bd90*/  @!P3 IMAD.X R21, R3, 0x1, R12.reuse, P6 ;  /* 0x000000010315b824 */ /* 0x100fe200030e060c */
[-C--:B------:R-:W-:Y:S01]  /*bda0*/  @!P2 IADD3 R26, P6, R0, R29.reuse, RZ ;  /* 0x0000001d001aa210 */ /* 0x080fe20007fde0ff */
[----:B---3--:R-:W-:Y:S01]  /*bdb0*/  @!P3 IMAD.X R25, R5, 0x1, R12, P5 ;  /* 0x000000010519b824 */ /* 0x008fe200028e060c */
[----:B------:R-:W-:Y:S01]  /*bdc0*/  @!P2 IADD3 R28, P5, R14, R29, RZ ;  /* 0x0000001d0e1ca210 */ /* 0x000fe20007fbe0ff */
[----:B------:R-:W-:Y:S01]  /*bdd0*/  @!P4 IMAD.MOV.U32 R15, RZ, RZ, R5 ;  /* 0x000000ffff0fc224 */ /* 0x000fe200078e0005 */
[----:B------:R-:W-:-:S02]  /*bde0*/  @!P2 IADD3.X R27, R3, R10, RZ, P6, !PT ;  /* 0x0000000a031ba210 */ /* 0x000fc400037fe4ff */
[----:B------:R-:W-:Y:S01]  /*bdf0*/  @!P1 SHF.L.U64.HI R12, R222, 0x1, R67 ;  /* 0x00000001de0c9819 */ /* 0x000fe20000010243 */
[----:B------:R-:W-:Y:S01]  /*be00*/  @!P2 IMAD.X R29, R5, 0x1, R10, P5 ;  /* 0x00000001051da824 */ /* 0x000fe200028e060a */
[----:B------:R-:W-:Y:S01]  /*be10*/  @!P1 IADD3 R30, P6, R0, R37, RZ ;  /* 0x00000025001e9210 */ /* 0x000fe20007fde0ff */
[----:B------:R-:W-:Y:S01]  /*be20*/  @!P4 IMAD.MOV.U32 R10, RZ, RZ, R0 ;  /* 0x000000ffff0ac224 */ /* 0x000fe200078e0000 */
[----:B------:R-:W-:-:S03]  /*be30*/  ISETP.GE.AND P5, PT, R224, UR4, PT ;  /* 0x00000004e0007c0c */ /* 0x000fc6000bfa6270 */
[----:B------:R-:W-:Y:S01]  /*be40*/  @!P1 IMAD.X R31, R3, 0x1, R12, P6 ;  /* 0x00000001031f9824 */ /* 0x000fe200030e060c */
[----:B------:R-:W-:Y:S01]  /*be50*/  @!P1 IADD3 R36, P6, R14, R37, RZ ;  /* 0x000000250e249210 */ /* 0x000fe20007fde0ff */
[----:B------:R-:W-:-:S03]  /*be60*/  @!P4 IMAD.WIDE R10, R196, 0x2, R10 ;  /* 0x00000002c40ac825 */ /* 0x000fc600078e020a */
[----:B------:R-:W-:Y:S01]  /*be70*/  @!P1 IADD3.X R37, R5, R12, RZ, P6, !PT ;  /* 0x0000000c05259210 */ /* 0x000fe200037fe4ff */
[----:B------:R-:W-:Y:S01]  /*be80*/  @!P4 IMAD.WIDE R12, R196, 0x2, R14 ;  /* 0x00000002c40cc825 */ /* 0x000fe200078e020e */
[-C--:B------:R-:W-:Y:S01]  /*be90*/  @!P0 IADD3 R38, P6, R0, R45.reuse, RZ ;  /* 0x0000002d00268210 */ /* 0x080fe20007fde0ff */
[----:B------:R1:W5:Y:S02]  /*bea0*/  @!P4 LD.E.64 R60, desc[UR60][R10.64] ;  /* 0x0000003c0a3cc980 */ /* 0x000364000c101b00 */
[----:B------:R-:W-:Y:S02]  /*beb0*/  @!P5 IMAD.SHL.U32 R15, R224, 0x2, RZ ;  /* 0x00000002e00fd824 */ /* 0x000fe400078e00ff */
[----:B------:R-:W-:Y:S01]  /*bec0*/  @!P0 IMAD.X R39, R3, 0x1, R34, P6 ;  /* 0x0000000103278824 */ /* 0x000fe200030e0622 */
[----:B------:R-:W-:Y:S01]  /*bed0*/  @!P0 IADD3 R44, P6, R14, R45, RZ ;  /* 0x0000002d0e2c8210 */ /* 0x000fe20007fde0ff */
[----:B------:R1:W5:Y:S01]  /*bee0*/  @!P4 LD.E.64 R58, desc[UR60][R12.64] ;  /* 0x0000003c0c3ac980 */ /* 0x000362000c101b00 */
[----:B------:R-:W-:-:S02]  /*bef0*/  @!P5 SHF.L.U64.HI R32, R224, 0x1, R75 ;  /* 0x00000001e020d819 */ /* 0x000fc4000001024b */
[----:B------:R-:W-:Y:S02]  /*bf00*/  CS2R R54, SRZ ;  /* 0x0000000000367805 */ /* 0x000fe4000001ff00 */
[-C--:B------:R-:W-:Y:S01]  /*bf10*/  @!P5 IADD3 R62, P4, R0, R15.reuse, RZ ;  /* 0x0000000f003ed210 */ /* 0x080fe20007f9e0ff */
[----:B------:R-:W-:Y:S01]  /*bf20*/  @!P0 IMAD.X R45, R5, 0x1, R34, P6 ;  /* 0x00000001052d8824 */ /* 0x000fe200030e0622 */
[----:B------:R-:W-:Y:S02]  /*bf30*/  @!P5 IADD3 R14, P6, R14, R15, RZ ;  /* 0x0000000f0e0ed210 */ /* 0x000fe40007fde0ff */
[----:B------:R-:W-:Y:S02]  /*bf40*/  CS2R R56, SRZ ;  /* 0x0000000000387805 */ /* 0x000fe4000001ff00 */
[----:B------:R-:W-:Y:S01]  /*bf50*/  CS2R R52, SRZ ;  /* 0x0000000000347805 */ /* 0x000fe2000001ff00 */
[----:B------:R-:W-:Y:S01]  /*bf60*/  @!P5 IMAD.X R63, R3, 0x1, R32, P4 ;  /* 0x00000001033fd824 */ /* 0x000fe200020e0620 */
[----:B------:R-:W-:-:S02]  /*bf70*/  @!P5 IADD3.X R15, R5, R32, RZ, P6, !PT ;  /* 0x00000020050fd210 */ /* 0x000fc400037fe4ff */
[----:B------:R-:W-:Y:S02]  /*bf80*/  CS2R R50, SRZ ;  /* 0x0000000000327805 */ /* 0x000fe4000001ff00 */
[----:B------:R-:W-:Y:S02]  /*bf90*/  CS2R R48, SRZ ;  /* 0x0000000000307805 */ /* 0x000fe4000001ff00 */
[----:B------:R-:W-:Y:S02]  /*bfa0*/  CS2R R46, SRZ ;  /* 0x00000000002e7805 */ /* 0x000fe4000001ff00 */
[----:B------:R-:W-:Y:S02]  /*bfb0*/  CS2R R42, SRZ ;  /* 0x00000000002a7805 */ /* 0x000fe4000001ff00 */
[----:B------:R-:W-:Y:S02]  /*bfc0*/  CS2R R40, SRZ ;  /* 0x0000000000287805 */ /* 0x000fe4000001ff00 */
[----:B------:R-:W-:-:S02]  /*bfd0*/  CS2R R32, SRZ ;  /* 0x0000000000207805 */ /* 0x000fc4000001ff00 */
[----:B------:R-:W-:Y:S01]  /*bfe0*/  CS2R R34, SRZ ;  /* 0x0000000000227805 */ /* 0x000fe2000001ff00 */
[----:B------:R1:W5:Y:S04]  /*bff0*/  @!P3 LD.E.64 R54, desc[UR60][R20.64] ;  /* 0x0000003c1436b980 */ /* 0x000368000c101b00 */
        /* <DEDUP_REMOVED lines=8> */
[----:B------:R1:W5:Y:S02]  /*c080*/  @!P5 LD.E.64 R34, desc[UR60][R14.64] ;  /* 0x0000003c0e22d980 */ /* 0x000364000c101b00 */
.L_x_1713:
[----:B------:R-:W-:Y:S05]  /*c090*/  BSYNC B1 ;  /* 0x0000000000017941 */ /* 0x000fea0003800000 */
.L_x_1712:
[----:B--2--5:R-:W-:Y:S01]  /*c0a0*/  IMAD.MOV.U32 R0, RZ, RZ, R56 ;  /* 0x000000ffff007224 */ /* 0x024fe200078e0038 */
[----:B------:R-:W-:Y:S01]  /*c0b0*/  UMOV UR4, 0xffffffff ;  /* 0xffffffff00047882 */ /* 0x000fe20000000000 */
[----:B---3--:R-:W-:Y:S01]  /*c0c0*/  IMAD.MOV.U32 R5, RZ, RZ, R58 ;  /* 0x000000ffff057224 */ /* 0x008fe200078e003a */
[----:B-1----:R-:W-:Y:S01]  /*c0d0*/  CS2R R30, SRZ ;  /* 0x00000000001e7805 */ /* 0x002fe2000001ff00 */
        /* <DEDUP_REMOVED lines=9> */
[----:B------:R-:W-:-:S04]  /*c170*/  MOV R3, R51 ;  /* 0x0000003300037202 */ /* 0x000fc80000000f00 */
        /* <DEDUP_REMOVED lines=28> */
[----:B------:R-:W-:Y:S06]  /*c340*/  BRA.DIV UR4, `(.L_x_1714) ;  /* 0x000001de04b47947 */ /* 0x000fec000b800000 */
[----:B------:R1:W2:Y:S04]  /*c350*/  SHFL.IDX PT, R3, R7, 0x1, 0x1c1f ;  /* 0x003c1f0007037f89 */ /* 0x0002a800000e0000 */
[----:B------:R1:W3:Y:S04]  /*c360*/  SHFL.IDX PT, R0, R6, 0x1, 0x1c1f ;  /* 0x003c1f0006007f89 */ /* 0x0002e800000e0000 */
[----:B------:R1:W1:Y:S04]  /*c370*/  SHFL.IDX PT, R5, R8, 0x1, 0x1c1f ;  /* 0x003c1f0008057f89 */ /* 0x00026800000e0000 */
[----:B0-----:R-:W0:Y:S02]  /*c380*/  SHFL.IDX PT, R4, R4, 0x1, 0x1c1f ;  /* 0x003c1f0004047f89 */ /* 0x001e2400000e0000 */
.L_x_2048:
[----:B-1----:R-:W5:Y:S01]  /*c390*/  LDL R6, [R1+0x48] ;  /* 0x0000480001067983 */ /* 0x002f620000100800 */
[----:B------:R-:W-:Y:S01]  /*c3a0*/  VIADD R9, R9, 0x40 ;  /* 0x0000004009097836 */ /* 0x000fe20000000000 */
[----:B------:R-:W-:Y:S01]  /*c3b0*/  LOP3.LUT R7, R227, 0x18, R16, 0xf8, !PT ;  /* 0x00000018e3077812 */ /* 0x000fe200078ef810 */
[----:B------:R-:W-:Y:S01]  /*c3c0*/  BSSY B1, `(.L_x_1715) ;  /* 0x0000053000017945 */ /* 0x000fe20003800000 */
        /* <DEDUP_REMOVED lines=10> */
[----:B----4-:R-:W-:Y:S02]  /*c470*/  CS2R R14, SRZ ;  /* 0x00000000000e7805 */ /* 0x010fe4000001ff00 */
[----:B------:R-:W-:Y:S02]  /*c480*/  CS2R R10, SRZ ;  /* 0x00000000000a7805 */ /* 0x000fe4000001ff00 */
[----:B-----5:R-:W-:Y:S02]  /*c490*/  LOP3.LUT P0, RZ, R6, 0x4, RZ, 0xc0, !PT ;  /* 0x0000000406ff7812 */ /* 0x020fe4000780c0ff */
[----:B------:R-:W-:-:S05]  /*c4a0*/  LOP3.LUT R6, R7, R228, RZ, 0x3c, !PT ;  /* 0x000000e407067212 */ /* 0x000fca00078e3cff */
[----:B------:R-:W-:-:S04]  /*c4b0*/  IMAD.IADD R7, R229, 0x1, R6 ;  /* 0x00000001e5077824 */ /* 0x000fc800078e0206 */
[----:B------:R-:W-:Y:S01]  /*c4c0*/  IMAD R62, R7, 0x2, R18 ;  /* 0x00000002073e7824 */ /* 0x000fe200078e0212 */
[----:B------:R-:W-:Y:S06]  /*c4d0*/  @P1 BRA `(.L_x_1716) ;  /* 0x0000000400041947 */ /* 0x000fec0003800000 */
[----:B------:R-:W-:Y:S01]  /*c4e0*/  ULDC UR4, c[0x0][0x3f4] ;  /* 0x0000fd0000047ab9 */ /* 0x000fe20000000800 */
[----:B------:R-:W-:Y:S02]  /*c4f0*/  CS2R R44, SRZ ;  /* 0x00000000002c7805 */ /* 0x000fe4000001ff00 */
[----:B------:R-:W-:Y:S02]  /*c500*/  ISETP.GE.AND P4, PT, R223, UR4, PT ;  /* 0x00000004df007c0c */ /* 0x000fe4000bf86270 */
[----:B------:R-:W-:Y:S02]  /*c510*/  CS2R R30, SRZ ;  /* 0x00000000001e7805 */ /* 0x000fe4000001ff00 */
[----:B------:R-:W-:Y:S02]  /*c520*/  ISETP.GE.AND P3, PT, R221, UR4, PT ;  /* 0x00000004dd007c0c */ /* 0x000fe4000bf66270 */
[----:B------:R-:W-:Y:S02]  /*c530*/  ISETP.GE.AND P2, PT, R222, UR4, PT ;  /* 0x00000004de007c0c */ /* 0x000fe4000bf46270 */
[----:B------:R-:W-:-:S05]  /*c540*/  ISETP.GE.AND P1, PT, R220, UR4, PT ;  /* 0x00000004dc007c0c */ /* 0x000fca000bf26270 */
[C---:B------:R-:W-:Y:S01]  /*c550*/  @!P4 IMAD.SHL.U32 R9, R223.reuse, 0x2, RZ ;  /* 0x00000002df09c824 */ /* 0x040fe200078e00ff */
[----:B------:R-:W-:-:S03]  /*c560*/  @!P4 SHF.L.U64.HI R66, R223, 0x1, R66 ;  /* 0x00000001df42c819 */ /* 0x000fc60000010242 */
[C---:B------:R-:W-:Y:S01]  /*c570*/  @!P3 IMAD.SHL.U32 R73, R221.reuse, 0x2, RZ ;  /* 0x00000002dd49b824 */ /* 0x040fe200078e00ff */
[----:B------:R-:W-:Y:S02]  /*c580*/  @!P3 SHF.L.U64.HI R64, R221, 0x1, R64 ;  /* 0x00000001dd40b819 */ /* 0x000fe40000010240 */
[-C--:B---3--:R-:W-:Y:S01]  /*c590*/  @!P4 IADD3 R10, P5, R0, R9.reuse, RZ ;  /* 0x00000009000ac210 */ /* 0x088fe20007fbe0ff */
[----:B------:R-:W-:Y:S01]  /*c5a0*/  @!P1 IMAD.SHL.U32 R7, R220, 0x2, RZ ;  /* 0x00000002dc079824 */ /* 0x000fe200078e00ff */
[----:B0-----:R-:W-:Y:S02]  /*c5b0*/  @!P4 IADD3 R8, P6, R4, R9, RZ ;  /* 0x000000090408c210 */ /* 0x001fe40007fde0ff */
[----:B--2---:R-:W-:Y:S02]  /*c5c0*/  @!P4 IADD3.X R11, R3, R66, RZ, P5, !PT ;  /* 0x00000042030bc210 */ /* 0x004fe40002ffe4ff */
[C---:B------:R-:W-:Y:S01]  /*c5d0*/  @!P2 SHF.L.U64.HI R6, R222.reuse, 0x1, R67 ;  /* 0x00000001de06a819 */ /* 0x040fe20000010243 */
[----:B------:R-:W-:Y:S01]  /*c5e0*/  @!P2 IMAD.SHL.U32 R67, R222, 0x2, RZ ;  /* 0x00000002de43a824 */ /* 0x000fe200078e00ff */
[-C--:B------:R-:W-:Y:S01]  /*c5f0*/  @!P3 IADD3 R76, P5, R0, R73.reuse, RZ ;  /* 0x00000049004cb210 */ /* 0x080fe20007fbe0ff */
[----:B------:R-:W-:Y:S01]  /*c600*/  @!P4 IMAD.X R9, R5, 0x1, R66, P6 ;  /* 0x000000010509c824 */ /* 0x000fe200030e0642 */
[----:B------:R-:W-:-:S02]  /*c610*/  @!P3 IADD3 R72, P6, R4, R73, RZ ;  /* 0x000000490448b210 */ /* 0x000fc40007fde0ff */
[----:B------:R-:W-:Y:S01]  /*c620*/  @!P1 SHF.L.U64.HI R12, R220, 0x1, R65 ;  /* 0x00000001dc0c9819 */ /* 0x000fe20000010241 */
[--C-:B------:R-:W-:Y:S01]  /*c630*/  @!P3 IMAD.X R77, R3, 0x1, R64.reuse, P5 ;  /* 0x00000001034db824 */ /* 0x100fe200028e0640 */
[-C--:B------:R-:W-:Y:S01]  /*c640*/  @!P2 IADD3 R70, P5, R0, R67.reuse, RZ ;  /* 0x000000430046a210 */ /* 0x080fe20007fbe0ff */
[----:B------:R-:W-:Y:S01]  /*c650*/  @!P3 IMAD.X R73, R5, 0x1, R64, P6 ;  /* 0x000000010549b824 */ /* 0x000fe200030e0640 */
[----:B------:R-:W-:Y:S02]  /*c660*/  @!P2 IADD3 R66, P6, R4, R67, RZ ;  /* 0x000000430442a210 */ /* 0x000fe40007fde0ff */
[----:B------:R-:W-:Y:S02]  /*c670*/  @!P2 IADD3.X R71, R3, R6, RZ, P5, !PT ;  /* 0x000000060347a210 */ /* 0x000fe40002ffe4ff */
[----:B------:R-:W-:Y:S01]  /*c680*/  @!P1 IADD3 R64, P5, R0, R7, RZ ;  /* 0x0000000700409210 */ /* 0x000fe20007fbe0ff */
[----:B------:R-:W-:Y:S01]  /*c690*/  @!P2 IMAD.X R67, R5, 0x1, R6, P6 ;  /* 0x000000010543a824 */ /* 0x000fe200030e0606 */
[----:B------:R-:W-:-:S03]  /*c6a0*/  ISETP.GE.AND P6, PT, R196, UR4, PT ;  /* 0x00000004c4007c0c */ /* 0x000fc6000bfc6270 */
[----:B------:R-:W-:Y:S01]  /*c6b0*/  @!P1 IMAD.X R65, R3, 0x1, R12, P5 ;  /* 0x0000000103419824 */ /* 0x000fe200028e060c */
[----:B------:R-:W-:-:S05]  /*c6c0*/  @!P1 IADD3 R6, P5, R4, R7, RZ ;  /* 0x0000000704069210 */ /* 0x000fca0007fbe0ff */
[----:B------:R-:W-:Y:S01]  /*c6d0*/  @!P1 IMAD.X R7, R5, 0x1, R12, P5 ;  /* 0x0000000105079824 */ /* 0x000fe200028e060c */
[----:B------:R-:W-:-:S03]  /*c6e0*/  ISETP.GE.AND P5, PT, R224, UR4, PT ;  /* 0x00000004e0007c0c */ /* 0x000fc6000bfa6270 */
[----:B------:R-:W-:Y:S02]  /*c6f0*/  @!P6 IMAD.MOV.U32 R12, RZ, RZ, R0 ;  /* 0x000000ffff0ce224 */ /* 0x000fe400078e0000 */
[----:B------:R-:W-:Y:S02]  /*c700*/  @!P6 IMAD.MOV.U32 R13, RZ, RZ, R3 ;  /* 0x000000ffff0de224 */ /* 0x000fe400078e0003 */
[----:B------:R-:W-:-:S04]  /*c710*/  @!P6 IMAD.WIDE R14, R196, 0x2, R4 ;  /* 0x00000002c40ee825 */ /* 0x000fc800078e0204 */
[----:B------:R-:W-:Y:S01]  /*c720*/  @!P6 IMAD.WIDE R12, R196, 0x2, R12 ;  /* 0x00000002c40ce825 */ /* 0x000fe200078e020c */
[----:B------:R0:W5:Y:S01]  /*c730*/  @!P6 LD.E.64 R30, desc[UR60][R14.64] ;  /* 0x0000003c0e1ee980 */ /* 0x000162000c101b00 */
[C---:B------:R-:W-:Y:S02]  /*c740*/  @!P5 SHF.L.U32 R21, R224.reuse, 0x1, RZ ;  /* 0x00000001e015d819 */ /* 0x040fe400000006ff */
[----:B------:R-:W-:Y:S01]  /*c750*/  @!P5 SHF.L.U64.HI R20, R224, 0x1, R75 ;  /* 0x00000001e014d819 */ /* 0x000fe2000001024b */
[----:B------:R1:W5:Y:S01]  /*c760*/  @!P6 LD.E.64 R44, desc[UR60][R12.64] ;  /* 0x0000003c0c2ce980 */ /* 0x000362000c101b00 */
[-C--:B------:R-:W-:Y:S02]  /*c770*/  @!P5 IADD3 R74, P6, R0, R21.reuse, RZ ;  /* 0x00000015004ad210 */ /* 0x080fe40007fde0ff */
[----:B------:R-:W-:Y:S02]  /*c780*/  CS2R R38, SRZ ;  /* 0x0000000000267805 */ /* 0x000fe4000001ff00 */
[----:B------:R-:W-:Y:S01]  /*c790*/  CS2R R36, SRZ ;  /* 0x0000000000247805 */ /* 0x000fe2000001ff00 */
[----:B------:R-:W-:Y:S01]  /*c7a0*/  @!P5 IMAD.X R75, R3, 0x1, R20, P6 ;  /* 0x00000001034bd824 */ /* 0x000fe200030e0614 */
[----:B------:R-:W-:-:S02]  /*c7b0*/  @!P5 IADD3 R4, P6, R4, R21, RZ ;  /* 0x000000150404d210 */ /* 0x000fc40007fde0ff */
[----:B------:R2:W5:Y:S01]  /*c7c0*/  @!P4 LD.E.64 R38, desc[UR60][R10.64] ;  /* 0x0000003c0a26c980 */ /* 0x000562000c101b00 */
[----:B------:R-:W-:Y:S02]  /*c7d0*/  CS2R R28, SRZ ;  /* 0x00000000001c7805 */ /* 0x000fe4000001ff00 */
[----:B------:R-:W-:Y:S02]  /*c7e0*/  CS2R R26, SRZ ;  /* 0x00000000001a7805 */ /* 0x000fe4000001ff00 */
[----:B------:R-:W-:Y:S01]  /*c7f0*/  CS2R R24, SRZ ;  /* 0x0000000000187805 */ /* 0x000fe2000001ff00 */
[----:B------:R-:W-:Y:S01]  /*c800*/  @!P5 IMAD.X R5, R5, 0x1, R20, P6 ;  /* 0x000000010505d824 */ /* 0x000fe200030e0614 */
[----:B------:R3:W5:Y:S01]  /*c810*/  @!P4 LD.E.64 R36, desc[UR60][R8.64] ;  /* 0x0000003c0824c980 */ /* 0x000762000c101b00 */
[----:B------:R-:W-:Y:S02]  /*c820*/  CS2R R20, SRZ ;  /* 0x0000000000147805 */ /* 0x000fe4000001ff00 */
[----:B0-----:R-:W-:-:S02]  /*c830*/  CS2R R14, SRZ ;  /* 0x00000000000e7805 */ /* 0x001fc4000001ff00 */
[----:B-1----:R-:W-:Y:S01]  /*c840*/  CS2R R12, SRZ ;  /* 0x00000000000c7805 */ /* 0x002fe2000001ff00 */
[----:B------:R1:W5:Y:S01]  /*c850*/  @!P3 LD.E.64 R28, desc[UR60][R76.64] ;  /* 0x0000003c4c1cb980 */ /* 0x000362000c101b00 */
[----:B--2---:R-:W-:-:S03]  /*c860*/  CS2R R10, SRZ ;  /* 0x00000000000a7805 */ /* 0x004fc6000001ff00 */
[----:B------:R1:W5:Y:S01]  /*c870*/  @!P3 LD.E.64 R26, desc[UR60][R72.64] ;  /* 0x0000003c481ab980 */ /* 0x000362000c101b00 */
[----:B---3--:R-:W-:-:S03]  /*c880*/  CS2R R8, SRZ ;  /* 0x0000000000087805 */ /* 0x008fc6000001ff00 */
[----:B------:R1:W5:Y:S04]  /*c890*/  @!P2 LD.E.64 R24, desc[UR60][R70.64] ;  /* 0x0000003c4618a980 */ /* 0x000368000c101b00 */
[----:B------:R1:W5:Y:S04]  /*c8a0*/  @!P2 LD.E.64 R20, desc[UR60][R66.64] ;  /* 0x0000003c4214a980 */ /* 0x000368000c101b00 */
[----:B------:R1:W5:Y:S04]  /*c8b0*/  @!P1 LD.E.64 R14, desc[UR60][R64.64] ;  /* 0x0000003c400e9980 */ /* 0x000368000c101b00 */
[----:B------:R1:W5:Y:S04]  /*c8c0*/  @!P1 LD.E.64 R12, desc[UR60][R6.64] ;  /* 0x0000003c060c9980 */ /* 0x000368000c101b00 */
[----:B------:R1:W5:Y:S04]  /*c8d0*/  @!P5 LD.E.64 R10, desc[UR60][R74.64] ;  /* 0x0000003c4a0ad980 */ /* 0x000368000c101b00 */
[----:B------:R1:W5:Y:S02]  /*c8e0*/  @!P5 LD.E.64 R8, desc[UR60][R4.64] ;  /* 0x0000003c0408d980 */ /* 0x000364000c101b00 */
.L_x_1716:
[----:B------:R-:W-:Y:S05]  /*c8f0*/  BSYNC B1 ;  /* 0x0000000000017941 */ /* 0x000fea0003800000 */
.L_x_1715:
[----:B-1----:R-:W2:Y:S01]  /*c900*/  LDL R7, [R1+0x58] ;  /* 0x0000580001077983 */ /* 0x002ea20000100800 */
[----:B------:R-:W-:Y:S01]  /*c910*/  VIADD R5, R62, 0x12400 ;  /* 0x000124003e057836 */ /* 0x000fe20000000000 */
[----:B------:R-:W-:Y:S01]  /*c920*/  VIADDMNMX R65, R78, -R89, 0x80, PT ;  /* 0x000000804e417446 */ /* 0x000fe20003800959 */
[----:B---3--:R-:W-:Y:S01]  /*c930*/  VIADD R0, R62, 0x12440 ;  /* 0x000124403e007836 */ /* 0x008fe20000000000 */
[----:B------:R-:W-:Y:S01]  /*c940*/  BSSY B1, `(.L_x_1717) ;  /* 0x0000030000017945 */ /* 0x000fe20003800000 */
[----:B-----5:R-:W-:Y:S01]  /*c950*/  IMAD.MOV.U32 R6, RZ, RZ, R37 ;  /* 0x000000ffff067224 */ /* 0x020fe200078e0025 */
[----:B------:R-:W-:Y:S01]  /*c960*/  @P0 IADD3 R0, R5, -0x40, RZ ;  /* 0xffffffc005000810 */ /* 0x000fe20007ffe0ff */
[----:B------:R-:W-:Y:S01]  /*c970*/  IMAD.MOV.U32 R5, RZ, RZ, R36 ;  /* 0x000000ffff057224 */ /* 0x000fe200078e0024 */
[----:B------:R-:W-:Y:S01]  /*c980*/  ISETP.GE.AND P1, PT, R218, R65, PT ;  /* 0x00000041da00720c */ /* 0x000fe20003f26270 */
[----:B0-----:R-:W-:Y:S02]  /*c990*/  IMAD.MOV.U32 R4, RZ, RZ, R30 ;  /* 0x000000ffff047224 */ /* 0x001fe400078e001e */
[----:B------:R-:W-:Y:S01]  /*c9a0*/  IMAD.MOV.U32 R64, RZ, RZ, R38 ;  /* 0x000000ffff407224 */ /* 0x000fe200078e0026 */
[----:B------:R-:W-:-:S02]  /*c9b0*/  PRMT R74, R5, 0x5410, R6 ;  /* 0x00005410054a7816 */ /* 0x000fc40000000006 */
[----:B------:R-:W-:Y:S01]  /*c9c0*/  PRMT R76, R4, 0x7610, R76 ;  /* 0x00007610044c7816 */ /* 0x000fe2000000004c */
[----:B------:R-:W-:Y:S01]  /*c9d0*/  IMAD.MOV.U32 R4, RZ, RZ, R31 ;  /* 0x000000ffff047224 */ /* 0x000fe200078e001f */
[----:B------:R-:W-:Y:S02]  /*c9e0*/  MOV R6, R27 ;  /* 0x0000001b00067202 */ /* 0x000fe40000000f00 */
[----:B------:R-:W-:Y:S01]  /*c9f0*/  PRMT R75, R64, 0x7610, R75 ;  /* 0x00007610404b7816 */ /* 0x000fe2000000004b */
[----:B------:R-:W-:Y:S01]  /*ca00*/  IMAD.MOV.U32 R64, RZ, RZ, R15 ;  /* 0x000000ffff407224 */ /* 0x000fe200078e000f */
[----:B------:R-:W-:Y:S01]  /*ca10*/  PRMT R76, R76, 0x5410, R4 ;  /* 0x000054104c4c7816 */ /* 0x000fe20000000004 */
[----:B------:R-:W-:-:S05]  /*ca20*/  IMAD.MOV.U32 R4, RZ, RZ, R26 ;  /* 0x000000ffff047224 */ /* 0x000fca00078e001a */
[----:B------:R-:W-:Y:S01]  /*ca30*/  PRMT R72, R4, 0x5410, R6 ;  /* 0x0000541004487816 */ /* 0x000fe20000000006 */
[----:B------:R-:W-:Y:S02]  /*ca40*/  IMAD.MOV.U32 R4, RZ, RZ, R12 ;  /* 0x000000ffff047224 */ /* 0x000fe400078e000c */
[----:B------:R-:W-:-:S05]  /*ca50*/  IMAD.MOV.U32 R6, RZ, RZ, R13 ;  /* 0x000000ffff067224 */ /* 0x000fca00078e000d */
[----:B------:R-:W-:Y:S01]  /*ca60*/  PRMT R66, R4, 0x5410, R6 ;  /* 0x0000541004427816 */ /* 0x000fe20000000006 */
[----:B------:R-:W-:Y:S01]  /*ca70*/  IMAD.MOV.U32 R6, RZ, RZ, R44 ;  /* 0x000000ffff067224 */ /* 0x000fe200078e002c */
[----:B------:R-:W-:Y:S02]  /*ca80*/  MOV R4, R9 ;  /* 0x0000000900047202 */ /* 0x000fe40000000f00 */
[----:B--2---:R-:W-:-:S04]  /*ca90*/  LEA.HI R3, R7, R7, RZ, 0x1 ;  /* 0x0000000707037211 */ /* 0x004fc800078f08ff */
[----:B------:R-:W-:-:S05]  /*caa0*/  LOP3.LUT R3, R3, 0xfffffffe, RZ, 0xc0, !PT ;  /* 0xfffffffe03037812 */ /* 0x000fca00078ec0ff */
[----:B------:R-:W-:Y:S02]  /*cab0*/  IMAD.IADD R3, R7, 0x1, -R3 ;  /* 0x0000000107037824 */ /* 0x000fe400078e0a03 */
[----:B------:R-:W-:-:S03]  /*cac0*/  IMAD.MOV.U32 R7, RZ, RZ, R20 ;  /* 0x000000ffff077224 */ /* 0x000fc600078e0014 */
[----:B------:R-:W-:Y:S01]  /*cad0*/  SHF.L.U32 R5, R3, 0x1f, RZ ;  /* 0x0000001f03057819 */ /* 0x000fe200000006ff */
[----:B------:R-:W-:Y:S01]  /*cae0*/  IMAD.MOV.U32 R3, RZ, RZ, R21 ;  /* 0x000000ffff037224 */ /* 0x000fe200078e0015 */
[----:B------:R-:W-:Y:S01]  /*caf0*/  PRMT R70, R7, 0x7610, R70 ;  /* 0x0000761007467816 */ /* 0x000fe20000000046 */
[----:B------:R-:W-:Y:S01]  /*cb00*/  IMAD.MOV.U32 R7, RZ, RZ, R8 ;  /* 0x000000ffff077224 */ /* 0x000fe200078e0008 */
[----:B------:R-:W0:Y:S02]  /*cb10*/  SYNCS.PHASECHK.TRANS64.TRYWAIT P0, [R18+URZ+0x30800], R5 ;  /* 0x03080005120075a7 */ /* 0x000e24000800017f */
[--C-:B------:R-:W-:Y:S02]  /*cb20*/  PRMT R70, R70, 0x5410, R3.reuse ;  /* 0x0000541046467816 */ /* 0x100fe40000000003 */
[----:B------:R-:W-:Y:S01]  /*cb30*/  PRMT R3, R7, 0x7610, R3 ;  /* 0x0000761007037816 */ /* 0x000fe20000000003 */
[----:B------:R-:W-:-:S03]  /*cb40*/  IMAD.MOV.U32 R7, RZ, RZ, R45 ;  /* 0x000000ffff077224 */ /* 0x000fc600078e002d */
[----:B------:R-:W-:Y:S01]  /*cb50*/  PRMT R3, R3, 0x5410, R4 ;  /* 0x0000541003037816 */ /* 0x000fe20000000004 */
[----:B------:R-:W-:Y:S01]  /*cb60*/  IMAD.MOV.U32 R4, RZ, RZ, R39 ;  /* 0x000000ffff047224 */ /* 0x000fe200078e0027 */
[----:B------:R-:W-:Y:S01]  /*cb70*/  PRMT R77, R6, 0x5410, R7 ;  /* 0x00005410064d7816 */ /* 0x000fe20000000007 */
[----:B------:R-:W-:Y:S01]  /*cb80*/  IMAD.MOV.U32 R6, RZ, RZ, R28 ;  /* 0x000000ffff067224 */ /* 0x000fe200078e001c */
[----:B------:R-:W-:Y:S02]  /*cb90*/  MOV R7, R29 ;  /* 0x0000001d00077202 */ /* 0x000fe40000000f00 */
[----:B------:R-:W-:Y:S01]  /*cba0*/  PRMT R75, R75, 0x5410, R4 ;  /* 0x000054104b4b7816 */ /* 0x000fe20000000004 */
[----:B------:R-:W-:Y:S01]  /*cbb0*/  IMAD.MOV.U32 R4, RZ, RZ, R24 ;  /* 0x000000ffff047224 */ /* 0x000fe200078e0018 */
[----:B------:R-:W-:Y:S01]  /*cbc0*/  PRMT R73, R6, 0x5410, R7 ;  /* 0x0000541006497816 */ /* 0x000fe20000000007 */
[----:B------:R-:W-:Y:S02]  /*cbd0*/  IMAD.MOV.U32 R6, RZ, RZ, R25 ;  /* 0x000000ffff067224 */ /* 0x000fe400078e0019 */
[----:B------:R-:W-:-:S03]  /*cbe0*/  IMAD.MOV.U32 R7, RZ, RZ, R14 ;  /* 0x000000ffff077224 */ /* 0x000fc600078e000e */
[----:B------:R-:W-:Y:S01]  /*cbf0*/  PRMT R71, R4, 0x5410, R6 ;  /* 0x0000541004477816 */ /* 0x000fe20000000006 */
[----:B------:R-:W-:Y:S01]  /*cc00*/  IMAD.MOV.U32 R4, RZ, RZ, R10 ;  /* 0x000000ffff047224 */ /* 0x000fe200078e000a */
[----:B------:R-:W-:Y:S02]  /*cc10*/  PRMT R67, R7, 0x5410, R64 ;  /* 0x0000541007437816 */ /* 0x000fe40000000040 */
[----:B------:R-:W-:Y:S01]  /*cc20*/  MOV R6, R11 ;  /* 0x0000000b00067202 */ /* 0x000fe20000000f00 */
[----:B0-----:R-:W-:Y:S06]  /*cc30*/  @!P0 BRA `(.L_x_1718) ;  /* 0x000001d400ec8947 */ /* 0x001fec0003800000 */
.L_x_2049:
[----:B------:R-:W-:Y:S05]  /*cc40*/  BSYNC B1 ;  /* 0x0000000000017941 */ /* 0x000fea0003800000 */
.L_x_1717:
[----:B------:R-:W-:Y:S01]  /*cc50*/  BSSY B1, `(.L_x_1719) ;  /* 0x0000116000017945 */ /* 0x000fe20003800000 */
[----:B------:R-:W-:-:S03]  /*cc60*/  PRMT R64, R4, 0x5410, R6 ;  /* 0x0000541004407816 */ /* 0x000fc60000000006 */
[----:B------:R-:W-:Y:S05]  /*cc70*/  @P1 BRA `(.L_x_1720) ;  /* 0x00000010004c1947 */ /* 0x000fea0003800000 */
[----:B0-----:R-:W0:Y:S01]  /*cc80*/  LDC R5, c[0x0][0x3f4] ;  /* 0x0000fd00ff057b82 */ /* 0x001e220000000800 */
        /* <DEDUP_REMOVED lines=9> */
[----:B------:R-:W-:Y:S01]  /*cd20*/  SHF.R.U32.HI R90, RZ, 0x10, R59 ;  /* 0x00000010ff5a7819 */ /* 0x000fe2000001163b */
[--C-:B------:R-:W-:Y:S01]  /*cd30*/  HADD2.F32 R78, -RZ, R88.reuse.H1_H1 ;  /* 0x30000058ff4e7230 */ /* 0x100fe20000004100 */
[--C-:B------:R-:W-:Y:S01]  /*cd40*/  SHF.R.U32.HI R91, RZ, 0x10, R61.reuse ;  /* 0x00000010ff5b7819 */ /* 0x100fe2000001163d */
[----:B------:R-:W-:Y:S01]  /*cd50*/  HADD2.F32 R89, -RZ, R88.H0_H0 ;  /* 0x20000058ff597230 */ /* 0x000fe20000004100 */
[----:B------:R-:W-:Y:S01]  /*cd60*/  SHF.R.U64 R95, R60, 0x10, R61 ;  /* 0x000000103c5f7819 */ /* 0x000fe2000000123d */
[----:B------:R-:W-:Y:S01]  /*cd70*/  HADD2.F32 R90, -RZ, R90.H0_H0 ;  /* 0x2000005aff5a7230 */ /* 0x000fe20000004100 */
[----:B------:R-:W-:Y:S01]  /*cd80*/  SHF.R.U64 R94, R58, 0x10, R59 ;  /* 0x000000103a5e7819 */ /* 0x000fe2000000123b */
[----:B------:R-:W-:Y:S02]  /*cd90*/  HADD2.F32 R88, -RZ, R91.H0_H0 ;  /* 0x2000005bff587230 */ /* 0x000fe40000004100 */
[----:B0-----:R-:W-:-:S02]  /*cda0*/  HADD2.F32 R61, -RZ, R7.H1_H1 ;  /* 0x30000007ff3d7230 */ /* 0x001fc40000004100 */
[----:B------:R-:W-:Y:S02]  /*cdb0*/  HADD2.F32 R60, -RZ, R7.H0_H0 ;  /* 0x20000007ff3c7230 */ /* 0x000fe40000004100 */
[--C-:B------:R-:W-:Y:S02]  /*cdc0*/  HADD2.F32 R7, -RZ, R4.reuse.H0_H0 ;  /* 0x20000004ff077230 */ /* 0x100fe40000004100 */
[C---:B------:R-:W-:Y:S01]  /*cdd0*/  FMUL.FTZ R91, R61.reuse, R90 ;  /* 0x0000005a3d5b7220 */ /* 0x040fe20000410000 */
[----:B------:R-:W-:Y:S01]  /*cde0*/  FMUL.FTZ R61, R61, R88 ;  /* 0x000000583d3d7220 */ /* 0x000fe20000410000 */
[----:B------:R-:W-:Y:S02]  /*cdf0*/  HADD2.F32 R4, -RZ, R4.H1_H1 ;  /* 0x30000004ff047230 */ /* 0x000fe40000004100 */
[--C-:B------:R-:W-:Y:S02]  /*ce00*/  HADD2.F32 R58, -RZ, R6.reuse.H0_H0 ;  /* 0x20000006ff3a7230 */ /* 0x100fe40000004100 */
[----:B------:R-:W-:Y:S01]  /*ce10*/  FFMA.FTZ R90, R60, R90, R61 ;  /* 0x0000005a3c5a7223 */ /* 0x000fe2000001003d */
[----:B------:R-:W-:-:S02]  /*ce20*/  HADD2.F32 R59, -RZ, R6.H1_H1 ;  /* 0x30000006ff3b7230 */ /* 0x000fc40000004100 */
[----:B------:R-:W-:Y:S01]  /*ce30*/  FFMA.FTZ R93, R60, R88, -R91 ;  /* 0x000000583c5d7223 */ /* 0x000fe2000001085b */
[----:B------:R-:W-:Y:S02]  /*ce40*/  HADD2.F32 R61, -RZ, R87.H0_H0 ;  /* 0x20000057ff3d7230 */ /* 0x000fe40000004100 */
[C---:B------:R-:W-:Y:S01]  /*ce50*/  FMUL.FTZ R92, R4.reuse, R89 ;  /* 0x00000059045c7220 */ /* 0x040fe20000410000 */
[----:B------:R-:W-:Y:S02]  /*ce60*/  HADD2.F32 R6, -RZ, R5.H0_H0 ;  /* 0x20000005ff067230 */ /* 0x000fe40000004100 */
[-C--:B------:R-:W-:Y:S01]  /*ce70*/  FMUL.FTZ R88, R4, R78.reuse ;  /* 0x0000004e04587220 */ /* 0x080fe20000410000 */
[----:B------:R-:W-:Y:S02]  /*ce80*/  HADD2.F32 R87, -RZ, R87.H1_H1 ;  /* 0x30000057ff577230 */ /* 0x000fe40000004100 */
[----:B------:R-:W-:Y:S01]  /*ce90*/  FFMA.FTZ R92, R7, R78, -R92 ;  /* 0x0000004e075c7223 */ /* 0x000fe2000001085c */
[----:B------:R-:W-:-:S02]  /*cea0*/  HADD2.F32 R5, -RZ, R5.H1_H1 ;  /* 0x30000005ff057230 */ /* 0x000fc40000004100 */
[----:B------:R-:W-:Y:S01]  /*ceb0*/  FFMA.FTZ R89, R7, R89, R88 ;  /* 0x0000005907597223 */ /* 0x000fe20000010058 */
[----:B------:R-:W-:Y:S02]  /*cec0*/  HADD2.F32 R60, -RZ, R94.H0_H0 ;  /* 0x2000005eff3c7230 */ /* 0x000fe40000004100 */
[C---:B------:R-:W-:Y:S01]  /*ced0*/  FMUL.FTZ R91, R59.reuse, R61 ;  /* 0x0000003d3b5b7220 */ /* 0x040fe20000410000 */
[----:B------:R-:W-:Y:S02]  /*cee0*/  HADD2.F32 R4, -RZ, R95.H0_H0 ;  /* 0x2000005fff047230 */ /* 0x000fe40000004100 */
[-C--:B------:R-:W-:Y:S01]  /*cef0*/  FMUL.FTZ R78, R59, R87.reuse ;  /* 0x000000573b4e7220 */ /* 0x080fe20000410000 */
[C---:B------:R-:W-:Y:S01]  /*cf00*/  FMUL.FTZ R7, R5.reuse, R60 ;  /* 0x0000003c05077220 */ /* 0x040fe20000410000 */
[C---:B------:R-:W-:Y:S01]  /*cf10*/  FFMA.FTZ R91, R58.reuse, R87, -R91 ;  /* 0x000000573a5b7223 */ /* 0x040fe2000001085b */
[-C--:B------:R-:W-:Y:S01]  /*cf20*/  FMUL.FTZ R59, R5, R4.reuse ;  /* 0x00000004053b7220 */ /* 0x080fe20000410000 */
[----:B------:R-:W-:Y:S01]  /*cf30*/  FFMA.FTZ R78, R58, R61, R78 ;  /* 0x0000003d3a4e7223 */ /* 0x000fe2000001004e */
[----:B------:R-:W-:Y:S01]  /*cf40*/  FFMA.FTZ R5, R6, R4, -R7 ;  /* 0x0000000406057223 */ /* 0x000fe20000010807 */
[----:B------:R-:W-:Y:S01]  /*cf50*/  F2FP.F16.F32.PACK_AB R7, R90, R93 ;  /* 0x0000005d5a07723e */ /* 0x000fe200000000ff */
[----:B------:R-:W-:Y:S01]  /*cf60*/  FFMA.FTZ R60, R6, R60, R59 ;  /* 0x0000003c063c7223 */ /* 0x000fe2000001003b */
[----:B------:R-:W-:-:S02]  /*cf70*/  F2FP.F16.F32.PACK_AB R4, R89, R92 ;  /* 0x0000005c5904723e */ /* 0x000fc400000000ff */
[----:B------:R-:W-:Y:S02]  /*cf80*/  F2FP.F16.F32.PACK_AB R6, R78, R91 ;  /* 0x0000005b4e06723e */ /* 0x000fe400000000ff */
[----:B------:R-:W-:-:S05]  /*cf90*/  F2FP.F16.F32.PACK_AB R5, R60, R5 ;  /* 0x000000053c05723e */ /* 0x000fca00000000ff */
[----:B------:R0:W-:Y:S02]  /*cfa0*/  STS.128 [R62+0x12400], R4 ;  /* 0x012400043e007388 */ /* 0x0001e40000000c00 */
.L_x_1722:
[----:B------:R-:W-:Y:S05]  /*cfb0*/  BSYNC B2 ;  /* 0x0000000000027941 */ /* 0x000fea0003800000 */
.L_x_1721:
[----:B------:R-:W-:Y:S04]  /*cfc0*/  BSSY B2, `(.L_x_1723) ;  /* 0x000002c000027945 */ /* 0x000fe80003800000 */
[----:B------:R-:W-:Y:S05]  /*cfd0*/  @P1 BRA `(.L_x_1724) ;  /* 0x0000000000a81947 */ /* 0x000fea0003800000 */
[----:B0-----:R-:W0:Y:S01]  /*cfe0*/  LDS.128 R4, [R0] ;  /* 0x0000000000047984 */ /* 0x001e220000000c00 */
[----:B------:R-:W-:Y:S01]  /*cff0*/  SHF.R.U32.HI R60, RZ, 0x10, R57 ;  /* 0x00000010ff3c7819 */ /* 0x000fe20000011639 */
[--C-:B------:R-:W-:Y:S01]  /*d000*/  HADD2.F32 R58, -RZ, R86.reuse.H1_H1 ;  /* 0x30000056ff3a7230 */ /* 0x100fe20000004100 */
[----:B------:R-:W-:Y:S01]  /*d010*/  SHF.R.U32.HI R59, RZ, 0x10, R55 ;  /* 0x00000010ff3b7819 */ /* 0x000fe20000011637 */
        /* <DEDUP_REMOVED lines=8> */
[CC--:B------:R-:W-:Y:S01]  /*d0a0*/  FMUL.FTZ R61, R57.reuse, R60.reuse ;  /* 0x0000003c393d7220 */ /* 0x0c0fe20000410000 */
[----:B------:R-:W-:Y:S01]  /*d0b0*/  FMUL.FTZ R57, R57, R59 ;  /* 0x0000003b39397220 */ /* 0x000fe20000410000 */
[----:B------:R-:W-:Y:S02]  /*d0c0*/  HADD2.F32 R4, -RZ, R4.H1_H1 ;  /* 0x30000004ff047230 */ /* 0x000fe40000004100 */
[--C-:B------:R-:W-:Y:S02]  /*d0d0*/  HADD2.F32 R54, -RZ, R6.reuse.H0_H0 ;  /* 0x20000006ff367230 */ /* 0x100fe40000004100 */
[----:B------:R-:W-:Y:S01]  /*d0e0*/  FFMA.FTZ R88, R56, R60, R57 ;  /* 0x0000003c38587223 */ /* 0x000fe20000010039 */
[----:B------:R-:W-:-:S02]  /*d0f0*/  HADD2.F32 R55, -RZ, R6.H1_H1 ;  /* 0x30000006ff377230 */ /* 0x000fc40000004100 */
[----:B------:R-:W-:Y:S01]  /*d100*/  FMUL.FTZ R78, R4, R86 ;  /* 0x00000056044e7220 */ /* 0x000fe20000410000 */
[----:B------:R-:W-:Y:S02]  /*d110*/  HADD2.F32 R57, -RZ, R85.H1_H1 ;  /* 0x30000055ff397230 */ /* 0x000fe40000004100 */
[----:B------:R-:W-:Y:S01]  /*d120*/  FFMA.FTZ R87, R56, R59, -R61 ;  /* 0x0000003b38577223 */ /* 0x000fe2000001083d */
[----:B------:R-:W-:Y:S02]  /*d130*/  HADD2.F32 R6, -RZ, R5.H0_H0 ;  /* 0x20000005ff067230 */ /* 0x000fe40000004100 */
[-C--:B------:R-:W-:Y:S01]  /*d140*/  FMUL.FTZ R60, R4, R58.reuse ;  /* 0x0000003a043c7220 */ /* 0x080fe20000410000 */
[----:B------:R-:W-:Y:S02]  /*d150*/  HADD2.F32 R85, -RZ, R85.H0_H0 ;  /* 0x20000055ff557230 */ /* 0x000fe40000004100 */
        /* <DEDUP_REMOVED lines=17> */
[----:B------:R1:W-:Y:S02]  /*d270*/  STS.128 [R0], R4 ;  /* 0x0000000400007388 */ /* 0x0003e40000000c00 */
.L_x_1724:
[----:B------:R-:W-:Y:S05]  /*d280*/  BSYNC B2 ;  /* 0x0000000000027941 */ /* 0x000fea0003800000 */
.L_x_1723:
[----:B------:R-:W-:Y:S04]  /*d290*/  BSSY B2, `(.L_x_1725) ;  /* 0x000002c000027945 */ /* 0x000fe80003800000 */
[----:B------:R-:W-:Y:S05]  /*d2a0*/  @P2 BRA `(.L_x_1726) ;  /* 0x0000000000a82947 */ /* 0x000fea0003800000 */
[----:B01----:R-:W0:Y:S01]  /*d2b0*/  LDS.128 R4, [R62+0x16400] ;  /* 0x016400003e047984 */ /* 0x003e220000000c00 */
[----:B------:R-:W-:Y:S01]  /*d2c0*/  SHF.R.U32.HI R55, RZ, 0x10, R53 ;  /* 0x00000010ff377819 */ /* 0x000fe20000011635 */
[----:B------:R-:W-:Y:S01]  /*d2d0*/  HADD2.F32 R54, -RZ, R84.H0_H0 ;  /* 0x20000054ff367230 */ /* 0x000fe20000004100 */
[----:B------:R-:W-:Y:S01]  /*d2e0*/  SHF.R.U32.HI R57, RZ, 0x10, R51 ;  /* 0x00000010ff397819 */ /* 0x000fe20000011633 */
[----:B------:R-:W-:Y:S01]  /*d2f0*/  HADD2.F32 R56, -RZ, R83.H0_H0 ;  /* 0x20000053ff387230 */ /* 0x000fe20000004100 */
[----:B------:R-:W-:Y:S01]  /*d300*/  SHF.R.U64 R85, R52, 0x10, R53 ;  /* 0x0000001034557819 */ /* 0x000fe20000001235 */
[----:B------:R-:W-:Y:S01]  /*d310*/  HADD2.F32 R55, -RZ, R55.H0_H0 ;  /* 0x20000037ff377230 */ /* 0x000fe20000004100 */
[----:B------:R-:W-:Y:S01]  /*d320*/  SHF.R.U64 R61, R50, 0x10, R51 ;  /* 0x00000010323d7819 */ /* 0x000fe20000001233 */
[----:B------:R-:W-:Y:S02]  /*d330*/  HADD2.F32 R57, -RZ, R57.H0_H0 ;  /* 0x20000039ff397230 */ /* 0x000fe40000004100 */
[----:B------:R-:W-:-:S02]  /*d340*/  HADD2.F32 R83, -RZ, R83.H1_H1 ;  /* 0x30000053ff537230 */ /* 0x000fc40000004100 */
[----:B------:R-:W-:Y:S02]  /*d350*/  HADD2.F32 R84, -RZ, R84.H1_H1 ;  /* 0x30000054ff547230 */ /* 0x000fe40000004100 */
[--C-:B0-----:R-:W-:Y:S02]  /*d360*/  HADD2.F32 R53, -RZ, R7.reuse.H1_H1 ;  /* 0x30000007ff357230 */ /* 0x101fe40000004100 */
[----:B------:R-:W-:Y:S02]  /*d370*/  HADD2.F32 R52, -RZ, R7.H0_H0 ;  /* 0x20000007ff347230 */ /* 0x000fe40000004100 */
[--C-:B------:R-:W-:Y:S02]  /*d380*/  HADD2.F32 R7, -RZ, R4.reuse.H0_H0 ;  /* 0x20000004ff077230 */ /* 0x100fe40000004100 */
[C---:B------:R-:W-:Y:S01]  /*d390*/  FMUL.FTZ R60, R53.reuse, R55 ;  /* 0x00000037353c7220 */ /* 0x040fe20000410000 */
[----:B------:R-:W-:Y:S02]  /*d3a0*/  HADD2.F32 R4, -RZ, R4.H1_H1 ;  /* 0x30000004ff047230 */ /* 0x000fe40000004100 */
[----:B------:R-:W-:Y:S01]  /*d3b0*/  FMUL.FTZ R59, R53, R57 ;  /* 0x00000039353b7220 */ /* 0x000fe20000410000 */
[----:B------:R-:W-:-:S02]  /*d3c0*/  HADD2.F32 R50, -RZ, R6.H0_H0 ;  /* 0x20000006ff327230 */ /* 0x000fc40000004100 */
[----:B------:R-:W-:Y:S01]  /*d3d0*/  FFMA.FTZ R78, R52, R57, R60 ;  /* 0x00000039344e7223 */ /* 0x000fe2000001003c */
[----:B------:R-:W-:Y:S02]  /*d3e0*/  HADD2.F32 R51, -RZ, R6.H1_H1 ;  /* 0x30000006ff337230 */ /* 0x000fe40000004100 */
[----:B------:R-:W-:Y:S01]  /*d3f0*/  FMUL.FTZ R58, R4, R56 ;  /* 0x00000038043a7220 */ /* 0x000fe20000410000 */
[--C-:B------:R-:W-:Y:S02]  /*d400*/  HADD2.F32 R6, -RZ, R5.reuse.H0_H0 ;  /* 0x20000005ff067230 */ /* 0x100fe40000004100 */
[----:B------:R-:W-:Y:S01]  /*d410*/  FFMA.FTZ R59, R52, R55, -R59 ;  /* 0x00000037343b7223 */ /* 0x000fe2000001083b */
[-C--:B------:R-:W-:Y:S01]  /*d420*/  FMUL.FTZ R60, R4, R54.reuse ;  /* 0x00000036043c7220 */ /* 0x080fe20000410000 */
[----:B------:R-:W-:Y:S02]  /*d430*/  HADD2.F32 R5, -RZ, R5.H1_H1 ;  /* 0x30000005ff057230 */ /* 0x000fe40000004100 */
[----:B------:R-:W-:Y:S01]  /*d440*/  FFMA.FTZ R58, R7, R54, -R58 ;  /* 0x00000036073a7223 */ /* 0x000fe2000001083a */
[----:B------:R-:W-:-:S02]  /*d450*/  HADD2.F32 R52, -RZ, R61.H0_H0 ;  /* 0x2000003dff347230 */ /* 0x000fc40000004100 */
[----:B------:R-:W-:Y:S01]  /*d460*/  FFMA.FTZ R53, R7, R56, R60 ;  /* 0x0000003807357223 */ /* 0x000fe2000001003c */
[----:B------:R-:W-:Y:S02]  /*d470*/  HADD2.F32 R4, -RZ, R85.H0_H0 ;  /* 0x20000055ff047230 */ /* 0x000fe40000004100 */
[CC--:B------:R-:W-:Y:S01]  /*d480*/  FMUL.FTZ R55, R51.reuse, R83.reuse ;  /* 0x0000005333377220 */ /* 0x0c0fe20000410000 */
[----:B------:R-:W-:Y:S01]  /*d490*/  FMUL.FTZ R54, R51, R84 ;  /* 0x0000005433367220 */ /* 0x000fe20000410000 */
[C---:B------:R-:W-:Y:S01]  /*d4a0*/  FMUL.FTZ R7, R5.reuse, R52 ;  /* 0x0000003405077220 */ /* 0x040fe20000410000 */
[----:B------:R-:W-:Y:S01]  /*d4b0*/  FMUL.FTZ R51, R5, R4 ;  /* 0x0000000405337220 */ /* 0x000fe20000410000 */
[C---:B------:R-:W-:Y:S01]  /*d4c0*/  FFMA.FTZ R55, R50.reuse, R84, -R55 ;  /* 0x0000005432377223 */ /* 0x040fe20000010837 */
[----:B------:R-:W-:Y:S01]  /*d4d0*/  FFMA.FTZ R54, R50, R83, R54 ;  /* 0x0000005332367223 */ /* 0x000fe20000010036 */
[C---:B------:R-:W-:Y:S01]  /*d4e0*/  FFMA.FTZ R5, R6.reuse, R4, -R7 ;  /* 0x0000000406057223 */ /* 0x040fe20000010807 */
[----:B------:R-:W-:Y:S01]  /*d4f0*/  FFMA.FTZ R52, R6, R52, R51 ;  /* 0x0000003406347223 */ /* 0x000fe20000010033 */
[----:B------:R-:W-:-:S02]  /*d500*/  F2FP.F16.F32.PACK_AB R7, R78, R59 ;  /* 0x0000003b4e07723e */ /* 0x000fc400000000ff */
[----:B------:R-:W-:Y:S02]  /*d510*/  F2FP.F16.F32.PACK_AB R6, R54, R55 ;  /* 0x000000373606723e */ /* 0x000fe400000000ff */
[----:B------:R-:W-:Y:S02]  /*d520*/  F2FP.F16.F32.PACK_AB R4, R53, R58 ;  /* 0x0000003a3504723e */ /* 0x000fe400000000ff */
[----:B------:R-:W-:-:S05]  /*d530*/  F2FP.F16.F32.PACK_AB R5, R52, R5 ;  /* 0x000000053405723e */ /* 0x000fca00000000ff */
[----:B------:R2:W-:Y:S02]  /*d540*/  STS.128 [R62+0x16400], R4 ;  /* 0x016400043e007388 */ /* 0x0005e40000000c00 */
.L_x_1726:
[----:B------:R-:W-:Y:S05]  /*d550*/  BSYNC B2 ;  /* 0x0000000000027941 */ /* 0x000fea0003800000 */
.L_x_1725:
[----:B------:R-:W-:Y:S04]  /*d560*/  BSSY B2, `(.L_x_1727) ;  /* 0x000002c000027945 */ /* 0x000fe80003800000 */
[----:B------:R-:W-:Y:S05]  /*d570*/  @P3 BRA `(.L_x_1728) ;  /* 0x0000000000a83947 */ /* 0x000fea0003800000 */
[----:B012---:R-:W0:Y:S01]  /*d580*/  LDS.128 R4, [R0+0x4000] ;  /* 0x0040000000047984 */ /* 0x007e220000000c00 */
        /* <DEDUP_REMOVED lines=41> */
.L_x_1728:
[----:B------:R-:W-:Y:S05]  /*d820*/  BSYNC B2 ;  /* 0x0000000000027941 */ /* 0x000fea0003800000 */
.L_x_1727:
[----:B------:R-:W-:Y:S04]  /*d830*/  BSSY B2, `(.L_x_1729) ;  /* 0x000002c000027945 */ /* 0x000fe80003800000 */
[----:B------:R-:W-:Y:S05]  /*d840*/  @P4 BRA `(.L_x_1730) ;  /* 0x0000000000a84947 */ /* 0x000fea0003800000 */
[----:B0123--:R-:W0:Y:S01]  /*d850*/  LDS.128 R4, [R62+0x1a400] ;  /* 0x01a400003e047984 */ /* 0x00fe220000000c00 */
        /* <DEDUP_REMOVED lines=41> */
.L_x_1730:
[----:B------:R-:W-:Y:S05]  /*daf0*/  BSYNC B2 ;  /* 0x0000000000027941 */ /* 0x000fea0003800000 */
.L_x_1729:
[----:B------:R-:W-:Y:S05]  /*db00*/  @P5 BRA `(.L_x_1720) ;  /* 0x0000000000a85947 */ /* 0x000fea0003800000 */
[----:B01234-:R-:W0:Y:S01]  /*db10*/  LDS.128 R4, [R0+0x8000] ;  /* 0x0080000000047984 */ /* 0x01fe220000000c00 */
[----:B------:R-:W-:Y:S01]  /*db20*/  SHF.R.U32.HI R41, RZ, 0x10, R33 ;  /* 0x00000010ff297819 */ /* 0x000fe20000011621 */
[----:B------:R-:W-:Y:S01]  /*db30*/  HADD2.F32 R40, -RZ, R69.H0_H0 ;  /* 0x20000045ff287230 */ /* 0x000fe20000004100 */
[--C-:B------:R-:W-:Y:S01]  /*db40*/  SHF.R.U32.HI R43, RZ, 0x10, R35.reuse ;  /* 0x00000010ff2b7819 */ /* 0x100fe20000011623 */
        /* <DEDUP_REMOVED lines=25> */
[C---:B------:R-:W-:Y:S01]  /*dce0*/  FMUL.FTZ R41, R33.reuse, R63 ;  /* 0x0000003f21297220 */ /* 0x040fe20000410000 */
[-C--:B------:R-:W-:Y:S01]  /*dcf0*/  FMUL.FTZ R40, R33, R69.reuse ;  /* 0x0000004521287220 */ /* 0x080fe20000410000 */
[C---:B------:R-:W-:Y:S01]  /*dd00*/  FMUL.FTZ R7, R5.reuse, R34 ;  /* 0x0000002205077220 */ /* 0x040fe20000410000 */
        /* <DEDUP_REMOVED lines=10> */
.L_x_1720:
[----:B------:R-:W-:Y:S05]  /*ddb0*/  BSYNC B1 ;  /* 0x0000000000017941 */ /* 0x000fea0003800000 */
.L_x_1719:
[----:B01234-:R-:W-:-:S05]  /*ddc0*/  VIADD R4, R218, 0x40 ;  /* 0x00000040da047836 */ /* 0x01ffca0000000000 */
        /* <DEDUP_REMOVED lines=13> */
[----:B------:R-:W-:Y:S01]  /*dea0*/  HADD2.F32 R34, -RZ, R77.H0_H0 ;  /* 0x2000004dff227230 */ /* 0x000fe20000004100 */
[----:B------:R-:W-:Y:S01]  /*deb0*/  SHF.R.U32.HI R41, RZ, 0x10, R31 ;  /* 0x00000010ff297819 */ /* 0x000fe2000001161f */
[--C-:B------:R-:W-:Y:S01]  /*dec0*/  HADD2.F32 R40, -RZ, R76.reuse.H0_H0 ;  /* 0x2000004cff287230 */ /* 0x100fe20000004100 */
        /* <DEDUP_REMOVED lines=37> */
.L_x_1733:
[----:B------:R-:W-:Y:S05]  /*e120*/  BSYNC B1 ;  /* 0x0000000000017941 */ /* 0x000fea0003800000 */
.L_x_1732:
[----:B------:R-:W-:Y:S04]  /*e130*/  BSSY B1, `(.L_x_1734) ;  /* 0x000002c000017945 */ /* 0x000fe80003800000 */
[----:B------:R-:W-:Y:S05]  /*e140*/  @P1 BRA `(.L_x_1735) ;  /* 0x0000000000a81947 */ /* 0x000fea0003800000 */
[----:B0-----:R-:W0:Y:S01]  /*e150*/  LDS.128 R4, [R0+0x2000] ;  /* 0x0020000000047984 */ /* 0x001e220000000c00 */
[----:B------:R-:W-:Y:S01]  /*e160*/  SHF.R.U32.HI R35, RZ, 0x10, R39 ;  /* 0x00000010ff237819 */ /* 0x000fe20000011627 */
[----:B------:R-:W-:Y:S01]  /*e170*/  HADD2.F32 R34, -RZ, R75.H0_H0 ;  /* 0x2000004bff227230 */ /* 0x000fe20000004100 */
[--C-:B------:R-:W-:Y:S01]  /*e180*/  SHF.R.U64 R41, R36, 0x10, R37.reuse ;  /* 0x0000001024297819 */ /* 0x100fe20000001225 */
[--C-:B------:R-:W-:Y:S01]  /*e190*/  HADD2.F32 R36, -RZ, R74.reuse.H0_H0 ;  /* 0x2000004aff247230 */ /* 0x100fe20000004100 */
[----:B------:R-:W-:Y:S01]  /*e1a0*/  SHF.R.U32.HI R37, RZ, 0x10, R37 ;  /* 0x00000010ff257819 */ /* 0x000fe20000011625 */
[----:B------:R-:W-:Y:S01]  /*e1b0*/  HADD2.F32 R35, -RZ, R35.H0_H0 ;  /* 0x20000023ff237230 */ /* 0x000fe20000004100 */
[----:B------:R-:W-:Y:S01]  /*e1c0*/  SHF.R.U64 R43, R38, 0x10, R39 ;  /* 0x00000010262b7819 */ /* 0x000fe20000001227 */
[----:B------:R-:W-:Y:S02]  /*e1d0*/  HADD2.F32 R74, -RZ, R74.H1_H1 ;  /* 0x3000004aff4a7230 */ /* 0x000fe40000004100 */
[----:B------:R-:W-:-:S02]  /*e1e0*/  HADD2.F32 R37, -RZ, R37.H0_H0 ;  /* 0x20000025ff257230 */ /* 0x000fc40000004100 */
        /* <DEDUP_REMOVED lines=32> */
.L_x_1735:
[----:B------:R-:W-:Y:S05]  /*e3f0*/  BSYNC B1 ;  /* 0x0000000000017941 */ /* 0x000fea0003800000 */
.L_x_1734:
[----:B------:R-:W-:Y:S04]  /*e400*/  BSSY B1, `(.L_x_1736) ;  /* 0x000002c000017945 */ /* 0x000fe80003800000 */
[----:B------:R-:W-:Y:S05]  /*e410*/  @P2 BRA `(.L_x_1737) ;  /* 0x0000000000a82947 */ /* 0x000fea0003800000 */
[----:B01----:R-:W0:Y:S01]  /*e420*/  LDS.128 R4, [R62+0x18400] ;  /* 0x018400003e047984 */ /* 0x003e220000000c00 */
        /* <DEDUP_REMOVED lines=41> */
.L_x_1737:
[----:B------:R-:W-:Y:S05]  /*e6c0*/  BSYNC B1 ;  /* 0x0000000000017941 */ /* 0x000fea0003800000 */
.L_x_1736:
[----:B------:R-:W-:Y:S04]  /*e6d0*/  BSSY B1, `(.L_x_1738) ;  /* 0x000002c000017945 */ /* 0x000fe80003800000 */
[----:B------:R-:W-:Y:S05]  /*e6e0*/  @P3 BRA `(.L_x_1739) ;  /* 0x0000000000a83947 */ /* 0x000fea0003800000 */
[----:B012---:R-:W0:Y:S01]  /*e6f0*/  LDS.128 R4, [R0+0x6000] ;  /* 0x0060000000047984 */ /* 0x007e220000000c00 */
        /* <DEDUP_REMOVED lines=41> */
.L_x_1739:
[----:B------:R-:W-:Y:S05]  /*e990*/  BSYNC B1 ;  /* 0x0000000000017941 */ /* 0x000fea0003800000 */
.L_x_1738:
[----:B------:R-:W-:Y:S04]  /*e9a0*/  BSSY B1, `(.L_x_1740) ;  /* 0x000002c000017945 */ /* 0x000fe80003800000 */
[----:B------:R-:W-:Y:S05]  /*e9b0*/  @P4 BRA `(.L_x_1741) ;  /* 0x0000000000a84947 */ /* 0x000fea0003800000 */
[----:B0123--:R-:W0:Y:S01]  /*e9c0*/  LDS.128 R4, [R62+0x1c400] ;  /* 0x01c400003e047984 */ /* 0x00fe220000000c00 */
        /* <DEDUP_REMOVED lines=41> */
.L_x_1741:
[----:B------:R-:W-:Y:S05]  /*ec60*/  BSYNC B1 ;  /* 0x0000000000017941 */ /* 0x000fea0003800000 */
.L_x_1740:
[----:B------:R-:W-:Y:S05]  /*ec70*/  @P5 BRA `(.L_x_1731) ;  /* 0x0000003400e05947 */ /* 0x000fea0003800000 */
[----:B01234-:R-:W0:Y:S01]  /*ec80*/  LDS.128 R4, [R0+0xa000] ;  /* 0x00a0000000047984 */ /* 0x01fe220000000c00 */
[----:B------:R-:W-:Y:S01]  /*ec90*/  SHF.R.U32.HI R13, RZ, 0x10, R11 ;  /* 0x00000010ff0d7819 */ /* 0x000fe2000001160b */
[--C-:B------:R-:W-:Y:S01]  /*eca0*/  HADD2.F32 R12, -RZ, R64.reuse.H0_H0 ;  /* 0x20000040ff0c7230 */ /* 0x100fe20000004100 */
[----:B------:R-:W-:Y:S01]  /*ecb0*/  SHF.R.U32.HI R15, RZ, 0x10, R9 ;  /* 0x00000010ff0f7819 */ /* 0x000fe20000011609 */
[----:B------:R-:W-:Y:S01]  /*ecc0*/  HADD2.F32 R14, -RZ, R3.H0_H0 ;  /* 0x20000003ff0e7230 */ /* 0x000fe20000004100 */
[----:B------:R-:W-:Y:S01]  /*ecd0*/  SHF.R.U64 R27, R10, 0x10, R11 ;  /* 0x000000100a1b7819 */ /* 0x000fe2000000120b */
[----:B------:R-:W-:Y:S01]  /*ece0*/  HADD2.F32 R13, -RZ, R13.H0_H0 ;  /* 0x2000000dff0d7230 */ /* 0x000fe20000004100 */
[----:B------:R-:W-:Y:S01]  /*ecf0*/  SHF.R.U64 R25, R8, 0x10, R9 ;  /* 0x0000001008197819 */ /* 0x000fe20000001209 */
[----:B------:R-:W-:Y:S02]  /*ed00*/  HADD2.F32 R15, -RZ, R15.H0_H0 ;  /* 0x2000000fff0f7230 */ /* 0x000fe40000004100 */
[----:B------:R-:W-:-:S02]  /*ed10*/  HADD2.F32 R64, -RZ, R64.H1_H1 ;  /* 0x30000040ff407230 */ /* 0x000fc40000004100 */
[--C-:B0-----:R-:W-:Y:S02]  /*ed20*/  HADD2.F32 R11, -RZ, R7.reuse.H1_H1 ;  /* 0x30000007ff0b7230 */ /* 0x101fe40000004100 */
[----:B------:R-:W-:Y:S02]  /*ed30*/  HADD2.F32 R10, -RZ, R7.H0_H0 ;  /* 0x20000007ff0a7230 */ /* 0x000fe40000004100 */
[--C-:B------:R-:W-:Y:S02]  /*ed40*/  HADD2.F32 R7, -RZ, R4.reuse.H0_H0 ;  /* 0x20000004ff077230 */ /* 0x100fe40000004100 */
[C---:B------:R-:W-:Y:S01]  /*ed50*/  FMUL.FTZ R21, R11.reuse, R15 ;  /* 0x0000000f0b157220 */ /* 0x040fe20000410000 */
[----:B------:R-:W-:Y:S02]  /*ed60*/  HADD2.F32 R4, -RZ, R4.H1_H1 ;  /* 0x30000004ff047230 */ /* 0x000fe40000004100 */
[----:B------:R-:W-:Y:S01]  /*ed70*/  FMUL.FTZ R24, R11, R13 ;  /* 0x0000000d0b187220 */ /* 0x000fe20000410000 */
[----:B------:R-:W-:-:S02]  /*ed80*/  HADD2.F32 R8, -RZ, R6.H0_H0 ;  /* 0x20000006ff087230 */ /* 0x000fc40000004100 */
[C---:B------:R-:W-:Y:S01]  /*ed90*/  FFMA.FTZ R21, R10.reuse, R13, -R21 ;  /* 0x0000000d0a157223 */ /* 0x040fe20000010815 */
[----:B------:R-:W-:Y:S02]  /*eda0*/  HADD2.F32 R9, -RZ, R6.H1_H1 ;  /* 0x30000006ff097230 */ /* 0x000fe40000004100 */
[----:B------:R-:W-:Y:S01]  /*edb0*/  FFMA.FTZ R26, R10, R15, R24 ;  /* 0x0000000f0a1a7223 */ /* 0x000fe20000010018 */
[----:B------:R-:W-:Y:S02]  /*edc0*/  HADD2.F32 R6, -RZ, R5.H0_H0 ;  /* 0x20000005ff067230 */ /* 0x000fe40000004100 */
[C---:B------:R-:W-:Y:S01]  /*edd0*/  FMUL.FTZ R20, R4.reuse, R14 ;  /* 0x0000000e04147220 */ /* 0x040fe20000410000 */
[----:B------:R-:W-:Y:S01]  /*ede0*/  FMUL.FTZ R24, R4, R12 ;  /* 0x0000000c04187220 */ /* 0x000fe20000410000 */
[----:B------:R-:W-:Y:S02]  /*edf0*/  HADD2.F32 R10, -RZ, R3.H1_H1 ;  /* 0x30000003ff0a7230 */ /* 0x000fe40000004100 */
[----:B------:R-:W-:Y:S01]  /*ee00*/  FMUL.FTZ R15, R9, R64 ;  /* 0x00000040090f7220 */ /* 0x000fe20000410000 */
[----:B------:R-:W-:-:S02]  /*ee10*/  HADD2.F32 R5, -RZ, R5.H1_H1 ;  /* 0x30000005ff057230 */ /* 0x000fc40000004100 */
[C---:B------:R-:W-:Y:S01]  /*ee20*/  FFMA.FTZ R20, R7.reuse, R12, -R20 ;  /* 0x0000000c07147223 */ /* 0x040fe20000010814 */
[----:B------:R-:W-:Y:S02]  /*ee30*/  HADD2.F32 R4, -RZ, R25.H0_H0 ;  /* 0x20000019ff047230 */ /* 0x000fe40000004100 */
[----:B------:R-:W-:Y:S01]  /*ee40*/  FFMA.FTZ R11, R7, R14, R24 ;  /* 0x0000000e070b7223 */ /* 0x000fe20000010018 */
[----:B------:R-:W-:Y:S02]  /*ee50*/  HADD2.F32 R3, -RZ, R27.H0_H0 ;  /* 0x2000001bff037230 */ /* 0x000fe40000004100 */
[-C--:B------:R-:W-:Y:S01]  /*ee60*/  FMUL.FTZ R13, R9, R10.reuse ;  /* 0x0000000a090d7220 */ /* 0x080fe20000410000 */
[C---:B------:R-:W-:Y:S01]  /*ee70*/  FFMA.FTZ R10, R8.reuse, R10, R15 ;  /* 0x0000000a080a7223 */ /* 0x040fe2000001000f */
[C---:B------:R-:W-:Y:S01]  /*ee80*/  FMUL.FTZ R7, R5.reuse, R4 ;  /* 0x0000000405077220 */ /* 0x040fe20000410000 */
[----:B------:R-:W-:Y:S01]  /*ee90*/  FMUL.FTZ R9, R5, R3 ;  /* 0x0000000305097220 */ /* 0x000fe20000410000 */
[----:B------:R-:W-:-:S02]  /*eea0*/  FFMA.FTZ R13, R8, R64, -R13 ;  /* 0x00000040080d7223 */ /* 0x000fc4000001080d */
[----:B------:R-:W-:Y:S01]  /*eeb0*/  FFMA.FTZ R5, R6, R3, -R7 ;  /* 0x0000000306057223 */ /* 0x000fe20000010807 */
[----:B------:R-:W-:Y:S01]  /*eec0*/  F2FP.F16.F32.PACK_AB R7, R26, R21 ;  /* 0x000000151a07723e */ /* 0x000fe200000000ff */
[----:B------:R-:W-:Y:S01]  /*eed0*/  FFMA.FTZ R8, R6, R4, R9 ;  /* 0x0000000406087223 */ /* 0x000fe20000010009 */
[----:B------:R-:W-:Y:S02]  /*eee0*/  F2FP.F16.F32.PACK_AB R4, R11, R20 ;  /* 0x000000140b04723e */ /* 0x000fe400000000ff */
[----:B------:R-:W-:Y:S02]  /*eef0*/  F2FP.F16.F32.PACK_AB R6, R10, R13 ;  /* 0x0000000d0a06723e */ /* 0x000fe400000000ff */
[----:B------:R-:W-:-:S05]  /*ef00*/  F2FP.F16.F32.PACK_AB R5, R8, R5 ;  /* 0x000000050805723e */ /* 0x000fca00000000ff */
[----:B------:R0:W-:Y:S01]  /*ef10*/  STS.128 [R0+0xa000], R4 ;  /* 0x00a0000400007388 */ /* 0x0001e20000000c00 */
[----:B------:R-:W-:Y:S05]  /*ef20*/  BRA `(.L_x_1731) ;  /* 0x0000003400347947 */ /* 0x000fea0003800000 */
.L_x_1710:
[----:B------:R-:W2:Y:S01]  /*ef30*/  LDL R3, [R1+0x5c] ;  /* 0x00005c0001037983 */ /* 0x000ea20000100800 */
[----:B------:R-:W0:Y:S01]  /*ef40*/  LDC R25, c[0x0][0x448] ;  /* 0x00011200ff197b82 */ /* 0x000e220000000800 */
[----:B------:R-:W-:Y:S01]  /*ef50*/  ULDC.64 UR4, c[0x0][0x3f8] ;  /* 0x0000fe0000047ab9 */ /* 0x000fe20000000a00 */
[----:B------:R-:W-:Y:S01]  /*ef60*/  ULDC.64 UR6, c[0x0][0x408] ;  /* 0x0001020000067ab9 */ /* 0x000fe20000000a00 */
[----:B------:R-:W-:Y:S01]  /*ef70*/  MOV R11, R31 ;  /* 0x0000001f000b7202 */ /* 0x000fe20000000f00 */
[----:B------:R-:W-:Y:S02]  /*ef80*/  IMAD.MOV.U32 R4, RZ, RZ, R24 ;  /* 0x000000ffff047224 */ /* 0x000fe400078e0018 */
[----:B------:R-:W-:Y:S01]  /*ef90*/  IMAD.MOV.U32 R10, RZ, RZ, R26 ;  /* 0x000000ffff0a7224 */ /* 0x000fe200078e001a */
[----:B0-----:R-:W-:-:S13]  /*efa0*/  ISETP.NE.AND P0, PT, R25, 0x1, PT ;  /* 0x000000011900780c */ /* 0x001fda0003f05270 */
[----:B------:R-:W0:Y:S08]  /*efb0*/  @P0 LDC R0, c[0x0][0x44c] ;  /* 0x00011300ff000b82 */ /* 0x000e300000000800 */
[----:B------:R-:W1:Y:S01]  /*efc0*/  @P0 LDC R5, c[0x0][0x450] ;  /* 0x00011400ff050b82 */ /* 0x000e620000000800 */
[----:B--2---:R-:W-:-:S04]  /*efd0*/  IMAD R3, R3, 0x40, R9 ;  /* 0x0000004003037824 */ /* 0x004fc800078e0209 */
[----:B0-----:R-:W-:-:S05]  /*efe0*/  @P0 IMAD.HI.U32 R0, R3, R0, RZ ;  /* 0x0000000003000227 */ /* 0x001fca00078e00ff */
[----:B-1----:R-:W-:Y:S01]  /*eff0*/  @P0 SHF.R.U32.HI R3, RZ, R5, R0 ;  /* 0x00000005ff030219 */ /* 0x002fe20000011600 */
[----:B------:R-:W-:-:S03]  /*f000*/  IMAD.MOV.U32 R5, RZ, RZ, R29 ;  /* 0x000000ffff057224 */ /* 0x000fc600078e001d */
        /* <DEDUP_REMOVED lines=12> */
[----:B------:R-:W-:Y:S01]  /*f0d0*/  LEA R20, P1, R10, UR6, 0x1 ;  /* 0x000000060a147c11 */ /* 0x000fe2000f8208ff */
[----:B------:R-:W-:-:S03]  /*f0e0*/  IMAD.IADD R21, R11, 0x1, R21 ;  /* 0x000000010b157824 */ /* 0x000fc600078e0215 */
[----:B------:R-:W-:Y:S02]  /*f0f0*/  LEA.HI.X R7, R4, UR5, R7, 0x1, P0 ;  /* 0x0000000504077c11 */ /* 0x000fe400080f0c07 */
[----:B------:R-:W-:Y:S01]  /*f100*/  LEA.HI.X R21, R10, UR7, R21, 0x1, P1 ;  /* 0x000000070a157c11 */ /* 0x000fe200088f0c15 */
[----:B------:R-:W-:Y:S06]  /*f110*/  BRA.DIV UR4, `(.L_x_1742) ;  /* 0x000001b204c87947 */ /* 0x000fec000b800000 */
[----:B------:R0:W1:Y:S04]  /*f120*/  SHFL.IDX PT, R3, R7, RZ, 0x1c1f ;  /* 0x001c1fff07037589 */ /* 0x00006800000e0000 */
[----:B------:R0:W2:Y:S04]  /*f130*/  SHFL.IDX PT, R0, R6, RZ, 0x1c1f ;  /* 0x001c1fff06007589 */ /* 0x0000a800000e0000 */
[----:B------:R0:W3:Y:S04]  /*f140*/  SHFL.IDX PT, R5, R21, RZ, 0x1c1f ;  /* 0x001c1fff15057589 */ /* 0x0000e800000e0000 */
[----:B------:R0:W4:Y:S02]  /*f150*/  SHFL.IDX PT, R14, R20, RZ, 0x1c1f ;  /* 0x001c1fff140e7589 */ /* 0x00012400000e0000 */
.L_x_2055:
        /* <DEDUP_REMOVED lines=17> */
[----:B--2---:R-:W-:Y:S01]  /*f270*/  IMAD.MOV.U32 R12, RZ, RZ, R0 ;  /* 0x000000ffff0c7224 */ /* 0x004fe200078e0000 */
[----:B------:R-:W-:Y:S01]  /*f280*/  ISETP.GE.AND P2, PT, R16, UR4, PT ;  /* 0x0000000410007c0c */ /* 0x000fe2000bf46270 */
[----:B-1----:R-:W-:Y:S01]  /*f290*/  IMAD.MOV.U32 R13, RZ, RZ, R3 ;  /* 0x000000ffff0d7224 */ /* 0x002fe200078e0003 */
[----:B------:R-:W-:Y:S01]  /*f2a0*/  ISETP.GE.AND P3, PT, R198, UR4, PT ;  /* 0x00000004c6007c0c */ /* 0x000fe2000bf66270 */
[----:B----4-:R-:W-:Y:S01]  /*f2b0*/  IMAD.MOV.U32 R24, RZ, RZ, R14 ;  /* 0x000000ffff187224 */ /* 0x010fe200078e000e */
[----:B------:R-:W-:Y:S01]  /*f2c0*/  ISETP.GE.AND P4, PT, R195, UR4, PT ;  /* 0x00000004c3007c0c */ /* 0x000fe2000bf86270 */
[----:B---3--:R-:W-:Y:S01]  /*f2d0*/  IMAD.MOV.U32 R25, RZ, RZ, R5 ;  /* 0x000000ffff197224 */ /* 0x008fe200078e0005 */
[----:B------:R-:W-:Y:S02]  /*f2e0*/  CS2R R28, SRZ ;  /* 0x00000000001c7805 */ /* 0x000fe4000001ff00 */
[----:B------:R-:W-:-:S02]  /*f2f0*/  CS2R R30, SRZ ;  /* 0x00000000001e7805 */ /* 0x000fc4000001ff00 */
[----:B------:R-:W-:Y:S02]  /*f300*/  CS2R R40, SRZ ;  /* 0x0000000000287805 */ /* 0x000fe4000001ff00 */
[----:B------:R-:W-:Y:S01]  /*f310*/  CS2R R42, SRZ ;  /* 0x00000000002a7805 */ /* 0x000fe2000001ff00 */
[----:B------:R-:W-:Y:S02]  /*f320*/  @!P2 IMAD.SHL.U32 R11, R16, 0x2, RZ ;  /* 0x00000002100ba824 */ /* 0x000fe400078e00ff */
[----:B------:R-:W-:Y:S02]  /*f330*/  @!P3 SHF.L.U32 R27, R202, 0x3, RZ ;  /* 0x00000003ca1bb819 */ /* 0x000fe400000006ff */
[----:B------:R-:W-:Y:S01]  /*f340*/  @!P4 IMAD.SHL.U32 R49, R203, 0x8, RZ ;  /* 0x00000008cb31c824 */ /* 0x000fe200078e00ff */
[-C--:B------:R-:W-:Y:S02]  /*f350*/  @!P2 IADD3 R50, P0, R0, R11.reuse, RZ ;  /* 0x0000000b0032a210 */ /* 0x080fe40007f1e0ff */
[----:B------:R-:W-:Y:S01]  /*f360*/  @!P2 IADD3 R4, P1, R14, R11, RZ ;  /* 0x0000000b0e04a210 */ /* 0x000fe20007f3e0ff */
[----:B------:R-:W-:Y:S01]  /*f370*/  @!P3 IMAD.WIDE R10, R27, 0x2, R12 ;  /* 0x000000021b0ab825 */ /* 0x000fe200078e020c */
[----:B------:R-:W-:-:S02]  /*f380*/  @!P2 SHF.L.U64.HI R0, R16, 0x1, R17 ;  /* 0x000000011000a819 */ /* 0x000fc40000010211 */
[----:B------:R-:W-:Y:S01]  /*f390*/  CS2R R36, SRZ ;  /* 0x0000000000247805 */ /* 0x000fe2000001ff00 */
[----:B------:R-:W-:Y:S01]  /*f3a0*/  @!P4 IMAD.WIDE R14, R49, 0x2, R12 ;  /* 0x00000002310ec825 */ /* 0x000fe200078e020c */
[----:B------:R-:W-:Y:S02]  /*f3b0*/  CS2R R38, SRZ ;  /* 0x0000000000267805 */ /* 0x000fe4000001ff00 */
[----:B------:R-:W-:Y:S02]  /*f3c0*/  CS2R R32, SRZ ;  /* 0x0000000000207805 */ /* 0x000fe4000001ff00 */
[----:B------:R-:W-:Y:S01]  /*f3d0*/  CS2R R34, SRZ ;  /* 0x0000000000227805 */ /* 0x000fe2000001ff00 */
[----:B------:R-:W-:Y:S01]  /*f3e0*/  @!P3 IMAD.WIDE R12, R27, 0x2, R24 ;  /* 0x000000021b0cb825 */ /* 0x000fe200078e0218 */
[----:B------:R-:W-:Y:S02]  /*f3f0*/  CS2R R26, SRZ ;  /* 0x00000000001a7805 */ /* 0x000fe4000001ff00 */
[----:B------:R-:W-:-:S02]  /*f400*/  CS2R R44, SRZ ;  /* 0x00000000002c7805 */ /* 0x000fc4000001ff00 */
[----:B------:R-:W-:Y:S01]  /*f410*/  CS2R R46, SRZ ;  /* 0x00000000002e7805 */ /* 0x000fe2000001ff00 */
[----:B------:R-:W-:Y:S01]  /*f420*/  @!P4 IMAD.WIDE R48, R49, 0x2, R24 ;  /* 0x000000023130c825 */ /* 0x000fe200078e0218 */
[----:B------:R-:W-:Y:S01]  /*f430*/  CS2R R24, SRZ ;  /* 0x0000000000187805 */ /* 0x000fe2000001ff00 */
[----:B------:R1:W5:Y:S02]  /*f440*/  @!P3 LD.E.128 R28, desc[UR60][R10.64] ;  /* 0x0000003c0a1cb980 */ /* 0x000364000c101d00 */
[--C-:B------:R-:W-:Y:S02]  /*f450*/  @!P2 IMAD.X R51, R3, 0x1, R0.reuse, P0 ;  /* 0x000000010333a824 */ /* 0x100fe400000e0600 */
[----:B------:R-:W-:Y:S01]  /*f460*/  @!P2 IMAD.X R5, R5, 0x1, R0, P1 ;  /* 0x000000010505a824 */ /* 0x000fe200008e0600 */
[----:B------:R1:W5:Y:S04]  /*f470*/  @!P3 LD.E.128 R40, desc[UR60][R12.64] ;  /* 0x0000003c0c28b980 */ /* 0x000368000c101d00 */
[----:B------:R1:W5:Y:S04]  /*f480*/  @!P4 LD.E.128 R24, desc[UR60][R14.64] ;  /* 0x0000003c0e18c980 */ /* 0x000368000c101d00 */
[----:B------:R1:W5:Y:S04]  /*f490*/  @!P4 LD.E.128 R36, desc[UR60][R48.64] ;  /* 0x0000003c3024c980 */ /* 0x000368000c101d00 */
[----:B------:R1:W5:Y:S04]  /*f4a0*/  @!P2 LD.E.128 R32, desc[UR60][R50.64] ;  /* 0x0000003c3220a980 */ /* 0x000368000c101d00 */
[----:B------:R1:W5:Y:S02]  /*f4b0*/  @!P2 LD.E.128 R44, desc[UR60][R4.64] ;  /* 0x0000003c042ca980 */ /* 0x000364000c101d00 */
.L_x_1744:
[----:B------:R-:W-:Y:S05]  /*f4c0*/  BSYNC B1 ;  /* 0x0000000000017941 */ /* 0x000fea0003800000 */
.L_x_1743:
[----:B-1-3-5:R-:W-:Y:S01]  /*f4d0*/  IMAD.MOV.U32 R5, RZ, RZ, R47 ;  /* 0x000000ffff057224 */ /* 0x02afe200078e002f */
[----:B--2---:R-:W-:Y:S01]  /*f4e0*/  MOV R0, R44 ;  /* 0x0000002c00007202 */ /* 0x004fe20000000f00 */
[----:B------:R-:W-:Y:S01]  /*f4f0*/  IMAD.MOV.U32 R3, RZ, RZ, R45 ;  /* 0x000000ffff037224 */ /* 0x000fe200078e002d */
[----:B------:R-:W-:Y:S01]  /*f500*/  UMOV UR4, 0xffffffff ;  /* 0xffffffff00047882 */ /* 0x000fe20000000000 */
[----:B------:R-:W-:Y:S01]  /*f510*/  IMAD.MOV.U32 R4, RZ, RZ, R46 ;  /* 0x000000ffff047224 */ /* 0x000fe200078e002e */
[----:B------:R-:W-:Y:S01]  /*f520*/  PRMT R89, R5, 0x7610, R89 ;  /* 0x0000761005597816 */ /* 0x000fe20000000059 */
[----:B------:R-:W-:Y:S01]  /*f530*/  IMAD.MOV.U32 R5, RZ, RZ, R43 ;  /* 0x000000ffff057224 */ /* 0x000fe200078e002b */
[----:B------:R-:W-:Y:S01]  /*f540*/  PRMT R91, R0, 0x7610, R91 ;  /* 0x00007610005b7816 */ /* 0x000fe2000000005b */
[----:B------:R-:W-:Y:S01]  /*f550*/  IMAD.MOV.U32 R0, RZ, RZ, R40 ;  /* 0x000000ffff007224 */ /* 0x000fe200078e0028 */
[----:B------:R-:W-:Y:S01]  /*f560*/  PRMT R92, R3, 0x7610, R92 ;  /* 0x00007610035c7816 */ /* 0x000fe2000000005c */
[----:B------:R-:W-:Y:S01]  /*f570*/  IMAD.MOV.U32 R3, RZ, RZ, R41 ;  /* 0x000000ffff037224 */ /* 0x000fe200078e0029 */
[----:B------:R-:W-:-:S02]  /*f580*/  PRMT R90, R90, 0x5410, R4 ;  /* 0x000054105a5a7816 */ /* 0x000fc40000000004 */
[----:B------:R-:W-:Y:S02]  /*f590*/  MOV R4, R42 ;  /* 0x0000002a00047202 */ /* 0x000fe40000000f00 */
        /* <DEDUP_REMOVED lines=26> */
[----:B------:R-:W-:Y:S02]  /*f740*/  PRMT R78, R4, 0x5410, R5 ;  /* 0x00005410044e7816 */ /* 0x000fe40000000005 */
[----:B------:R-:W-:Y:S02]  /*f750*/  CS2R R4, SRZ ;  /* 0x0000000000047805 */ /* 0x000fe4000001ff00 */
[----:B------:R-:W-:Y:S01]  /*f760*/  PRMT R77, R0, 0x5410, R3 ;  /* 0x00005410004d7816 */ /* 0x000fe20000000003 */
[----:B------:R-:W-:Y:S06]  /*f770*/  BRA.DIV UR4, `(.L_x_1745) ;  /* 0x000001ae04a07947 */ /* 0x000fec000b800000 */
[----:B------:R1:W2:Y:S04]  /*f780*/  SHFL.IDX PT, R3, R7, 0x1, 0x1c1f ;  /* 0x003c1f0007037f89 */ /* 0x0002a800000e0000 */
[----:B------:R1:W3:Y:S04]  /*f790*/  SHFL.IDX PT, R0, R6, 0x1, 0x1c1f ;  /* 0x003c1f0006007f89 */ /* 0x0002e800000e0000 */
[----:B0-----:R-:W0:Y:S04]  /*f7a0*/  SHFL.IDX PT, R21, R21, 0x1, 0x1c1f ;  /* 0x003c1f0015157f89 */ /* 0x001e2800000e0000 */
[----:B-1----:R-:W0:Y:S02]  /*f7b0*/  SHFL.IDX PT, R20, R20, 0x1, 0x1c1f ;  /* 0x003c1f0014147f89 */ /* 0x002e2400000e0000 */
.L_x_2061:
[----:B------:R-:W-:Y:S01]  /*f7c0*/  IADD3 R11, R9, 0x40, RZ ;  /* 0x00000040090b7810 */ /* 0x000fe20007ffe0ff */
[----:B------:R-:W-:Y:S01]  /*f7d0*/  BSSY B1, `(.L_x_1746) ;  /* 0x0000032000017945 */ /* 0x000fe20003800000 */
[----:B------:R-:W-:Y:S02]  /*f7e0*/  CS2R R6, SRZ ;  /* 0x0000000000067805 */ /* 0x000fe4000001ff00 */
[----:B------:R-:W-:Y:S02]  /*f7f0*/  CS2R R8, SRZ ;  /* 0x0000000000087805 */ /* 0x000fe4000001ff00 */
[----:B------:R-:W-:Y:S02]  /*f800*/  ISETP.GE.AND P0, PT, R11, R88, PT ;  /* 0x000000580b00720c */ /* 0x000fe40003f06270 */
[----:B------:R-:W-:Y:S02]  /*f810*/  CS2R R10, SRZ ;  /* 0x00000000000a7805 */ /* 0x000fe4000001ff00 */
[----:B------:R-:W-:-:S02]  /*f820*/  CS2R R12, SRZ ;  /* 0x00000000000c7805 */ /* 0x000fc4000001ff00 */
[----:B----4-:R-:W-:Y:S02]  /*f830*/  CS2R R14, SRZ ;  /* 0x00000000000e7805 */ /* 0x010fe4000001ff00 */
[----:B------:R-:W-:Y:S02]  /*f840*/  CS2R R48, SRZ ;  /* 0x0000000000307805 */ /* 0x000fe4000001ff00 */
[----:B------:R-:W-:Y:S02]  /*f850*/  CS2R R50, SRZ ;  /* 0x0000000000327805 */ /* 0x000fe4000001ff00 */
[----:B------:R-:W-:Y:S02]  /*f860*/  CS2R R52, SRZ ;  /* 0x0000000000347805 */ /* 0x000fe4000001ff00 */
[----:B------:R-:W-:Y:S02]  /*f870*/  CS2R R54, SRZ ;  /* 0x0000000000367805 */ /* 0x000fe4000001ff00 */
[----:B------:R-:W-:-:S02]  /*f880*/  CS2R R56, SRZ ;  /* 0x0000000000387805 */ /* 0x000fc4000001ff00 */
[----:B------:R-:W-:Y:S01]  /*f890*/  CS2R R58, SRZ ;  /* 0x00000000003a7805 */ /* 0x000fe2000001ff00 */
[----:B------:R-:W-:Y:S06]  /*f8a0*/  @P0 BRA `(.L_x_1747) ;  /* 0x0000000000900947 */ /* 0x000fec0003800000 */
[----:B------:R-:W-:Y:S01]  /*f8b0*/  ULDC UR4, c[0x0][0x3f4] ;  /* 0x0000fd0000047ab9 */ /* 0x000fe20000000800 */
[----:B---3--:R-:W-:Y:S01]  /*f8c0*/  IMAD.MOV.U32 R4, RZ, RZ, R0 ;  /* 0x000000ffff047224 */ /* 0x008fe200078e0000 */
[----:B------:R-:W-:Y:S01]  /*f8d0*/  ISETP.GE.AND P2, PT, R16, UR4, PT ;  /* 0x0000000410007c0c */ /* 0x000fe2000bf46270 */
[----:B--2---:R-:W-:Y:S01]  /*f8e0*/  IMAD.MOV.U32 R5, RZ, RZ, R3 ;  /* 0x000000ffff057224 */ /* 0x004fe200078e0003 */
[----:B------:R-:W-:Y:S02]  /*f8f0*/  ISETP.GE.AND P3, PT, R198, UR4, PT ;  /* 0x00000004c6007c0c */ /* 0x000fe4000bf66270 */
[----:B------:R-:W-:Y:S02]  /*f900*/  CS2R R52, SRZ ;  /* 0x0000000000347805 */ /* 0x000fe4000001ff00 */
[----:B------:R-:W-:Y:S02]  /*f910*/  ISETP.GE.AND P4, PT, R195, UR4, PT ;  /* 0x00000004c3007c0c */ /* 0x000fe4000bf86270 */
[----:B------:R-:W-:-:S02]  /*f920*/  CS2R R54, SRZ ;  /* 0x0000000000367805 */ /* 0x000fc4000001ff00 */
        /* <DEDUP_REMOVED lines=9> */
[----:B0-----:R-:W-:-:S02]  /*f9c0*/  @!P2 IADD3 R62, P1, R20, R63, RZ ;  /* 0x0000003f143ea210 */ /* 0x001fc40007f3e0ff */
        /* <DEDUP_REMOVED lines=8> */
[--C-:B------:R-:W-:Y:S01]  /*fa50*/  @!P3 IMAD.WIDE R72, R73, 0x2, R20.reuse ;  /* 0x000000024948b825 */ /* 0x100fe200078e0214 */
        /* <DEDUP_REMOVED lines=9> */
.L_x_1747:
[----:B------:R-:W-:Y:S05]  /*faf0*/  BSYNC B1 ;  /* 0x0000000000017941 */ /* 0x000fea0003800000 */
.L_x_1746:
[----:B-1----:R-:W3:Y:S04]  /*fb00*/  LDL R60, [R1+0x58] ;  /* 0x00005800013c7983 */ /* 0x002ee80000100800 */
[----:B------:R-:W4:Y:S01]  /*fb10*/  LDL R63, [R1+0x30] ;  /* 0x00003000013f7983 */ /* 0x000f220000100800 */
[----:B--2--5:R-:W-:Y:S01]  /*fb20*/  IMAD.MOV.U32 R3, RZ, RZ, R4 ;  /* 0x000000ffff037224 */ /* 0x024fe200078e0004 */
[----:B------:R-:W-:Y:S01]  /*fb30*/  BSSY B1, `(.L_x_1748) ;  /* 0x000002e000017945 */ /* 0x000fe20003800000 */
[----:B0-----:R-:W-:Y:S02]  /*fb40*/  IMAD.MOV.U32 R20, RZ, RZ, R5 ;  /* 0x000000ffff147224 */ /* 0x001fe400078e0005 */
[----:B------:R-:W-:Y:S02]  /*fb50*/  IMAD.MOV.U32 R21, RZ, RZ, R7 ;  /* 0x000000ffff157224 */ /* 0x000fe400078e0007 */
[----:B------:R-:W-:Y:S01]  /*fb60*/  IMAD.MOV.U32 R61, RZ, RZ, R49 ;  /* 0x000000ffff3d7224 */ /* 0x000fe200078e0031 */
[----:B------:R-:W-:Y:S01]  /*fb70*/  PRMT R79, R3, 0x5410, R20 ;  /* 0x00005410034f7816 */ /* 0x000fe20000000014 */
[----:B------:R-:W-:-:S02]  /*fb80*/  IMAD.MOV.U32 R3, RZ, RZ, R6 ;  /* 0x000000ffff037224 */ /* 0x000fc400078e0006 */
[----:B------:R-:W-:Y:S02]  /*fb90*/  IMAD.MOV.U32 R20, RZ, RZ, R9 ;  /* 0x000000ffff147224 */ /* 0x000fe400078e0009 */
[----:B------:R-:W-:Y:S01]  /*fba0*/  IMAD.MOV.U32 R62, RZ, RZ, R50 ;  /* 0x000000ffff3e7224 */ /* 0x000fe200078e0032 */
[----:B------:R-:W-:Y:S01]  /*fbb0*/  PRMT R80, R3, 0x5410, R21 ;  /* 0x0000541003507816 */ /* 0x000fe20000000015 */
[----:B------:R-:W-:-:S03]  /*fbc0*/  IMAD.MOV.U32 R3, RZ, RZ, R8 ;  /* 0x000000ffff037224 */ /* 0x000fc600078e0008 */
[----:B------:R-:W-:Y:S02]  /*fbd0*/  PRMT R82, R62, 0x7610, R82 ;  /* 0x000076103e527816 */ /* 0x000fe40000000052 */
[----:B------:R-:W-:Y:S01]  /*fbe0*/  PRMT R70, R3, 0x5410, R20 ;  /* 0x0000541003467816 */ /* 0x000fe20000000014 */
[----:B------:R-:W-:Y:S01]  /*fbf0*/  IMAD.MOV.U32 R3, RZ, RZ, R12 ;  /* 0x000000ffff037224 */ /* 0x000fe200078e000c */
[----:B------:R-:W-:Y:S02]  /*fc00*/  MOV R20, R13 ;  /* 0x0000000d00147202 */ /* 0x000fe40000000f00 */
[----:B------:R-:W-:Y:S02]  /*fc10*/  MOV R62, R57 ;  /* 0x00000039003e7202 */ /* 0x000fe40000000f00 */
[----:B---3--:R-:W-:-:S04]  /*fc20*/  LEA.HI R0, R60, R60, RZ, 0x1 ;  /* 0x0000003c3c007211 */ /* 0x008fc800078f08ff */
[----:B------:R-:W-:Y:S02]  /*fc30*/  LOP3.LUT R0, R0, 0xfffffffe, RZ, 0xc0, !PT ;  /* 0xfffffffe00007812 */ /* 0x000fe400078ec0ff */
[----:B----4-:R-:W-:Y:S02]  /*fc40*/  VIADDMNMX R69, R88, -R63, 0x80, PT ;  /* 0x0000008058457446 */ /* 0x010fe4000380093f */
[----:B------:R-:W-:Y:S01]  /*fc50*/  IADD3 R0, R60, -R0, RZ ;  /* 0x800000003c007210 */ /* 0x000fe20007ffe0ff */
[----:B------:R-:W-:Y:S01]  /*fc60*/  IMAD.MOV.U32 R60, RZ, RZ, R10 ;  /* 0x000000ffff3c7224 */ /* 0x000fe200078e000a */
[----:B------:R-:W-:Y:S02]  /*fc70*/  ISETP.GE.AND P1, PT, R218, R69, PT ;  /* 0x00000045da00720c */ /* 0x000fe40003f26270 */
[----:B------:R-:W-:Y:S01]  /*fc80*/  SHF.L.U32 R21, R0, 0x1f, RZ ;  /* 0x0000001f00157819 */ /* 0x000fe200000006ff */
[----:B------:R-:W-:Y:S01]  /*fc90*/  IMAD.MOV.U32 R0, RZ, RZ, R11 ;  /* 0x000000ffff007224 */ /* 0x000fe200078e000b */
[----:B------:R-:W-:Y:S01]  /*fca0*/  PRMT R71, R60, 0x7610, R71 ;  /* 0x000076103c477816 */ /* 0x000fe20000000047 */
[----:B------:R-:W-:Y:S01]  /*fcb0*/  IMAD.MOV.U32 R60, RZ, RZ, R14 ;  /* 0x000000ffff3c7224 */ /* 0x000fe200078e000e */
[----:B------:R-:W0:Y:S02]  /*fcc0*/  SYNCS.PHASECHK.TRANS64.TRYWAIT P0, [R18+URZ+0x30800], R21 ;  /* 0x03080015120075a7 */ /* 0x000e24000800017f */
[----:B------:R-:W-:-:S02]  /*fcd0*/  PRMT R71, R71, 0x5410, R0 ;  /* 0x0000541047477816 */ /* 0x000fc40000000000 */
[----:B------:R-:W-:Y:S01]  /*fce0*/  PRMT R0, R3, 0x5410, R20 ;  /* 0x0000541003007816 */ /* 0x000fe20000000014 */
[----:B------:R-:W-:Y:S01]  /*fcf0*/  IMAD.MOV.U32 R20, RZ, RZ, R15 ;  /* 0x000000ffff147224 */ /* 0x000fe200078e000f */
[----:B------:R-:W-:Y:S01]  /*fd00*/  PRMT R3, R60, 0x7610, R3 ;  /* 0x000076103c037816 */ /* 0x000fe20000000003 */
[----:B------:R-:W-:-:S03]  /*fd10*/  IMAD.MOV.U32 R60, RZ, RZ, R48 ;  /* 0x000000ffff3c7224 */ /* 0x000fc600078e0030 */
[----:B------:R-:W-:Y:S02]  /*fd20*/  PRMT R3, R3, 0x5410, R20 ;  /* 0x0000541003037816 */ /* 0x000fe40000000014 */
        /* <DEDUP_REMOVED lines=8> */
[----:B------:R-:W-:-:S03]  /*fdb0*/  IMAD.MOV.U32 R61, RZ, RZ, R56 ;  /* 0x000000ffff3d7224 */ /* 0x000fc600078e0038 */
[----:B------:R-:W-:Y:S01]  /*fdc0*/  PRMT R73, R20, 0x5410, R60 ;  /* 0x0000541014497816 */ /* 0x000fe2000000003c */
[----:B------:R-:W-:Y:S01]  /*fdd0*/  IMAD.MOV.U32 R60, RZ, RZ, R58 ;  /* 0x000000ffff3c7224 */ /* 0x000fe200078e003a */
[----:B------:R-:W-:Y:S01]  /*fde0*/  PRMT R20, R61, 0x5410, R62 ;  /* 0x000054103d147816 */ /* 0x000fe2000000003e */
[----:B------:R-:W-:Y:S01]  /*fdf0*/  IMAD.MOV.U32 R61, RZ, RZ, R59 ;  /* 0x000000ffff3d7224 */ /* 0x000fe200078e003b */
[----:B0-----:R-:W-:Y:S06]  /*fe00*/  @!P0 BRA `(.L_x_1749) ;  /* 0x000001a800708947 */ /* 0x001fec0003800000 */
.L_x_2062:
[----:B------:R-:W-:Y:S05]  /*fe10*/  BSYNC B1 ;  /* 0x0000000000017941 */ /* 0x000fea0003800000 */
.L_x_1748:
[----:B------:R-:W-:Y:S01]  /*fe20*/  BSSY B1, `(.L_x_1750) ;  /* 0x000012f000017945 */ /* 0x000fe20003800000 */
[----:B0-----:R-:W-:-:S03]  /*fe30*/  PRMT R21, R60, 0x5410, R61 ;  /* 0x000054103c157816 */ /* 0x001fc6000000003d */
[----:B------:R-:W-:Y:S05]  /*fe40*/  @P1 BRA `(.L_x_1751) ;  /* 0x0000001000b01947 */ /* 0x000fea0003800000 */
[----:B------:R-:W0:Y:S01]  /*fe50*/  LDC R75, c[0x0][0x3f4] ;  /* 0x0000fd00ff4b7b82 */ /* 0x000e220000000800 */
[----:B------:R-:W-:Y:S01]  /*fe60*/  BSSY B2, `(.L_x_1752) ;  /* 0x0000068000027945 */ /* 0x000fe20003800000 */
[-C--:B0-----:R-:W-:Y:S02]  /*fe70*/  ISETP.GE.AND P0, PT, R16, R75.reuse, PT ;  /* 0x0000004b1000720c */ /* 0x081fe40003f06270 */
[-C--:B------:R-:W-:Y:S02]  /*fe80*/  ISETP.GE.AND P1, PT, R198, R75.reuse, PT ;  /* 0x0000004bc600720c */ /* 0x080fe40003f26270 */
[----:B------:R-:W-:-:S09]  /*fe90*/  ISETP.GE.AND P2, PT, R195, R75, PT ;  /* 0x0000004bc300720c */ /* 0x000fd20003f46270 */
[----:B------:R-:W-:Y:S05]  /*fea0*/  @P0 BRA `(.L_x_1753) ;  /* 0x00000004008c0947 */ /* 0x000fea0003800000 */
[----:B------:R-:W2:Y:S01]  /*feb0*/  LDL R62, [R1+0x5c] ;  /* 0x00005c00013e7983 */ /* 0x000ea20000100800 */
[----:B------:R-:W-:Y:S01]  /*fec0*/  LOP3.LUT R61, R227, 0x38, R16, 0xf8, !PT ;  /* 0x00000038e33d7812 */ /* 0x000fe200078ef810 */
[--C-:B------:R-:W-:Y:S01]  /*fed0*/  HADD2.F32 R99, -RZ, R92.reuse.H0_H0 ;  /* 0x2000005cff637230 */ /* 0x100fe20000004100 */
[--C-:B------:R-:W-:Y:S01]  /*fee0*/  SHF.R.U64 R44, R44, 0x10, R45.reuse ;  /* 0x000000102c2c7819 */ /* 0x100fe2000000122d */
[----:B------:R-:W-:Y:S01]  /*fef0*/  HADD2.F32 R96, -RZ, R92.H1_H1 ;  /* 0x3000005cff607230 */ /* 0x000fe20000004100 */
[----:B------:R-:W-:Y:S02]  /*ff00*/  LOP3.LUT R60, R61, R228, RZ, 0x3c, !PT ;  /* 0x000000e43d3c7212 */ /* 0x000fe400078e3cff */
[----:B------:R-:W-:Y:S02]  /*ff10*/  SHF.R.U32.HI R100, RZ, 0x10, R45 ;  /* 0x00000010ff647819 */ /* 0x000fe4000001162d */
[--C-:B------:R-:W-:Y:S01]  /*ff20*/  SHF.R.U64 R32, R32, 0x10, R33.reuse ;  /* 0x0000001020207819 */ /* 0x100fe20000001221 */
[----:B------:R-:W-:Y:S01]  /*ff30*/  IMAD.IADD R87, R229, 0x1, R60 ;  /* 0x00000001e5577824 */ /* 0x000fe200078e023c */
[----:B------:R-:W-:Y:S01]  /*ff40*/  SHF.R.U32.HI R98, RZ, 0x10, R33 ;  /* 0x00000010ff627819 */ /* 0x000fe20000011621 */
[----:B------:R-:W-:Y:S01]  /*ff50*/  HADD2.F32 R100, -RZ, R100.H0_H0 ;  /* 0x20000064ff647230 */ /* 0x000fe20000004100 */
[----:B------:R-:W-:-:S02]  /*ff60*/  SHF.R.U64 R33, R34, 0x10, R35 ;  /* 0x0000001022217819 */ /* 0x000fc40000001223 */
[----:B------:R-:W-:Y:S02]  /*ff70*/  LEA R87, R87, R18, 0x1 ;  /* 0x0000001257577211 */ /* 0x000fe400078e08ff */
[----:B------:R-:W-:Y:S01]  /*ff80*/  SHF.R.U64 R34, R46, 0x10, R47 ;  /* 0x000000102e227819 */ /* 0x000fe2000000122f */
[----:B------:R-:W-:Y:S01]  /*ff90*/  HADD2.F32 R33, -RZ, R33.H0_H0 ;  /* 0x20000021ff217230 */ /* 0x000fe20000004100 */
[----:B------:R-:W-:Y:S02]  /*ffa0*/  SHF.R.U32.HI R105, RZ, 0x10, R35 ;  /* 0x00000010ff697819 */ /* 0x000fe40000011623 */
[----:B------:R-:W-:Y:S02]  /*ffb0*/  SHF.R.U32.HI R103, RZ, 0x10, R47 ;  /* 0x00000010ff677819 */ /* 0x000fe4000001162f */
[----:B--2---:R-:W-:-:S04]  /*ffc0*/  LEA.HI R62, R75, R62, RZ, 0x1d ;  /* 0x0000003e4b3e7211 */ /* 0x004fc800078fe8ff */
[----:B------:R-:W-:Y:S01]  /*ffd0*/  SHF.R.S32.HI R63, RZ, 0x1f, R62 ;  /* 0x0000001fff3f7819 */ /* 0x000fe2000001143e */
[----:B------:R-:W-:-:S03]  /*ffe0*/  IMAD.SHL.U32 R64, R62, 0x8, RZ ;  /* 0x000000083e407824 */ /* 0x000fc600078e00ff */
[----:B------:R-:W-:Y:S02]  /*fff0*/  LEA.HI R63, R63, R62, RZ, 0x3 ;  /* 0x0000003e3f3f7211 */ /* 0x000fe400078f18ff */
[----:B------:R-:W-:-:S03]  /*10000*/  LOP3.LUT R61, R227, 0x38, R64, 0xf8, !PT ;  /* 0x00000038e33d7812 */ /* 0x000fc600078ef840 */
[----:B------:R-:W-:Y:S01]  /*10010*/  IMAD.SHL.U32 R63, R63, 0x400, RZ ;  /* 0x000004003f3f7824 */ /* 0x000fe200078e00ff */
[----:B------:R-:W-:-:S04]  /*10020*/  LOP3.LUT R65, R61, R228, RZ, 0x3c, !PT ;  /* 0x000000e43d417212 */ /* 0x000fc800078e3cff */
[----:B------:R-:W-:Y:S02]  /*10030*/  LOP3.LUT R64, R63, 0x7fffe000, RZ, 0xc0, !PT ;  /* 0x7fffe0003f407812 */ /* 0x000fe400078ec0ff */
[----:B------:R-:W0:Y:S02]  /*10040*/  LDS.128 R60, [R87+0x12400] ;  /* 0x01240000573c7984 */ /* 0x000e240000000c00 */
[----:B------:R-:W-:-:S05]  /*10050*/  IADD3 R65, R65, R64, R229 ;  /* 0x0000004041417210 */ /* 0x000fca0007ffe0e5 */
[----:B------:R-:W-:-:S05]  /*10060*/  IMAD R88, R65, 0x2, R18 ;  /* 0x0000000241587824 */ /* 0x000fca00078e0212 */
[----:B------:R-:W1:Y:S01]  /*10070*/  LDS.128 R64, [R88+0x12400] ;  /* 0x0124000058407984 */ /* 0x000e620000000c00 */
[--C-:B0-----:R-:W-:Y:S02]  /*10080*/  HADD2.F32 R46, -RZ, R61.reuse.H0_H0 ;  /* 0x2000003dff2e7230 */ /* 0x101fe40000004100 */
[----:B------:R-:W-:Y:S02]  /*10090*/  HADD2.F32 R61, -RZ, R61.H1_H1 ;  /* 0x3000003dff3d7230 */ /* 0x000fe40000004100 */
[----:B------:R-:W-:Y:S02]  /*100a0*/  HADD2.F32 R35, -RZ, R60.H0_H0 ;  /* 0x2000003cff237230 */ /* 0x000fe40000004100 */
[----:B------:R-:W-:Y:S02]  /*100b0*/  HADD2.F32 R47, -RZ, R62.H0_H0 ;  /* 0x2000003eff2f7230 */ /* 0x000fe40000004100 */
[--C-:B------:R-:W-:Y:S02]  /*100c0*/  HADD2.F32 R93, -RZ, R63.reuse.H0_H0 ;  /* 0x2000003fff5d7230 */ /* 0x100fe40000004100 */
[----:B------:R-:W-:-:S02]  /*100d0*/  HADD2.F32 R63, -RZ, R63.H1_H1 ;  /* 0x3000003fff3f7230 */ /* 0x000fc40000004100 */
[--C-:B-1----:R-:W-:Y:S02]  /*100e0*/  HADD2.F32 R45, -RZ, R65.reuse.H0_H0 ;  /* 0x20000041ff2d7230 */ /* 0x102fe40000004100 */
[----:B------:R-:W-:Y:S02]  /*100f0*/  HADD2.F32 R92, -RZ, R65.H1_H1 ;  /* 0x30000041ff5c7230 */ /* 0x000fe40000004100 */
[----:B------:R-:W-:Y:S02]  /*10100*/  HADD2.F32 R65, -RZ, R64.H0_H0 ;  /* 0x20000040ff417230 */ /* 0x000fe40000004100 */
[C---:B------:R-:W-:Y:S01]  /*10110*/  FMUL.FTZ R97, R45.reuse, R99 ;  /* 0x000000632d617220 */ /* 0x040fe20000410000 */
[----:B------:R-:W-:Y:S01]  /*10120*/  FMUL.FTZ R101, R45, R96 ;  /* 0x000000602d657220 */ /* 0x000fe20000410000 */
[----:B------:R-:W-:Y:S01]  /*10130*/  FMUL.FTZ R102, R92, R100 ;  /* 0x000000645c667220 */ /* 0x000fe20000410000 */
[----:B------:R-:W-:Y:S02]  /*10140*/  HADD2.F32 R94, -RZ, R66.H0_H0 ;  /* 0x20000042ff5e7230 */ /* 0x000fe40000004100 */
[----:B------:R-:W-:Y:S01]  /*10150*/  FFMA.FTZ R45, R46, R96, -R97 ;  /* 0x000000602e2d7223 */ /* 0x000fe20000010861 */
[----:B------:R-:W-:-:S02]  /*10160*/  HADD2.F32 R97, -RZ, R98.H0_H0 ;  /* 0x20000062ff617230 */ /* 0x000fc40000004100 */
[----:B------:R-:W-:Y:S01]  /*10170*/  FFMA.FTZ R46, R46, R99, R101 ;  /* 0x000000632e2e7223 */ /* 0x000fe20000010065 */
[--C-:B------:R-:W-:Y:S02]  /*10180*/  HADD2.F32 R98, -RZ, R91.reuse.H0_H0 ;  /* 0x2000005bff627230 */ /* 0x100fe40000004100 */
[----:B------:R-:W-:Y:S02]  /*10190*/  HADD2.F32 R96, -RZ, R91.H1_H1 ;  /* 0x3000005bff607230 */ /* 0x000fe40000004100 */
[-C--:B------:R-:W-:Y:S01]  /*101a0*/  FMUL.FTZ R104, R92, R97.reuse ;  /* 0x000000615c687220 */ /* 0x080fe20000410000 */
[----:B------:R-:W-:Y:S01]  /*101b0*/  FFMA.FTZ R102, R61, R97, -R102 ;  /* 0x000000613d667223 */ /* 0x000fe20000010866 */
[C---:B------:R-:W-:Y:S01]  /*101c0*/  FMUL.FTZ R92, R65.reuse, R98 ;  /* 0x00000062415c7220 */ /* 0x040fe20000410000 */
[--C-:B------:R-:W-:Y:S02]  /*101d0*/  HADD2.F32 R91, -RZ, R90.reuse.H1_H1 ;  /* 0x3000005aff5b7230 */ /* 0x100fe40000004100 */
[----:B------:R-:W-:Y:S01]  /*101e0*/  FMUL.FTZ R97, R65, R96 ;  /* 0x0000006041617220 */ /* 0x000fe20000410000 */
[----:B------:R-:W-:-:S02]  /*101f0*/  HADD2.F32 R90, -RZ, R90.H0_H0 ;  /* 0x2000005aff5a7230 */ /* 0x000fc40000004100 */
[C---:B------:R-:W-:Y:S01]  /*10200*/  FFMA.FTZ R65, R35.reuse, R96, -R92 ;  /* 0x0000006023417223 */ /* 0x040fe2000001085c */
[----:B------:R-:W-:Y:S02]  /*10210*/  HADD2.F32 R95, -RZ, R67.H0_H0 ;  /* 0x20000043ff5f7230 */ /* 0x000fe40000004100 */
[----:B------:R-:W-:Y:S01]  /*10220*/  FFMA.FTZ R97, R35, R98, R97 ;  /* 0x0000006223617223 */ /* 0x000fe20000010061 */
[C---:B------:R-:W-:Y:S01]  /*10230*/  FMUL.FTZ R98, R94.reuse, R91 ;  /* 0x0000005b5e627220 */ /* 0x040fe20000410000 */
[--C-:B------:R-:W-:Y:S02]  /*10240*/  HADD2.F32 R96, -RZ, R89.reuse.H0_H0 ;  /* 0x20000059ff607230 */ /* 0x100fe40000004100 */
[----:B------:R-:W-:Y:S01]  /*10250*/  FFMA.FTZ R99, R61, R100, R104 ;  /* 0x000000643d637223 */ /* 0x000fe20000010068 */
[----:B------:R-:W-:Y:S02]  /*10260*/  HADD2.F32 R92, -RZ, R89.H1_H1 ;  /* 0x30000059ff5c7230 */ /* 0x000fe40000004100 */
[-C--:B------:R-:W-:Y:S01]  /*10270*/  FMUL.FTZ R100, R94, R90.reuse ;  /* 0x0000005a5e647220 */ /* 0x080fe20000410000 */
[----:B------:R-:W-:Y:S01]  /*10280*/  FFMA.FTZ R98, R47, R90, -R98 ;  /* 0x0000005a2f627223 */ /* 0x000fe20000010862 */
[----:B------:R-:W-:-:S02]  /*10290*/  HADD2.F32 R67, -RZ, R67.H1_H1 ;  /* 0x30000043ff437230 */ /* 0x000fc40000004100 */
[C---:B------:R-:W-:Y:S01]  /*102a0*/  FMUL.FTZ R104, R95.reuse, R96 ;  /* 0x000000605f687220 */ /* 0x040fe20000410000 */
[----:B------:R-:W-:Y:S02]  /*102b0*/  HADD2.F32 R94, -RZ, R103.H0_H0 ;  /* 0x20000067ff5e7230 */ /* 0x000fe40000004100 */
[-C--:B------:R-:W-:Y:S01]  /*102c0*/  FMUL.FTZ R95, R95, R92.reuse ;  /* 0x0000005c5f5f7220 */ /* 0x080fe20000410000 */
[----:B------:R-:W-:Y:S02]  /*102d0*/  HADD2.F32 R90, -RZ, R105.H0_H0 ;  /* 0x20000069ff5a7230 */ /* 0x000fe40000004100 */
[----:B------:R-:W-:Y:S01]  /*102e0*/  FFMA.FTZ R100, R47, R91, R100 ;  /* 0x0000005b2f647223 */ /* 0x000fe20000010064 */
[----:B------:R-:W-:Y:S01]  /*102f0*/  FFMA.FTZ R104, R93, R92, -R104 ;  /* 0x0000005c5d687223 */ /* 0x000fe20000010868 */
[----:B------:R-:W-:Y:S02]  /*10300*/  HADD2.F32 R64, -RZ, R64.H1_H1 ;  /* 0x30000040ff407230 */ /* 0x000fe40000004100 */
[----:B------:R-:W-:Y:S01]  /*10310*/  FMUL.FTZ R106, R67, R94 ;  /* 0x0000005e436a7220 */ /* 0x000fe20000410000 */
[----:B------:R-:W-:-:S02]  /*10320*/  HADD2.F32 R66, -RZ, R66.H1_H1 ;  /* 0x30000042ff427230 */ /* 0x000fc40000004100 */
[-C--:B------:R-:W-:Y:S01]  /*10330*/  FMUL.FTZ R92, R67, R90.reuse ;  /* 0x0000005a435c7220 */ /* 0x080fe20000410000 */
[----:B------:R-:W-:Y:S02]  /*10340*/  HADD2.F32 R47, -RZ, R44.H0_H0 ;  /* 0x2000002cff2f7230 */ /* 0x000fe40000004100 */
[C---:B------:R-:W-:Y:S01]  /*10350*/  FFMA.FTZ R89, R63.reuse, R90, -R106 ;  /* 0x0000005a3f597223 */ /* 0x040fe2000001086a */
[----:B------:R-:W-:Y:S02]  /*10360*/  HADD2.F32 R61, -RZ, R34.H0_H0 ;  /* 0x20000022ff3d7230 */ /* 0x000fe40000004100 */
[----:B------:R-:W-:Y:S01]  /*10370*/  FFMA.FTZ R92, R63, R94, R92 ;  /* 0x0000005e3f5c7223 */ /* 0x000fe2000001005c */
[----:B------:R-:W-:Y:S02]  /*10380*/  HADD2.F32 R35, -RZ, R32.H0_H0 ;  /* 0x20000020ff237230 */ /* 0x000fe40000004100 */
[----:B------:R-:W-:Y:S01]  /*10390*/  FMUL.FTZ R63, R64, R47 ;  /* 0x0000002f403f7220 */ /* 0x000fe20000410000 */
[----:B------:R-:W-:-:S02]  /*103a0*/  HADD2.F32 R60, -RZ, R60.H1_H1 ;  /* 0x3000003cff3c7230 */ /* 0x000fc40000004100 */
[----:B------:R-:W-:Y:S01]  /*103b0*/  FMUL.FTZ R67, R66, R61 ;  /* 0x0000003d42437220 */ /* 0x000fe20000410000 */
[----:B------:R-:W-:Y:S02]  /*103c0*/  HADD2.F32 R62, -RZ, R62.H1_H1 ;  /* 0x3000003eff3e7230 */ /* 0x000fe40000004100 */
[----:B------:R-:W-:Y:S01]  /*103d0*/  FMUL.FTZ R64, R64, R35 ;  /* 0x0000002340407220 */ /* 0x000fe20000410000 */
[----:B------:R-:W-:Y:S01]  /*103e0*/  FMUL.FTZ R66, R66, R33 ;  /* 0x0000002142427220 */ /* 0x000fe20000410000 */
[----:B------:R-:W-:Y:S01]  /*103f0*/  FFMA.FTZ R32, R60, R35, -R63 ;  /* 0x000000233c207223 */ /* 0x000fe2000001083f */
[----:B------:R-:W-:Y:S01]  /*10400*/  FFMA.FTZ R95, R93, R96, R95 ;  /* 0x000000605d5f7223 */ /* 0x000fe2000001005f */
        /* <DEDUP_REMOVED lines=13> */
.L_x_1753:
[----:B------:R-:W-:Y:S05]  /*104e0*/  BSYNC B2 ;  /* 0x0000000000027941 */ /* 0x000fea0003800000 */
.L_x_1752:
[----:B------:R-:W-:Y:S04]  /*104f0*/  BSSY B2, `(.L_x_1754) ;  /* 0x0000061000027945 */ /* 0x000fe80003800000 */
[----:B------:R-:W-:Y:S05]  /*10500*/  @P1 BRA `(.L_x_1755) ;  /* 0x00000004007c1947 */ /* 0x000fea0003800000 */
[----:B------:R-:W2:Y:S01]  /*10510*/  LDL R94, [R1+0x78] ;  /* 0x00007800015e7983 */ /* 0x000ea20000100800 */
[----:B0-----:R-:W-:Y:S01]  /*10520*/  LEA.HI R32, R75, R202, RZ, 0x1d ;  /* 0x000000ca4b207211 */ /* 0x001fe200078fe8ff */
[----:B------:R-:W-:Y:S01]  /*10530*/  HADD2.F32 R62, -RZ, R85.H1_H1 ;  /* 0x30000055ff3e7230 */ /* 0x000fe20000004100 */
[--C-:B------:R-:W-:Y:S01]  /*10540*/  SHF.R.U64 R87, R40, 0x10, R41.reuse ;  /* 0x0000001028577819 */ /* 0x100fe20000001229 */
[--C-:B------:R-:W-:Y:S01]  /*10550*/  HADD2.F32 R64, -RZ, R83.reuse.H1_H1 ;  /* 0x30000053ff407230 */ /* 0x100fe20000004100 */
[----:B------:R-:W-:Y:S01]  /*10560*/  SHF.R.S32.HI R33, RZ, 0x1f, R32 ;  /* 0x0000001fff217819 */ /* 0x000fe20000011420 */
[----:B------:R-:W-:Y:S01]  /*10570*/  IMAD.SHL.U32 R34, R32, 0x8, RZ ;  /* 0x0000000820227824 */ /* 0x000fe200078e00ff */
[----:B------:R-:W-:Y:S01]  /*10580*/  SHF.R.U32.HI R66, RZ, 0x10, R41 ;  /* 0x00000010ff427819 */ /* 0x000fe20000011629 */
[----:B------:R-:W-:Y:S01]  /*10590*/  HADD2.F32 R83, -RZ, R83.H0_H0 ;  /* 0x20000053ff537230 */ /* 0x000fe20000004100 */
[----:B------:R-:W-:Y:S01]  /*105a0*/  LEA.HI R32, R33, R32, RZ, 0x3 ;  /* 0x0000002021207211 */ /* 0x000fe200078f18ff */
[----:B------:R-:W-:Y:S01]  /*105b0*/  HADD2.F32 R85, -RZ, R85.H0_H0 ;  /* 0x20000055ff557230 */ /* 0x000fe20000004100 */
[----:B------:R-:W-:Y:S01]  /*105c0*/  LOP3.LUT R33, R227, 0x38, R34, 0xf8, !PT ;  /* 0x00000038e3217812 */ /* 0x000fe200078ef822 */
[----:B------:R-:W-:Y:S01]  /*105d0*/  HADD2.F32 R66, -RZ, R66.H0_H0 ;  /* 0x20000042ff427230 */ /* 0x000fe20000004100 */
[----:B------:R-:W-:Y:S01]  /*105e0*/  SHF.R.U64 R93, R28, 0x10, R29 ;  /* 0x000000101c5d7819 */ /* 0x000fe2000000121d */
[----:B------:R-:W-:Y:S01]  /*105f0*/  IMAD.SHL.U32 R32, R32, 0x400, RZ ;  /* 0x0000040020207824 */ /* 0x000fe200078e00ff */
[----:B------:R-:W-:-:S02]  /*10600*/  LOP3.LUT R45, R33, R228, RZ, 0x3c, !PT ;  /* 0x000000e4212d7212 */ /* 0x000fc400078e3cff */
[----:B------:R-:W-:Y:S02]  /*10610*/  SHF.R.U32.HI R61, RZ, 0x10, R29 ;  /* 0x00000010ff3d7819 */ /* 0x000fe4000001161d */
[----:B------:R-:W-:Y:S02]  /*10620*/  LOP3.LUT R44, R32, 0x7fffe000, RZ, 0xc0, !PT ;  /* 0x7fffe000202c7812 */ /* 0x000fe400078ec0ff */
[----:B------:R-:W-:Y:S02]  /*10630*/  SHF.R.U64 R67, R42, 0x10, R43 ;  /* 0x000000102a437819 */ /* 0x000fe4000000122b */
[----:B------:R-:W-:Y:S02]  /*10640*/  IADD3 R45, R45, R44, R229 ;  /* 0x0000002c2d2d7210 */ /* 0x000fe40007ffe0e5 */
[----:B------:R-:W-:Y:S02]  /*10650*/  SHF.R.U32.HI R65, RZ, 0x10, R43 ;  /* 0x00000010ff417819 */ /* 0x000fe4000001162b */
[--C-:B------:R-:W-:Y:S01]  /*10660*/  SHF.R.U32.HI R89, RZ, 0x10, R31.reuse ;  /* 0x00000010ff597819 */ /* 0x100fe2000001161f */
[----:B------:R-:W-:Y:S01]  /*10670*/  IMAD R60, R45, 0x2, R18 ;  /* 0x000000022d3c7824 */ /* 0x000fe200078e0212 */
[----:B------:R-:W-:-:S04]  /*10680*/  SHF.R.U64 R91, R30, 0x10, R31 ;  /* 0x000000101e5b7819 */ /* 0x000fc8000000121f */
[----:B------:R-:W0:Y:S02]  /*10690*/  LDS.128 R44, [R60+0x12400] ;  /* 0x012400003c2c7984 */ /* 0x000e240000000c00 */
[--C-:B0-----:R-:W-:Y:S02]  /*106a0*/  HADD2.F32 R41, -RZ, R45.reuse.H0_H0 ;  /* 0x2000002dff297230 */ /* 0x101fe40000004100 */
[----:B------:R-:W-:Y:S02]  /*106b0*/  HADD2.F32 R40, -RZ, R44.H0_H0 ;  /* 0x2000002cff287230 */ /* 0x000fe40000004100 */
[----:B------:R-:W-:Y:S02]  /*106c0*/  HADD2.F32 R45, -RZ, R45.H1_H1 ;  /* 0x3000002dff2d7230 */ /* 0x000fe40000004100 */
[C---:B------:R-:W-:Y:S01]  /*106d0*/  FMUL.FTZ R88, R41.reuse, R64 ;  /* 0x0000004029587220 */ /* 0x040fe20000410000 */
[----:B------:R-:W-:Y:S01]  /*106e0*/  FMUL.FTZ R90, R41, R62 ;  /* 0x0000003e295a7220 */ /* 0x000fe20000410000 */
[----:B------:R-:W-:-:S02]  /*106f0*/  HADD2.F32 R41, -RZ, R84.H0_H0 ;  /* 0x20000054ff297230 */ /* 0x000fc40000004100 */
[----:B------:R-:W-:Y:S02]  /*10700*/  HADD2.F32 R42, -RZ, R46.H0_H0 ;  /* 0x2000002eff2a7230 */ /* 0x000fe40000004100 */
[----:B------:R-:W-:Y:S01]  /*10710*/  FMUL.FTZ R92, R45, R66 ;  /* 0x000000422d5c7220 */ /* 0x000fe20000410000 */
[--C-:B------:R-:W-:Y:S02]  /*10720*/  HADD2.F32 R43, -RZ, R47.reuse.H0_H0 ;  /* 0x2000002fff2b7230 */ /* 0x100fe40000004100 */
[----:B------:R-:W-:Y:S02]  /*10730*/  HADD2.F32 R84, -RZ, R84.H1_H1 ;  /* 0x30000054ff547230 */ /* 0x000fe40000004100 */
[----:B------:R-:W-:Y:S02]  /*10740*/  HADD2.F32 R47, -RZ, R47.H1_H1 ;  /* 0x3000002fff2f7230 */ /* 0x000fe40000004100 */
[----:B------:R-:W-:Y:S02]  /*10750*/  HADD2.F32 R44, -RZ, R44.H1_H1 ;  /* 0x3000002cff2c7230 */ /* 0x000fe40000004100 */
[----:B------:R-:W-:Y:S01]  /*10760*/  HADD2.F32 R46, -RZ, R46.H1_H1 ;  /* 0x3000002eff2e7230 */ /* 0x000fe20000004100 */
[----:B--2---:R-:W0:Y:S02]  /*10770*/  LDS.128 R32, [R94] ;  /* 0x000000005e207984 */ /* 0x004e240000000c00 */
[----:B0-----:R-:W-:-:S02]  /*10780*/  HADD2.F32 R29, -RZ, R33.H0_H0 ;  /* 0x20000021ff1d7230 */ /* 0x001fc40000004100 */
[----:B------:R-:W-:Y:S02]  /*10790*/  HADD2.F32 R28, -RZ, R32.H0_H0 ;  /* 0x20000020ff1c7230 */ /* 0x000fe40000004100 */
[----:B------:R-:W-:Y:S02]  /*107a0*/  HADD2.F32 R33, -RZ, R33.H1_H1 ;  /* 0x30000021ff217230 */ /* 0x000fe40000004100 */
[C---:B------:R-:W-:Y:S01]  /*107b0*/  FFMA.FTZ R88, R29.reuse, R62, -R88 ;  /* 0x0000003e1d587223 */ /* 0x040fe20000010858 */
[----:B------:R-:W-:Y:S01]  /*107c0*/  FFMA.FTZ R90, R29, R64, R90 ;  /* 0x000000401d5a7223 */ /* 0x000fe2000001005a */
[----:B------:R-:W-:Y:S02]  /*107d0*/  HADD2.F32 R62, -RZ, R61.H0_H0 ;  /* 0x2000003dff3e7230 */ /* 0x000fe40000004100 */
[C---:B------:R-:W-:Y:S01]  /*107e0*/  FMUL.FTZ R29, R40.reuse, R83 ;  /* 0x00000053281d7220 */ /* 0x040fe20000410000 */
[----:B------:R-:W-:Y:S01]  /*107f0*/  FMUL.FTZ R40, R40, R85 ;  /* 0x0000005528287220 */ /* 0x000fe20000410000 */
[----:B------:R-:W-:-:S02]  /*10800*/  HADD2.F32 R30, -RZ, R34.H0_H0 ;  /* 0x20000022ff1e7230 */ /* 0x000fc40000004100 */
[C---:B------:R-:W-:Y:S01]  /*10810*/  FFMA.FTZ R85, R28.reuse, R85, -R29 ;  /* 0x000000551c557223 */ /* 0x040fe2000001081d */
[-C--:B------:R-:W-:Y:S01]  /*10820*/  FMUL.FTZ R64, R45, R62.reuse ;  /* 0x0000003e2d407220 */ /* 0x080fe20000410000 */
[--C-:B------:R-:W-:Y:S02]  /*10830*/  HADD2.F32 R29, -RZ, R86.reuse.H0_H0 ;  /* 0x20000056ff1d7230 */ /* 0x100fe40000004100 */
[C---:B------:R-:W-:Y:S01]  /*10840*/  FFMA.FTZ R45, R33.reuse, R62, -R92 ;  /* 0x0000003e212d7223 */ /* 0x040fe2000001085c */
[----:B------:R-:W-:Y:S02]  /*10850*/  HADD2.F32 R86, -RZ, R86.H1_H1 ;  /* 0x30000056ff567230 */ /* 0x000fe40000004100 */
[----:B------:R-:W-:Y:S01]  /*10860*/  FFMA.FTZ R61, R33, R66, R64 ;  /* 0x00000042213d7223 */ /* 0x000fe20000010040 */
[----:B------:R-:W-:Y:S01]  /*10870*/  FFMA.FTZ R83, R28, R83, R40 ;  /* 0x000000531c537223 */ /* 0x000fe20000010028 */
[----:B------:R-:W-:Y:S02]  /*10880*/  HADD2.F32 R31, -RZ, R35.H0_H0 ;  /* 0x20000023ff1f7230 */ /* 0x000fe40000004100 */
[C---:B------:R-:W-:Y:S01]  /*10890*/  FMUL.FTZ R33, R42.reuse, R41 ;  /* 0x000000292a217220 */ /* 0x040fe20000410000 */
[----:B------:R-:W-:Y:S01]  /*108a0*/  FMUL.FTZ R63, R42, R29 ;  /* 0x0000001d2a3f7220 */ /* 0x000fe20000410000 */
[----:B------:R-:W-:-:S02]  /*108b0*/  HADD2.F32 R40, -RZ, R65.H0_H0 ;  /* 0x20000041ff287230 */ /* 0x000fc40000004100 */
[C---:B------:R-:W-:Y:S01]  /*108c0*/  FMUL.FTZ R62, R43.reuse, R84 ;  /* 0x000000542b3e7220 */ /* 0x040fe20000410000 */
[----:B------:R-:W-:Y:S02]  /*108d0*/  HADD2.F32 R28, -RZ, R89.H0_H0 ;  /* 0x20000059ff1c7230 */ /* 0x000fe40000004100 */
[----:B------:R-:W-:Y:S01]  /*108e0*/  FMUL.FTZ R43, R43, R86 ;  /* 0x000000562b2b7220 */ /* 0x000fe20000410000 */
[----:B------:R-:W-:Y:S02]  /*108f0*/  HADD2.F32 R35, -RZ, R35.H1_H1 ;  /* 0x30000023ff237230 */ /* 0x000fe40000004100 */
[C---:B------:R-:W-:Y:S01]  /*10900*/  FFMA.FTZ R42, R30.reuse, R29, -R33 ;  /* 0x0000001d1e2a7223 */ /* 0x040fe20000010821 */
[----:B------:R-:W-:Y:S01]  /*10910*/  FFMA.FTZ R63, R30, R41, R63 ;  /* 0x000000291e3f7223 */ /* 0x000fe2000001003f */
[----:B------:R-:W-:Y:S01]  /*10920*/  FMUL.FTZ R30, R47, R40 ;  /* 0x000000282f1e7220 */ /* 0x000fe20000410000 */
[C---:B------:R-:W-:Y:S01]  /*10930*/  FFMA.FTZ R62, R31.reuse, R86, -R62 ;  /* 0x000000561f3e7223 */ /* 0x040fe2000001083e */
[----:B------:R-:W-:Y:S01]  /*10940*/  FFMA.FTZ R84, R31, R84, R43 ;  /* 0x000000541f547223 */ /* 0x000fe2000001002b */
[----:B------:R-:W-:Y:S01]  /*10950*/  FMUL.FTZ R64, R47, R28 ;  /* 0x0000001c2f407220 */ /* 0x000fe20000410000 */
[----:B------:R-:W-:-:S02]  /*10960*/  HADD2.F32 R33, -RZ, R87.H0_H0 ;  /* 0x20000057ff217230 */ /* 0x000fc40000004100 */
[C---:B------:R-:W-:Y:S01]  /*10970*/  FFMA.FTZ R47, R35.reuse, R28, -R30 ;  /* 0x0000001c232f7223 */ /* 0x040fe2000001081e */
[----:B------:R-:W-:Y:S02]  /*10980*/  HADD2.F32 R41, -RZ, R67.H0_H0 ;  /* 0x20000043ff297230 */ /* 0x000fe40000004100 */
[----:B------:R-:W-:Y:S01]  /*10990*/  FFMA.FTZ R65, R35, R40, R64 ;  /* 0x0000002823417223 */ /* 0x000fe20000010040 */
[----:B------:R-:W-:Y:S02]  /*109a0*/  HADD2.F32 R29, -RZ, R93.H0_H0 ;  /* 0x2000005dff1d7230 */ /* 0x000fe40000004100 */
[----:B------:R-:W-:Y:S01]  /*109b0*/  FMUL.FTZ R35, R44, R33 ;  /* 0x000000212c237220 */ /* 0x000fe20000410000 */
[----:B------:R-:W-:Y:S02]  /*109c0*/  HADD2.F32 R31, -RZ, R91.H0_H0 ;  /* 0x2000005bff1f7230 */ /* 0x000fe40000004100 */
[----:B------:R-:W-:Y:S01]  /*109d0*/  FMUL.FTZ R43, R46, R41 ;  /* 0x000000292e2b7220 */ /* 0x000fe20000410000 */
[----:B------:R-:W-:-:S02]  /*109e0*/  HADD2.F32 R32, -RZ, R32.H1_H1 ;  /* 0x30000020ff207230 */ /* 0x000fc40000004100 */
[----:B------:R-:W-:Y:S01]  /*109f0*/  FMUL.FTZ R44, R44, R29 ;  /* 0x0000001d2c2c7220 */ /* 0x000fe20000410000 */
[----:B------:R-:W-:Y:S02]  /*10a00*/  HADD2.F32 R34, -RZ, R34.H1_H1 ;  /* 0x30000022ff227230 */ /* 0x000fe40000004100 */
[----:B------:R-:W-:Y:S01]  /*10a10*/  FMUL.FTZ R46, R46, R31 ;  /* 0x0000001f2e2e7220 */ /* 0x000fe20000410000 */
[C---:B------:R-:W-:Y:S01]  /*10a20*/  FFMA.FTZ R28, R32.reuse, R29, -R35 ;  /* 0x0000001d201c7223 */ /* 0x040fe20000010823 */
[----:B------:R-:W-:Y:S01]  /*10a30*/  FFMA.FTZ R32, R32, R33, R44 ;  /* 0x0000002120207223 */ /* 0x000fe2000001002c */
[C---:B------:R-:W-:Y:S01]  /*10a40*/  FFMA.FTZ R43, R34.reuse, R31, -R43 ;  /* 0x0000001f222b7223 */ /* 0x040fe2000001082b */
[----:B------:R-:W-:Y:S01]  /*10a50*/  FFMA.FTZ R34, R34, R41, R46 ;  /* 0x0000002922227223 */ /* 0x000fe2000001002e */
[----:B------:R-:W-:Y:S02]  /*10a60*/  F2FP.F16.F32.PACK_AB R31, R47, R62 ;  /* 0x0000003e2f1f723e */ /* 0x000fe400000000ff */
        /* <DEDUP_REMOVED lines=9> */
.L_x_1755:
[----:B------:R-:W-:Y:S05]  /*10b00*/  BSYNC B2 ;  /* 0x0000000000027941 */ /* 0x000fea0003800000 */
.L_x_1754:
[----:B------:R-:W-:Y:S05]  /*10b10*/  @P2 BRA `(.L_x_1751) ;  /* 0x00000004007c2947 */ /* 0x000fea0003800000 */
[----:B------:R-:W2:Y:S01]  /*10b20*/  LDL R66, [R1+0x70] ;  /* 0x0000700001427983 */ /* 0x000ea20000100800 */
[----:B------:R-:W-:Y:S01]  /*10b30*/  LEA.HI R75, R75, R203, RZ, 0x1d ;  /* 0x000000cb4b4b7211 */ /* 0x000fe200078fe8ff */
[--C-:B------:R-:W-:Y:S01]  /*10b40*/  HADD2.F32 R41, -RZ, R77.reuse.H1_H1 ;  /* 0x3000004dff297230 */ /* 0x100fe20000004100 */
[----:B------:R-:W-:Y:S01]  /*10b50*/  SHF.R.U64 R61, R36, 0x10, R37 ;  /* 0x00000010243d7819 */ /* 0x000fe20000001225 */
[--C-:B------:R-:W-:Y:S01]  /*10b60*/  HADD2.F32 R42, -RZ, R74.reuse.H1_H1 ;  /* 0x3000004aff2a7230 */ /* 0x100fe20000004100 */
[----:B-1----:R-:W-:Y:S01]  /*10b70*/  SHF.R.S32.HI R30, RZ, 0x1f, R75 ;  /* 0x0000001fff1e7819 */ /* 0x002fe2000001144b */
[----:B------:R-:W-:Y:S01]  /*10b80*/  IMAD.SHL.U32 R28, R75, 0x8, RZ ;  /* 0x000000084b1c7824 */ /* 0x000fe200078e00ff */
[----:B------:R-:W-:Y:S01]  /*10b90*/  SHF.R.U64 R65, R24, 0x10, R25 ;  /* 0x0000001018417819 */ /* 0x000fe20000001219 */
[----:B------:R-:W-:Y:S01]  /*10ba0*/  HADD2.F32 R74, -RZ, R74.H0_H0 ;  /* 0x2000004aff4a7230 */ /* 0x000fe20000004100 */
[----:B------:R-:W-:Y:S01]  /*10bb0*/  LEA.HI R30, R30, R75, RZ, 0x3 ;  /* 0x0000004b1e1e7211 */ /* 0x000fe200078f18ff */
[----:B------:R-:W-:Y:S01]  /*10bc0*/  HADD2.F32 R77, -RZ, R77.H0_H0 ;  /* 0x2000004dff4d7230 */ /* 0x000fe20000004100 */
[----:B------:R-:W-:-:S02]  /*10bd0*/  LOP3.LUT R29, R227, 0x38, R28, 0xf8, !PT ;  /* 0x00000038e31d7812 */ /* 0x000fc400078ef81c */
[----:B------:R-:W-:Y:S02]  /*10be0*/  SHF.L.U32 R30, R30, 0xa, RZ ;  /* 0x0000000a1e1e7819 */ /* 0x000fe400000006ff */
[----:B0-----:R-:W-:Y:S02]  /*10bf0*/  LOP3.LUT R33, R29, R228, RZ, 0x3c, !PT ;  /* 0x000000e41d217212 */ /* 0x001fe400078e3cff */
[----:B------:R-:W-:Y:S02]  /*10c00*/  LOP3.LUT R32, R30, 0x7fffe000, RZ, 0xc0, !PT ;  /* 0x7fffe0001e207812 */ /* 0x000fe400078ec0ff */
[----:B------:R-:W-:Y:S02]  /*10c10*/  SHF.R.U32.HI R43, RZ, 0x10, R25 ;  /* 0x00000010ff2b7819 */ /* 0x000fe40000011619 */
[----:B------:R-:W-:Y:S02]  /*10c20*/  IADD3 R33, R33, R32, R229 ;  /* 0x0000002021217210 */ /* 0x000fe40007ffe0e5 */
[----:B------:R-:W-:-:S02]  /*10c30*/  SHF.R.U32.HI R44, RZ, 0x10, R37 ;  /* 0x00000010ff2c7819 */ /* 0x000fc40000011625 */
[--C-:B------:R-:W-:Y:S01]  /*10c40*/  SHF.R.U64 R47, R38, 0x10, R39.reuse ;  /* 0x00000010262f7819 */ /* 0x100fe20000001227 */
[----:B------:R-:W-:Y:S01]  /*10c50*/  IMAD R40, R33, 0x2, R18 ;  /* 0x0000000221287824 */ /* 0x000fe200078e0212 */
[----:B------:R-:W-:Y:S01]  /*10c60*/  SHF.R.U32.HI R45, RZ, 0x10, R39 ;  /* 0x00000010ff2d7819 */ /* 0x000fe20000011627 */
[----:B------:R-:W-:Y:S01]  /*10c70*/  HADD2.F32 R44, -RZ, R44.H0_H0 ;  /* 0x2000002cff2c7230 */ /* 0x000fe20000004100 */
[--C-:B------:R-:W-:Y:S02]  /*10c80*/  SHF.R.U32.HI R63, RZ, 0x10, R27.reuse ;  /* 0x00000010ff3f7819 */ /* 0x100fe4000001161b */
[----:B------:R-:W0:Y:S01]  /*10c90*/  LDS.128 R32, [R40+0x12400] ;  /* 0x0124000028207984 */ /* 0x000e220000000c00 */
[----:B------:R-:W-:Y:S01]  /*10ca0*/  SHF.R.U64 R64, R26, 0x10, R27 ;  /* 0x000000101a407819 */ /* 0x000fe2000000121b */
[--C-:B0-----:R-:W-:Y:S02]  /*10cb0*/  HADD2.F32 R36, -RZ, R33.reuse.H0_H0 ;  /* 0x20000021ff247230 */ /* 0x101fe40000004100 */
[----:B------:R-:W-:-:S02]  /*10cc0*/  HADD2.F32 R37, -RZ, R33.H1_H1 ;  /* 0x30000021ff257230 */ /* 0x000fc40000004100 */
[----:B------:R-:W-:Y:S02]  /*10cd0*/  HADD2.F32 R33, -RZ, R32.H0_H0 ;  /* 0x20000020ff217230 */ /* 0x000fe40000004100 */
[C---:B------:R-:W-:Y:S01]  /*10ce0*/  FMUL.FTZ R46, R36.reuse, R42 ;  /* 0x0000002a242e7220 */ /* 0x040fe20000410000 */
[----:B------:R-:W-:Y:S01]  /*10cf0*/  FMUL.FTZ R60, R36, R41 ;  /* 0x00000029243c7220 */ /* 0x000fe20000410000 */
[----:B------:R-:W-:Y:S02]  /*10d00*/  HADD2.F32 R36, -RZ, R43.H0_H0 ;  /* 0x2000002bff247230 */ /* 0x000fe40000004100 */
[----:B------:R-:W-:Y:S01]  /*10d10*/  FMUL.FTZ R62, R37, R44 ;  /* 0x0000002c253e7220 */ /* 0x000fe20000410000 */
[----:B------:R-:W-:Y:S02]  /*10d20*/  HADD2.F32 R38, -RZ, R34.H0_H0 ;  /* 0x20000022ff267230 */ /* 0x000fe40000004100 */
[--C-:B------:R-:W-:Y:S02]  /*10d30*/  HADD2.F32 R39, -RZ, R35.reuse.H0_H0 ;  /* 0x20000023ff277230 */ /* 0x100fe40000004100 */
[----:B------:R-:W-:-:S02]  /*10d40*/  HADD2.F32 R35, -RZ, R35.H1_H1 ;  /* 0x30000023ff237230 */ /* 0x000fc40000004100 */
[----:B------:R-:W-:Y:S02]  /*10d50*/  HADD2.F32 R32, -RZ, R32.H1_H1 ;  /* 0x30000020ff207230 */ /* 0x000fe40000004100 */
[----:B------:R-:W-:Y:S01]  /*10d60*/  HADD2.F32 R34, -RZ, R34.H1_H1 ;  /* 0x30000022ff227230 */ /* 0x000fe20000004100 */
[----:B--2---:R-:W0:Y:S02]  /*10d70*/  LDS.128 R28, [R66] ;  /* 0x00000000421c7984 */ /* 0x004e240000000c00 */
[--C-:B0-----:R-:W-:Y:S02]  /*10d80*/  HADD2.F32 R25, -RZ, R29.reuse.H0_H0 ;  /* 0x2000001dff197230 */ /* 0x101fe40000004100 */
[----:B------:R-:W-:Y:S02]  /*10d90*/  HADD2.F32 R24, -RZ, R28.H0_H0 ;  /* 0x2000001cff187230 */ /* 0x000fe40000004100 */
[----:B------:R-:W-:Y:S02]  /*10da0*/  HADD2.F32 R29, -RZ, R29.H1_H1 ;  /* 0x3000001dff1d7230 */ /* 0x000fe40000004100 */
[C---:B------:R-:W-:Y:S01]  /*10db0*/  FFMA.FTZ R46, R25.reuse, R41, -R46 ;  /* 0x00000029192e7223 */ /* 0x040fe2000001082e */
[----:B------:R-:W-:Y:S01]  /*10dc0*/  FFMA.FTZ R60, R25, R42, R60 ;  /* 0x0000002a193c7223 */ /* 0x000fe2000001003c */
[----:B------:R-:W-:Y:S01]  /*10dd0*/  FMUL.FTZ R25, R33, R74 ;  /* 0x0000004a21197220 */ /* 0x000fe20000410000 */
[----:B------:R-:W-:Y:S01]  /*10de0*/  FMUL.FTZ R42, R37, R36 ;  /* 0x00000024252a7220 */ /* 0x000fe20000410000 */
[----:B------:R-:W-:Y:S01]  /*10df0*/  FMUL.FTZ R33, R33, R77 ;  /* 0x0000004d21217220 */ /* 0x000fe20000410000 */
[----:B------:R-:W-:-:S02]  /*10e00*/  HADD2.F32 R37, -RZ, R76.H0_H0 ;  /* 0x2000004cff257230 */ /* 0x000fc40000004100 */
[C---:B------:R-:W-:Y:S01]  /*10e10*/  FFMA.FTZ R77, R24.reuse, R77, -R25 ;  /* 0x0000004d184d7223 */ /* 0x040fe20000010819 */
[----:B------:R-:W-:Y:S02]  /*10e20*/  HADD2.F32 R25, -RZ, R78.H0_H0 ;  /* 0x2000004eff197230 */ /* 0x000fe40000004100 */
[C---:B------:R-:W-:Y:S01]  /*10e30*/  FFMA.FTZ R41, R29.reuse, R36, -R62 ;  /* 0x000000241d297223 */ /* 0x040fe2000001083e */
[----:B------:R-:W-:Y:S02]  /*10e40*/  HADD2.F32 R76, -RZ, R76.H1_H1 ;  /* 0x3000004cff4c7230 */ /* 0x000fe40000004100 */
[----:B------:R-:W-:Y:S01]  /*10e50*/  FFMA.FTZ R43, R29, R44, R42 ;  /* 0x0000002c1d2b7223 */ /* 0x000fe2000001002a */
[----:B------:R-:W-:Y:S02]  /*10e60*/  HADD2.F32 R78, -RZ, R78.H1_H1 ;  /* 0x3000004eff4e7230 */ /* 0x000fe40000004100 */
[----:B------:R-:W-:Y:S01]  /*10e70*/  FFMA.FTZ R74, R24, R74, R33 ;  /* 0x0000004a184a7223 */ /* 0x000fe20000010021 */
[----:B------:R-:W-:-:S02]  /*10e80*/  HADD2.F32 R26, -RZ, R30.H0_H0 ;  /* 0x2000001eff1a7230 */ /* 0x000fc40000004100 */
[C---:B------:R-:W-:Y:S01]  /*10e90*/  FMUL.FTZ R29, R38.reuse, R37 ;  /* 0x00000025261d7220 */ /* 0x040fe20000410000 */
[----:B------:R-:W-:Y:S02]  /*10ea0*/  HADD2.F32 R27, -RZ, R31.H0_H0 ;  /* 0x2000001fff1b7230 */ /* 0x000fe40000004100 */
[----:B------:R-:W-:Y:S01]  /*10eb0*/  FMUL.FTZ R33, R38, R25 ;  /* 0x0000001926217220 */ /* 0x000fe20000410000 */
[----:B------:R-:W-:Y:S02]  /*10ec0*/  HADD2.F32 R36, -RZ, R45.H0_H0 ;  /* 0x2000002dff247230 */ /* 0x000fe40000004100 */
[C---:B------:R-:W-:Y:S01]  /*10ed0*/  FMUL.FTZ R42, R39.reuse, R76 ;  /* 0x0000004c272a7220 */ /* 0x040fe20000410000 */
[----:B------:R-:W-:Y:S02]  /*10ee0*/  HADD2.F32 R24, -RZ, R63.H0_H0 ;  /* 0x2000003fff187230 */ /* 0x000fe40000004100 */
[----:B------:R-:W-:Y:S01]  /*10ef0*/  FMUL.FTZ R39, R39, R78 ;  /* 0x0000004e27277220 */ /* 0x000fe20000410000 */
[----:B------:R-:W-:-:S02]  /*10f00*/  HADD2.F32 R31, -RZ, R31.H1_H1 ;  /* 0x3000001fff1f7230 */ /* 0x000fc40000004100 */
[C---:B------:R-:W-:Y:S01]  /*10f10*/  FFMA.FTZ R38, R26.reuse, R25, -R29 ;  /* 0x000000191a267223 */ /* 0x040fe2000001081d */
[----:B------:R-:W-:Y:S01]  /*10f20*/  FFMA.FTZ R37, R26, R37, R33 ;  /* 0x000000251a257223 */ /* 0x000fe20000010021 */
[----:B------:R-:W-:Y:S01]  /*10f30*/  FMUL.FTZ R26, R35, R36 ;  /* 0x00000024231a7220 */ /* 0x000fe20000410000 */
[C---:B------:R-:W-:Y:S01]  /*10f40*/  FFMA.FTZ R42, R27.reuse, R78, -R42 ;  /* 0x0000004e1b2a7223 */ /* 0x040fe2000001082a */
[----:B------:R-:W-:Y:S01]  /*10f50*/  FFMA.FTZ R76, R27, R76, R39 ;  /* 0x0000004c1b4c7223 */ /* 0x000fe20000010027 */
[-C--:B------:R-:W-:Y:S01]  /*10f60*/  FMUL.FTZ R44, R35, R24.reuse ;  /* 0x00000018232c7220 */ /* 0x080fe20000410000 */
[----:B------:R-:W-:Y:S02]  /*10f70*/  HADD2.F32 R29, -RZ, R61.H0_H0 ;  /* 0x2000003dff1d7230 */ /* 0x000fe40000004100 */
[C---:B------:R-:W-:Y:S01]  /*10f80*/  FFMA.FTZ R45, R31.reuse, R24, -R26 ;  /* 0x000000181f2d7223 */ /* 0x040fe2000001081a */
[----:B------:R-:W-:Y:S02]  /*10f90*/  HADD2.F32 R33, -RZ, R47.H0_H0 ;  /* 0x2000002fff217230 */ /* 0x000fe40000004100 */
[----:B------:R-:W-:Y:S01]  /*10fa0*/  FFMA.FTZ R47, R31, R36, R44 ;  /* 0x000000241f2f7223 */ /* 0x000fe2000001002c */
[----:B------:R-:W-:-:S02]  /*10fb0*/  HADD2.F32 R25, -RZ, R65.H0_H0 ;  /* 0x20000041ff197230 */ /* 0x000fc40000004100 */
[----:B------:R-:W-:Y:S01]  /*10fc0*/  FMUL.FTZ R31, R32, R29 ;  /* 0x0000001d201f7220 */ /* 0x000fe20000410000 */
[----:B------:R-:W-:Y:S02]  /*10fd0*/  HADD2.F32 R27, -RZ, R64.H0_H0 ;  /* 0x20000040ff1b7230 */ /* 0x000fe40000004100 */
[----:B------:R-:W-:Y:S01]  /*10fe0*/  FMUL.FTZ R39, R34, R33 ;  /* 0x0000002122277220 */ /* 0x000fe20000410000 */
[----:B------:R-:W-:Y:S02]  /*10ff0*/  HADD2.F32 R28, -RZ, R28.H1_H1 ;  /* 0x3000001cff1c7230 */ /* 0x000fe40000004100 */
[----:B------:R-:W-:Y:S01]  /*11000*/  FMUL.FTZ R32, R32, R25 ;  /* 0x0000001920207220 */ /* 0x000fe20000410000 */
[----:B------:R-:W-:Y:S02]  /*11010*/  HADD2.F32 R30, -RZ, R30.H1_H1 ;  /* 0x3000001eff1e7230 */ /* 0x000fe40000004100 */
        /* <DEDUP_REMOVED lines=15> */
.L_x_1751:
[----:B------:R-:W-:Y:S05]  /*11110*/  BSYNC B1 ;  /* 0x0000000000017941 */ /* 0x000fea0003800000 */
.L_x_1750:
[----:B--2---:R-:W-:-:S05]  /*11120*/  VIADD R24, R218, 0x40 ;  /* 0x00000040da187836 */ /* 0x004fca0000000000 */
[----:B------:R-:W-:-:S13]  /*11130*/  ISETP.GE.AND P0, PT, R24, R69, PT ;  /* 0x000000451800720c */ /* 0x000fda0003f06270 */
[----:B------:R-:W-:Y:S05]  /*11140*/  @P0 BRA `(.L_x_1731) ;  /* 0x0000001000ac0947 */ /* 0x000fea0003800000 */
[----:B------:R2:W5:Y:S01]  /*11150*/  LDL R61, [R1+0x34] ;  /* 0x00003400013d7983 */ /* 0x0005620000100800 */
[----:B01----:R-:W0:Y:S01]  /*11160*/  LDC R33, c[0x0][0x3f4] ;  /* 0x0000fd00ff217b82 */ /* 0x003e220000000800 */
[----:B------:R-:W-:Y:S01]  /*11170*/  BSSY B1, `(.L_x_1756) ;  /* 0x0000066000017945 */ /* 0x000fe20003800000 */
[----:B------:R-:W-:Y:S02]  /*11180*/  SHF.R.U32.HI R62, RZ, 0x3, R225 ;  /* 0x00000003ff3e7819 */ /* 0x000fe400000116e1 */
[-C--:B0-----:R-:W-:Y:S02]  /*11190*/  ISETP.GE.AND P0, PT, R16, R33.reuse, PT ;  /* 0x000000211000720c */ /* 0x081fe40003f06270 */
[-C--:B------:R-:W-:Y:S02]  /*111a0*/  ISETP.GE.AND P1, PT, R198, R33.reuse, PT ;  /* 0x00000021c600720c */ /* 0x080fe40003f26270 */
[----:B------:R-:W-:-:S09]  /*111b0*/  ISETP.GE.AND P2, PT, R195, R33, PT ;  /* 0x00000021c300720c */ /* 0x000fd20003f46270 */
[----:B--2---:R-:W-:Y:S05]  /*111c0*/  @P0 BRA `(.L_x_1757) ;  /* 0x0000000400800947 */ /* 0x004fea0003800000 */
[----:B------:R-:W2:Y:S04]  /*111d0*/  LDL R24, [R1+0x5c] ;  /* 0x00005c0001187983 */ /* 0x000ea80000100800 */
[----:B------:R-:W3:Y:S01]  /*111e0*/  LDL R63, [R1+0x74] ;  /* 0x00007400013f7983 */ /* 0x000ee20000100800 */
[----:B------:R-:W-:Y:S01]  /*111f0*/  SHF.R.U32.HI R40, RZ, 0x10, R5 ;  /* 0x00000010ff287819 */ /* 0x000fe20000011605 */
[----:B------:R-:W-:Y:S01]  /*11200*/  HADD2.F32 R39, -RZ, R79.H1_H1 ;  /* 0x3000004fff277230 */ /* 0x000fe20000004100 */
[----:B------:R-:W-:Y:S01]  /*11210*/  SHF.R.U64 R60, R48, 0x10, R49 ;  /* 0x00000010303c7819 */ /* 0x000fe20000001231 */
[----:B------:R-:W-:Y:S01]  /*11220*/  HADD2.F32 R38, -RZ, R81.H1_H1 ;  /* 0x30000051ff267230 */ /* 0x000fe20000004100 */
[----:B------:R-:W-:Y:S01]  /*11230*/  SHF.R.U64 R47, R4, 0x10, R5 ;  /* 0x00000010042f7819 */ /* 0x000fe20000001205 */
[----:B------:R-:W-:Y:S01]  /*11240*/  HADD2.F32 R40, -RZ, R40.H0_H0 ;  /* 0x20000028ff287230 */ /* 0x000fe20000004100 */
[----:B------:R-:W-:Y:S01]  /*11250*/  SHF.R.U32.HI R49, RZ, 0x10, R49 ;  /* 0x00000010ff317819 */ /* 0x000fe20000011631 */
[----:B------:R-:W-:Y:S01]  /*11260*/  HADD2.F32 R79, -RZ, R79.H0_H0 ;  /* 0x2000004fff4f7230 */ /* 0x000fe20000004100 */
[--C-:B------:R-:W-:Y:S01]  /*11270*/  SHF.R.U64 R48, R50, 0x10, R51.reuse ;  /* 0x0000001032307819 */ /* 0x100fe20000001233 */
[----:B------:R-:W-:Y:S01]  /*11280*/  HADD2.F32 R81, -RZ, R81.H0_H0 ;  /* 0x20000051ff517230 */ /* 0x000fe20000004100 */
[----:B------:R-:W-:-:S02]  /*11290*/  SHF.R.U32.HI R50, RZ, 0x10, R51 ;  /* 0x00000010ff327819 */ /* 0x000fc40000011633 */
[--C-:B------:R-:W-:Y:S02]  /*112a0*/  SHF.R.U32.HI R43, RZ, 0x10, R7.reuse ;  /* 0x00000010ff2b7819 */ /* 0x100fe40000011607 */
[----:B------:R-:W-:Y:S02]  /*112b0*/  SHF.R.U64 R45, R6, 0x10, R7 ;  /* 0x00000010062d7819 */ /* 0x000fe40000001207 */
        /* <DEDUP_REMOVED lines=8> */
[----:B---3--:R-:W0:Y:S02]  /*11340*/  LDS.128 R24, [R63] ;  /* 0x000000003f187984 */ /* 0x008e240000000c00 */
[----:B-----5:R-:W-:-:S05]  /*11350*/  IADD3 R29, R28, R29, R61 ;  /* 0x0000001d1c1d7210 */ /* 0x020fca0007ffe03d */
        /* <DEDUP_REMOVED lines=11> */
[CC--:B------:R-:W-:Y:S01]  /*11410*/  FMUL.FTZ R42, R34.reuse, R39.reuse ;  /* 0x00000027222a7220 */ /* 0x0c0fe20000410000 */
[-C--:B------:R-:W-:Y:S01]  /*11420*/  FMUL.FTZ R44, R34, R38.reuse ;  /* 0x00000026222c7220 */ /* 0x080fe20000410000 */
[----:B------:R-:W-:Y:S02]  /*11430*/  HADD2.F32 R34, -RZ, R49.H0_H0 ;  /* 0x20000031ff227230 */ /* 0x000fe40000004100 */
[----:B------:R-:W-:Y:S01]  /*11440*/  FFMA.FTZ R42, R5, R38, -R42 ;  /* 0x00000026052a7223 */ /* 0x000fe2000001082a */
[----:B------:R-:W-:Y:S01]  /*11450*/  FMUL.FTZ R38, R35, R40 ;  /* 0x0000002823267220 */ /* 0x000fe20000410000 */
[----:B------:R-:W-:Y:S01]  /*11460*/  FFMA.FTZ R44, R5, R39, R44 ;  /* 0x00000027052c7223 */ /* 0x000fe2000001002c */
[----:B------:R-:W-:Y:S01]  /*11470*/  FMUL.FTZ R5, R29, R79 ;  /* 0x0000004f1d057220 */ /* 0x000fe20000410000 */
[-C--:B------:R-:W-:Y:S01]  /*11480*/  FMUL.FTZ R46, R35, R34.reuse ;  /* 0x00000022232e7220 */ /* 0x080fe20000410000 */
[----:B------:R-:W-:Y:S01]  /*11490*/  FFMA.FTZ R39, R25, R34, -R38 ;  /* 0x0000002219277223 */ /* 0x000fe20000010826 */
[----:B------:R-:W-:Y:S01]  /*114a0*/  FMUL.FTZ R34, R29, R81 ;  /* 0x000000511d227220 */ /* 0x000fe20000410000 */
[----:B------:R-:W-:-:S02]  /*114b0*/  HADD2.F32 R35, -RZ, R80.H0_H0 ;  /* 0x20000050ff237230 */ /* 0x000fc40000004100 */
[C---:B------:R-:W-:Y:S01]  /*114c0*/  FFMA.FTZ R81, R4.reuse, R81, -R5 ;  /* 0x0000005104517223 */ /* 0x040fe20000010805 */
        /* <DEDUP_REMOVED lines=8> */
[-C--:B------:R-:W-:Y:S01]  /*11550*/  FMUL.FTZ R29, R36, R5.reuse ;  /* 0x00000005241d7220 */ /* 0x080fe20000410000 */
[----:B------:R-:W-:Y:S02]  /*11560*/  HADD2.F32 R31, -RZ, R31.H1_H1 ;  /* 0x3000001fff1f7230 */ /* 0x000fe40000004100 */
[C---:B------:R-:W-:Y:S01]  /*11570*/  FMUL.FTZ R38, R37.reuse, R80 ;  /* 0x0000005025267220 */ /* 0x040fe20000410000 */
[----:B------:R-:W-:Y:S02]  /*11580*/  HADD2.F32 R34, -RZ, R43.H0_H0 ;  /* 0x2000002bff227230 */ /* 0x000fe40000004100 */
[----:B------:R-:W-:Y:S01]  /*11590*/  FMUL.FTZ R37, R37, R82 ;  /* 0x0000005225257220 */ /* 0x000fe20000410000 */
[----:B------:R-:W-:Y:S02]  /*115a0*/  HADD2.F32 R4, -RZ, R50.H0_H0 ;  /* 0x20000032ff047230 */ /* 0x000fe40000004100 */
[C---:B------:R-:W-:Y:S01]  /*115b0*/  FFMA.FTZ R36, R6.reuse, R5, -R25 ;  /* 0x0000000506247223 */ /* 0x040fe20000010819 */
[----:B------:R-:W-:Y:S01]  /*115c0*/  FFMA.FTZ R35, R6, R35, R29 ;  /* 0x0000002306237223 */ /* 0x000fe2000001001d */
[----:B------:R-:W-:-:S02]  /*115d0*/  HADD2.F32 R28, -RZ, R28.H1_H1 ;  /* 0x3000001cff1c7230 */ /* 0x000fc40000004100 */
[----:B------:R-:W-:Y:S01]  /*115e0*/  FMUL.FTZ R6, R31, R34 ;  /* 0x000000221f067220 */ /* 0x000fe20000410000 */
[----:B------:R-:W-:Y:S02]  /*115f0*/  HADD2.F32 R30, -RZ, R30.H1_H1 ;  /* 0x3000001eff1e7230 */ /* 0x000fe40000004100 */
        /* <DEDUP_REMOVED lines=29> */
.L_x_1757:
[----:B------:R-:W-:Y:S05]  /*117d0*/  BSYNC B1 ;  /* 0x0000000000017941 */ /* 0x000fea0003800000 */
.L_x_1756:
[----:B------:R-:W-:Y:S04]  /*117e0*/  BSSY B1, `(.L_x_1758) ;  /* 0x0000061000017945 */ /* 0x000fe80003800000 */
[----:B------:R-:W-:Y:S05]  /*117f0*/  @P1 BRA `(.L_x_1759) ;  /* 0x00000004007c1947 */ /* 0x000fea0003800000 */
[----:B------:R-:W2:Y:S01]  /*11800*/  LDL R47, [R1+0x6c] ;  /* 0x00006c00012f7983 */ /* 0x000ea20000100800 */
[----:B0-----:R-:W-:Y:S01]  /*11810*/  LEA.HI R4, R33, R202, RZ, 0x1d ;  /* 0x000000ca21047211 */ /* 0x001fe200078fe8ff */
[----:B------:R-:W-:Y:S01]  /*11820*/  HADD2.F32 R35, -RZ, R70.H1_H1 ;  /* 0x30000046ff237230 */ /* 0x000fe20000004100 */
[----:B------:R-:W-:Y:S01]  /*11830*/  SHF.R.U32.HI R36, RZ, 0x10, R9 ;  /* 0x00000010ff247819 */ /* 0x000fe20000011609 */
[----:B------:R-:W-:Y:S01]  /*11840*/  HADD2.F32 R34, -RZ, R72.H1_H1 ;  /* 0x30000048ff227230 */ /* 0x000fe20000004100 */
[----:B------:R-:W-:Y:S01]  /*11850*/  SHF.R.S32.HI R5, RZ, 0x1f, R4 ;  /* 0x0000001fff057819 */ /* 0x000fe20000011404 */
[----:B------:R-:W-:Y:S01]  /*11860*/  HADD2.F32 R70, -RZ, R70.H0_H0 ;  /* 0x20000046ff467230 */ /* 0x000fe20000004100 */
[----:B------:R-:W-:Y:S01]  /*11870*/  SHF.L.U32 R6, R4, 0x3, RZ ;  /* 0x0000000304067819 */ /* 0x000fe200000006ff */
[----:B------:R-:W-:Y:S01]  /*11880*/  HADD2.F32 R36, -RZ, R36.H0_H0 ;  /* 0x20000024ff247230 */ /* 0x000fe20000004100 */
[----:B------:R-:W-:Y:S01]  /*11890*/  LEA.HI R5, R5, R4, RZ, 0x3 ;  /* 0x0000000405057211 */ /* 0x000fe200078f18ff */
[----:B------:R-:W-:Y:S01]  /*118a0*/  HADD2.F32 R72, -RZ, R72.H0_H0 ;  /* 0x20000048ff487230 */ /* 0x000fe20000004100 */
[----:B------:R-:W-:-:S02]  /*118b0*/  LOP3.LUT R4, R225, 0x38, R6, 0xf8, !PT ;  /* 0x00000038e1047812 */ /* 0x000fc400078ef806 */
[----:B------:R-:W-:Y:S01]  /*118c0*/  SHF.R.U64 R46, R52, 0x10, R53 ;  /* 0x00000010342e7819 */ /* 0x000fe20000001235 */
[----:B------:R-:W-:Y:S01]  /*118d0*/  IMAD.SHL.U32 R5, R5, 0x400, RZ ;  /* 0x0000040005057824 */ /* 0x000fe200078e00ff */
[----:B------:R-:W-:Y:S02]  /*118e0*/  LOP3.LUT R24, R4, R62, RZ, 0x3c, !PT ;  /* 0x0000003e04187212 */ /* 0x000fe400078e3cff */
[----:B------:R-:W-:Y:S02]  /*118f0*/  SHF.R.U64 R44, R8, 0x10, R9 ;  /* 0x00000010082c7819 */ /* 0x000fe40000001209 */
[----:B------:R-:W-:Y:S02]  /*11900*/  LOP3.LUT R25, R5, 0x7fffe000, RZ, 0xc0, !PT ;  /* 0x7fffe00005197812 */ /* 0x000fe400078ec0ff */
[----:B------:R-:W-:Y:S02]  /*11910*/  SHF.R.U32.HI R52, RZ, 0x10, R53 ;  /* 0x00000010ff347819 */ /* 0x000fe40000011635 */
[----:B-----5:R-:W-:-:S02]  /*11920*/  IADD3 R25, R24, R25, R61 ;  /* 0x0000001918197210 */ /* 0x020fc40007ffe03d */
[--C-:B------:R-:W-:Y:S02]  /*11930*/  SHF.R.U64 R43, R10, 0x10, R11.reuse ;  /* 0x000000100a2b7819 */ /* 0x100fe4000000120b */
[----:B------:R-:W-:Y:S01]  /*11940*/  SHF.R.U32.HI R38, RZ, 0x10, R11 ;  /* 0x00000010ff267819 */ /* 0x000fe2000001160b */
[----:B------:R-:W-:Y:S01]  /*11950*/  IMAD R28, R25, 0x2, R18 ;  /* 0x00000002191c7824 */ /* 0x000fe200078e0212 */
[--C-:B------:R-:W-:Y:S02]  /*11960*/  SHF.R.U64 R45, R54, 0x10, R55.reuse ;  /* 0x00000010362d7819 */ /* 0x100fe40000001237 */
[----:B------:R-:W-:Y:S02]  /*11970*/  SHF.R.U32.HI R54, RZ, 0x10, R55 ;  /* 0x00000010ff367819 */ /* 0x000fe40000011637 */
[----:B------:R-:W0:Y:S02]  /*11980*/  LDS.128 R24, [R28+0x12400] ;  /* 0x012400001c187984 */ /* 0x000e240000000c00 */
[----:B0-----:R-:W-:-:S02]  /*11990*/  HADD2.F32 R29, -RZ, R25.H0_H0 ;  /* 0x20000019ff1d7230 */ /* 0x001fc40000004100 */
[----:B------:R-:W-:Y:S02]  /*119a0*/  HADD2.F32 R30, -RZ, R25.H1_H1 ;  /* 0x30000019ff1e7230 */ /* 0x000fe40000004100 */
[----:B------:R-:W-:Y:S02]  /*119b0*/  HADD2.F32 R25, -RZ, R24.H0_H0 ;  /* 0x20000018ff197230 */ /* 0x000fe40000004100 */
[C---:B------:R-:W-:Y:S01]  /*119c0*/  FMUL.FTZ R37, R29.reuse, R35 ;  /* 0x000000231d257220 */ /* 0x040fe20000410000 */
[----:B------:R-:W-:Y:S01]  /*119d0*/  FMUL.FTZ R39, R29, R34 ;  /* 0x000000221d277220 */ /* 0x000fe20000410000 */
[----:B------:R-:W-:Y:S02]  /*119e0*/  HADD2.F32 R29, -RZ, R52.H0_H0 ;  /* 0x20000034ff1d7230 */ /* 0x000fe40000004100 */
[----:B------:R-:W-:Y:S02]  /*119f0*/  HADD2.F32 R31, -RZ, R26.H0_H0 ;  /* 0x2000001aff1f7230 */ /* 0x000fe40000004100 */
[----:B------:R-:W-:-:S02]  /*11a00*/  HADD2.F32 R32, -RZ, R27.H0_H0 ;  /* 0x2000001bff207230 */ /* 0x000fc40000004100 */
[----:B------:R-:W-:Y:S02]  /*11a10*/  HADD2.F32 R27, -RZ, R27.H1_H1 ;  /* 0x3000001bff1b7230 */ /* 0x000fe40000004100 */
[----:B------:R-:W-:Y:S02]  /*11a20*/  HADD2.F32 R24, -RZ, R24.H1_H1 ;  /* 0x30000018ff187230 */ /* 0x000fe40000004100 */
[----:B------:R-:W-:Y:S01]  /*11a30*/  HADD2.F32 R26, -RZ, R26.H1_H1 ;  /* 0x3000001aff1a7230 */ /* 0x000fe20000004100 */
[----:B--2---:R-:W0:Y:S02]  /*11a40*/  LDS.128 R4, [R47] ;  /* 0x000000002f047984 */ /* 0x004e240000000c00 */
[--C-:B0-----:R-:W-:Y:S02]  /*11a50*/  HADD2.F32 R8, -RZ, R5.reuse.H0_H0 ;  /* 0x20000005ff087230 */ /* 0x101fe40000004100 */
[----:B------:R-:W-:Y:S02]  /*11a60*/  HADD2.F32 R9, -RZ, R5.H1_H1 ;  /* 0x30000005ff097230 */ /* 0x000fe40000004100 */
[----:B------:R-:W-:-:S02]  /*11a70*/  HADD2.F32 R5, -RZ, R4.H0_H0 ;  /* 0x20000004ff057230 */ /* 0x000fc40000004100 */
[----:B------:R-:W-:Y:S01]  /*11a80*/  FFMA.FTZ R37, R8, R34, -R37 ;  /* 0x0000002208257223 */ /* 0x000fe20000010825 */
[----:B------:R-:W-:Y:S01]  /*11a90*/  FMUL.FTZ R34, R30, R36 ;  /* 0x000000241e227220 */ /* 0x000fe20000410000 */
[----:B------:R-:W-:Y:S01]  /*11aa0*/  FFMA.FTZ R39, R8, R35, R39 ;  /* 0x0000002308277223 */ /* 0x000fe20000010027 */
[----:B------:R-:W-:Y:S01]  /*11ab0*/  FMUL.FTZ R8, R25, R70 ;  /* 0x0000004619087220 */ /* 0x000fe20000410000 */
[-C--:B------:R-:W-:Y:S01]  /*11ac0*/  FMUL.FTZ R30, R30, R29.reuse ;  /* 0x0000001d1e1e7220 */ /* 0x080fe20000410000 */
[----:B------:R-:W-:Y:S01]  /*11ad0*/  FFMA.FTZ R34, R9, R29, -R34 ;  /* 0x0000001d09227223 */ /* 0x000fe20000010822 */
[----:B------:R-:W-:Y:S02]  /*11ae0*/  HADD2.F32 R29, -RZ, R71.H0_H0 ;  /* 0x20000047ff1d7230 */ /* 0x000fe40000004100 */
[-C--:B------:R-:W-:Y:S01]  /*11af0*/  FMUL.FTZ R25, R25, R72.reuse ;  /* 0x0000004819197220 */ /* 0x080fe20000410000 */
[----:B------:R-:W-:Y:S01]  /*11b00*/  FFMA.FTZ R72, R5, R72, -R8 ;  /* 0x0000004805487223 */ /* 0x000fe20000010808 */
[----:B------:R-:W-:-:S02]  /*11b10*/  HADD2.F32 R8, -RZ, R73.H0_H0 ;  /* 0x20000049ff087230 */ /* 0x000fc40000004100 */
[----:B------:R-:W-:Y:S01]  /*11b20*/  FFMA.FTZ R36, R9, R36, R30 ;  /* 0x0000002409247223 */ /* 0x000fe2000001001e */
[----:B------:R-:W-:Y:S02]  /*11b30*/  HADD2.F32 R10, -RZ, R6.H0_H0 ;  /* 0x20000006ff0a7230 */ /* 0x000fe40000004100 */
[----:B------:R-:W-:Y:S01]  /*11b40*/  FFMA.FTZ R70, R5, R70, R25 ;  /* 0x0000004605467223 */ /* 0x000fe20000010019 */
[----:B------:R-:W-:Y:S02]  /*11b50*/  HADD2.F32 R71, -RZ, R71.H1_H1 ;  /* 0x30000047ff477230 */ /* 0x000fe40000004100 */
[C---:B------:R-:W-:Y:S01]  /*11b60*/  FMUL.FTZ R5, R31.reuse, R29 ;  /* 0x0000001d1f057220 */ /* 0x040fe20000410000 */
[----:B------:R-:W-:Y:S02]  /*11b70*/  HADD2.F32 R73, -RZ, R73.H1_H1 ;  /* 0x30000049ff497230 */ /* 0x000fe40000004100 */
[----:B------:R-:W-:Y:S01]  /*11b80*/  FMUL.FTZ R9, R31, R8 ;  /* 0x000000081f097220 */ /* 0x000fe20000410000 */
[----:B------:R-:W-:-:S02]  /*11b90*/  HADD2.F32 R30, -RZ, R38.H0_H0 ;  /* 0x20000026ff1e7230 */ /* 0x000fc40000004100 */
[----:B------:R-:W-:Y:S01]  /*11ba0*/  FFMA.FTZ R31, R10, R8, -R5 ;  /* 0x000000080a1f7223 */ /* 0x000fe20000010805 */
[--C-:B------:R-:W-:Y:S02]  /*11bb0*/  HADD2.F32 R11, -RZ, R7.reuse.H0_H0 ;  /* 0x20000007ff0b7230 */ /* 0x100fe40000004100 */
[C---:B------:R-:W-:Y:S01]  /*11bc0*/  FMUL.FTZ R38, R32.reuse, R71 ;  /* 0x0000004720267220 */ /* 0x040fe20000410000 */
[----:B------:R-:W-:Y:S02]  /*11bd0*/  HADD2.F32 R8, -RZ, R54.H0_H0 ;  /* 0x20000036ff087230 */ /* 0x000fe40000004100 */
[-C--:B------:R-:W-:Y:S01]  /*11be0*/  FMUL.FTZ R32, R32, R73.reuse ;  /* 0x0000004920207220 */ /* 0x080fe20000410000 */
[----:B------:R-:W-:Y:S02]  /*11bf0*/  HADD2.F32 R7, -RZ, R7.H1_H1 ;  /* 0x30000007ff077230 */ /* 0x000fe40000004100 */
[----:B------:R-:W-:Y:S01]  /*11c00*/  FFMA.FTZ R38, R11, R73, -R38 ;  /* 0x000000490b267223 */ /* 0x000fe20000010826 */
[----:B------:R-:W-:Y:S01]  /*11c10*/  FMUL.FTZ R40, R27, R30 ;  /* 0x0000001e1b287220 */ /* 0x000fe20000410000 */
[----:B------:R-:W-:Y:S01]  /*11c20*/  FFMA.FTZ R32, R11, R71, R32 ;  /* 0x000000470b207223 */ /* 0x000fe20000010020 */
[----:B------:R-:W-:Y:S01]  /*11c30*/  FMUL.FTZ R42, R27, R8 ;  /* 0x000000081b2a7220 */ /* 0x000fe20000410000 */
[----:B------:R-:W-:-:S02]  /*11c40*/  HADD2.F32 R11, -RZ, R44.H0_H0 ;  /* 0x2000002cff0b7230 */ /* 0x000fc40000004100 */
[----:B------:R-:W-:Y:S01]  /*11c50*/  FFMA.FTZ R10, R10, R29, R9 ;  /* 0x0000001d0a0a7223 */ /* 0x000fe20000010009 */
        /* <DEDUP_REMOVED lines=9> */
[C---:B------:R-:W-:Y:S01]  /*11cf0*/  FMUL.FTZ R35, R26.reuse, R25 ;  /* 0x000000191a237220 */ /* 0x040fe20000410000 */
[----:B------:R-:W-:Y:S01]  /*11d00*/  FMUL.FTZ R26, R26, R9 ;  /* 0x000000091a1a7220 */ /* 0x000fe20000410000 */
[C---:B------:R-:W-:Y:S01]  /*11d10*/  FFMA.FTZ R29, R4.reuse, R11, R24 ;  /* 0x0000000b041d7223 */ /* 0x040fe20000010018 */
[----:B------:R-:W-:Y:S01]  /*11d20*/  FFMA.FTZ R27, R4, R5, -R7 ;  /* 0x00000005041b7223 */ /* 0x000fe20000010807 */
        /* <DEDUP_REMOVED lines=12> */
.L_x_1759:
[----:B------:R-:W-:Y:S05]  /*11df0*/  BSYNC B1 ;  /* 0x0000000000017941 */ /* 0x000fea0003800000 */
.L_x_1758:
[----:B------:R-:W-:Y:S05]  /*11e00*/  @P2 BRA `(.L_x_1731) ;  /* 0x00000004007c2947 */ /* 0x000fea0003800000 */
[----:B------:R-:W2:Y:S01]  /*11e10*/  LDL R41, [R1+0x68] ;  /* 0x0000680001297983 */ /* 0x000ea20000100800 */
[----:B------:R-:W-:Y:S01]  /*11e20*/  LEA.HI R33, R33, R203, RZ, 0x1d ;  /* 0x000000cb21217211 */ /* 0x000fe200078fe8ff */
[----:B------:R-:W-:Y:S01]  /*11e30*/  HADD2.F32 R29, -RZ, R20.H1_H1 ;  /* 0x30000014ff1d7230 */ /* 0x000fe20000004100 */
[----:B0-----:R-:W-:Y:S01]  /*11e40*/  SHF.R.U32.HI R32, RZ, 0x10, R13 ;  /* 0x00000010ff207819 */ /* 0x001fe2000001160d */
[----:B------:R-:W-:Y:S01]  /*11e50*/  HADD2.F32 R31, -RZ, R0.H1_H1 ;  /* 0x30000000ff1f7230 */ /* 0x000fe20000004100 */
[----:B-1----:R-:W-:Y:S01]  /*11e60*/  SHF.R.S32.HI R6, RZ, 0x1f, R33 ;  /* 0x0000001fff067819 */ /* 0x002fe20000011421 */
[----:B------:R-:W-:Y:S01]  /*11e70*/  IMAD.SHL.U32 R4, R33, 0x8, RZ ;  /* 0x0000000821047824 */ /* 0x000fe200078e00ff */
[--C-:B------:R-:W-:Y:S01]  /*11e80*/  SHF.R.U64 R40, R56, 0x10, R57.reuse ;  /* 0x0000001038287819 */ /* 0x100fe20000001239 */
[----:B------:R-:W-:Y:S01]  /*11e90*/  HADD2.F32 R32, -RZ, R32.H0_H0 ;  /* 0x20000020ff207230 */ /* 0x000fe20000004100 */
[----:B------:R-:W-:Y:S01]  /*11ea0*/  LEA.HI R6, R6, R33, RZ, 0x3 ;  /* 0x0000002106067211 */ /* 0x000fe200078f18ff */
[----:B------:R-:W-:Y:S01]  /*11eb0*/  HADD2.F32 R30, -RZ, R0.H0_H0 ;  /* 0x20000000ff1e7230 */ /* 0x000fe20000004100 */
[----:B------:R-:W-:Y:S01]  /*11ec0*/  LOP3.LUT R4, R225, 0x38, R4, 0xf8, !PT ;  /* 0x00000038e1047812 */ /* 0x000fe200078ef804 */
[----:B------:R-:W-:Y:S01]  /*11ed0*/  HADD2.F32 R20, -RZ, R20.H0_H0 ;  /* 0x20000014ff147230 */ /* 0x000fe20000004100 */
[----:B------:R-:W-:Y:S01]  /*11ee0*/  SHF.R.U32.HI R56, RZ, 0x10, R57 ;  /* 0x00000010ff387819 */ /* 0x000fe20000011639 */
[----:B------:R-:W-:Y:S01]  /*11ef0*/  IMAD.SHL.U32 R6, R6, 0x400, RZ ;  /* 0x0000040006067824 */ /* 0x000fe200078e00ff */
[----:B------:R-:W-:-:S02]  /*11f00*/  LOP3.LUT R8, R4, R62, RZ, 0x3c, !PT ;  /* 0x0000003e04087212 */ /* 0x000fc400078e3cff */
[----:B------:R-:W-:Y:S02]  /*11f10*/  SHF.R.U64 R38, R12, 0x10, R13 ;  /* 0x000000100c267819 */ /* 0x000fe4000000120d */
[----:B------:R-:W-:Y:S02]  /*11f20*/  LOP3.LUT R9, R6, 0x7fffe000, RZ, 0xc0, !PT ;  /* 0x7fffe00006097812 */ /* 0x000fe400078ec0ff */
[----:B------:R-:W-:Y:S02]  /*11f30*/  SHF.R.U64 R37, R14, 0x10, R15 ;  /* 0x000000100e257819 */ /* 0x000fe4000000120f */
[----:B-----5:R-:W-:Y:S02]  /*11f40*/  IADD3 R9, R8, R9, R61 ;  /* 0x0000000908097210 */ /* 0x020fe40007ffe03d */
[--C-:B------:R-:W-:Y:S02]  /*11f50*/  SHF.R.U64 R39, R58, 0x10, R59.reuse ;  /* 0x000000103a277819 */ /* 0x100fe4000000123b */
[----:B------:R-:W-:Y:S01]  /*11f60*/  SHF.R.U32.HI R58, RZ, 0x10, R59 ;  /* 0x00000010ff3a7819 */ /* 0x000fe2000001163b */
[----:B------:R-:W-:Y:S01]  /*11f70*/  IMAD R24, R9, 0x2, R18 ;  /* 0x0000000209187824 */ /* 0x000fe200078e0212 */
[----:B------:R-:W-:-:S04]  /*11f80*/  SHF.R.U32.HI R36, RZ, 0x10, R15 ;  /* 0x00000010ff247819 */ /* 0x000fc8000001160f */
        /* <DEDUP_REMOVED lines=8> */
[----:B------:R-:W-:Y:S02]  /*12010*/  HADD2.F32 R27, -RZ, R10.H0_H0 ;  /* 0x2000000aff1b7230 */ /* 0x000fe40000004100 */
[--C-:B------:R-:W-:Y:S02]  /*12020*/  HADD2.F32 R28, -RZ, R11.reuse.H0_H0 ;  /* 0x2000000bff1c7230 */ /* 0x100fe40000004100 */
[----:B------:R-:W-:Y:S01]  /*12030*/  FMUL.FTZ R34, R26, R25 ;  /* 0x000000191a227220 */ /* 0x000fe20000410000 */
[----:B------:R-:W-:Y:S02]  /*12040*/  HADD2.F32 R11, -RZ, R11.H1_H1 ;  /* 0x3000000bff0b7230 */ /* 0x000fe40000004100 */
[----:B------:R-:W-:Y:S02]  /*12050*/  HADD2.F32 R8, -RZ, R8.H1_H1 ;  /* 0x30000008ff087230 */ /* 0x000fe40000004100 */
[----:B------:R-:W-:Y:S01]  /*12060*/  HADD2.F32 R10, -RZ, R10.H1_H1 ;  /* 0x3000000aff0a7230 */ /* 0x000fe20000004100 */
[----:B--2---:R-:W0:Y:S02]  /*12070*/  LDS.128 R4, [R41] ;  /* 0x0000000029047984 */ /* 0x004e240000000c00 */
[----:B0-----:R-:W-:-:S02]  /*12080*/  HADD2.F32 R13, -RZ, R5.H1_H1 ;  /* 0x30000005ff0d7230 */ /* 0x001fc40000004100 */
[----:B------:R-:W-:Y:S02]  /*12090*/  HADD2.F32 R12, -RZ, R5.H0_H0 ;  /* 0x20000005ff0c7230 */ /* 0x000fe40000004100 */
[----:B------:R-:W-:Y:S02]  /*120a0*/  HADD2.F32 R5, -RZ, R4.H0_H0 ;  /* 0x20000004ff057230 */ /* 0x000fe40000004100 */
[----:B------:R-:W-:Y:S01]  /*120b0*/  FFMA.FTZ R26, R13, R25, -R0 ;  /* 0x000000190d1a7223 */ /* 0x000fe20000010800 */
[C---:B------:R-:W-:Y:S01]  /*120c0*/  FMUL.FTZ R0, R9.reuse, R30 ;  /* 0x0000001e09007220 */ /* 0x040fe20000410000 */
[C---:B------:R-:W-:Y:S01]  /*120d0*/  FFMA.FTZ R33, R12.reuse, R29, -R33 ;  /* 0x0000001d0c217223 */ /* 0x040fe20000010821 */
[----:B------:R-:W-:Y:S01]  /*120e0*/  FFMA.FTZ R35, R12, R31, R35 ;  /* 0x0000001f0c237223 */ /* 0x000fe20000010023 */
[----:B------:R-:W-:Y:S02]  /*120f0*/  HADD2.F32 R12, -RZ, R3.H0_H0 ;  /* 0x20000003ff0c7230 */ /* 0x000fe40000004100 */
[----:B------:R-:W-:Y:S01]  /*12100*/  FMUL.FTZ R9, R9, R20 ;  /* 0x0000001409097220 */ /* 0x000fe20000410000 */
[----:B------:R-:W-:Y:S01]  /*12110*/  FFMA.FTZ R34, R13, R32, R34 ;  /* 0x000000200d227223 */ /* 0x000fe20000010022 */
[----:B------:R-:W-:Y:S01]  /*12120*/  FFMA.FTZ R13, R5, R20, -R0 ;  /* 0x00000014050d7223 */ /* 0x000fe20000010800 */
[----:B------:R-:W-:-:S02]  /*12130*/  HADD2.F32 R14, -RZ, R6.H0_H0 ;  /* 0x20000006ff0e7230 */ /* 0x000fc40000004100 */
[----:B------:R-:W-:Y:S01]  /*12140*/  FFMA.FTZ R30, R5, R30, R9 ;  /* 0x0000001e051e7223 */ /* 0x000fe20000010009 */
[----:B------:R-:W-:Y:S02]  /*12150*/  HADD2.F32 R0, -RZ, R21.H0_H0 ;  /* 0x20000015ff007230 */ /* 0x000fe40000004100 */
[C---:B------:R-:W-:Y:S01]  /*12160*/  FMUL.FTZ R5, R27.reuse, R12 ;  /* 0x0000000c1b057220 */ /* 0x040fe20000410000 */
[----:B------:R-:W-:Y:S02]  /*12170*/  HADD2.F32 R3, -RZ, R3.H1_H1 ;  /* 0x30000003ff037230 */ /* 0x000fe40000004100 */
[----:B------:R-:W-:Y:S02]  /*12180*/  HADD2.F32 R21, -RZ, R21.H1_H1 ;  /* 0x30000015ff157230 */ /* 0x000fe40000004100 */
[-C--:B------:R-:W-:Y:S01]  /*12190*/  FMUL.FTZ R27, R27, R0.reuse ;  /* 0x000000001b1b7220 */ /* 0x080fe20000410000 */
[----:B------:R-:W-:Y:S01]  /*121a0*/  FFMA.FTZ R25, R14, R0, -R5 ;  /* 0x000000000e197223 */ /* 0x000fe20000010805 */
[----:B------:R-:W-:-:S02]  /*121b0*/  HADD2.F32 R20, -RZ, R36.H0_H0 ;  /* 0x20000024ff147230 */ /* 0x000fc40000004100 */
[C---:B------:R-:W-:Y:S01]  /*121c0*/  FMUL.FTZ R32, R28.reuse, R3 ;  /* 0x000000031c207220 */ /* 0x040fe20000410000 */
[----:B------:R-:W-:Y:S02]  /*121d0*/  HADD2.F32 R0, -RZ, R58.H0_H0 ;  /* 0x2000003aff007230 */ /* 0x000fe40000004100 */
[----:B------:R-:W-:Y:S01]  /*121e0*/  FMUL.FTZ R28, R28, R21 ;  /* 0x000000151c1c7220 */ /* 0x000fe20000410000 */
[--C-:B------:R-:W-:Y:S02]  /*121f0*/  HADD2.F32 R15, -RZ, R7.reuse.H0_H0 ;  /* 0x20000007ff0f7230 */ /* 0x100fe40000004100 */
[----:B------:R-:W-:Y:S01]  /*12200*/  FFMA.FTZ R27, R14, R12, R27 ;  /* 0x0000000c0e1b7223 */ /* 0x000fe2000001001b */
[----:B------:R-:W-:Y:S02]  /*12210*/  HADD2.F32 R7, -RZ, R7.H1_H1 ;  /* 0x30000007ff077230 */ /* 0x000fe40000004100 */
[C---:B------:R-:W-:Y:S01]  /*12220*/  FMUL.FTZ R12, R11.reuse, R20 ;  /* 0x000000140b0c7220 */ /* 0x040fe20000410000 */
[----:B------:R-:W-:Y:S01]  /*12230*/  FMUL.FTZ R14, R11, R0 ;  /* 0x000000000b0e7220 */ /* 0x000fe20000410000 */
[----:B------:R-:W-:Y:S01]  /*12240*/  FFMA.FTZ R28, R15, R3, R28 ;  /* 0x000000030f1c7223 */ /* 0x000fe2000001001c */
[----:B------:R-:W-:-:S02]  /*12250*/  HADD2.F32 R9, -RZ, R38.H0_H0 ;  /* 0x20000026ff097230 */ /* 0x000fc40000004100 */
[----:B------:R-:W-:Y:S01]  /*12260*/  FFMA.FTZ R32, R15, R21, -R32 ;  /* 0x000000150f207223 */ /* 0x000fe20000010820 */
        /* <DEDUP_REMOVED lines=25> */
.L_x_1731:
[----:B------:R-:W-:Y:S05]  /*12400*/  BSYNC B0 ;  /* 0x0000000000007941 */ /* 0x000fea0003800000 */
.L_x_1709:
[----:B------:R-:W-:Y:S01]  /*12410*/  @!PT LDS RZ, [RZ] ;  /* 0x00000000fffff984 */ /* 0x000fe20000000800 */
[----:B------:R-:W-:Y:S01]  /*12420*/  @!PT LDS RZ, [RZ] ;  /* 0x00000000fffff984 */ /* 0x000fe20000000800 */
[----:B------:R-:W-:Y:S01]  /*12430*/  @!PT LDS RZ, [RZ] ;  /* 0x00000000fffff984 */ /* 0x000fe20000000800 */
[----:B------:R-:W-:Y:S01]  /*12440*/  @!PT LDS RZ, [RZ] ;  /* 0x00000000fffff984 */ /* 0x000fe20000000800 */
[----:B------:R1:W-:Y:S06]  /*12450*/  MEMBAR.ALL.CTA ;  /* 0x0000000000007992 */ /* 0x0003ec0000008000 */
[----:B-1----:R-:W1:Y:S01]  /*12460*/  FENCE.VIEW.ASYNC.S ;  /* 0x00000000000073c6 */ /* 0x002e620000000000 */
[----:B------:R-:W-:Y:S05]  /*12470*/  WARPSYNC.ALL ;  /* 0x0000000000007948 */ /* 0x000fea0003800000 */
[----:B-1----:R-:W-:Y:S06]  /*12480*/  BAR.SYNC.DEFER_BLOCKING 0xd, 0x100 ;  /* 0x0344000000007b1d */ /* 0x002fec0000010000 */
.L_x_1707:
[----:B0--3--:R-:W3:Y:S02]  /*12490*/  LDL R0, [R1+0x38] ;  /* 0x0000380001007983 */ /* 0x009ee40000100800 */
[----:B---3--:R-:W-:-:S13]  /*124a0*/  R2UR UR4, R0 ;  /* 0x00000000000472ca */ /* 0x008fda00000e0000 */
[----:B------:R-:W-:-:S04]  /*124b0*/  MOV R0, UR4 ;  /* 0x0000000400007c02 */ /* 0x000fc80008000f00 */
[----:B------:R-:W-:-:S13]  /*124c0*/  ISETP.NE.AND P0, PT, R0, 0x3, PT ;  /* 0x000000030000780c */ /* 0x000fda0003f05270 */
[----:B------:R-:W-:Y:S05]  /*124d0*/  @!P0 BRA `(.L_x_1760) ;  /* 0x0000000000048947 */ /* 0x000fea0003800000 */
[----:B------:R-:W-:Y:S01]  /*124e0*/  BPT.TRAP 0x1 ;  /* 0x000000040000795c */ /* 0x000fe20000300000 */
.L_x_1760:
[----:B--2-4-:R-:W-:Y:S01]  /*124f0*/  IMAD R7, R194, 0x8, R18 ;  /* 0x00000008c2077824 */ /* 0x014fe200078e0212 */
[----:B------:R-:W-:-:S04]  /*12500*/  SHF.L.U32 R0, R199, 0x1f, RZ ;  /* 0x0000001fc7007819 */ /* 0x000fc800000006ff */
[----:B------:R0:W2:Y:S01]  /*12510*/  SYNCS.PHASECHK.TRANS64.TRYWAIT P1, [R7+URZ+0x30830], R0 ;  /* 0x03083000070075a7 */ /* 0x0000a2000802017f */
[----:B------:R-:W-:Y:S05]  /*12520*/  @!P0 BRA `(.L_x_1761) ;  /* 0x0000000000048947 */ /* 0x000fea0003800000 */
[----:B------:R-:W-:Y:S01]  /*12530*/  BPT.TRAP 0x1 ;  /* 0x000000040000795c */ /* 0x000fe20000300000 */
.L_x_1761:
[----:B--2---:R-:W-:Y:S05]  /*12540*/  @P1 BRA `(.L_x_1762) ;  /* 0x0000000000081947 */ /* 0x004fea0003800000 */
[----:B------:R-:W2:Y:S02]  /*12550*/  SYNCS.PHASECHK.TRANS64.TRYWAIT P1, [R7+URZ+0x30830], R0 ;  /* 0x03083000070075a7 */ /* 0x000ea4000802017f */
[----:B--2---:R-:W-:Y:S05]  /*12560*/  @!P1 BRA `(.L_x_1763) ;  /* 0x0000018000ac9947 */ /* 0x004fea0003800000 */
.L_x_1762:
[----:B------:R-:W-:Y:S05]  /*12570*/  WARPSYNC.ALL ;  /* 0x0000000000007948 */ /* 0x000fea0003800000 */
[----:B0-2---:R-:W-:Y:S01]  /*12580*/  VIADD R0, R18, 0x1e400 ;  /* 0x0001e40012007836 */ /* 0x005fe20000000000 */
[----:B------:R-:W-:Y:S01]  /*12590*/  R2UR UR4, R68 ;  /* 0x00000000440472ca */ /* 0x000fe200000e0000 */
[----:B------:R-:W-:Y:S01]  /*125a0*/  IMAD.MOV.U32 R5, RZ, RZ, 0x40000040 ;  /* 0x40000040ff057424 */ /* 0x000fe200078e00ff */
[----:B-----5:R-:W-:Y:S01]  /*125b0*/  WARPGROUP.ARRIVE ;  /* 0x00000000000079c5 */ /* 0x020fe20000000000 */
[----:B------:R-:W-:Y:S01]  /*125c0*/  UMOV UR9, 0x40000040 ;  /* 0x4000004000097882 */ /* 0x000fe20000000000 */
[----:B------:R-:W-:Y:S01]  /*125d0*/  SHF.R.U32.HI R0, RZ, 0x4, R0 ;  /* 0x00000004ff007819 */ /* 0x000fe20000011600 */
[----:B------:R-:W-:Y:S01]  /*125e0*/  IMAD.MOV.U32 R9, RZ, RZ, 0x40000040 ;  /* 0x40000040ff097424 */ /* 0x000fe200078e00ff */
[----:B------:R-:W-:Y:S01]  /*125f0*/  R2UR UR11, R5 ;  /* 0x00000000050b72ca */ /* 0x000fe200000e0000 */
[----:B------:R-:W-:Y:S01]  /*12600*/  IMAD.U32 R11, RZ, RZ, UR9 ;  /* 0x00000009ff0b7e24 */ /* 0x000fe2000f8e00ff */
[----:B------:R-:W-:Y:S01]  /*12610*/  LOP3.LUT R0, R0, 0x3fff, RZ, 0xc0, !PT ;  /* 0x00003fff00007812 */ /* 0x000fe200078ec0ff */
[----:B------:R-:W-:Y:S01]  /*12620*/  UMOV UR57, 0x40000040 ;  /* 0x4000004000397882 */ /* 0x000fe20000000000 */
[----:B------:R-:W-:Y:S01]  /*12630*/  UMOV UR53, 0x40000040 ;  /* 0x4000004000357882 */ /* 0x000fe20000000000 */
        /* <DEDUP_REMOVED lines=10> */
[----:B------:R-:W-:Y:S01]  /*126e0*/  UIADD3 UR56, UR4, 0x404, URZ ;  /* 0x0000040404387890 */ /* 0x000fe2000fffe03f */
[C---:B------:R-:W-:Y:S01]  /*126f0*/  R2UR UR10, R4.reuse ;  /* 0x00000000040a72ca */ /* 0x040fe200000e0000 */
[----:B------:R-:W-:Y:S01]  /*12700*/  IMAD.U32 R10, RZ, RZ, UR8 ;  /* 0x00000008ff0a7e24 */ /* 0x000fe2000f8e00ff */
[----:B------:R-:W-:Y:S01]  /*12710*/  IADD3 R8, R4, 0x2, RZ ;  /* 0x0000000204087810 */ /* 0x000fe20007ffe0ff */
[----:B------:R-:W-:-:S02]  /*12720*/  UIADD3 UR52, UR4, 0x406, URZ ;  /* 0x0000040604347890 */ /* 0x000fc4000fffe03f */
[----:B------:R-:W-:Y:S01]  /*12730*/  UIADD3 UR48, UR4, 0x800, URZ ;  /* 0x0000080004307890 */ /* 0x000fe2000fffe03f */
[----:B------:R0:W-:Y:S01]  /*12740*/  STL.64 [R1+0x28], R10 ;  /* 0x0000280a01007387 */ /* 0x0001e20000100a00 */
[----:B------:R-:W-:Y:S02]  /*12750*/  UIADD3 UR44, UR4, 0x802, URZ ;  /* 0x00000802042c7890 */ /* 0x000fe4000fffe03f */
[----:B------:R-:W-:Y:S02]  /*12760*/  UIADD3 UR40, UR4, 0x804, URZ ;  /* 0x0000080404287890 */ /* 0x000fe4000fffe03f */
[----:B------:R-:W-:Y:S02]  /*12770*/  UIADD3 UR36, UR4, 0x806, URZ ;  /* 0x0000080604247890 */ /* 0x000fe4000fffe03f */
[----:B------:R-:W-:Y:S01]  /*12780*/  HGMMA.64x96x16.F32 R24, gdesc[UR8], RZ, !UPT, gsb0 ;  /* 0x01600000081879f0 */ /* 0x000fe2000c0008ff */
[----:B------:R-:W-:Y:S01]  /*12790*/  R2UR UR10, R8 ;  /* 0x00000000080a72ca */ /* 0x000fe200000e0000 */
[----:B------:R-:W-:Y:S01]  /*127a0*/  UMOV UR8, UR5 ;  /* 0x0000000500087c82 */ /* 0x000fe20008000000 */
[----:B------:R-:W-:Y:S01]  /*127b0*/  R2UR UR11, R9 ;  /* 0x00000000090b72ca */ /* 0x000fe200000e0000 */
[----:B------:R-:W-:Y:S01]  /*127c0*/  UMOV UR9, 0x40000040 ;  /* 0x4000004000097882 */ /* 0x000fe20000000000 */
[----:B------:R-:W-:Y:S01]  /*127d0*/  VIADD R8, R4, 0x4 ;  /* 0x0000000404087836 */ /* 0x000fe20000000000 */
[----:B------:R-:W-:Y:S01]  /*127e0*/  UIADD3 UR5, UR4, 0x4, URZ ;  /* 0x0000000404057890 */ /* 0x000fe2000fffe03f */
[----:B------:R-:W-:Y:S01]  /*127f0*/  IMAD.MOV.U32 R9, RZ, RZ, 0x40000040 ;  /* 0x40000040ff097424 */ /* 0x000fe200078e00ff */
[----:B------:R-:W-:Y:S01]  /*12800*/  UMOV UR37, 0x40000040 ;  /* 0x4000004000257882 */ /* 0x000fe20000000000 */
[----:B0-----:R-:W-:-:S02]  /*12810*/  IMAD.U32 R10, RZ, RZ, UR8 ;  /* 0x00000008ff0a7e24 */ /* 0x001fc4000f8e00ff */
        /* <DEDUP_REMOVED lines=37> */
[----:B------:R-:W-:Y:S02]  /*12a70*/  IMAD.MOV.U32 R9, RZ, RZ, 0x40000040 ;  /* 0x40000040ff097424 */ /* 0x000fe400078e00ff */
        /* <DEDUP_REMOVED lines=11> */
[----:B0-----:R-:W-:Y:S01]  /*12b30*/  MOV R10, UR8 ;  /* 0x00000008000a7c02 */ /* 0x001fe20008000f00 */
[----:B------:R-:W-:Y:S02]  /*12b40*/  IMAD.MOV.U32 R9, RZ, RZ, 0x40000040 ;  /* 0x40000040ff097424 */ /* 0x000fe400078e00ff */
[----:B------:R-:W-:Y:S01]  /*12b50*/  IMAD.U32 R11, RZ, RZ, UR9 ;  /* 0x00000009ff0b7e24 */ /* 0x000fe2000f8e00ff */
[----:B------:R-:W-:Y:S01]  /*12b60*/  R2UR UR58, R8 ;  /* 0x00000000083a72ca */ /* 0x000fe200000e0000 */
[----:B------:R-:W-:Y:S01]  /*12b70*/  VIADD R8, R4, 0x306 ;  /* 0x0000030604087836 */ /* 0x000fe20000000000 */
[----:B------:R-:W-:Y:S01]  /*12b80*/  R2UR UR59, R9 ;  /* 0x00000000093b72ca */ /* 0x000fe200000e0000 */
[----:B------:R-:W-:Y:S01]  /*12b90*/  IMAD.MOV.U32 R9, RZ, RZ, 0x40000040 ;  /* 0x40000040ff097424 */ /* 0x000fe200078e00ff */
[----:B------:R0:W-:Y:S02]  /*12ba0*/  STL.64 [R1], R10 ;  /* 0x0000000a01007387 */ /* 0x0001e40000100a00 */
[----:B------:R-:W-:-:S02]  /*12bb0*/  R2UR UR54, R8 ;  /* 0x00000000083672ca */ /* 0x000fc400000e0000 */
[----:B------:R-:W-:Y:S01]  /*12bc0*/  R2UR UR55, R9 ;  /* 0x00000000093772ca */ /* 0x000fe200000e0000 */
[----:B------:R-:W-:Y:S01]  /*12bd0*/  IMAD.MOV.U32 R9, RZ, RZ, 0x40000040 ;  /* 0x40000040ff097424 */ /* 0x000fe200078e00ff */
[----:B------:R-:W-:-:S04]  /*12be0*/  IADD3 R8, R4, 0x600, RZ ;  /* 0x0000060004087810 */ /* 0x000fc80007ffe0ff */
[----:B------:R-:W-:Y:S01]  /*12bf0*/  R2UR UR50, R8 ;  /* 0x00000000083272ca */ /* 0x000fe200000e0000 */
[----:B------:R-:W-:Y:S01]  /*12c00*/  VIADD R8, R4, 0x602 ;  /* 0x0000060204087836 */ /* 0x000fe20000000000 */
[----:B------:R-:W-:Y:S01]  /*12c10*/  R2UR UR51, R9 ;  /* 0x00000000093372ca */ /* 0x000fe200000e0000 */
[----:B------:R-:W-:-:S03]  /*12c20*/  IMAD.MOV.U32 R9, RZ, RZ, 0x40000040 ;  /* 0x40000040ff097424 */ /* 0x000fc600078e00ff */
[----:B------:R-:W-:Y:S01]  /*12c30*/  R2UR UR46, R8 ;  /* 0x00000000082e72ca */ /* 0x000fe200000e0000 */
[C---:B------:R-:W-:Y:S01]  /*12c40*/  VIADD R8, R4.reuse, 0x604 ;  /* 0x0000060404087836 */ /* 0x040fe20000000000 */
[----:B------:R-:W-:Y:S01]  /*12c50*/  R2UR UR47, R9 ;  /* 0x00000000092f72ca */ /* 0x000fe200000e0000 */
[----:B------:R-:W-:Y:S01]  /*12c60*/  IMAD.MOV.U32 R9, RZ, RZ, 0x40000040 ;  /* 0x40000040ff097424 */ /* 0x000fe200078e00ff */
[----:B------:R-:W-:Y:S02]  /*12c70*/  IADD3 R4, R4, 0x606, RZ ;  /* 0x0000060604047810 */ /* 0x000fe40007ffe0ff */
        /* <DEDUP_REMOVED lines=27> */
.L_x_1764:
[----:B------:R-:W2:Y:S01]  /*12e30*/  LDL R0, [R1+0x44] ;  /* 0x0000440001007983 */ /* 0x000ea20000100800 */
[----:B------:R-:W0:Y:S03]  /*12e40*/  LDC R92, c[0x0][0x448] ;  /* 0x00011200ff5c7b82 */ /* 0x000e260000000800 */
[----:B------:R-:W2:Y:S04]  /*12e50*/  LDL R90, [R1+0x30] ;  /* 0x00003000015a7983 */ /* 0x000ea80000100800 */
[----:B------:R-:W3:Y:S01]  /*12e60*/  LDL R8, [R1+0x40] ;  /* 0x0000400001087983 */ /* 0x000ee20000100800 */
[----:B------:R-:W4:Y:S01]  /*12e70*/  LDC.64 R10, c[0x0][0x9e0] ;  /* 0x00027800ff0a7b82 */ /* 0x000f220000000a00 */
[----:B------:R-:W-:Y:S01]  /*12e80*/  IMAD.MOV.U32 R5, RZ, RZ, -0x60 ;  /* 0xffffffa0ff057424 */ /* 0x000fe200078e00ff */
[----:B------:R-:W-:Y:S01]  /*12e90*/  LOP3.LUT R22, R22, 0xffefffff, RZ, 0xc0, !PT ;  /* 0xffefffff16167812 */ /* 0x000fe200078ec0ff */
[----:B------:R-:W-:Y:S01]  /*12ea0*/  ULDC UR4, c[0x0][0x9dc] ;  /* 0x0002770000047ab9 */ /* 0x000fe20000000800 */
[----:B0-----:R-:W-:-:S13]  /*12eb0*/  ISETP.NE.AND P1, PT, R92, 0x1, PT ;  /* 0x000000015c00780c */ /* 0x001fda0003f25270 */
[----:B-1----:R-:W0:Y:S08]  /*12ec0*/  @P1 LDC R3, c[0x0][0x44c] ;  /* 0x00011300ff031b82 */ /* 0x002e300000000800 */
[----:B------:R-:W1:Y:S01]  /*12ed0*/  @P1 LDC R6, c[0x0][0x450] ;  /* 0x00011400ff061b82 */ /* 0x000e620000000800 */
[----:B------:R-:W-:Y:S02]  /*12ee0*/  @P1 LOP3.LUT R22, R22, 0x100000, RZ, 0xfc, !PT ;  /* 0x0010000016161812 */ /* 0x000fe400078efcff */
[----:B------:R-:W-:-:S02]  /*12ef0*/  MOV R9, UR4 ;  /* 0x0000000400097c02 */ /* 0x000fc40008000f00 */
[----:B------:R-:W-:Y:S01]  /*12f00*/  LOP3.LUT R22, R22, 0xfff7ffff, RZ, 0xc0, !PT ;  /* 0xfff7ffff16167812 */ /* 0x000fe200078ec0ff */
[----:B--2---:R-:W-:-:S04]  /*12f10*/  IMAD.IADD R0, R0, 0x1, R90 ;  /* 0x0000000100007824 */ /* 0x004fc800078e025a */
[----:B0-----:R-:W-:-:S04]  /*12f20*/  @P1 IMAD.HI.U32 R3, R0, R3, RZ ;  /* 0x0000000300031227 */ /* 0x001fc800078e00ff */
[----:B------:R-:W-:Y:S01]  /*12f30*/  IMAD.MOV.U32 R4, RZ, RZ, R0 ;  /* 0x000000ffff047224 */ /* 0x000fe200078e0000 */
[----:B-1----:R-:W-:Y:S01]  /*12f40*/  @P1 SHF.R.U32.HI R4, RZ, R6, R3 ;  /* 0x00000006ff041219 */ /* 0x002fe20000011603 */
[----:B------:R-:W-:-:S04]  /*12f50*/  VIADD R3, R7, 0x30840 ;  /* 0x0003084007037836 */ /* 0x000fc80000000000 */
[----:B------:R-:W0:Y:S01]  /*12f60*/  SHFL.IDX PT, R13, R4, RZ, 0x1c1f ;  /* 0x001c1fff040d7589 */ /* 0x000e2200000e0000 */
[----:B------:R-:W-:-:S04]  /*12f70*/  PRMT R3, R204, 0x654, R3 ;  /* 0x00000654cc037816 */ /* 0x000fc80000000003 */
[----:B------:R1:W-:Y:S01]  /*12f80*/  SYNCS.ARRIVE.TRANS64.RED.A1T0 RZ, [R3+URZ], RZ ;  /* 0x000000ff03ff79a7 */ /* 0x0003e2000810043f */
[----:B----4-:R-:W-:Y:S01]  /*12f90*/  ISETP.GE.AND P1, PT, R11, 0x1, PT ;  /* 0x000000010b00780c */ /* 0x010fe20003f26270 */
[C---:B------:R-:W-:Y:S02]  /*12fa0*/  IMAD R0, R2.reuse, -0x60, R201 ;  /* 0xffffffa002007824 */ /* 0x040fe400078e02c9 */
[----:B-1----:R-:W-:-:S04]  /*12fb0*/  IMAD R3, R2, R5, 0x61 ;  /* 0x0000006102037424 */ /* 0x002fc800078e0205 */
[----:B---3--:R-:W-:Y:S01]  /*12fc0*/  IMAD R5, R8, -0x2, R3 ;  /* 0xfffffffe08057824 */ /* 0x008fe200078e0203 */
[----:B------:R-:W-:Y:S01]  /*12fd0*/  LOP3.LUT R6, RZ, R9, RZ, 0x33, !PT ;  /* 0x00000009ff067212 */ /* 0x000fe200078e33ff */
[----:B------:R-:W-:-:S03]  /*12fe0*/  VIADD R0, R0, 0x60 ;  /* 0x0000006000007836 */ /* 0x000fc60000000000 */
[----:B------:R-:W-:Y:S01]  /*12ff0*/  IADD3 R7, -R200, R5, R201 ;  /* 0x00000005c8077210 */ /* 0x000fe20007ffe1c9 */
[----:B------:R-:W-:-:S04]  /*13000*/  IMAD R12, R8, -0x2, R0 ;  /* 0xfffffffe080c7824 */ /* 0x000fc800078e0200 */
[C---:B------:R-:W-:Y:S02]  /*13010*/  IMAD.IADD R14, R7.reuse, 0x1, R6 ;  /* 0x00000001070e7824 */ /* 0x040fe400078e0206 */
[----:B------:R-:W-:Y:S01]  /*13020*/  IMAD.IADD R75, R7, 0x1, R10 ;  /* 0x00000001074b7824 */ /* 0x000fe200078e020a */
[----:B------:R-:W-:Y:S01]  /*13030*/  @P1 LOP3.LUT R22, R22, 0x80000, RZ, 0xfc, !PT ;  /* 0x0008000016161812 */ /* 0x000fe200078efcff */
[----:B------:R-:W-:Y:S01]  /*13040*/  VIADD R20, R3, 0xffffffff ;  /* 0xffffffff03147836 */ /* 0x000fe20000000000 */
[----:B0-----:R-:W-:Y:S01]  /*13050*/  IADD3 R6, R14, R13, RZ ;  /* 0x0000000d0e067210 */ /* 0x001fe20007ffe0ff */
[----:B------:R-:W-:Y:S01]  /*13060*/  VIADD R72, R5, 0xffffffff ;  /* 0xffffffff05487836 */ /* 0x000fe20000000000 */
[----:B------:R-:W-:Y:S01]  /*13070*/  VIADDMNMX R0, R13, R75, R12, PT ;  /* 0x0000004b0d007246 */ /* 0x000fe2000380010c */
[----:B------:R-:W-:Y:S06]  /*13080*/  @!P1 BRA `(.L_x_1765) ;  /* 0x00000000004c9947 */ /* 0x000fec0003800000 */
[----:B------:R-:W-:Y:S01]  /*13090*/  IADD3 R3, -R200, R201, R13 ;  /* 0x000000c9c8037210 */ /* 0x000fe20007ffe10d */
[----:B------:R-:W-:Y:S03]  /*130a0*/  BSSY B0, `(.L_x_1766) ;  /* 0x000000e000007945 */ /* 0x000fe60003800000 */
        /* <DEDUP_REMOVED lines=9> */
.L_x_1767:
[----:B------:R-:W-:-:S13]  /*13140*/  ISETP.NE.AND P1, PT, R11, 0x1, PT ;  /* 0x000000010b00780c */ /* 0x000fda0003f25270 */
[----:B------:R-:W0:Y:S02]  /*13150*/  @P1 LDC.64 R76, c[0x0][0x9e8] ;  /* 0x00027a00ff4c1b82 */ /* 0x000e240000000a00 */
[----:B0-----:R-:W-:-:S05]  /*13160*/  @P1 IMAD.HI.U32 R8, R3, R76, RZ ;  /* 0x0000004c03081227 */ /* 0x001fca00078e00ff */
[----:B------:R-:W-:-:S07]  /*13170*/  @P1 SHF.R.U32.HI R3, RZ, R77, R8 ;  /* 0x0000004dff031219 */ /* 0x000fce0000011608 */
.L_x_1768:
[----:B------:R-:W-:Y:S05]  /*13180*/  BSYNC B0 ;  /* 0x0000000000007941 */ /* 0x000fea0003800000 */
.L_x_1766:
[----:B------:R-:W-:-:S05]  /*13190*/  IMAD R3, R3, R11, R72 ;  /* 0x0000000b03037224 */ /* 0x000fca00078e0248 */
[----:B------:R-:W-:Y:S02]  /*131a0*/  VIMNMX R6, R6, R3, !PT ;  /* 0x0000000306067248 */ /* 0x000fe40007fe0100 */
[----:B------:R-:W-:-:S07]  /*131b0*/  VIADDMNMX R0, R3, R11, R0, PT ;  /* 0x0000000b03007246 */ /* 0x000fce0003800100 */
.L_x_1765:
[C---:B------:R-:W-:Y:S02]  /*131c0*/  ISETP.GE.AND P6, PT, R20.reuse, 0x9, PT ;  /* 0x000000091400780c */ /* 0x040fe40003fc6270 */
[----:B------:R-:W-:Y:S02]  /*131d0*/  ISETP.GE.AND P1, PT, R20, 0x2, PT ;  /* 0x000000021400780c */ /* 0x000fe40003f26270 */
[C---:B------:R-:W-:Y:S02]  /*131e0*/  ISETP.GT.AND P2, PT, R6.reuse, 0x8, !P6 ;  /* 0x000000080600780c */ /* 0x040fe40007744270 */
[----:B------:R-:W-:Y:S02]  /*131f0*/  ISETP.GT.AND P3, PT, R6, 0x1, !P1 ;  /* 0x000000010600780c */ /* 0x000fe40004f64270 */
[----:B------:R-:W-:Y:S02]  /*13200*/  ISETP.LT.OR P2, PT, R0, 0x9, P2 ;  /* 0x000000090000780c */ /* 0x000fe40001741670 */
[----:B------:R-:W-:-:S02]  /*13210*/  ISETP.GE.AND P4, PT, R20, 0xa, PT ;  /* 0x0000000a1400780c */ /* 0x000fc40003f86270 */
[----:B------:R-:W-:Y:S02]  /*13220*/  FSEL R99, R28, -INF , !P2 ;  /* 0xff8000001c637808 */ /* 0x000fe40005000000 */
[----:B------:R-:W-:Y:S02]  /*13230*/  ISETP.LT.OR P3, PT, R0, 0x2, P3 ;  /* 0x000000020000780c */ /* 0x000fe40001f61670 */
[----:B------:R-:W-:Y:S02]  /*13240*/  ISETP.GT.AND P2, PT, R6, 0x9, !P4 ;  /* 0x000000090600780c */ /* 0x000fe40006744270 */
[----:B------:R-:W-:Y:S02]  /*13250*/  FSEL R93, R25, -INF , !P3 ;  /* 0xff800000195d7808 */ /* 0x000fe40005800000 */
[----:B------:R-:W-:Y:S02]  /*13260*/  ISETP.LT.OR P2, PT, R0, 0xa, P2 ;  /* 0x0000000a0000780c */ /* 0x000fe40001741670 */
[----:B------:R-:W-:-:S02]  /*13270*/  ISETP.GE.AND P3, PT, R20, 0x11, PT ;  /* 0x000000111400780c */ /* 0x000fc40003f66270 */
[----:B------:R-:W-:Y:S02]  /*13280*/  FSEL R95, R29, -INF , !P2 ;  /* 0xff8000001d5f7808 */ /* 0x000fe40005000000 */
[----:B------:R-:W-:Y:S01]  /*13290*/  ISETP.GT.AND P2, PT, R6, 0x10, !P3 ;  /* 0x000000100600780c */ /* 0x000fe20005f44270 */
[----:B------:R-:W0:Y:S01]  /*132a0*/  SHFL.IDX PT, R29, R4, 0x1, 0x1c1f ;  /* 0x003c1f00041d7f89 */ /* 0x000e2200000e0000 */
        /* <DEDUP_REMOVED lines=11> */
[----:B------:R-:W-:Y:S01]  /*13360*/  ISETP.LT.OR P2, PT, R0, 0x19, P2 ;  /* 0x000000190000780c */ /* 0x000fe20001741670 */
[----:B0-----:R-:W-:Y:S01]  /*13370*/  IMAD.IADD R8, R14, 0x1, R29 ;  /* 0x000000010e087824 */ /* 0x001fe200078e021d */
        /* <DEDUP_REMOVED lines=87> */
[----:B------:R-:W-:Y:S02]  /*138f0*/  VIADDMNMX R6, R29, R75, R12, PT ;  /* 0x0000004b1d067246 */ /* 0x000fe4000380010c */
[----:B------:R-:W-:-:S04]  /*13900*/  ISETP.LT.OR P5, PT, R0, 0x5a, P5 ;  /* 0x0000005a0000780c */ /* 0x000fc80002fa1670 */
[----:B------:R-:W-:Y:S02]  /*13910*/  FSEL R69, R69, -INF , !P5 ;  /* 0xff80000045457808 */ /* 0x000fe40006800000 */
[----:B------:R-:W-:-:S13]  /*13920*/  ISETP.GE.AND P5, PT, R11, 0x1, PT ;  /* 0x000000010b00780c */ /* 0x000fda0003fa6270 */
[----:B------:R-:W-:Y:S05]  /*13930*/  @!P5 BRA `(.L_x_1769) ;  /* 0x00000000004cd947 */ /* 0x000fea0003800000 */
        /* <DEDUP_REMOVED lines=11> */
.L_x_1771:
[----:B------:R-:W-:-:S13]  /*139f0*/  ISETP.NE.AND P5, PT, R11, 0x1, PT ;  /* 0x000000010b00780c */ /* 0x000fda0003fa5270 */
[----:B------:R-:W0:Y:S02]  /*13a00*/  @P5 LDC.64 R28, c[0x0][0x9e8] ;  /* 0x00027a00ff1c5b82 */ /* 0x000e240000000a00 */
[----:B0-----:R-:W-:-:S05]  /*13a10*/  @P5 IMAD.HI.U32 R28, R0, R28, RZ ;  /* 0x0000001c001c5227 */ /* 0x001fca00078e00ff */
[----:B------:R-:W-:-:S07]  /*13a20*/  @P5 SHF.R.U32.HI R0, RZ, R29, R28 ;  /* 0x0000001dff005219 */ /* 0x000fce000001161c */
.L_x_1772:
[----:B------:R-:W-:Y:S05]  /*13a30*/  BSYNC B0 ;  /* 0x0000000000007941 */ /* 0x000fea0003800000 */
.L_x_1770:
[----:B------:R-:W-:-:S05]  /*13a40*/  IMAD R29, R0, R11, R72 ;  /* 0x0000000b001d7224 */ /* 0x000fca00078e0248 */
[----:B------:R-:W-:Y:S02]  /*13a50*/  VIMNMX R8, R8, R29, !PT ;  /* 0x0000001d08087248 */ /* 0x000fe40007fe0100 */
[----:B------:R-:W-:-:S07]  /*13a60*/  VIADDMNMX R6, R29, R11, R6, PT ;  /* 0x0000000b1d067246 */ /* 0x000fce0003800106 */
.L_x_1769:
        /* <DEDUP_REMOVED lines=31> */
[----:B------:R-:W-:Y:S01]  /*13c60*/  FSEL R37, R38, -INF , !P1 ;  /* 0xff80000026257808 */ /* 0x000fe20004800000 */
[----:B------:R-:W-:Y:S01]  /*13c70*/  IMAD.MOV.U32 R38, RZ, RZ, R90 ;  /* 0x000000ffff267224 */ /* 0x000fe200078e005a */
        /* <DEDUP_REMOVED lines=34> */
[----:B------:R-:W-:Y:S01]  /*13ea0*/  FMNMX.FTZ R12, R69, R0, !PT ;  /* 0x00000000450c7209 */ /* 0x000fe20007810000 */
[----:B------:R-:W-:Y:S01]  /*13eb0*/  IMAD.U32 R0, RZ, RZ, UR4 ;  /* 0x00000004ff007e24 */ /* 0x000fe2000f8e00ff */
[----:B------:R-:W-:-:S02]  /*13ec0*/  ISETP.GT.AND P1, PT, R8, 0x30, !P1 ;  /* 0x000000300800780c */ /* 0x000fc40004f24270 */
[----:B------:R-:W-:Y:S01]  /*13ed0*/  ISETP.NE.AND P5, PT, R83, RZ, PT ;  /* 0x000000ff5300720c */ /* 0x000fe20003fa5270 */
[----:B------:R-:W0:Y:S01]  /*13ee0*/  SHFL.BFLY PT, R101, R12, 0x2, 0x1f ;  /* 0x0c401f000c657f89 */ /* 0x000e2200000e0000 */
[----:B------:R-:W-:Y:S02]  /*13ef0*/  ISETP.LT.OR P1, PT, R6, 0x31, P1 ;  /* 0x000000310600780c */ /* 0x000fe40000f21670 */
[----:B------:R-:W-:Y:S02]  /*13f00*/  ISETP.GT.AND P4, PT, R8, RZ, !P4 ;  /* 0x000000ff0800720c */ /* 0x000fe40006784270 */
[----:B------:R-:W-:Y:S02]  /*13f10*/  FSEL R83, R50, -INF , !P1 ;  /* 0xff80000032537808 */ /* 0x000fe40004800000 */
[----:B------:R-:W-:Y:S02]  /*13f20*/  ISETP.NE.AND P1, PT, R48, RZ, PT ;  /* 0x000000ff3000720c */ /* 0x000fe40003f25270 */
[----:B------:R-:W-:-:S02]  /*13f30*/  ISETP.LT.OR P4, PT, R6, 0x1, P4 ;  /* 0x000000010600780c */ /* 0x000fc40002781670 */
[----:B------:R-:W-:Y:S02]  /*13f40*/  ISETP.GT.AND P1, PT, R8, 0x31, !P1 ;  /* 0x000000310800780c */ /* 0x000fe40004f24270 */
[----:B------:R-:W-:Y:S02]  /*13f50*/  FSEL R26, R26, -INF , !P4 ;  /* 0xff8000001a1a7808 */ /* 0x000fe40006000000 */
[----:B------:R-:W-:Y:S02]  /*13f60*/  ISETP.LT.OR P1, PT, R6, 0x32, P1 ;  /* 0x000000320600780c */ /* 0x000fe40000f21670 */
[----:B------:R-:W-:Y:S02]  /*13f70*/  ISETP.NE.AND P6, PT, R56, RZ, PT ;  /* 0x000000ff3800720c */ /* 0x000fe40003fc5270 */
[----:B------:R-:W-:Y:S02]  /*13f80*/  FSEL R51, R51, -INF , !P1 ;  /* 0xff80000033337808 */ /* 0x000fe40004800000 */
[----:B------:R-:W-:-:S02]  /*13f90*/  ISETP.NE.AND P1, PT, R84, RZ, PT ;  /* 0x000000ff5400720c */ /* 0x000fc40003f25270 */
[C---:B------:R-:W-:Y:S02]  /*13fa0*/  ISETP.GT.AND P2, PT, R8.reuse, 0x51, !P2 ;  /* 0x000000510800780c */ /* 0x040fe40005744270 */
[----:B------:R-:W-:Y:S02]  /*13fb0*/  ISETP.GT.AND P1, PT, R8, 0x38, !P1 ;  /* 0x000000380800780c */ /* 0x000fe40004f24270 */
[----:B0-----:R-:W-:Y:S02]  /*13fc0*/  FMNMX.FTZ R101, R12, R101, !PT ;  /* 0x000000650c657209 */ /* 0x001fe40007810000 */
[----:B------:R-:W-:Y:S02]  /*13fd0*/  FMNMX.FTZ R12, R26, R33, !PT ;  /* 0x000000211a0c7209 */ /* 0x000fe40007810000 */
[----:B------:R-:W-:Y:S01]  /*13fe0*/  ISETP.LT.OR P1, PT, R6, 0x39, P1 ;  /* 0x000000390600780c */ /* 0x000fe20000f21670 */
[----:B------:R-:W0:Y:S01]  /*13ff0*/  SHFL.BFLY PT, R4, R101, 0x1, 0x1f ;  /* 0x0c201f0065047f89 */ /* 0x000e2200000e0000 */
        /* <DEDUP_REMOVED lines=21> */
[----:B------:R-:W-:Y:S02]  /*14150*/  FMNMX.FTZ R12, R47, R12, !PT ;  /* 0x0000000c2f0c7209 */ /* 0x000fe40007810000 */
[----:B------:R-:W-:Y:S02]  /*14160*/  ISETP.GT.AND P1, PT, R8, 0x48, !P5 ;  /* 0x000000480800780c */ /* 0x000fe40006f24270 */
[----:B0-----:R-:W-:Y:S02]  /*14170*/  FMNMX.FTZ R4, R101, R4, !PT ;  /* 0x0000000465047209 */ /* 0x001fe40007810000 */
[----:B------:R-:W-:-:S02]  /*14180*/  FMNMX.FTZ R12, R83, R12, !PT ;  /* 0x0000000c530c7209 */ /* 0x000fc40007810000 */
[----:B------:R-:W-:Y:S01]  /*14190*/  ISETP.LT.OR P1, PT, R6, 0x49, P1 ;  /* 0x000000490600780c */ /* 0x000fe20000f21670 */
[----:B------:R-:W-:Y:S01]  /*141a0*/  FMUL.FTZ R14, R4, R0 ;  /* 0x00000000040e7220 */ /* 0x000fe20000410000 */
[----:B------:R-:W-:Y:S02]  /*141b0*/  FMNMX.FTZ R12, R51, R12, !PT ;  /* 0x0000000c330c7209 */ /* 0x000fe40007810000 */
[----:B------:R-:W-:Y:S02]  /*141c0*/  FSEL R91, R62, -INF , !P1 ;  /* 0xff8000003e5b7808 */ /* 0x000fe40004800000 */
[----:B------:R-:W-:Y:S02]  /*141d0*/  FSETP.NEU.FTZ.AND P1, PT, R4, -INF , PT ;  /* 0xff8000000400780b */ /* 0x000fe40003f3d000 */
[----:B------:R-:W-:Y:S02]  /*141e0*/  ISETP.NE.AND P5, PT, R60, RZ, PT ;  /* 0x000000ff3c00720c */ /* 0x000fe40003fa5270 */
[----:B------:R-:W-:-:S02]  /*141f0*/  FMNMX.FTZ R12, R87, R12, !PT ;  /* 0x0000000c570c7209 */ /* 0x000fc40007810000 */
        /* <DEDUP_REMOVED lines=11> */
[-CC-:B------:R-:W-:Y:S01]  /*142b0*/  FFMA.FTZ R93, R93, R0.reuse, -R14.reuse ;  /* 0x000000005d5d7223 */ /* 0x180fe2000001080e */
[----:B------:R-:W-:Y:S01]  /*142c0*/  ISETP.GT.AND P1, PT, R8, 0x50, !P6 ;  /* 0x000000500800780c */ /* 0x000fe20007724270 */
[--C-:B------:R-:W-:Y:S01]  /*142d0*/  FFMA.FTZ R190, R99, R0, -R14.reuse ;  /* 0x0000000063be7223 */ /* 0x100fe2000001080e */
[----:B------:R-:W-:Y:S01]  /*142e0*/  FMNMX.FTZ R12, R59, R12, !PT ;  /* 0x0000000c3b0c7209 */ /* 0x000fe20007810000 */
[----:B------:R-:W-:Y:S01]  /*142f0*/  MUFU.EX2 R188, R188 ;  /* 0x000000bc00bc7308 */ /* 0x000fe20000000800 */
[----:B------:R-:W-:Y:S01]  /*14300*/  ISETP.LT.OR P1, PT, R6, 0x51, P1 ;  /* 0x000000510600780c */ /* 0x000fe20000f21670 */
[--C-:B------:R-:W-:Y:S01]  /*14310*/  FFMA.FTZ R95, R95, R0, -R14.reuse ;  /* 0x000000005f5f7223 */ /* 0x100fe2000001080e */
[----:B------:R-:W-:Y:S01]  /*14320*/  FMNMX.FTZ R12, R91, R12, !PT ;  /* 0x0000000c5b0c7209 */ /* 0x000fe20007810000 */
[-CC-:B------:R-:W-:Y:S01]  /*14330*/  FFMA.FTZ R184, R97, R0.reuse, -R14.reuse ;  /* 0x0000000061b87223 */ /* 0x180fe2000001080e */
[----:B------:R-:W-:Y:S01]  /*14340*/  ISETP.NE.AND P5, PT, R20, RZ, PT ;  /* 0x000000ff1400720c */ /* 0x000fe20003fa5270 */
[-CC-:B------:R-:W-:Y:S01]  /*14350*/  FFMA.FTZ R85, R85, R0.reuse, -R14.reuse ;  /* 0x0000000055557223 */ /* 0x180fe2000001080e */
[----:B------:R-:W-:Y:S01]  /*14360*/  ISETP.GT.AND P3, PT, R8, 0x58, !P3 ;  /* 0x000000580800780c */ /* 0x000fe20005f64270 */
[----:B------:R-:W0:Y:S01]  /*14370*/  MUFU.EX2 R93, R93 ;  /* 0x0000005d005d7308 */ /* 0x000e220000000800 */
[----:B------:R-:W-:Y:S01]  /*14380*/  ISETP.LT.OR P2, PT, R6, 0x52, P2 ;  /* 0x000000520600780c */ /* 0x000fe20001741670 */
[-CC-:B------:R-:W-:Y:S01]  /*14390*/  FFMA.FTZ R77, R77, R0.reuse, -R14.reuse ;  /* 0x000000004d4d7223 */ /* 0x180fe2000001080e */
[----:B------:R-:W-:Y:S01]  /*143a0*/  FSEL R73, R66, -INF , !P1 ;  /* 0xff80000042497808 */ /* 0x000fe20004800000 */
[--C-:B------:R-:W-:Y:S01]  /*143b0*/  FFMA.FTZ R41, R41, R0, -R14.reuse ;  /* 0x0000000029297223 */ /* 0x100fe2000001080e */
[----:B------:R-:W-:Y:S01]  /*143c0*/  FMNMX.FTZ R12, R63, R12, !PT ;  /* 0x0000000c3f0c7209 */ /* 0x000fe20007810000 */
[-CC-:B------:R-:W-:Y:S01]  /*143d0*/  FFMA.FTZ R176, R21, R0.reuse, -R14.reuse ;  /* 0x0000000015b07223 */ /* 0x180fe2000001080e */
[----:B------:R-:W-:Y:S01]  /*143e0*/  ISETP.GT.AND P4, PT, R8, 0x59, !P5 ;  /* 0x000000590800780c */ /* 0x000fe20006f84270 */
[----:B------:R-:W1:Y:S01]  /*143f0*/  MUFU.EX2 R190, R190 ;  /* 0x000000be00be7308 */ /* 0x000e620000000800 */
[C---:B------:R-:W-:Y:S01]  /*14400*/  ISETP.LT.OR P3, PT, R6.reuse, 0x59, P3 ;  /* 0x000000590600780c */ /* 0x040fe20001f61670 */
[-CC-:B------:R-:W-:Y:S01]  /*14410*/  FFMA.FTZ R178, R7, R0.reuse, -R14.reuse ;  /* 0x0000000007b27223 */ /* 0x180fe2000001080e */
[----:B------:R-:W-:Y:S01]  /*14420*/  FSEL R67, R67, -INF , !P2 ;  /* 0xff80000043437808 */ /* 0x000fe20005000000 */
[--C-:B------:R-:W-:Y:S01]  /*14430*/  FFMA.FTZ R172, R15, R0, -R14.reuse ;  /* 0x000000000fac7223 */ /* 0x100fe2000001080e */
[----:B------:R-:W-:Y:S01]  /*14440*/  FMNMX.FTZ R12, R73, R12, !PT ;  /* 0x0000000c490c7209 */ /* 0x000fe20007810000 */
[-CC-:B------:R-:W-:Y:S01]  /*14450*/  FFMA.FTZ R174, R25, R0.reuse, -R14.reuse ;  /* 0x0000000019ae7223 */ /* 0x180fe2000001080e */
[----:B------:R-:W-:Y:S01]  /*14460*/  ISETP.LT.OR P4, PT, R6, 0x5a, P4 ;  /* 0x0000005a0600780c */ /* 0x000fe20002781670 */
[----:B------:R-:W2:Y:S01]  /*14470*/  MUFU.EX2 R95, R95 ;  /* 0x0000005f005f7308 */ /* 0x000ea20000000800 */
[----:B------:R-:W-:Y:S01]  /*14480*/  FSEL R81, R70, -INF , !P3 ;  /* 0xff80000046517808 */ /* 0x000fe20005800000 */
[--C-:B------:R-:W-:Y:S01]  /*14490*/  FFMA.FTZ R168, R13, R0, -R14.reuse ;  /* 0x000000000da87223 */ /* 0x100fe2000001080e */
[----:B------:R-:W-:Y:S01]  /*144a0*/  FMNMX.FTZ R12, R67, R12, !PT ;  /* 0x0000000c430c7209 */ /* 0x000fe20007810000 */
[-CC-:B------:R-:W-:Y:S01]  /*144b0*/  FFMA.FTZ R170, R5, R0.reuse, -R14.reuse ;  /* 0x0000000005aa7223 */ /* 0x180fe2000001080e */
[----:B------:R-:W-:Y:S01]  /*144c0*/  FSEL R71, R71, -INF , !P4 ;  /* 0xff80000047477808 */ /* 0x000fe20006000000 */
[--C-:B------:R-:W-:Y:S01]  /*144d0*/  FFMA.FTZ R45, R45, R0, -R14.reuse ;  /* 0x000000002d2d7223 */ /* 0x100fe2000001080e */
[----:B------:R-:W-:Y:S01]  /*144e0*/  FMNMX.FTZ R12, R81, R12, !PT ;  /* 0x0000000c510c7209 */ /* 0x000fe20007810000 */
[----:B------:R-:W3:Y:S01]  /*144f0*/  MUFU.EX2 R184, R184 ;  /* 0x000000b800b87308 */ /* 0x000ee20000000800 */
[-CC-:B------:R-:W-:Y:S01]  /*14500*/  FFMA.FTZ R21, R49, R0.reuse, -R14.reuse ;  /* 0x0000000031157223 */ /* 0x180fe2000001080e */
[--C-:B------:R-:W-:Y:S01]  /*14510*/  FFMA.FTZ R7, R53, R0, -R14.reuse ;  /* 0x0000000035077223 */ /* 0x100fe2000001080e */
[----:B------:R-:W-:Y:S01]  /*14520*/  FMNMX.FTZ R12, R71, R12, !PT ;  /* 0x0000000c470c7209 */ /* 0x000fe20007810000 */
[-CC-:B------:R-:W-:Y:S01]  /*14530*/  FFMA.FTZ R15, R57, R0.reuse, -R14.reuse ;  /* 0x00000000390f7223 */ /* 0x180fe2000001080e */
[-CC-:B------:R-:W-:Y:S01]  /*14540*/  FFMA.FTZ R25, R61, R0.reuse, -R14.reuse ;  /* 0x000000003d197223 */ /* 0x180fe2000001080e */
[-CC-:B------:R-:W-:Y:S01]  /*14550*/  FFMA.FTZ R13, R65, R0.reuse, -R14.reuse ;  /* 0x00000000410d7223 */ /* 0x180fe2000001080e */
[----:B------:R-:W-:Y:S01]  /*14560*/  FFMA.FTZ R5, R69, R0, -R14 ;  /* 0x0000000045057223 */ /* 0x000fe2000001080e */
[----:B------:R-:W4:Y:S01]  /*14570*/  SHFL.BFLY PT, R3, R12, 0x2, 0x1f ;  /* 0x0c401f000c037f89 */ /* 0x000f2200000e0000 */
[----:B------:R-:W5:Y:S01]  /*14580*/  MUFU.EX2 R85, R85 ;  /* 0x0000005500557308 */ /* 0x000f620000000800 */
[----:B------:R-:W-:-:S07]  /*14590*/  ISETP.NE.AND P5, PT, R92, 0x1, PT ;  /* 0x000000015c00780c */ /* 0x000fce0003fa5270 */
[----:B------:R-:W5:Y:S06]  /*145a0*/  MUFU.EX2 R186, R186 ;  /* 0x000000ba00ba7308 */ /* 0x000f6c0000000800 */
[----:B------:R-:W5:Y:S02]  /*145b0*/  @P5 LDC R40, c[0x0][0x450] ;  /* 0x00011400ff285b82 */ /* 0x000f640000000800 */
[----:B------:R-:W5:Y:S01]  /*145c0*/  MUFU.EX2 R77, R77 ;  /* 0x0000004d004d7308 */ /* 0x000f620000000800 */
[----:B----4-:R-:W-:-:S07]  /*145d0*/  FMNMX.FTZ R6, R12, R3, !PT ;  /* 0x000000030c067209 */ /* 0x010fce0007810000 */
[----:B------:R-:W-:Y:S01]  /*145e0*/  MUFU.EX2 R180, R180 ;  /* 0x000000b400b47308 */ /* 0x000fe20000000800 */
[----:B------:R-:W4:Y:S07]  /*145f0*/  SHFL.BFLY PT, R3, R6, 0x1, 0x1f ;  /* 0x0c201f0006037f89 */ /* 0x000f2e00000e0000 */
[----:B------:R-:W-:Y:S08]  /*14600*/  MUFU.EX2 R41, R41 ;  /* 0x0000002900297308 */ /* 0x000ff00000000800 */
[----:B------:R-:W-:Y:S08]  /*14610*/  MUFU.EX2 R182, R182 ;  /* 0x000000b600b67308 */ /* 0x000ff00000000800 */
[----:B------:R-:W-:Y:S01]  /*14620*/  MUFU.EX2 R45, R45 ;  /* 0x0000002d002d7308 */ /* 0x000fe20000000800 */
[----:B----4-:R-:W-:-:S04]  /*14630*/  FMNMX.FTZ R3, R6, R3, !PT ;  /* 0x0000000306037209 */ /* 0x010fc80007810000 */
[C---:B------:R-:W-:Y:S01]  /*14640*/  FSETP.NEU.FTZ.AND P1, PT, R3.reuse, -INF , PT ;  /* 0xff8000000300780b */ /* 0x040fe20003f3d000 */
[----:B------:R-:W-:Y:S02]  /*14650*/  FMUL.FTZ R6, R3, R0 ;  /* 0x0000000003067220 */ /* 0x000fe40000410000 */
[----:B------:R-:W-:Y:S03]  /*14660*/  MUFU.EX2 R176, R176 ;  /* 0x000000b000b07308 */ /* 0x000fe60000000800 */
[----:B------:R-:W-:-:S05]  /*14670*/  FSEL R8, R6, RZ, P1 ;  /* 0x000000ff06087208 */ /* 0x000fca0000800000 */
[----:B------:R-:W-:Y:S01]  /*14680*/  MUFU.EX2 R21, R21 ;  /* 0x0000001500157308 */ /* 0x000fe20000000800 */
[-CC-:B------:R-:W-:Y:S01]  /*14690*/  FFMA.FTZ R189, R26, R0.reuse, -R8.reuse ;  /* 0x000000001abd7223 */ /* 0x180fe20000010808 */
[-CC-:B------:R-:W-:Y:S01]  /*146a0*/  FFMA.FTZ R6, R33, R0.reuse, -R8.reuse ;  /* 0x0000000021067223 */ /* 0x180fe20000010808 */
[-CC-:B------:R-:W-:Y:S01]  /*146b0*/  FFMA.FTZ R191, R27, R0.reuse, -R8.reuse ;  /* 0x000000001bbf7223 */ /* 0x180fe20000010808 */
[-CC-:B------:R-:W-:Y:S01]  /*146c0*/  FFMA.FTZ R12, R31, R0.reuse, -R8.reuse ;  /* 0x000000001f0c7223 */ /* 0x180fe20000010808 */
[----:B0-----:R-:W-:Y:S01]  /*146d0*/  FADD.FTZ R27, R188, R93 ;  /* 0x0000005dbc1b7221 */ /* 0x001fe20000010000 */
[-CC-:B------:R-:W-:Y:S01]  /*146e0*/  FFMA.FTZ R185, R29, R0.reuse, -R8.reuse ;  /* 0x000000001db97223 */ /* 0x180fe20000010808 */
[-CC-:B------:R-:W-:Y:S01]  /*146f0*/  FFMA.FTZ R35, R35, R0.reuse, -R8.reuse ;  /* 0x0000000023237223 */ /* 0x180fe20000010808 */
[----:B------:R-:W-:Y:S01]  /*14700*/  MUFU.EX2 R189, R189 ;  /* 0x000000bd00bd7308 */ /* 0x000fe20000000800 */
[----:B-1----:R-:W-:Y:S01]  /*14710*/  FADD.FTZ R30, R190, R27 ;  /* 0x0000001bbe1e7221 */ /* 0x002fe20000010000 */
[-CC-:B------:R-:W-:Y:S01]  /*14720*/  FFMA.FTZ R37, R37, R0.reuse, -R8.reuse ;  /* 0x0000000025257223 */ /* 0x180fe20000010808 */
[-CC-:B------:R-:W-:Y:S01]  /*14730*/  FFMA.FTZ R39, R39, R0.reuse, -R8.reuse ;  /* 0x0000000027277223 */ /* 0x180fe20000010808 */
[-C--:B------:R-:W-:Y:S01]  /*14740*/  FFMA.FTZ R75, R75, R0.reuse, -R8 ;  /* 0x000000004b4b7223 */ /* 0x080fe20000010808 */
[----:B--2---:R-:W-:Y:S01]  /*14750*/  FADD.FTZ R27, R95, R30 ;  /* 0x0000001e5f1b7221 */ /* 0x004fe20000010000 */
[-CC-:B------:R-:W-:Y:S01]  /*14760*/  FFMA.FTZ R43, R43, R0.reuse, -R8.reuse ;  /* 0x000000002b2b7223 */ /* 0x180fe20000010808 */
[-CC-:B------:R-:W-:Y:S01]  /*14770*/  FFMA.FTZ R79, R79, R0.reuse, -R8.reuse ;  /* 0x000000004f4f7223 */ /* 0x180fe20000010808 */
[----:B------:R-:W0:Y:S01]  /*14780*/  MUFU.EX2 R6, R6 ;  /* 0x0000000600067308 */ /* 0x000e220000000800 */
[----:B---3--:R-:W-:Y:S01]  /*14790*/  FADD.FTZ R32, R184, R27 ;  /* 0x0000001bb8207221 */ /* 0x008fe20000010000 */
[-CC-:B------:R-:W-:Y:S01]  /*147a0*/  FFMA.FTZ R47, R47, R0.reuse, -R8.reuse ;  /* 0x000000002f2f7223 */ /* 0x180fe20000010808 */
[----:B------:R-:W1:Y:S01]  /*147b0*/  @P5 LDC R31, c[0x0][0x44c] ;  /* 0x00011300ff1f5b82 */ /* 0x000e620000000800 */
[-C--:B------:R-:W-:Y:S01]  /*147c0*/  FFMA.FTZ R83, R83, R0.reuse, -R8 ;  /* 0x0000000053537223 */ /* 0x080fe20000010808 */
[----:B-----5:R-:W-:Y:S01]  /*147d0*/  FADD.FTZ R29, R85, R32 ;  /* 0x00000020551d7221 */ /* 0x020fe20000010000 */
[-CC-:B------:R-:W-:Y:S01]  /*147e0*/  FFMA.FTZ R51, R51, R0.reuse, -R8.reuse ;  /* 0x0000000033337223 */ /* 0x180fe20000010808 */
[-CC-:B------:R-:W-:Y:S01]  /*147f0*/  FFMA.FTZ R87, R87, R0.reuse, -R8.reuse ;  /* 0x0000000057577223 */ /* 0x180fe20000010808 */
[----:B------:R-:W2:Y:S01]  /*14800*/  MUFU.EX2 R191, R191 ;  /* 0x000000bf00bf7308 */ /* 0x000ea20000000800 */
[----:B------:R-:W-:Y:S01]  /*14810*/  FADD.FTZ R34, R186, R29 ;  /* 0x0000001dba227221 */ /* 0x000fe20000010000 */
[-CC-:B------:R-:W-:Y:S01]  /*14820*/  FFMA.FTZ R55, R55, R0.reuse, -R8.reuse ;  /* 0x0000000037377223 */ /* 0x180fe20000010808 */
[-CC-:B------:R-:W-:Y:S01]  /*14830*/  FFMA.FTZ R89, R89, R0.reuse, -R8.reuse ;  /* 0x0000000059597223 */ /* 0x180fe20000010808 */
[-C--:B------:R-:W-:Y:S01]  /*14840*/  FFMA.FTZ R59, R59, R0.reuse, -R8 ;  /* 0x000000003b3b7223 */ /* 0x080fe20000010808 */
[----:B------:R-:W-:Y:S01]  /*14850*/  FADD.FTZ R29, R77, R34 ;  /* 0x000000224d1d7221 */ /* 0x000fe20000010000 */
[-CC-:B------:R-:W-:Y:S01]  /*14860*/  FFMA.FTZ R91, R91, R0.reuse, -R8.reuse ;  /* 0x000000005b5b7223 */ /* 0x180fe20000010808 */
[-C--:B------:R-:W-:Y:S01]  /*14870*/  FFMA.FTZ R63, R63, R0.reuse, -R8 ;  /* 0x000000003f3f7223 */ /* 0x080fe20000010808 */
[----:B------:R-:W3:Y:S01]  /*14880*/  MUFU.EX2 R12, R12 ;  /* 0x0000000c000c7308 */ /* 0x000ee20000000800 */
[----:B0-----:R-:W-:Y:S01]  /*14890*/  FADD.FTZ R30, R189, R6 ;  /* 0x00000006bd1e7221 */ /* 0x001fe20000010000 */
[----:B------:R-:W-:Y:S01]  /*148a0*/  FADD.FTZ R34, R180, R29 ;  /* 0x0000001db4227221 */ /* 0x000fe20000010000 */
[-CC-:B------:R-:W-:Y:S01]  /*148b0*/  FFMA.FTZ R73, R73, R0.reuse, -R8.reuse ;  /* 0x0000000049497223 */ /* 0x180fe20000010808 */
[-CC-:B------:R-:W-:Y:S01]  /*148c0*/  FFMA.FTZ R67, R67, R0.reuse, -R8.reuse ;  /* 0x0000000043437223 */ /* 0x180fe20000010808 */
[-C--:B------:R-:W-:Y:S01]  /*148d0*/  FFMA.FTZ R81, R81, R0.reuse, -R8 ;  /* 0x0000000051517223 */ /* 0x080fe20000010808 */
[----:B------:R-:W-:Y:S01]  /*148e0*/  FADD.FTZ R29, R41, R34 ;  /* 0x00000022291d7221 */ /* 0x000fe20000010000 */
[----:B------:R-:W-:Y:S01]  /*148f0*/  FFMA.FTZ R71, R71, R0, -R8 ;  /* 0x0000000047477223 */ /* 0x000fe20000010808 */
[----:B------:R-:W0:Y:S01]  /*14900*/  MUFU.EX2 R185, R185 ;  /* 0x000000b900b97308 */ /* 0x000e220000000800 */
[----:B--2---:R-:W-:Y:S01]  /*14910*/  FADD.FTZ R27, R191, R30 ;  /* 0x0000001ebf1b7221 */ /* 0x004fe20000010000 */
[----:B------:R-:W-:Y:S01]  /*14920*/  FADD.FTZ R36, R182, R29 ;  /* 0x0000001db6247221 */ /* 0x000fe20000010000 */
[----:B-1----:R-:W-:Y:S01]  /*14930*/  @P5 IMAD.HI.U32 R31, R90, R31, RZ ;  /* 0x0000001f5a1f5227 */ /* 0x002fe200078e00ff */
[----:B------:R-:W-:-:S03]  /*14940*/  F2FP.F16.F32.PACK_AB R189, R6, R189 ;  /* 0x000000bd06bd723e */ /* 0x000fc600000000ff */
[----:B------:R-:W-:Y:S01]  /*14950*/  FADD.FTZ R29, R45, R36 ;  /* 0x000000242d1d7221 */ /* 0x000fe20000010000 */
[----:B------:R-:W-:Y:S01]  /*14960*/  F2FP.F16.F32.PACK_AB R188, R93, R188 ;  /* 0x000000bc5dbc723e */ /* 0x000fe200000000ff */
[----:B------:R-:W1:Y:S01]  /*14970*/  MUFU.EX2 R14, R35 ;  /* 0x00000023000e7308 */ /* 0x000e620000000800 */
[----:B---3--:R-:W-:Y:S01]  /*14980*/  FADD.FTZ R32, R12, R27 ;  /* 0x0000001b0c207221 */ /* 0x008fe20000010000 */
[----:B------:R-:W-:Y:S01]  /*14990*/  FADD.FTZ R36, R176, R29 ;  /* 0x0000001db0247221 */ /* 0x000fe20000010000 */
[----:B------:R-:W-:Y:S02]  /*149a0*/  @P5 SHF.R.U32.HI R38, RZ, R40, R31 ;  /* 0x00000028ff265219 */ /* 0x000fe4000001161f */
[C---:B------:R-:W-:Y:S01]  /*149b0*/  F2FP.F16.F32.PACK_AB R176, R21.reuse, R176 ;  /* 0x000000b015b0723e */ /* 0x040fe200000000ff */
[----:B------:R-:W-:Y:S01]  /*149c0*/  FADD.FTZ R29, R21, R36 ;  /* 0x00000024151d7221 */ /* 0x000fe20000010000 */
[----:B------:R-:W-:Y:S01]  /*149d0*/  ISETP.GE.AND P5, PT, R11, 0x1, PT ;  /* 0x000000010b00780c */ /* 0x000fe20003fa6270 */
[----:B------:R-:W2:Y:S01]  /*149e0*/  MUFU.EX2 R37, R37 ;  /* 0x0000002500257308 */ /* 0x000ea20000000800 */
[----:B0-----:R-:W-:Y:S01]  /*149f0*/  FADD.FTZ R27, R185, R32 ;  /* 0x00000020b91b7221 */ /* 0x001fe20000010000 */
[----:B------:R-:W-:Y:S01]  /*14a00*/  IMAD.IADD R139, R139, 0x1, R38 ;  /* 0x000000018b8b7824 */ /* 0x000fe200078e0226 */
[----:B------:R-:W-:-:S02]  /*14a10*/  F2FP.F16.F32.PACK_AB R190, R95, R190 ;  /* 0x000000be5fbe723e */ /* 0x000fc400000000ff */
[----:B------:R-:W-:Y:S02]  /*14a20*/  F2FP.F16.F32.PACK_AB R184, R85, R184 ;  /* 0x000000b855b8723e */ /* 0x000fe400000000ff */
[----:B------:R-:W-:Y:S01]  /*14a30*/  F2FP.F16.F32.PACK_AB R186, R77, R186 ;  /* 0x000000ba4dba723e */ /* 0x000fe200000000ff */
[----:B------:R-:W0:Y:S01]  /*14a40*/  MUFU.EX2 R20, R39 ;  /* 0x0000002700147308 */ /* 0x000e220000000800 */
[----:B-1----:R-:W-:Y:S01]  /*14a50*/  FADD.FTZ R32, R14, R27 ;  /* 0x0000001b0e207221 */ /* 0x002fe20000010000 */
[----:B------:R-:W-:Y:S02]  /*14a60*/  F2FP.F16.F32.PACK_AB R180, R41, R180 ;  /* 0x000000b429b4723e */ /* 0x000fe400000000ff */
[----:B------:R-:W-:Y:S02]  /*14a70*/  F2FP.F16.F32.PACK_AB R182, R45, R182 ;  /* 0x000000b62db6723e */ /* 0x000fe400000000ff */
[----:B------:R-:W-:Y:S02]  /*14a80*/  F2FP.F16.F32.PACK_AB R191, R12, R191 ;  /* 0x000000bf0cbf723e */ /* 0x000fe400000000ff */
[----:B------:R-:W1:Y:S01]  /*14a90*/  MUFU.EX2 R75, R75 ;  /* 0x0000004b004b7308 */ /* 0x000e620000000800 */
[----:B--2---:R-:W-:Y:S01]  /*14aa0*/  FADD.FTZ R27, R37, R32 ;  /* 0x00000020251b7221 */ /* 0x004fe20000010000 */
[----:B------:R-:W-:-:S02]  /*14ab0*/  F2FP.F16.F32.PACK_AB R185, R14, R185 ;  /* 0x000000b90eb9723e */ /* 0x000fc400000000ff */
[----:B------:R-:W-:-:S04]  /*14ac0*/  IADD3 R10, R139, R10, RZ ;  /* 0x0000000a8b0a7210 */ /* 0x000fc80007ffe0ff */
        /* <DEDUP_REMOVED lines=24> */
[----:B------:R-:W-:-:S06]  /*14c50*/  F2FP.F16.F32.PACK_AB R177, R28, R83 ;  /* 0x000000531cb1723e */ /* 0x000fcc00000000ff */
        /* <DEDUP_REMOVED lines=36> */
[C---:B0-----:R-:W-:Y:S01]  /*14ea0*/  FADD.FTZ R6, R36.reuse, R5 ;  /* 0x0000000524067221 */ /* 0x041fe20000010000 */
[----:B------:R-:W-:Y:S01]  /*14eb0*/  F2FP.F16.F32.PACK_AB R169, R36, R73 ;  /* 0x0000004924a9723e */ /* 0x000fe200000000ff */
[----:B------:R-:W-:Y:S02]  /*14ec0*/  VIADD R5, R2, 0xfffffffe ;  /* 0xfffffffe02057836 */ /* 0x000fe40000000000 */
[----:B-1----:R-:W-:-:S04]  /*14ed0*/  FADD.FTZ R7, R81, R6 ;  /* 0x0000000651077221 */ /* 0x002fc80000010000 */
[C---:B--2---:R-:W-:Y:S01]  /*14ee0*/  FADD.FTZ R7, R38.reuse, R7 ;  /* 0x0000000726077221 */ /* 0x044fe20000010000 */
[----:B------:R-:W-:Y:S01]  /*14ef0*/  F2FP.F16.F32.PACK_AB R171, R38, R81 ;  /* 0x0000005126ab723e */ /* 0x000fe200000000ff */
[----:B------:R-:W-:Y:S06]  /*14f00*/  @!P5 BRA `(.L_x_1773) ;  /* 0x000000000048d947 */ /* 0x000fec0003800000 */
        /* <DEDUP_REMOVED lines=11> */
.L_x_1775:
[----:B------:R-:W-:-:S13]  /*14fc0*/  ISETP.NE.AND P1, PT, R11, 0x1, PT ;  /* 0x000000010b00780c */ /* 0x000fda0003f25270 */
[----:B------:R-:W0:Y:S02]  /*14fd0*/  @P1 LDC.64 R12, c[0x0][0x9e8] ;  /* 0x00027a00ff0c1b82 */ /* 0x000e240000000a00 */
[----:B0-----:R-:W-:-:S05]  /*14fe0*/  @P1 IMAD.HI.U32 R6, R2, R12, RZ ;  /* 0x0000000c02061227 */ /* 0x001fca00078e00ff */
[----:B------:R-:W-:-:S07]  /*14ff0*/  @P1 SHF.R.U32.HI R2, RZ, R13, R6 ;  /* 0x0000000dff021219 */ /* 0x000fce0000011606 */
.L_x_1776:
[----:B------:R-:W-:Y:S05]  /*15000*/  BSYNC B0 ;  /* 0x0000000000007941 */ /* 0x000fea0003800000 */
.L_x_1774:
[----:B------:R-:W-:-:S05]  /*15010*/  IMAD R11, R2, R11, R11 ;  /* 0x0000000b020b7224 */ /* 0x000fca00078e020b */
[----:B------:R-:W-:-:S07]  /*15020*/  VIMNMX R10, R10, R11, PT ;  /* 0x0000000b0a0a7248 */ /* 0x000fce0003fe0100 */
.L_x_1773:
[----:B------:R-:W2:Y:S01]  /*15030*/  LDL R12, [R1+0x3c] ;  /* 0x00003c00010c7983 */ /* 0x000ea20000100800 */
[----:B------:R-:W-:Y:S01]  /*15040*/  IMAD.HI R10, R10, 0x2aaaaaab, RZ ;  /* 0x2aaaaaab0a0a7827 */ /* 0x000fe200078e02ff */
[----:B------:R-:W-:Y:S01]  /*15050*/  ULDC UR39, c[0x0][0x9e4] ;  /* 0x0002790000277ab9 */ /* 0x000fe20000000800 */
[----:B------:R-:W-:Y:S01]  /*15060*/  ULDC UR38, c[0x0][0x9e4] ;  /* 0x0002790000267ab9 */ /* 0x000fe20000000800 */
[----:B------:R-:W-:Y:S01]  /*15070*/  ULDC UR50, c[0x0][0x9dc] ;  /* 0x0002770000327ab9 */ /* 0x000fe20000000800 */
[----:B------:R-:W-:Y:S01]  /*15080*/  ULDC UR42, c[0x0][0x9dc] ;  /* 0x00027700002a7ab9 */ /* 0x000fe20000000800 */
[----:B------:R-:W-:Y:S01]  /*15090*/  SHF.R.U32.HI R11, RZ, 0x1f, R10 ;  /* 0x0000001fff0b7819 */ /* 0x000fe2000001160a */
[----:B------:R-:W-:Y:S01]  /*150a0*/  ULDC UR43, c[0x0][0x988] ;  /* 0x00026200002b7ab9 */ /* 0x000fe20000000800 */
[----:B------:R-:W-:Y:S01]  /*150b0*/  ULDC UR47, c[0x0][0x988] ;  /* 0x00026200002f7ab9 */ /* 0x000fe20000000800 */
[----:B------:R-:W-:Y:S01]  /*150c0*/  ULDC UR46, c[0x0][0x988] ;  /* 0x00026200002e7ab9 */ /* 0x000fe20000000800 */
[----:B------:R-:W-:Y:S01]  /*150d0*/  LEA.HI.SX32 R11, R10, R11, 0x1c ;  /* 0x0000000b0a0b7211 */ /* 0x000fe200078fe2ff */
[----:B------:R-:W-:Y:S01]  /*150e0*/  ULDC UR54, c[0x0][0x9e0] ;  /* 0x0002780000367ab9 */ /* 0x000fe20000000800 */
[----:B------:R-:W-:Y:S01]  /*150f0*/  ULDC UR51, c[0x0][0x9e0] ;  /* 0x0002780000337ab9 */ /* 0x000fe20000000800 */
[----:B------:R-:W-:Y:S01]  /*15100*/  BSSY B1, `(.L_x_1777) ;  /* 0x000039b000017945 */ /* 0x000fe20003800000 */
[----:B------:R-:W-:Y:S01]  /*15110*/  IMAD.MOV.U32 R2, RZ, RZ, 0x3f800000 ;  /* 0x3f800000ff027424 */ /* 0x000fe200078e00ff */
[----:B------:R-:W-:Y:S01]  /*15120*/  CS2R R118, SRZ ;  /* 0x0000000000767805 */ /* 0x000fe2000001ff00 */
[----:B------:R-:W-:Y:S01]  /*15130*/  IMAD.MOV.U32 R6, RZ, RZ, 0x3f800000 ;  /* 0x3f800000ff067424 */ /* 0x000fe200078e00ff */
        /* <DEDUP_REMOVED lines=47> */
[----:B--2---:R-:W-:-:S04]  /*15430*/  VIMNMX R226, R12, R11, !PT ;  /* 0x0000000b0ce27248 */ /* 0x004fc80007fe0100 */
[----:B------:R-:W-:-:S13]  /*15440*/  ISETP.GE.AND P1, PT, R5, R226, PT ;  /* 0x000000e20500720c */ /* 0x000fda0003f26270 */
[----:B------:R-:W-:Y:S05]  /*15450*/  @!P1 BRA `(.L_x_1778) ;  /* 0x0000003400949947 */ /* 0x000fea0003800000 */
[----:B------:R-:W-:Y:S01]  /*15460*/  BSSY B0, `(.L_x_1779) ;  /* 0x0000360000007945 */ /* 0x000fe20003800000 */
[----:B------:R-:W-:Y:S01]  /*15470*/  IMAD.MOV.U32 R2, RZ, RZ, 0x3f800000 ;  /* 0x3f800000ff027424 */ /* 0x000fe200078e00ff */
[----:B------:R-:W-:-:S07]  /*15480*/  MOV R119, RZ ;  /* 0x000000ff00777202 */ /* 0x000fce0000000f00 */
.L_x_1800:
[----:B------:R-:W-:-:S05]  /*15490*/  VIADD R10, R194, 0x1 ;  /* 0x00000001c20a7836 */ /* 0x000fca0000000000 */
[----:B------:R-:W-:-:S04]  /*154a0*/  ISETP.NE.AND P1, PT, R10, 0x2, PT ;  /* 0x000000020a00780c */ /* 0x000fc80003f25270 */
[----:B------:R-:W-:Y:S02]  /*154b0*/  SEL R0, RZ, 0x1, P1 ;  /* 0x00000001ff007807 */ /* 0x000fe40000800000 */
[----:B------:R-:W-:Y:S02]  /*154c0*/  SEL R10, R10, RZ, P1 ;  /* 0x000000ff0a0a7207 */ /* 0x000fe40000800000 */
[----:B------:R-:W-:Y:S01]  /*154d0*/  LOP3.LUT R11, R199, R0, RZ, 0x3c, !PT ;  /* 0x00000000c70b7212 */ /* 0x000fe200078e3cff */
[----:B------:R-:W-:Y:S06]  /*154e0*/  @!P0 BRA `(.L_x_1780) ;  /* 0x0000000000048947 */ /* 0x000fec0003800000 */
[----:B------:R-:W-:Y:S01]  /*154f0*/  BPT.TRAP 0x1 ;  /* 0x000000040000795c */ /* 0x000fe20000300000 */
.L_x_1780:
[----:B------:R-:W-:Y:S01]  /*15500*/  IMAD R0, R10, 0x8, R18 ;  /* 0x000000080a007824 */ /* 0x000fe200078e0212 */
[----:B------:R-:W-:-:S04]  /*15510*/  SHF.L.U32 R9, R11, 0x1f, RZ ;  /* 0x0000001f0b097819 */ /* 0x000fc800000006ff */
[----:B------:R0:W1:Y:S01]  /*15520*/  SYNCS.PHASECHK.TRANS64.TRYWAIT P1, [R0+URZ+0x30830], R9 ;  /* 0x03083009000075a7 */ /* 0x000062000802017f */
[----:B------:R-:W-:Y:S05]  /*15530*/  @!P0 BRA `(.L_x_1781) ;  /* 0x0000000000048947 */ /* 0x000fea0003800000 */
[----:B------:R-:W-:Y:S01]  /*15540*/  BPT.TRAP 0x1 ;  /* 0x000000040000795c */ /* 0x000fe20000300000 */
.L_x_1781:
[----:B------:R-:W-:Y:S01]  /*15550*/  IMAD R126, R10, 0x900, R217 ;  /* 0x000009000a7e7824 */ /* 0x000fe200078e02d9 */
[----:B------:R-:W-:Y:S03]  /*15560*/  BSSY B2, `(.L_x_1782) ;  /* 0x0000006000027945 */ /* 0x000fe60003800000 */
[C---:B------:R-:W-:Y:S02]  /*15570*/  VIADD R122, R126.reuse, 0x2 ;  /* 0x000000027e7a7836 */ /* 0x040fe40000000000 */
[----:B------:R-:W-:Y:S01]  /*15580*/  VIADD R124, R126, 0x4 ;  /* 0x000000047e7c7836 */ /* 0x000fe20000000000 */
[----:B-1----:R-:W-:Y:S06]  /*15590*/  @P1 BRA `(.L_x_1783) ;  /* 0x0000000000081947 */ /* 0x002fec0003800000 */
[----:B------:R-:W1:Y:S02]  /*155a0*/  SYNCS.PHASECHK.TRANS64.TRYWAIT P1, [R0+URZ+0x30830], R9 ;  /* 0x03083009000075a7 */ /* 0x000e64000802017f */
[----:B-1----:R-:W-:Y:S05]  /*155b0*/  @!P1 BRA `(.L_x_1784) ;  /* 0x0000015000ac9947 */ /* 0x002fea0003800000 */
.L_x_1783:
[----:B------:R-:W-:Y:S05]  /*155c0*/  BSYNC B2 ;  /* 0x0000000000027941 */ /* 0x000fea0003800000 */
.L_x_1782:
[----:B------:R-:W2:Y:S01]  /*155d0*/  LDL.64 R128, [R1+0x28] ;  /* 0x0000280001807983 */ /* 0x000ea20000100a00 */
[----:B------:R-:W-:Y:S01]  /*155e0*/  IMAD.MOV.U32 R120, RZ, RZ, R126 ;  /* 0x000000ffff787224 */ /* 0x000fe200078e007e */
[----:B------:R-:W-:Y:S01]  /*155f0*/  MOV R213, UR50 ;  /* 0x0000003200d57c02 */ /* 0x000fe20008000f00 */
[----:B------:R-:W-:Y:S01]  /*15600*/  IMAD.MOV.U32 R123, RZ, RZ, 0x40000040 ;  /* 0x40000040ff7b7424 */ /* 0x000fe200078e00ff */
[----:B------:R-:W-:Y:S01]  /*15610*/  MOV R209, UR46 ;  /* 0x0000002e00d17c02 */ /* 0x000fe20008000f00 */
[----:B------:R-:W-:Y:S01]  /*15620*/  IMAD.MOV.U32 R125, RZ, RZ, 0x40000040 ;  /* 0x40000040ff7d7424 */ /* 0x000fe200078e00ff */
[----:B------:R-:W-:Y:S01]  /*15630*/  R2UR UR50, R120 ;  /* 0x00000000783272ca */ /* 0x000fe200000e0000 */
[----:B------:R-:W-:Y:S01]  /*15640*/  VIADD R120, R126, 0x6 ;  /* 0x000000067e787836 */ /* 0x000fe20000000000 */
[----:B------:R-:W-:Y:S01]  /*15650*/  MOV R12, UR38 ;  /* 0x00000026000c7c02 */ /* 0x000fe20008000f00 */
[-C--:B------:R-:W-:Y:S01]  /*15660*/  FMUL.FTZ R24, R24, R6.reuse ;  /* 0x0000000618187220 */ /* 0x080fe20000410000 */
[----:B------:R-:W-:Y:S01]  /*15670*/  R2UR UR46, R122 ;  /* 0x000000007a2e72ca */ /* 0x000fe200000e0000 */
[----:B------:R-:W-:Y:S01]  /*15680*/  VIADD R122, R126, 0x300 ;  /* 0x000003007e7a7836 */ /* 0x000fe20000000000 */
        /* <DEDUP_REMOVED lines=8> */
[----:B------:R-:W-:Y:S01]  /*15710*/  R2UR UR42, R124 ;  /* 0x000000007c2a72ca */ /* 0x000fe200000e0000 */
[-C--:B------:R-:W-:Y:S01]  /*15720*/  FMUL.FTZ R28, R28, R6.reuse ;  /* 0x000000061c1c7220 */ /* 0x080fe20000410000 */
[----:B------:R-:W-:Y:S01]  /*15730*/  MOV R121, 0x40000040 ;  /* 0x4000004000797802 */ /* 0x000fe20000000f00 */
[-C--:B------:R-:W-:Y:S01]  /*15740*/  FMUL.FTZ R29, R29, R6.reuse ;  /* 0x000000061d1d7220 */ /* 0x080fe20000410000 */
[----:B------:R-:W-:Y:S01]  /*15750*/  IADD3 R124, R126, 0x304, RZ ;  /* 0x000003047e7c7810 */ /* 0x000fe20007ffe0ff */
[-C--:B------:R-:W-:Y:S01]  /*15760*/  FMUL.FTZ R32, R32, R6.reuse ;  /* 0x0000000620207220 */ /* 0x080fe20000410000 */
[----:B------:R-:W-:Y:S01]  /*15770*/  MOV R212, UR51 ;  /* 0x0000003300d47c02 */ /* 0x000fe20008000f00 */
[-C--:B------:R-:W-:Y:S01]  /*15780*/  FMUL.FTZ R33, R33, R6.reuse ;  /* 0x0000000621217220 */ /* 0x080fe20000410000 */
[----:B------:R-:W-:Y:S01]  /*15790*/  MOV R214, UR49 ;  /* 0x0000003100d67c02 */ /* 0x000fe20008000f00 */
[-C--:B------:R-:W-:Y:S01]  /*157a0*/  FMUL.FTZ R36, R36, R6.reuse ;  /* 0x0000000624247220 */ /* 0x080fe20000410000 */
[----:B------:R-:W-:Y:S01]  /*157b0*/  MOV R215, UR48 ;  /* 0x0000003000d77c02 */ /* 0x000fe20008000f00 */
[-C--:B------:R-:W-:Y:S01]  /*157c0*/  FMUL.FTZ R37, R37, R6.reuse ;  /* 0x0000000625257220 */ /* 0x080fe20000410000 */
[----:B------:R-:W-:Y:S01]  /*157d0*/  R2UR UR51, R121 ;  /* 0x00000000793372ca */ /* 0x000fe200000e0000 */
[-C--:B------:R-:W-:Y:S01]  /*157e0*/  FMUL.FTZ R40, R40, R6.reuse ;  /* 0x0000000628287220 */ /* 0x080fe20000410000 */
[----:B------:R-:W-:Y:S01]  /*157f0*/  R2UR UR26, R124 ;  /* 0x000000007c1a72ca */ /* 0x000fe200000e0000 */
[----:B------:R-:W-:Y:S01]  /*15800*/  VIADD R124, R126, 0x606 ;  /* 0x000006067e7c7836 */ /* 0x000fe20000000000 */
[----:B------:R-:W-:Y:S01]  /*15810*/  R2UR UR22, R122 ;  /* 0x000000007a1672ca */ /* 0x000fe200000e0000 */
[----:B------:R-:W-:Y:S01]  /*15820*/  VIADD R122, R126, 0x604 ;  /* 0x000006047e7a7836 */ /* 0x000fe20000000000 */
[----:B------:R-:W-:Y:S01]  /*15830*/  R2UR UR18, R120 ;  /* 0x00000000781272ca */ /* 0x000fe200000e0000 */
[----:B------:R-:W-:Y:S01]  /*15840*/  VIADD R120, R126, 0x602 ;  /* 0x000006027e787836 */ /* 0x000fe20000000000 */
[----:B------:R-:W-:Y:S01]  /*15850*/  MOV R208, UR47 ;  /* 0x0000002f00d07c02 */ /* 0x000fe20008000f00 */
[-C--:B------:R-:W-:Y:S01]  /*15860*/  FMUL.FTZ R41, R41, R6.reuse ;  /* 0x0000000629297220 */ /* 0x080fe20000410000 */
[----:B------:R-:W-:Y:S01]  /*15870*/  MOV R15, UR43 ;  /* 0x0000002b000f7c02 */ /* 0x000fe20008000f00 */
[-C--:B------:R-:W-:Y:S01]  /*15880*/  FMUL.FTZ R44, R44, R6.reuse ;  /* 0x000000062c2c7220 */ /* 0x080fe20000410000 */
[----:B01----:R-:W-:Y:S01]  /*15890*/  MOV R9, UR39 ;  /* 0x0000002700097c02 */ /* 0x003fe20008000f00 */
[-C--:B------:R-:W-:Y:S01]  /*158a0*/  FMUL.FTZ R45, R45, R6.reuse ;  /* 0x000000062d2d7220 */ /* 0x080fe20000410000 */
[----:B------:R-:W-:Y:S01]  /*158b0*/  R2UR UR47, R123 ;  /* 0x000000007b2f72ca */ /* 0x000fe200000e0000 */
        /* <DEDUP_REMOVED lines=27> */
[----:B------:R-:W-:Y:S01]  /*15a70*/  MOV R210, UR45 ;  /* 0x0000002d00d27c02 */ /* 0x000fe20008000f00 */
        /* <DEDUP_REMOVED lines=75> */
[----:B--2---:R-:W-:-:S02]  /*15f30*/  R2UR UR48, R128 ;  /* 0x00000000803072ca */ /* 0x004fc400000e0000 */
[----:B------:R-:W-:Y:S02]  /*15f40*/  R2UR UR49, R129 ;  /* 0x00000000813172ca */ /* 0x000fe400000e0000 */
[----:B------:R-:W-:-:S11]  /*15f50*/  WARPGROUP.ARRIVE ;  /* 0x00000000000079c5 */ /* 0x000fd60000000000 */
[----:B------:R-:W-:Y:S01]  /*15f60*/  HGMMA.64x96x16.F32 R120, gdesc[UR48], RZ, !UPT, gsb0 ;  /* 0x01600000307879f0 */ /* 0x000fe2000c0008ff */
[----:B------:R-:W-:Y:S02]  /*15f70*/  R2UR UR51, R212 ;  /* 0x00000000d43372ca */ /* 0x000fe400000e0000 */
[----:B------:R-:W-:Y:S02]  /*15f80*/  R2UR UR50, R213 ;  /* 0x00000000d53272ca */ /* 0x000fe400000e0000 */
[----:B------:R-:W2:Y:S01]  /*15f90*/  LDL.64 R212, [R1+0x20] ;  /* 0x0000200001d47983 */ /* 0x000ea20000100a00 */
[----:B------:R-:W-:Y:S02]  /*15fa0*/  WARPGROUP.DEPBAR.LE gsb0, 0x0 ;  /* 0x00008000000079c5 */ /* 0x000fe40000010000 */
[----:B------:R-:W-:Y:S01]  /*15fb0*/  WARPGROUP.ARRIVE ;  /* 0x00000000000079c5 */ /* 0x000fe20000000000 */
[----:B--2---:R-:W-:Y:S02]  /*15fc0*/  R2UR UR44, R212 ;  /* 0x00000000d42c72ca */ /* 0x004fe400000e0000 */
[----:B------:R-:W-:-:S02]  /*15fd0*/  R2UR UR45, R213 ;  /* 0x00000000d52d72ca */ /* 0x000fc400000e0000 */
[----:B------:R-:W-:Y:S01]  /*15fe0*/  R2UR UR49, R214 ;  /* 0x00000000d63172ca */ /* 0x000fe200000e0000 */
[----:B------:R-:W2:Y:S10]  /*15ff0*/  LDL.64 R212, [R1] ;  /* 0x0000000001d47983 */ /* 0x000eb40000100a00 */
[----:B------:R-:W-:Y:S01]  /*16000*/  HGMMA.64x96x16.F32 R120, gdesc[UR44], R120, gsb0 ;  /* 0x016000002c7879f0 */ /* 0x000fe20008000878 */
[----:B------:R-:W-:-:S02]  /*16010*/  R2UR UR45, R210 ;  /* 0x00000000d22d72ca */ /* 0x000fc400000e0000 */
[----:B------:R-:W-:Y:S02]  /*16020*/  R2UR UR44, R211 ;  /* 0x00000000d32c72ca */ /* 0x000fe400000e0000 */
[----:B------:R-:W3:Y:S01]  /*16030*/  LDL.64 R210, [R1+0x18] ;  /* 0x0000180001d27983 */ /* 0x000ee20000100a00 */
[----:B------:R-:W-:Y:S02]  /*16040*/  R2UR UR47, R208 ;  /* 0x00000000d02f72ca */ /* 0x000fe400000e0000 */
[----:B------:R-:W-:Y:S02]  /*16050*/  R2UR UR46, R209 ;  /* 0x00000000d12e72ca */ /* 0x000fe400000e0000 */
[----:B------:R-:W4:Y:S01]  /*16060*/  LDL.64 R208, [R1+0x10] ;  /* 0x0000100001d07983 */ /* 0x000f220000100a00 */
[----:B------:R-:W-:-:S03]  /*16070*/  R2UR UR48, R215 ;  /* 0x00000000d73072ca */ /* 0x000fc600000e0000 */
[----:B------:R-:W5:Y:S01]  /*16080*/  LDL.64 R214, [R1+0x8] ;  /* 0x0000080001d67983 */ /* 0x000f620000100a00 */
[----:B------:R-:W-:Y:S02]  /*16090*/  WARPGROUP.DEPBAR.LE gsb0, 0x0 ;  /* 0x00008000000079c5 */ /* 0x000fe40000010000 */
[----:B------:R-:W-:Y:S01]  /*160a0*/  WARPGROUP.ARRIVE ;  /* 0x00000000000079c5 */ /* 0x000fe20000000000 */
[----:B---3--:R-:W-:Y:S02]  /*160b0*/  R2UR UR40, R210 ;  /* 0x00000000d22872ca */ /* 0x008fe400000e0000 */
[----:B------:R-:W-:-:S13]  /*160c0*/  R2UR UR41, R211 ;  /* 0x00000000d32972ca */ /* 0x000fda00000e0000 */
[----:B------:R-:W-:Y:S01]  /*160d0*/  HGMMA.64x96x16.F32 R120, gdesc[UR40], R120, gsb0 ;  /* 0x01600000287879f0 */ /* 0x000fe20008000878 */
[----:B----4-:R-:W-:Y:S02]  /*160e0*/  R2UR UR36, R208 ;  /* 0x00000000d02472ca */ /* 0x010fe400000e0000 */
[----:B------:R-:W-:Y:S02]  /*160f0*/  R2UR UR37, R209 ;  /* 0x00000000d12572ca */ /* 0x000fe400000e0000 */
[----:B-----5:R-:W-:Y:S02]  /*16100*/  R2UR UR32, R214 ;  /* 0x00000000d62072ca */ /* 0x020fe400000e0000 */
[----:B------:R-:W-:Y:S01]  /*16110*/  R2UR UR33, R215 ;  /* 0x00000000d72172ca */ /* 0x000fe200000e0000 */
[----:B------:R-:W-:Y:S02]  /*16120*/  WARPGROUP.DEPBAR.LE gsb0, 0x0 ;  /* 0x00008000000079c5 */ /* 0x000fe40000010000 */
[----:B------:R-:W-:-:S06]  /*16130*/  WARPGROUP.ARRIVE ;  /* 0x00000000000079c5 */ /* 0x000fcc0000000000 */
[----:B------:R-:W-:Y:S01]  /*16140*/  HGMMA.64x96x16.F32 R120, gdesc[UR36], R120, gsb0 ;  /* 0x01600000247879f0 */ /* 0x000fe20008000878 */
[----:B--2---:R-:W-:Y:S02]  /*16150*/  R2UR UR28, R212 ;  /* 0x00000000d41c72ca */ /* 0x004fe400000e0000 */
[----:B------:R-:W-:Y:S01]  /*16160*/  R2UR UR29, R213 ;  /* 0x00000000d51d72ca */ /* 0x000fe200000e0000 */
        /* <DEDUP_REMOVED lines=23> */
[----:B------:R-:W-:Y:S02]  /*162e0*/  R2UR UR41, R21 ;  /* 0x00000000152972ca */ /* 0x000fe400000e0000 */
[----:B------:R-:W-:Y:S01]  /*162f0*/  R2UR UR40, R207 ;  /* 0x00000000cf2872ca */ /* 0x000fe200000e0000 */
[----:B------:R-:W-:Y:S02]  /*16300*/  WARPGROUP.DEPBAR.LE gsb0, 0x0 ;  /* 0x00008000000079c5 */ /* 0x000fe40000010000 */
[----:B------:R-:W-:-:S06]  /*16310*/  WARPGROUP.ARRIVE ;  /* 0x00000000000079c5 */ /* 0x000fcc0000000000 */
[----:B------:R-:W-:Y:S04]  /*16320*/  HGMMA.64x96x16.F32 R120, gdesc[UR12], R120, gsb0 ;  /* 0x016000000c7879f0 */ /* 0x000fe80008000878 */
        /* <DEDUP_REMOVED lines=15> */
[----:B------:R-:W-:Y:S01]  /*16420*/  R2UR UR38, R12 ;  /* 0x000000000c2672ca */ /* 0x000fe200000e0000 */
[----:B------:R-:W-:Y:S02]  /*16430*/  WARPGROUP.DEPBAR.LE gsb0, 0x0 ;  /* 0x00008000000079c5 */ /* 0x000fe40000010000 */
[----:B------:R-:W-:-:S12]  /*16440*/  @!P0 BRA `(.L_x_1785) ;  /* 0x0000000000048947 */ /* 0x000fd80003800000 */
[----:B------:R-:W-:Y:S01]  /*16450*/  BPT.TRAP 0x1 ;  /* 0x000000040000795c */ /* 0x000fe20000300000 */
.L_x_1785:
[----:B------:R-:W-:Y:S02]  /*16460*/  SHF.L.U32 R2, R199, 0x1f, RZ ;  /* 0x0000001fc7027819 */ /* 0x000fe400000006ff */
[----:B------:R-:W-:-:S04]  /*16470*/  LEA R20, R194, R18, 0x3 ;  /* 0x00000012c2147211 */ /* 0x000fc800078e18ff */
[----:B------:R0:W1:Y:S01]  /*16480*/  SYNCS.PHASECHK.TRANS64.TRYWAIT P1, [R20+URZ+0x30850], R2 ;  /* 0x03085002140075a7 */ /* 0x000062000802017f */
[----:B------:R-:W-:Y:S05]  /*16490*/  @!P0 BRA `(.L_x_1786) ;  /* 0x0000000000048947 */ /* 0x000fea0003800000 */
[----:B------:R-:W-:Y:S01]  /*164a0*/  BPT.TRAP 0x1 ;  /* 0x000000040000795c */ /* 0x000fe20000300000 */
.L_x_1786:
[----:B------:R-:W-:Y:S04]  /*164b0*/  BSSY B2, `(.L_x_1787) ;  /* 0x0000004000027945 */ /* 0x000fe80003800000 */
[----:B-1----:R-:W-:Y:S05]  /*164c0*/  @P1 BRA `(.L_x_1788) ;  /* 0x0000000000081947 */ /* 0x002fea0003800000 */
[----:B------:R-:W1:Y:S02]  /*164d0*/  SYNCS.PHASECHK.TRANS64.TRYWAIT P1, [R20+URZ+0x30850], R2 ;  /* 0x03085002140075a7 */ /* 0x000e64000802017f */
[----:B-1----:R-:W-:Y:S05]  /*164e0*/  @!P1 BRA `(.L_x_1789) ;  /* 0x0000014000f49947 */ /* 0x002fea0003800000 */
.L_x_1788:
[----:B------:R-:W-:Y:S05]  /*164f0*/  BSYNC B2 ;  /* 0x0000000000027941 */ /* 0x000fea0003800000 */
.L_x_1787:
[----:B01----:R-:W-:Y:S01]  /*16500*/  VIADD R2, R18, 0x400 ;  /* 0x0000040012027836 */ /* 0x003fe20000000000 */
[----:B------:R-:W-:Y:S01]  /*16510*/  WARPGROUP.ARRIVE ;  /* 0x00000000000079c5 */ /* 0x000fe20000000000 */
[----:B------:R-:W-:Y:S02]  /*16520*/  IMAD.MOV.U32 R13, RZ, RZ, 0x40000040 ;  /* 0x40000040ff0d7424 */ /* 0x000fe400078e00ff */
[----:B------:R-:W-:Y:S01]  /*16530*/  IMAD.MOV.U32 R15, RZ, RZ, 0x40000040 ;  /* 0x40000040ff0f7424 */ /* 0x000fe200078e00ff */
[----:B------:R-:W-:Y:S02]  /*16540*/  SHF.R.U32.HI R2, RZ, 0x4, R2 ;  /* 0x00000004ff027819 */ /* 0x000fe40000011602 */
[----:B------:R-:W-:Y:S02]  /*16550*/  R2UR UR7, R13 ;  /* 0x000000000d0772ca */ /* 0x000fe400000e0000 */
[----:B------:R-:W-:Y:S02]  /*16560*/  LOP3.LUT R2, R2, 0x3fff, RZ, 0xc0, !PT ;  /* 0x00003fff02027812 */ /* 0x000fe400078ec0ff */
[----:B------:R-:W-:-:S02]  /*16570*/  MOV R13, 0x40000040 ;  /* 0x40000040000d7802 */ /* 0x000fc40000000f00 */
[----:B------:R-:W-:-:S05]  /*16580*/  LOP3.LUT R2, R2, 0x3000000, RZ, 0xfc, !PT ;  /* 0x0300000002027812 */ /* 0x000fca00078efcff */
[----:B------:R-:W-:-:S04]  /*16590*/  IMAD R12, R194, 0x900, R2 ;  /* 0x00000900c20c7824 */ /* 0x000fc800078e0202 */
[C---:B------:R-:W-:Y:S01]  /*165a0*/  VIADD R14, R12.reuse, 0x80 ;  /* 0x000000800c0e7836 */ /* 0x040fe20000000000 */
[----:B------:R-:W-:-:S13]  /*165b0*/  R2UR UR6, R12 ;  /* 0x000000000c0672ca */ /* 0x000fda00000e0000 */
        /* <DEDUP_REMOVED lines=15> */
[----:B------:R-:W-:Y:S01]  /*166b0*/  R2UR UR6, R14 ;  /* 0x000000000e0672ca */ /* 0x000fe200000e0000 */
[C---:B------:R-:W-:Y:S01]  /*166c0*/  VIADD R14, R12.reuse, 0x200 ;  /* 0x000002000c0e7836 */ /* 0x040fe20000000000 */
[----:B------:R-:W-:Y:S01]  /*166d0*/  R2UR UR7, R15 ;  /* 0x000000000f0772ca */ /* 0x000fe200000e0000 */
[----:B------:R-:W-:Y:S02]  /*166e0*/  IMAD.MOV.U32 R15, RZ, RZ, 0x40000040 ;  /* 0x40000040ff0f7424 */ /* 0x000fe400078e00ff */
[----:B------:R-:W-:Y:S01]  /*166f0*/  VIADD R12, R12, 0x280 ;  /* 0x000002800c0c7836 */ /* 0x000fe20000000000 */
[----:B------:R-:W-:Y:S02]  /*16700*/  WARPGROUP.DEPBAR.LE gsb0, 0x0 ;  /* 0x00008000000079c5 */ /* 0x000fe40000010000 */
[----:B------:R-:W-:-:S11]  /*16710*/  WARPGROUP.ARRIVE ;  /* 0x00000000000079c5 */ /* 0x000fd60000000000 */
        /* <DEDUP_REMOVED lines=14> */
.L_x_1790:
[----:B------:R-:W2:Y:S01]  /*16800*/  LDL R13, [R1+0x30] ;  /* 0x00003000010d7983 */ /* 0x000ea20000100800 */
[----:B------:R-:W0:Y:S03]  /*16810*/  LDC R6, c[0x0][0x448] ;  /* 0x00011200ff067b82 */ /* 0x000e260000000800 */
[----:B------:R-:W2:Y:S04]  /*16820*/  LDL R2, [R1+0x44] ;  /* 0x0000440001027983 */ /* 0x000ea80000100800 */
[----:B------:R-:W3:Y:S01]  /*16830*/  LDL R12, [R1+0x40] ;  /* 0x00004000010c7983 */ /* 0x000ee20000100800 */
[----:B0-----:R-:W-:-:S13]  /*16840*/  ISETP.NE.AND P2, PT, R6, 0x1, PT ;  /* 0x000000010600780c */ /* 0x001fda0003f45270 */
[----:B------:R-:W0:Y:S08]  /*16850*/  @P2 LDC R9, c[0x0][0x44c] ;  /* 0x00011300ff092b82 */ /* 0x000e300000000800 */
[----:B------:R-:W1:Y:S01]  /*16860*/  @P2 LDC R6, c[0x0][0x450] ;  /* 0x00011400ff062b82 */ /* 0x000e620000000800 */
[----:B------:R-:W-:Y:S01]  /*16870*/  IMAD R168, R5, -0x60, RZ ;  /* 0xffffffa005a87824 */ /* 0x000fe200078e02ff */
[----:B------:R-:W-:Y:S01]  /*16880*/  LOP3.LUT P1, RZ, R22, 0x80000, RZ, 0xc0, !PT ;  /* 0x0008000016ff7812 */ /* 0x000fe2000782c0ff */
[----:B--2---:R-:W-:-:S04]  /*16890*/  IMAD.IADD R2, R2, 0x1, R13 ;  /* 0x0000000102027824 */ /* 0x004fc800078e020d */
[----:B0-----:R-:W-:-:S05]  /*168a0*/  @P2 IMAD.HI.U32 R9, R2, R9, RZ ;  /* 0x0000000902092227 */ /* 0x001fca00078e00ff */
[----:B-1----:R-:W-:Y:S01]  /*168b0*/  @P2 SHF.R.U32.HI R2, RZ, R6, R9 ;  /* 0x00000006ff022219 */ /* 0x002fe20000011609 */
[----:B------:R-:W-:-:S04]  /*168c0*/  VIADD R9, R0, 0x30840 ;  /* 0x0003084000097836 */ /* 0x000fc80000000000 */
[----:B------:R-:W0:Y:S01]  /*168d0*/  SHFL.IDX PT, R169, R2, RZ, 0x1c1f ;  /* 0x001c1fff02a97589 */ /* 0x000e2200000e0000 */
[----:B------:R-:W-:Y:S01]  /*168e0*/  PRMT R0, R204, 0x654, R9 ;  /* 0x00000654cc007816 */ /* 0x000fe20000000009 */
[----:B------:R-:W-:Y:S02]  /*168f0*/  VIADD R6, R168, 0x1 ;  /* 0x00000001a8067836 */ /* 0x000fe40000000000 */
[----:B------:R-:W-:Y:S01]  /*16900*/  IMAD.U32 R9, RZ, RZ, UR50 ;  /* 0x00000032ff097e24 */ /* 0x000fe2000f8e00ff */
[----:B------:R3:W-:Y:S02]  /*16910*/  SYNCS.ARRIVE.TRANS64.RED.A1T0 RZ, [R0+URZ], RZ ;  /* 0x000000ff00ff79a7 */ /* 0x0007e4000810043f */
[----:B---3--:R-:W-:Y:S02]  /*16920*/  IMAD R0, R12, -0x2, R6 ;  /* 0xfffffffe0c007824 */ /* 0x008fe400078e0206 */
[----:B------:R-:W-:-:S03]  /*16930*/  LOP3.LUT R21, RZ, R9, RZ, 0x33, !PT ;  /* 0x00000009ff157212 */ /* 0x000fc600078e33ff */
[----:B------:R-:W-:-:S05]  /*16940*/  IADD3 R15, -R200, R0, R201 ;  /* 0x00000000c80f7210 */ /* 0x000fca0007ffe1c9 */
[----:B------:R-:W-:Y:S01]  /*16950*/  IMAD.IADD R21, R21, 0x1, R15 ;  /* 0x0000000115157824 */ /* 0x000fe200078e020f */
[----:B------:R-:W-:Y:S01]  /*16960*/  IADD3 R15, R15, UR54, RZ ;  /* 0x000000360f0f7c10 */ /* 0x000fe2000fffe0ff */
[----:B------:R-:W-:Y:S02]  /*16970*/  VIADD R0, R0, 0xffffffff ;  /* 0xffffffff00007836 */ /* 0x000fe40000000000 */
        /* <DEDUP_REMOVED lines=15> */
.L_x_1793:
[----:B------:R-:W-:-:S05]  /*16a70*/  IMAD.U32 R170, RZ, RZ, UR39 ;  /* 0x00000027ffaa7e24 */ /* 0x000fca000f8e00ff */
[----:B------:R-:W-:-:S13]  /*16a80*/  ISETP.NE.AND P1, PT, R170, 0x1, PT ;  /* 0x00000001aa00780c */ /* 0x000fda0003f25270 */
[----:B------:R-:W0:Y:S02]  /*16a90*/  @P1 LDC.64 R12, c[0x0][0x9e8] ;  /* 0x00027a00ff0c1b82 */ /* 0x000e240000000a00 */
[----:B0-----:R-:W-:-:S05]  /*16aa0*/  @P1 IMAD.HI.U32 R12, R169, R12, RZ ;  /* 0x0000000ca90c1227 */ /* 0x001fca00078e00ff */
[----:B------:R-:W-:-:S07]  /*16ab0*/  @P1 SHF.R.U32.HI R169, RZ, R13, R12 ;  /* 0x0000000dffa91219 */ /* 0x000fce000001160c */
.L_x_1794:
[----:B------:R-:W-:Y:S05]  /*16ac0*/  BSYNC B2 ;  /* 0x0000000000027941 */ /* 0x000fea0003800000 */
.L_x_1792:
[----:B------:R-:W-:-:S05]  /*16ad0*/  IMAD R169, R169, R170, R0 ;  /* 0x000000aaa9a97224 */ /* 0x000fca00078e0200 */
[----:B------:R-:W-:Y:S02]  /*16ae0*/  VIADDMNMX R14, R169, R170, R14, PT ;  /* 0x000000aaa90e7246 */ /* 0x000fe4000380010e */
[----:B------:R-:W-:-:S07]  /*16af0*/  VIMNMX R6, R6, R169, !PT ;  /* 0x000000a906067248 */ /* 0x000fce0007fe0100 */
.L_x_1791:
        /* <DEDUP_REMOVED lines=13> */
[----:B------:R-:W-:Y:S01]  /*16bd0*/  @P5 LOP3.LUT R22, R22, 0x4, RZ, 0xfc, !PT ;  /* 0x0000000416165812 */ /* 0x000fe200078efcff */
[----:B0-----:R-:W-:Y:S01]  /*16be0*/  IMAD.IADD R21, R21, 0x1, R2 ;  /* 0x0000000115157824 */ /* 0x001fe200078e0202 */
        /* <DEDUP_REMOVED lines=9> */
[----:B------:R-:W-:Y:S02]  /*16c80*/  ISETP.GT.AND P3, PT, R6, 0x11, !P4 ;  /* 0x000000110600780c */ /* 0x000fe40006764270 */
[----:B------:R-:W-:-:S02]  /*16c90*/  IADD3 R15, R15, R2, RZ ;  /* 0x000000020f0f7210 */ /* 0x000fc40007ffe0ff */
        /* <DEDUP_REMOVED lines=108> */
[----:B------:R-:W-:-:S04]  /*17360*/  ISETP.GT.AND P6, PT, R6, 0x59, !P6 ;  /* 0x000000590600780c */ /* 0x000fc800077c4270 */
[----:B------:R-:W-:-:S04]  /*17370*/  ISETP.LT.OR P6, PT, R14, 0x5a, P6 ;  /* 0x0000005a0e00780c */ /* 0x000fc800037c1670 */
        /* <DEDUP_REMOVED lines=15> */
.L_x_1797:
[----:B------:R-:W-:-:S05]  /*17470*/  IMAD.U32 R6, RZ, RZ, UR39 ;  /* 0x00000027ff067e24 */ /* 0x000fca000f8e00ff */
[----:B------:R-:W-:-:S13]  /*17480*/  ISETP.NE.AND P6, PT, R6, 0x1, PT ;  /* 0x000000010600780c */ /* 0x000fda0003fc5270 */
[----:B------:R-:W0:Y:S02]  /*17490*/  @P6 LDC.64 R12, c[0x0][0x9e8] ;  /* 0x00027a00ff0c6b82 */ /* 0x000e240000000a00 */
[----:B0-----:R-:W-:-:S05]  /*174a0*/  @P6 IMAD.HI.U32 R12, R2, R12, RZ ;  /* 0x0000000c020c6227 */ /* 0x001fca00078e00ff */
[----:B------:R-:W-:-:S07]  /*174b0*/  @P6 SHF.R.U32.HI R2, RZ, R13, R12 ;  /* 0x0000000dff026219 */ /* 0x000fce000001160c */
.L_x_1798:
[----:B------:R-:W-:Y:S05]  /*174c0*/  BSYNC B2 ;  /* 0x0000000000027941 */ /* 0x000fea0003800000 */
.L_x_1796:
[----:B------:R-:W-:-:S05]  /*174d0*/  IMAD R0, R2, R6, R0 ;  /* 0x0000000602007224 */ /* 0x000fca00078e0200 */
[----:B------:R-:W-:Y:S02]  /*174e0*/  VIADDMNMX R15, R0, R6, R15, PT ;  /* 0x00000006000f7246 */ /* 0x000fe4000380010f */
[----:B------:R-:W-:-:S07]  /*174f0*/  VIMNMX R21, R21, R0, !PT ;  /* 0x0000000015157248 */ /* 0x000fce0007fe0100 */
.L_x_1795:
        /* <DEDUP_REMOVED lines=8> */
[C---:B------:R-:W-:Y:S02]  /*17580*/  LOP3.LUT P2, RZ, R22.reuse, 0x20000, RZ, 0xc0, !PT ;  /* 0x0002000016ff7812 */ /* 0x040fe4000784c0ff */
        /* <DEDUP_REMOVED lines=75> */
[----:B0-----:R-:W-:Y:S01]  /*17a40*/  FMNMX.FTZ R2, R0, R2, !PT ;  /* 0x0000000200027209 */ /* 0x001fe20007810000 */
[----:B------:R-:W-:Y:S01]  /*17a50*/  IMAD.U32 R0, RZ, RZ, UR47 ;  /* 0x0000002fff007e24 */ /* 0x000fe2000f8e00ff */
[----:B------:R-:W-:-:S02]  /*17a60*/  FSEL R150, R150, -INF , !P1 ;  /* 0xff80000096967808 */ /* 0x000fc40004800000 */
[----:B------:R-:W-:Y:S01]  /*17a70*/  LOP3.LUT P1, RZ, R22, 0x200, RZ, 0xc0, !PT ;  /* 0x0000020016ff7812 */ /* 0x000fe2000782c0ff */
[----:B------:R-:W0:Y:S01]  /*17a80*/  SHFL.BFLY PT, R12, R2, 0x1, 0x1f ;  /* 0x0c201f00020c7f89 */ /* 0x000e2200000e0000 */
[C---:B------:R-:W-:Y:S02]  /*17a90*/  ISETP.GT.AND P5, PT, R21.reuse, 0x58, !P5 ;  /* 0x000000581500780c */ /* 0x040fe40006fa4270 */
[----:B------:R-:W-:Y:S02]  /*17aa0*/  ISETP.GT.AND P1, PT, R21, 0x39, !P1 ;  /* 0x000000391500780c */ /* 0x000fe40004f24270 */
[C---:B------:R-:W-:Y:S02]  /*17ab0*/  ISETP.LT.OR P4, PT, R15.reuse, 0x52, P4 ;  /* 0x000000520f00780c */ /* 0x040fe40002781670 */
[C---:B------:R-:W-:Y:S02]  /*17ac0*/  ISETP.LT.OR P1, PT, R15.reuse, 0x3a, P1 ;  /* 0x0000003a0f00780c */ /* 0x040fe40000f21670 */
[----:B------:R-:W-:-:S02]  /*17ad0*/  ISETP.LT.OR P5, PT, R15, 0x59, P5 ;  /* 0x000000590f00780c */ /* 0x000fc40002fa1670 */
[----:B------:R-:W-:Y:S02]  /*17ae0*/  FSEL R151, R151, -INF , !P1 ;  /* 0xff80000097977808 */ /* 0x000fe40004800000 */
[----:B------:R-:W-:Y:S02]  /*17af0*/  LOP3.LUT P1, RZ, R22, 0x100, RZ, 0xc0, !PT ;  /* 0x0000010016ff7812 */ /* 0x000fe4000782c0ff */
[----:B------:R-:W-:Y:S02]  /*17b00*/  FSEL R163, R163, -INF , !P4 ;  /* 0xff800000a3a37808 */ /* 0x000fe40006000000 */
[----:B------:R-:W-:Y:S02]  /*17b10*/  ISETP.GT.AND P1, PT, R21, 0x40, !P1 ;  /* 0x000000401500780c */ /* 0x000fe40004f24270 */
[----:B------:R-:W-:Y:S02]  /*17b20*/  FSEL R166, R166, -INF , !P5 ;  /* 0xff800000a6a67808 */ /* 0x000fe40006800000 */
[----:B------:R-:W-:-:S02]  /*17b30*/  ISETP.LT.OR P1, PT, R15, 0x41, P1 ;  /* 0x000000410f00780c */ /* 0x000fc40000f21670 */
[----:B0-----:R-:W-:Y:S02]  /*17b40*/  FMNMX.FTZ R12, R2, R12, !PT ;  /* 0x0000000c020c7209 */ /* 0x001fe40007810000 */
[----:B------:R-:W-:Y:S02]  /*17b50*/  FSEL R154, R154, -INF , !P1 ;  /* 0xff8000009a9a7808 */ /* 0x000fe40004800000 */
[----:B------:R-:W-:Y:S01]  /*17b60*/  LOP3.LUT P1, RZ, R22, 0x80, RZ, 0xc0, !PT ;  /* 0x0000008016ff7812 */ /* 0x000fe2000782c0ff */
[----:B------:R-:W-:-:S03]  /*17b70*/  FMUL.FTZ R13, R12, R0 ;  /* 0x000000000c0d7220 */ /* 0x000fc60000410000 */
[----:B------:R-:W-:-:S04]  /*17b80*/  ISETP.GT.AND P1, PT, R21, 0x41, !P1 ;  /* 0x000000411500780c */ /* 0x000fc80004f24270 */
[----:B------:R-:W-:-:S04]  /*17b90*/  ISETP.LT.OR P1, PT, R15, 0x42, P1 ;  /* 0x000000420f00780c */ /* 0x000fc80000f21670 */
[----:B------:R-:W-:Y:S02]  /*17ba0*/  FSEL R155, R155, -INF , !P1 ;  /* 0xff8000009b9b7808 */ /* 0x000fe40004800000 */
[----:B------:R-:W-:Y:S02]  /*17bb0*/  ISETP.GT.AND P1, PT, R21, 0x48, !P2 ;  /* 0x000000481500780c */ /* 0x000fe40005724270 */
[----:B------:R-:W-:Y:S02]  /*17bc0*/  LOP3.LUT P2, RZ, R22, 0x2, RZ, 0xc0, !PT ;  /* 0x0000000216ff7812 */ /* 0x000fe4000784c0ff */
[----:B------:R-:W-:-:S04]  /*17bd0*/  ISETP.LT.OR P1, PT, R15, 0x49, P1 ;  /* 0x000000490f00780c */ /* 0x000fc80000f21670 */
[----:B------:R-:W-:Y:S02]  /*17be0*/  FSEL R158, R158, -INF , !P1 ;  /* 0xff8000009e9e7808 */ /* 0x000fe40004800000 */
[----:B------:R-:W-:Y:S02]  /*17bf0*/  ISETP.GT.AND P1, PT, R21, 0x49, !P6 ;  /* 0x000000491500780c */ /* 0x000fe40007724270 */
[----:B------:R-:W-:Y:S02]  /*17c00*/  LOP3.LUT P6, RZ, R22, 0x1, RZ, 0xc0, !PT ;  /* 0x0000000116ff7812 */ /* 0x000fe400078cc0ff */
[----:B------:R-:W-:-:S04]  /*17c10*/  ISETP.LT.OR P1, PT, R15, 0x4a, P1 ;  /* 0x0000004a0f00780c */ /* 0x000fc80000f21670 */
[----:B------:R-:W-:Y:S02]  /*17c20*/  FSEL R159, R159, -INF , !P1 ;  /* 0xff8000009f9f7808 */ /* 0x000fe40004800000 */
[C---:B------:R-:W-:Y:S02]  /*17c30*/  ISETP.GT.AND P1, PT, R21.reuse, RZ, !P2 ;  /* 0x000000ff1500720c */ /* 0x040fe40005724270 */
[----:B------:R-:W-:Y:S02]  /*17c40*/  ISETP.GT.AND P2, PT, R21, 0x59, !P6 ;  /* 0x000000591500780c */ /* 0x000fe40007744270 */
[C---:B------:R-:W-:Y:S02]  /*17c50*/  ISETP.LT.OR P1, PT, R15.reuse, 0x1, P1 ;  /* 0x000000010f00780c */ /* 0x040fe40000f21670 */
[----:B------:R-:W-:Y:S02]  /*17c60*/  ISETP.LT.OR P2, PT, R15, 0x5a, P2 ;  /* 0x0000005a0f00780c */ /* 0x000fe40001741670 */
[----:B------:R-:W-:-:S02]  /*17c70*/  FSEL R122, R122, -INF , !P1 ;  /* 0xff8000007a7a7808 */ /* 0x000fc40004800000 */
[----:B------:R-:W-:Y:S02]  /*17c80*/  FSEL R167, R167, -INF , !P2 ;  /* 0xff800000a7a77808 */ /* 0x000fe40005000000 */
[----:B------:R-:W-:Y:S02]  /*17c90*/  FMNMX.FTZ R2, R122, R3, !PT ;  /* 0x000000037a027209 */ /* 0x000fe40007810000 */
[----:B------:R-:W-:Y:S02]  /*17ca0*/  FSETP.NEU.FTZ.AND P1, PT, R12, -INF , PT ;  /* 0xff8000000c00780b */ /* 0x000fe40003f3d000 */
[----:B------:R-:W-:Y:S02]  /*17cb0*/  FMNMX.FTZ R2, R123, R2, !PT ;  /* 0x000000027b027209 */ /* 0x000fe40007810000 */
[----:B------:R-:W-:Y:S02]  /*17cc0*/  FSEL R13, R13, RZ, P1 ;  /* 0x000000ff0d0d7208 */ /* 0x000fe40000800000 */
[----:B------:R-:W-:-:S03]  /*17cd0*/  FMNMX.FTZ R2, R126, R2, !PT ;  /* 0x000000027e027209 */ /* 0x000fc60007810000 */
        /* <DEDUP_REMOVED lines=56> */
[----:B0-----:R-:W-:-:S07]  /*18060*/  FMNMX.FTZ R2, R2, R6, !PT ;  /* 0x0000000602027209 */ /* 0x001fce0007810000 */
[----:B------:R-:W-:Y:S01]  /*18070*/  MUFU.EX2 R182, R182 ;  /* 0x000000b600b67308 */ /* 0x000fe20000000800 */
[----:B------:R-:W0:Y:S07]  /*18080*/  SHFL.BFLY PT, R6, R2, 0x1, 0x1f ;  /* 0x0c201f0002067f89 */ /* 0x000e2e00000e0000 */
[----:B------:R-:W-:Y:S08]  /*18090*/  MUFU.EX2 R124, R124 ;  /* 0x0000007c007c7308 */ /* 0x000ff00000000800 */
[----:B------:R-:W-:Y:S08]  /*180a0*/  MUFU.EX2 R176, R176 ;  /* 0x000000b000b07308 */ /* 0x000ff00000000800 */
[----:B------:R-:W-:Y:S01]  /*180b0*/  MUFU.EX2 R133, R133 ;  /* 0x0000008500857308 */ /* 0x000fe20000000800 */
[----:B0-----:R-:W-:-:S02]  /*180c0*/  FMNMX.FTZ R13, R2, R6, !PT ;  /* 0x00000006020d7209 */ /* 0x001fc40007810000 */
[----:B------:R-:W-:Y:S02]  /*180d0*/  FSEL R2, R12, RZ, P1 ;  /* 0x000000ff0c027208 */ /* 0x000fe40000800000 */
[C---:B------:R-:W-:Y:S01]  /*180e0*/  FSETP.NEU.FTZ.AND P1, PT, R13.reuse, -INF , PT ;  /* 0xff8000000d00780b */ /* 0x040fe20003f3d000 */
[-C--:B------:R-:W-:Y:S02]  /*180f0*/  FMUL.FTZ R137, R13, R0.reuse ;  /* 0x000000000d897220 */ /* 0x080fe40000410000 */
[----:B------:R-:W-:Y:S01]  /*18100*/  MUFU.EX2 R178, R178 ;  /* 0x000000b200b27308 */ /* 0x000fe20000000800 */
[----:B------:R-:W-:Y:S02]  /*18110*/  FADD.FTZ R2, -R2, R4 ;  /* 0x0000000402027221 */ /* 0x000fe40000010100 */
[----:B------:R-:W-:Y:S02]  /*18120*/  FSEL R137, R137, RZ, P1 ;  /* 0x000000ff89897208 */ /* 0x000fe40000800000 */
[----:B------:R-:W-:-:S03]  /*18130*/  FMUL.FTZ R2, R2, R0 ;  /* 0x0000000002027220 */ /* 0x000fc60000410000 */
        /* <DEDUP_REMOVED lines=8> */
[----:B------:R0:W1:Y:S01]  /*181c0*/  MUFU.EX2 R6, R2 ;  /* 0x0000000200067308 */ /* 0x0000620000000800 */
        /* <DEDUP_REMOVED lines=8> */
[----:B0-----:R-:W-:Y:S01]  /*18250*/  FSEL R2, R13, RZ, P1 ;  /* 0x000000ff0d027208 */ /* 0x001fe20000800000 */
[-CC-:B------:R-:W-:Y:S01]  /*18260*/  FFMA.FTZ R179, R150, R0.reuse, -R137.reuse ;  /* 0x0000000096b37223 */ /* 0x180fe20000010889 */
[-CC-:B------:R-:W-:Y:S01]  /*18270*/  FFMA.FTZ R134, R151, R0.reuse, -R137.reuse ;  /* 0x0000000097867223 */ /* 0x180fe20000010889 */
[-CC-:B------:R-:W-:Y:S01]  /*18280*/  FFMA.FTZ R173, R154, R0.reuse, -R137.reuse ;  /* 0x000000009aad7223 */ /* 0x180fe20000010889 */
[-C--:B------:R-:W-:Y:S01]  /*18290*/  FFMA.FTZ R131, R155, R0.reuse, -R137 ;  /* 0x000000009b837223 */ /* 0x080fe20000010889 */
[----:B------:R-:W-:Y:S01]  /*182a0*/  FADD.FTZ R2, -R2, R3 ;  /* 0x0000000302027221 */ /* 0x000fe20000010100 */
[--C-:B------:R-:W-:Y:S01]  /*182b0*/  FFMA.FTZ R175, R158, R0, -R137.reuse ;  /* 0x000000009eaf7223 */ /* 0x100fe20000010889 */
[----:B------:R-:W-:Y:S01]  /*182c0*/  MUFU.EX2 R136, R136 ;  /* 0x0000008800887308 */ /* 0x000fe20000000800 */
[----:B-1----:R-:W-:Y:S01]  /*182d0*/  FFMA.FTZ R8, R6, R8, R188 ;  /* 0x0000000806087223 */ /* 0x002fe200000100bc */
[-C--:B------:R-:W-:Y:S01]  /*182e0*/  FMUL.FTZ R2, R2, R0.reuse ;  /* 0x0000000002027220 */ /* 0x080fe20000410000 */
[-CC-:B------:R-:W-:Y:S01]  /*182f0*/  FFMA.FTZ R130, R159, R0.reuse, -R137.reuse ;  /* 0x000000009f827223 */ /* 0x180fe20000010889 */
[-CC-:B------:R-:W-:Y:S01]  /*18300*/  FFMA.FTZ R169, R162, R0.reuse, -R137.reuse ;  /* 0x00000000a2a97223 */ /* 0x180fe20000010889 */
[----:B------:R-:W-:Y:S01]  /*18310*/  FADD.FTZ R8, R121, R8 ;  /* 0x0000000879087221 */ /* 0x000fe20000010000 */
[-CC-:B------:R-:W-:Y:S01]  /*18320*/  FFMA.FTZ R3, R163, R0.reuse, -R137.reuse ;  /* 0x00000000a3037223 */ /* 0x180fe20000010889 */
[-CC-:B------:R-:W-:Y:S01]  /*18330*/  FFMA.FTZ R171, R166, R0.reuse, -R137.reuse ;  /* 0x00000000a6ab7223 */ /* 0x180fe20000010889 */
[----:B------:R-:W0:Y:S01]  /*18340*/  MUFU.EX2 R2, R2 ;  /* 0x0000000200027308 */ /* 0x000e220000000800 */
[----:B------:R-:W-:Y:S01]  /*18350*/  FADD.FTZ R8, R190, R8 ;  /* 0x00000008be087221 */ /* 0x000fe20000010000 */
[----:B------:R-:W-:-:S03]  /*18360*/  FFMA.FTZ R137, R167, R0, -R137 ;  /* 0x00000000a7897223 */ /* 0x000fc60000010889 */
[----:B------:R-:W-:-:S03]  /*18370*/  FADD.FTZ R8, R120, R8 ;  /* 0x0000000878087221 */ /* 0x000fc60000010000 */
[----:B------:R-:W1:Y:S01]  /*18380*/  MUFU.EX2 R191, R191 ;  /* 0x000000bf00bf7308 */ /* 0x000e620000000800 */
[----:B------:R-:W-:-:S04]  /*18390*/  FADD.FTZ R8, R184, R8 ;  /* 0x00000008b8087221 */ /* 0x000fc80000010000 */
[----:B------:R-:W-:-:S03]  /*183a0*/  FADD.FTZ R8, R21, R8 ;  /* 0x0000000815087221 */ /* 0x000fc60000010000 */
[----:B------:R-:W2:Y:S01]  /*183b0*/  MUFU.EX2 R127, R127 ;  /* 0x0000007f007f7308 */ /* 0x000ea20000000800 */
[----:B0-----:R-:W-:Y:S01]  /*183c0*/  FFMA.FTZ R7, R2, R7, R189 ;  /* 0x0000000702077223 */ /* 0x001fe200000100bd */
[----:B------:R-:W-:-:S03]  /*183d0*/  FADD.FTZ R8, R186, R8 ;  /* 0x00000008ba087221 */ /* 0x000fc60000010000 */
[----:B------:R-:W-:Y:S01]  /*183e0*/  FADD.FTZ R7, R136, R7 ;  /* 0x0000000788077221 */ /* 0x000fe20000010000 */
[----:B------:R-:W-:Y:S02]  /*183f0*/  FADD.FTZ R8, R15, R8 ;  /* 0x000000080f087221 */ /* 0x000fe40000010000 */
[----:B------:R-:W0:Y:S01]  /*18400*/  MUFU.EX2 R185, R185 ;  /* 0x000000b900b97308 */ /* 0x000e220000000800 */
[----:B-1----:R-:W-:Y:S01]  /*18410*/  FADD.FTZ R7, R191, R7 ;  /* 0x00000007bf077221 */ /* 0x002fe20000010000 */
[----:B------:R-:W-:-:S04]  /*18420*/  FADD.FTZ R8, R180, R8 ;  /* 0x00000008b4087221 */ /* 0x000fc80000010000 */
[----:B------:R-:W-:Y:S02]  /*18430*/  FADD.FTZ R8, R14, R8 ;  /* 0x000000080e087221 */ /* 0x000fe40000010000 */
[----:B------:R-:W1:Y:S01]  /*18440*/  MUFU.EX2 R126, R126 ;  /* 0x0000007e007e7308 */ /* 0x000e620000000800 */
[----:B--2---:R-:W-:Y:S01]  /*18450*/  FADD.FTZ R7, R127, R7 ;  /* 0x000000077f077221 */ /* 0x004fe20000010000 */
[----:B------:R-:W-:-:S04]  /*18460*/  FADD.FTZ R8, R182, R8 ;  /* 0x00000008b6087221 */ /* 0x000fc80000010000 */
[----:B------:R-:W-:Y:S02]  /*18470*/  FADD.FTZ R8, R124, R8 ;  /* 0x000000087c087221 */ /* 0x000fe40000010000 */
[----:B------:R-:W2:Y:S01]  /*18480*/  MUFU.EX2 R187, R187 ;  /* 0x000000bb00bb7308 */ /* 0x000ea20000000800 */
[----:B0-----:R-:W-:Y:S01]  /*18490*/  FADD.FTZ R7, R185, R7 ;  /* 0x00000007b9077221 */ /* 0x001fe20000010000 */
[----:B------:R-:W-:-:S04]  /*184a0*/  FADD.FTZ R8, R176, R8 ;  /* 0x00000008b0087221 */ /* 0x000fc80000010000 */
        /* <DEDUP_REMOVED lines=57> */
.L_x_1799:
[----:B------:R-:W-:Y:S01]  /*18840*/  ISETP.GT.AND P1, PT, R5, R226, PT ;  /* 0x000000e20500720c */ /* 0x000fe20003f24270 */
[----:B------:R-:W-:Y:S01]  /*18850*/  VIADD R139, R20, 0x30860 ;  /* 0x00030860148b7836 */ /* 0x000fe20000000000 */
[----:B------:R-:W-:Y:S01]  /*18860*/  F2FP.F16.F32.PACK_AB R169, R3, R169 ;  /* 0x000000a903a9723e */ /* 0x000fe200000000ff */
[----:B------:R-:W-:Y:S01]  /*18870*/  IMAD.MOV.U32 R3, RZ, RZ, R13 ;  /* 0x000000ffff037224 */ /* 0x000fe200078e000d */
[----:B------:R-:W-:Y:S01]  /*18880*/  F2FP.F16.F32.PACK_AB R170, R4, R170 ;  /* 0x000000aa04aa723e */ /* 0x000fe200000000ff */
[----:B------:R-:W-:Y:S01]  /*18890*/  IMAD.MOV.U32 R4, RZ, RZ, R12 ;  /* 0x000000ffff047224 */ /* 0x000fe200078e000c */
[----:B------:R-:W-:Y:S01]  /*188a0*/  PRMT R20, R204, 0x654, R139 ;  /* 0x00000654cc147816 */ /* 0x000fe2000000008b */
[----:B------:R-:W-:Y:S01]  /*188b0*/  IMAD.MOV.U32 R199, RZ, RZ, R11 ;  /* 0x000000ffffc77224 */ /* 0x000fe200078e000b */
[----:B------:R-:W-:Y:S01]  /*188c0*/  F2FP.F16.F32.PACK_AB R188, R121, R188 ;  /* 0x000000bc79bc723e */ /* 0x000fe200000000ff */
[----:B------:R-:W-:Y:S01]  /*188d0*/  IMAD.MOV.U32 R194, RZ, RZ, R10 ;  /* 0x000000ffffc27224 */ /* 0x000fe200078e000a */
[----:B------:R0:W-:Y:S01]  /*188e0*/  SYNCS.ARRIVE.TRANS64.RED.A1T0 RZ, [R20+URZ], RZ ;  /* 0x000000ff14ff79a7 */ /* 0x0001e2000810043f */
        /* <DEDUP_REMOVED lines=21> */
[----:B------:R-:W-:Y:S01]  /*18a40*/  IADD3 R5, R5, -0x1, RZ ;  /* 0xffffffff05057810 */ /* 0x000fe20007ffe0ff */
[----:B0-----:R-:W-:Y:S06]  /*18a50*/  @P1 BRA `(.L_x_1800) ;  /* 0xffffffc8008c1947 */ /* 0x001fec000383ffff */
[----:B------:R-:W-:Y:S05]  /*18a60*/  BSYNC B0 ;  /* 0x0000000000007941 */ /* 0x000fea0003800000 */
.L_x_1779:
[----:B------:R-:W-:Y:S01]  /*18a70*/  IMAD.MOV.U32 R3, RZ, RZ, R13 ;  /* 0x000000ffff037224 */ /* 0x000fe200078e000d */
[----:B------:R-:W-:Y:S01]  /*18a80*/  MOV R4, R12 ;  /* 0x0000000c00047202 */ /* 0x000fe20000000f00 */
[----:B------:R-:W-:Y:S02]  /*18a90*/  IMAD.MOV.U32 R194, RZ, RZ, R10 ;  /* 0x000000ffffc27224 */ /* 0x000fe400078e000a */
[----:B------:R-:W-:-:S07]  /*18aa0*/  IMAD.MOV.U32 R199, RZ, RZ, R11 ;  /* 0x000000ffffc77224 */ /* 0x000fce00078e000b */
.L_x_1778:
[----:B------:R-:W-:Y:S05]  /*18ab0*/  BSYNC B1 ;  /* 0x0000000000017941 */ /* 0x000fea0003800000 */
.L_x_1777:
[----:B------:R-:W2:Y:S01]  /*18ac0*/  LDL R10, [R1+0x30] ;  /* 0x00003000010a7983 */ /* 0x000ea20000100800 */
[----:B------:R-:W0:Y:S01]  /*18ad0*/  LDC R11, c[0x0][0x448] ;  /* 0x00011200ff0b7b82 */ /* 0x000e220000000800 */
[----:B------:R-:W-:Y:S02]  /*18ae0*/  LOP3.LUT R22, R22, 0xfff7ffff, RZ, 0xc0, !PT ;  /* 0xfff7ffff16167812 */ /* 0x000fe400078ec0ff */
[----:B------:R-:W-:-:S05]  /*18af0*/  IADD3 R13, R201, 0x1, -R200 ;  /* 0x00000001c90d7810 */ /* 0x000fca0007ffe8c8 */
[----:B------:R-:W1:Y:S01]  /*18b00*/  LDC R14, c[0x0][0x9e4] ;  /* 0x00027900ff0e7b82 */ /* 0x000e620000000800 */
[----:B0-----:R-:W-:-:S13]  /*18b10*/  ISETP.NE.AND P1, PT, R11, 0x1, PT ;  /* 0x000000010b00780c */ /* 0x001fda0003f25270 */
[----:B------:R-:W0:Y:S01]  /*18b20*/  @P1 LDC R11, c[0x0][0x44c] ;  /* 0x00011300ff0b1b82 */ /* 0x000e220000000800 */
[----:B------:R-:W-:-:S04]  /*18b30*/  @P1 LOP3.LUT R22, R22, 0x80000, RZ, 0xfc, !PT ;  /* 0x0008000016161812 */ /* 0x000fc800078efcff */
[----:B------:R-:W-:-:S03]  /*18b40*/  LOP3.LUT R22, R22, 0xffefffff, RZ, 0xc0, !PT ;  /* 0xffefffff16167812 */ /* 0x000fc600078ec0ff */
[----:B------:R-:W3:Y:S01]  /*18b50*/  @P1 LDC R12, c[0x0][0x450] ;  /* 0x00011400ff0c1b82 */ /* 0x000ee20000000800 */
[----:B--2---:R-:W-:-:S04]  /*18b60*/  VIADD R10, R10, 0x7f ;  /* 0x0000007f0a0a7836 */ /* 0x004fc80000000000 */
[----:B0-----:R-:W-:-:S05]  /*18b70*/  @P1 IMAD.HI.U32 R11, R10, R11, RZ ;  /* 0x0000000b0a0b1227 */ /* 0x001fca00078e00ff */
[----:B---3--:R-:W-:Y:S02]  /*18b80*/  @P1 SHF.R.U32.HI R10, RZ, R12, R11 ;  /* 0x0000000cff0a1219 */ /* 0x008fe4000001160b */
[----:B-1----:R-:W-:-:S03]  /*18b90*/  ISETP.GE.AND P1, PT, R14, 0x1, PT ;  /* 0x000000010e00780c */ /* 0x002fc60003f26270 */
[----:B------:R-:W-:-:S04]  /*18ba0*/  IMAD.IADD R10, R13, 0x1, R10 ;  /* 0x000000010d0a7824 */ /* 0x000fc800078e020a */
[----:B------:R-:W-:-:S06]  /*18bb0*/  IMAD.IADD R12, R10, 0x1, -R9 ;  /* 0x000000010a0c7824 */ /* 0x000fcc00078e0a09 */
[----:B------:R-:W-:Y:S01]  /*18bc0*/  @P1 LOP3.LUT R22, R22, 0x100000, RZ, 0xfc, !PT ;  /* 0x0010000016161812 */ /* 0x000fe200078efcff */
[----:B------:R-:W-:Y:S06]  /*18bd0*/  @!P1 BRA `(.L_x_1801) ;  /* 0x0000000000489947 */ /* 0x000fec0003800000 */
[----:B------:R-:W-:Y:S01]  /*18be0*/  MOV R9, R10 ;  /* 0x0000000a00097202 */ /* 0x000fe20000000f00 */
        /* <DEDUP_REMOVED lines=10> */
.L_x_1803:
[----:B------:R-:W-:-:S13]  /*18c90*/  ISETP.NE.AND P1, PT, R14, 0x1, PT ;  /* 0x000000010e00780c */ /* 0x000fda0003f25270 */
[----:B------:R-:W0:Y:S02]  /*18ca0*/  @P1 LDC.64 R10, c[0x0][0x9e8] ;  /* 0x00027a00ff0a1b82 */ /* 0x000e240000000a00 */
[----:B0-----:R-:W-:-:S05]  /*18cb0*/  @P1 IMAD.HI.U32 R10, R9, R10, RZ ;  /* 0x0000000a090a1227 */ /* 0x001fca00078e00ff */
[----:B------:R-:W-:-:S07]  /*18cc0*/  @P1 SHF.R.U32.HI R9, RZ, R11, R10 ;  /* 0x0000000bff091219 */ /* 0x000fce000001160a */
.L_x_1804:
[----:B------:R-:W-:Y:S05]  /*18cd0*/  BSYNC B0 ;  /* 0x0000000000007941 */ /* 0x000fea0003800000 */
.L_x_1802:
[----:B------:R-:W-:-:S05]  /*18ce0*/  IMAD R9, R9, R14, RZ ;  /* 0x0000000e09097224 */ /* 0x000fca00078e02ff */
[----:B------:R-:W-:-:S07]  /*18cf0*/  VIMNMX R12, R12, R9, !PT ;  /* 0x000000090c0c7248 */ /* 0x000fce0007fe0100 */
.L_x_1801:
[----:B------:R-:W2:Y:S01]  /*18d00*/  LDL R10, [R1+0x3c] ;  /* 0x00003c00010a7983 */ /* 0x000ea20000100800 */
[----:B------:R-:W-:Y:S01]  /*18d10*/  VIADD R12, R12, 0x5f ;  /* 0x0000005f0c0c7836 */ /* 0x000fe20000000000 */
[----:B------:R-:W-:Y:S03]  /*18d20*/  BSSY B0, `(.L_x_1805) ;  /* 0x000023d000007945 */ /* 0x000fe60003800000 */
[----:B------:R-:W-:-:S05]  /*18d30*/  IMAD.HI R12, R12, 0x2aaaaaab, RZ ;  /* 0x2aaaaaab0c0c7827 */ /* 0x000fca00078e02ff */
[----:B------:R-:W-:-:S04]  /*18d40*/  SHF.R.U32.HI R9, RZ, 0x1f, R12 ;  /* 0x0000001fff097819 */ /* 0x000fc8000001160c */
[----:B------:R-:W-:-:S04]  /*18d50*/  LEA.HI.SX32 R9, R12, R9, 0x1c ;  /* 0x000000090c097211 */ /* 0x000fc800078fe2ff */
[----:B--2---:R-:W-:-:S04]  /*18d60*/  VIMNMX R226, R10, R9, !PT ;  /* 0x000000090ae27248 */ /* 0x004fc80007fe0100 */
[----:B------:R-:W-:-:S13]  /*18d70*/  ISETP.GE.AND P1, PT, R5, R226, PT ;  /* 0x000000e20500720c */ /* 0x000fda0003f26270 */
[----:B------:R-:W-:Y:S05]  /*18d80*/  @!P1 BRA `(.L_x_1806) ;  /* 0x0000002000d89947 */ /* 0x000fea0003800000 */
[----:B------:R-:W-:Y:S01]  /*18d90*/  BSSY B1, `(.L_x_1806) ;  /* 0x0000235000017945 */ /* 0x000fe20003800000 */
[----:B------:R-:W-:Y:S02]  /*18da0*/  IMAD.MOV.U32 R9, RZ, RZ, R3 ;  /* 0x000000ffff097224 */ /* 0x000fe400078e0003 */
[----:B------:R-:W-:Y:S02]  /*18db0*/  IMAD.MOV.U32 R10, RZ, RZ, R4 ;  /* 0x000000ffff0a7224 */ /* 0x000fe400078e0004 */
[----:B------:R-:W-:Y:S02]  /*18dc0*/  IMAD.MOV.U32 R12, RZ, RZ, R199 ;  /* 0x000000ffff0c7224 */ /* 0x000fe400078e00c7 */
[----:B------:R-:W-:-:S07]  /*18dd0*/  IMAD.MOV.U32 R13, RZ, RZ, R194 ;  /* 0x000000ffff0d7224 */ /* 0x000fce00078e00c2 */
.L_x_1819:
[----:B------:R-:W-:-:S04]  /*18de0*/  ISETP.NE.AND P1, PT, R13, 0x1, PT ;  /* 0x000000010d00780c */ /* 0x000fc80003f25270 */
[----:B------:R-:W-:-:S04]  /*18df0*/  SEL R199, RZ, 0x1, P1 ;  /* 0x00000001ffc77807 */ /* 0x000fc80000800000 */
[----:B------:R-:W-:Y:S01]  /*18e00*/  LOP3.LUT R199, R12, R199, RZ, 0x3c, !PT ;  /* 0x000000c70cc77212 */ /* 0x000fe200078e3cff */
[----:B------:R-:W-:Y:S06]  /*18e10*/  @!P0 BRA `(.L_x_1807) ;  /* 0x0000000000048947 */ /* 0x000fec0003800000 */
[----:B------:R-:W-:Y:S01]  /*18e20*/  BPT.TRAP 0x1 ;  /* 0x000000040000795c */ /* 0x000fe20000300000 */
.L_x_1807:
[----:B------:R-:W-:Y:S02]  /*18e30*/  IADD3 R194, R13, 0x1, RZ ;  /* 0x000000010dc27810 */ /* 0x000fe40007ffe0ff */
[----:B------:R-:W-:Y:S02]  /*18e40*/  SHF.L.U32 R0, R199, 0x1f, RZ ;  /* 0x0000001fc7007819 */ /* 0x000fe400000006ff */
[----:B------:R-:W-:-:S04]  /*18e50*/  ISETP.NE.AND P1, PT, R194, 0x2, PT ;  /* 0x00000002c200780c */ /* 0x000fc80003f25270 */
[----:B------:R-:W-:-:S05]  /*18e60*/  SEL R194, R194, RZ, P1 ;  /* 0x000000ffc2c27207 */ /* 0x000fca0000800000 */
[----:B------:R-:W-:-:S04]  /*18e70*/  IMAD R11, R194, 0x8, R18 ;  /* 0x00000008c20b7824 */ /* 0x000fc800078e0212 */
[----:B------:R0:W1:Y:S01]  /*18e80*/  SYNCS.PHASECHK.TRANS64.TRYWAIT P1, [R11+URZ+0x30830], R0 ;  /* 0x030830000b0075a7 */ /* 0x000062000802017f */
[----:B------:R-:W-:Y:S05]  /*18e90*/  @!P0 BRA `(.L_x_1808) ;  /* 0x0000000000048947 */ /* 0x000fea0003800000 */
[----:B------:R-:W-:Y:S01]  /*18ea0*/  BPT.TRAP 0x1 ;  /* 0x000000040000795c */ /* 0x000fe20000300000 */
.L_x_1808:
[----:B------:R-:W-:Y:S01]  /*18eb0*/  IMAD R126, R194, 0x900, R217 ;  /* 0x00000900c27e7824 */ /* 0x000fe200078e02d9 */
[----:B------:R-:W-:Y:S03]  /*18ec0*/  BSSY B2, `(.L_x_1809) ;  /* 0x0000006000027945 */ /* 0x000fe60003800000 */
[C---:B------:R-:W-:Y:S02]  /*18ed0*/  VIADD R122, R126.reuse, 0x2 ;  /* 0x000000027e7a7836 */ /* 0x040fe40000000000 */
[----:B------:R-:W-:Y:S01]  /*18ee0*/  VIADD R124, R126, 0x4 ;  /* 0x000000047e7c7836 */ /* 0x000fe20000000000 */
[----:B-1----:R-:W-:Y:S06]  /*18ef0*/  @P1 BRA `(.L_x_1810) ;  /* 0x0000000000081947 */ /* 0x002fec0003800000 */
[----:B------:R-:W1:Y:S02]  /*18f00*/  SYNCS.PHASECHK.TRANS64.TRYWAIT P1, [R11+URZ+0x30830], R0 ;  /* 0x030830000b0075a7 */ /* 0x000e64000802017f */
[----:B-1----:R-:W-:Y:S05]  /*18f10*/  @!P1 BRA `(.L_x_1811) ;  /* 0x00000118007c9947 */ /* 0x002fea0003800000 */
.L_x_1810:
[----:B------:R-:W-:Y:S05]  /*18f20*/  BSYNC B2 ;  /* 0x0000000000027941 */ /* 0x000fea0003800000 */
.L_x_1809:
[----:B------:R-:W2:Y:S01]  /*18f30*/  LDL.64 R128, [R1+0x28] ;  /* 0x0000280001807983 */ /* 0x000ea20000100a00 */
[----:B------:R-:W-:Y:S01]  /*18f40*/  IMAD.MOV.U32 R120, RZ, RZ, R126 ;  /* 0x000000ffff787224 */ /* 0x000fe200078e007e */
[----:B------:R-:W-:Y:S01]  /*18f50*/  MOV R213, UR50 ;  /* 0x0000003200d57c02 */ /* 0x000fe20008000f00 */
[----:B------:R-:W-:Y:S01]  /*18f60*/  IMAD.MOV.U32 R121, RZ, RZ, 0x40000040 ;  /* 0x40000040ff797424 */ /* 0x000fe200078e00ff */
[----:B------:R-:W-:Y:S01]  /*18f70*/  MOV R3, UR38 ;  /* 0x0000002600037c02 */ /* 0x000fe20008000f00 */
[----:B------:R-:W-:Y:S01]  /*18f80*/  IMAD.MOV.U32 R123, RZ, RZ, 0x40000040 ;  /* 0x40000040ff7b7424 */ /* 0x000fe200078e00ff */
[----:B------:R-:W-:Y:S01]  /*18f90*/  R2UR UR50, R120 ;  /* 0x00000000783272ca */ /* 0x000fe200000e0000 */
[----:B------:R-:W-:Y:S01]  /*18fa0*/  IMAD.MOV.U32 R125, RZ, RZ, 0x40000040 ;  /* 0x40000040ff7d7424 */ /* 0x000fe200078e00ff */
[----:B------:R-:W-:Y:S01]  /*18fb0*/  IADD3 R120, R126, 0x6, RZ ;  /* 0x000000067e787810 */ /* 0x000fe20007ffe0ff */
[-C--:B------:R-:W-:Y:S01]  /*18fc0*/  FMUL.FTZ R24, R24, R6.reuse ;  /* 0x0000000618187220 */ /* 0x080fe20000410000 */
        /* <DEDUP_REMOVED lines=223> */
.L_x_1812:
[----:B------:R-:W-:Y:S01]  /*19dc0*/  SHF.L.U32 R0, R12, 0x1f, RZ ;  /* 0x0000001f0c007819 */ /* 0x000fe200000006ff */
[----:B------:R-:W-:-:S04]  /*19dd0*/  IMAD R14, R13, 0x8, R18 ;  /* 0x000000080d0e7824 */ /* 0x000fc800078e0212 */
[----:B------:R0:W1:Y:S01]  /*19de0*/  SYNCS.PHASECHK.TRANS64.TRYWAIT P1, [R14+URZ+0x30850], R0 ;  /* 0x030850000e0075a7 */ /* 0x000062000802017f */
[----:B------:R-:W-:Y:S05]  /*19df0*/  @!P0 BRA `(.L_x_1813) ;  /* 0x0000000000048947 */ /* 0x000fea0003800000 */
[----:B------:R-:W-:Y:S01]  /*19e00*/  BPT.TRAP 0x1 ;  /* 0x000000040000795c */ /* 0x000fe20000300000 */
.L_x_1813:
[----:B------:R-:W-:Y:S04]  /*19e10*/  BSSY B2, `(.L_x_1814) ;  /* 0x0000004000027945 */ /* 0x000fe80003800000 */
[----:B-1----:R-:W-:Y:S05]  /*19e20*/  @P1 BRA `(.L_x_1815) ;  /* 0x0000000000081947 */ /* 0x002fea0003800000 */
[----:B------:R-:W1:Y:S02]  /*19e30*/  SYNCS.PHASECHK.TRANS64.TRYWAIT P1, [R14+URZ+0x30850], R0 ;  /* 0x030850000e0075a7 */ /* 0x000e64000802017f */
[----:B-1----:R-:W-:Y:S05]  /*19e40*/  @!P1 BRA `(.L_x_1816) ;  /* 0x0000010800c49947 */ /* 0x002fea0003800000 */
.L_x_1815:
[----:B------:R-:W-:Y:S05]  /*19e50*/  BSYNC B2 ;  /* 0x0000000000027941 */ /* 0x000fea0003800000 */
.L_x_1814:
[----:B01----:R-:W-:Y:S01]  /*19e60*/  IADD3 R0, R18, 0x400, RZ ;  /* 0x0000040012007810 */ /* 0x003fe20007ffe0ff */
[----:B------:R-:W-:Y:S01]  /*19e70*/  IMAD.MOV.U32 R3, RZ, RZ, 0x40000040 ;  /* 0x40000040ff037424 */ /* 0x000fe200078e00ff */
[----:B------:R-:W-:Y:S02]  /*19e80*/  WARPGROUP.ARRIVE ;  /* 0x00000000000079c5 */ /* 0x000fe40000000000 */
[----:B------:R-:W-:Y:S02]  /*19e90*/  SHF.R.U32.HI R0, RZ, 0x4, R0 ;  /* 0x00000004ff007819 */ /* 0x000fe40000011600 */
[----:B------:R-:W-:Y:S01]  /*19ea0*/  R2UR UR7, R3 ;  /* 0x00000000030772ca */ /* 0x000fe200000e0000 */
[----:B------:R-:W-:Y:S01]  /*19eb0*/  IMAD.MOV.U32 R3, RZ, RZ, 0x40000040 ;  /* 0x40000040ff037424 */ /* 0x000fe200078e00ff */
[----:B------:R-:W-:-:S04]  /*19ec0*/  LOP3.LUT R0, R0, 0x3fff, RZ, 0xc0, !PT ;  /* 0x00003fff00007812 */ /* 0x000fc800078ec0ff */
[----:B------:R-:W-:-:S05]  /*19ed0*/  LOP3.LUT R0, R0, 0x3000000, RZ, 0xfc, !PT ;  /* 0x0300000000007812 */ /* 0x000fca00078efcff */
[----:B------:R-:W-:Y:S02]  /*19ee0*/  IMAD R2, R13, 0x900, R0 ;  /* 0x000009000d027824 */ /* 0x000fe400078e0200 */
[----:B------:R-:W-:Y:S02]  /*19ef0*/  IMAD.MOV.U32 R13, RZ, RZ, 0x40000040 ;  /* 0x40000040ff0d7424 */ /* 0x000fe400078e00ff */
        /* <DEDUP_REMOVED lines=38> */
.L_x_1817:
[----:B------:R-:W-:Y:S01]  /*1a160*/  FMNMX.FTZ R0, R122, R9, !PT ;  /* 0x000000097a007209 */ /* 0x000fe20007810000 */
[----:B------:R-:W-:Y:S01]  /*1a170*/  VIADD R11, R11, 0x30840 ;  /* 0x000308400b0b7836 */ /* 0x000fe20000000000 */
        /* <DEDUP_REMOVED lines=47> */
[----:B------:R-:W-:Y:S01]  /*1a470*/  PRMT R11, R204, 0x654, R11 ;  /* 0x00000654cc0b7816 */ /* 0x000fe2000000000b */
[----:B------:R-:W0:Y:S03]  /*1a480*/  SHFL.BFLY PT, R0, R3, 0x2, 0x1f ;  /* 0x0c401f0003007f89 */ /* 0x000e2600000e0000 */
[----:B------:R1:W-:Y:S01]  /*1a490*/  SYNCS.ARRIVE.TRANS64.RED.A1T0 RZ, [R11+URZ], RZ ;  /* 0x000000ff0bff79a7 */ /* 0x0003e2000810043f */
[----:B------:R-:W2:Y:S01]  /*1a4a0*/  SHFL.BFLY PT, R2, R4, 0x2, 0x1f ;  /* 0x0c401f0004027f89 */ /* 0x000ea200000e0000 */
[----:B0-----:R-:W-:Y:S02]  /*1a4b0*/  FMNMX.FTZ R3, R3, R0, !PT ;  /* 0x0000000003037209 */ /* 0x001fe40007810000 */
[----:B--2---:R-:W-:-:S03]  /*1a4c0*/  FMNMX.FTZ R4, R4, R2, !PT ;  /* 0x0000000204047209 */ /* 0x004fc60007810000 */
[----:B------:R-:W0:Y:S04]  /*1a4d0*/  SHFL.BFLY PT, R0, R3, 0x1, 0x1f ;  /* 0x0c201f0003007f89 */ /* 0x000e2800000e0000 */
[----:B------:R-:W2:Y:S01]  /*1a4e0*/  SHFL.BFLY PT, R2, R4, 0x1, 0x1f ;  /* 0x0c201f0004027f89 */ /* 0x000ea200000e0000 */
[----:B0-----:R-:W-:Y:S02]  /*1a4f0*/  FMNMX.FTZ R3, R3, R0, !PT ;  /* 0x0000000003037209 */ /* 0x001fe40007810000 */
[----:B------:R-:W-:Y:S02]  /*1a500*/  MOV R0, UR46 ;  /* 0x0000002e00007c02 */ /* 0x000fe40008000f00 */
[----:B--2---:R-:W-:Y:S01]  /*1a510*/  FMNMX.FTZ R4, R4, R2, !PT ;  /* 0x0000000204047209 */ /* 0x004fe20007810000 */
[----:B------:R-:W-:-:S04]  /*1a520*/  FADD.FTZ R2, -R3, R9 ;  /* 0x0000000903027221 */ /* 0x000fc80000010100 */
[CC--:B------:R-:W-:Y:S01]  /*1a530*/  FMUL.FTZ R9, R4.reuse, R0.reuse ;  /* 0x0000000004097220 */ /* 0x0c0fe20000410000 */
[----:B------:R-:W-:Y:S01]  /*1a540*/  FADD.FTZ R6, -R4, R10 ;  /* 0x0000000a04067221 */ /* 0x000fe20000010100 */
[-C--:B------:R-:W-:Y:S02]  /*1a550*/  FMUL.FTZ R2, R2, R0.reuse ;  /* 0x0000000002027220 */ /* 0x080fe40000410000 */
[-CC-:B------:R-:W-:Y:S01]  /*1a560*/  FFMA.FTZ R190, R124, R0.reuse, -R9.reuse ;  /* 0x000000007cbe7223 */ /* 0x180fe20000010809 */
[-CC-:B------:R-:W-:Y:S01]  /*1a570*/  FFMA.FTZ R124, R129, R0.reuse, -R9.reuse ;  /* 0x00000000817c7223 */ /* 0x180fe20000010809 */
[-C--:B------:R-:W-:Y:S01]  /*1a580*/  FMUL.FTZ R129, R3, R0.reuse ;  /* 0x0000000003817220 */ /* 0x080fe20000410000 */
[-C--:B------:R-:W-:Y:S01]  /*1a590*/  FMUL.FTZ R6, R6, R0.reuse ;  /* 0x0000000006067220 */ /* 0x080fe20000410000 */
[-CC-:B------:R-:W-:Y:S01]  /*1a5a0*/  FFMA.FTZ R188, R120, R0.reuse, -R9.reuse ;  /* 0x0000000078bc7223 */ /* 0x180fe20000010809 */
[-C--:B------:R-:W-:Y:S01]  /*1a5b0*/  FFMA.FTZ R182, R140, R0.reuse, -R9 ;  /* 0x000000008cb67223 */ /* 0x080fe20000010809 */
[-C--:B------:R-:W-:Y:S01]  /*1a5c0*/  FFMA.FTZ R189, R122, R0.reuse, -R129 ;  /* 0x000000007abd7223 */ /* 0x080fe20000010881 */
[-C--:B------:R-:W-:Y:S01]  /*1a5d0*/  FFMA.FTZ R169, R121, R0.reuse, -R9 ;  /* 0x0000000079a97223 */ /* 0x080fe20000010809 */
[-CC-:B------:R-:W-:Y:S01]  /*1a5e0*/  FFMA.FTZ R140, R123, R0.reuse, -R129.reuse ;  /* 0x000000007b8c7223 */ /* 0x180fe20000010881 */
[----:B------:R-:W-:Y:S01]  /*1a5f0*/  MUFU.EX2 R6, R6 ;  /* 0x0000000600067308 */ /* 0x000fe20000000800 */
        /* <DEDUP_REMOVED lines=12> */
[-CC-:B------:R-:W-:Y:S01]  /*1a6c0*/  FFMA.FTZ R133, R135, R0.reuse, -R129.reuse ;  /* 0x0000000087857223 */ /* 0x180fe20000010881 */
[-CC-:B------:R-:W-:Y:S01]  /*1a6d0*/  FFMA.FTZ R181, R138, R0.reuse, -R129.reuse ;  /* 0x000000008ab57223 */ /* 0x180fe20000010881 */
[-CC-:B------:R-:W-:Y:S01]  /*1a6e0*/  FFMA.FTZ R132, R139, R0.reuse, -R129.reuse ;  /* 0x000000008b847223 */ /* 0x180fe20000010881 */
[----:B------:R-:W0:Y:S01]  /*1a6f0*/  MUFU.EX2 R188, R188 ;  /* 0x000000bc00bc7308 */ /* 0x000e220000000800 */
[-C--:B------:R-:W-:Y:S01]  /*1a700*/  FFMA.FTZ R183, R142, R0.reuse, -R129 ;  /* 0x000000008eb77223 */ /* 0x080fe20000010881 */
[-C--:B------:R-:W-:Y:S01]  /*1a710*/  FFMA.FTZ R21, R141, R0.reuse, -R9 ;  /* 0x000000008d157223 */ /* 0x080fe20000010809 */
[-C--:B------:R-:W-:Y:S01]  /*1a720*/  FFMA.FTZ R131, R143, R0.reuse, -R129 ;  /* 0x000000008f837223 */ /* 0x080fe20000010881 */
[-C--:B------:R-:W-:Y:S01]  /*1a730*/  FFMA.FTZ R176, R144, R0.reuse, -R9 ;  /* 0x0000000090b07223 */ /* 0x080fe20000010809 */
[-C--:B------:R-:W-:Y:S01]  /*1a740*/  FFMA.FTZ R177, R146, R0.reuse, -R129 ;  /* 0x0000000092b17223 */ /* 0x080fe20000010881 */
[-C--:B------:R-:W-:Y:S01]  /*1a750*/  FFMA.FTZ R20, R145, R0.reuse, -R9 ;  /* 0x0000000091147223 */ /* 0x080fe20000010809 */
[-C--:B------:R-:W-:Y:S01]  /*1a760*/  FFMA.FTZ R130, R147, R0.reuse, -R129 ;  /* 0x0000000093827223 */ /* 0x080fe20000010881 */
[----:B------:R-:W2:Y:S01]  /*1a770*/  MUFU.EX2 R189, R189 ;  /* 0x000000bd00bd7308 */ /* 0x000ea20000000800 */
[-C--:B------:R-:W-:Y:S01]  /*1a780*/  FFMA.FTZ R178, R148, R0.reuse, -R9 ;  /* 0x0000000094b27223 */ /* 0x080fe20000010809 */
[-C--:B------:R-:W-:Y:S01]  /*1a790*/  FFMA.FTZ R179, R150, R0.reuse, -R129 ;  /* 0x0000000096b37223 */ /* 0x080fe20000010881 */
[-C--:B------:R-:W-:Y:S01]  /*1a7a0*/  FFMA.FTZ R15, R149, R0.reuse, -R9 ;  /* 0x00000000950f7223 */ /* 0x080fe20000010809 */
[-C--:B------:R-:W-:Y:S01]  /*1a7b0*/  FFMA.FTZ R128, R151, R0.reuse, -R129 ;  /* 0x0000000097807223 */ /* 0x080fe20000010881 */
[-C--:B------:R-:W-:Y:S01]  /*1a7c0*/  FFMA.FTZ R172, R152, R0.reuse, -R9 ;  /* 0x0000000098ac7223 */ /* 0x080fe20000010809 */
[-C--:B------:R-:W-:Y:S01]  /*1a7d0*/  FFMA.FTZ R173, R154, R0.reuse, -R129 ;  /* 0x000000009aad7223 */ /* 0x080fe20000010881 */
[----:B------:R-:W-:Y:S01]  /*1a7e0*/  FFMA.FTZ R13, R153, R0, -R9 ;  /* 0x00000000990d7223 */ /* 0x000fe20000010809 */
[----:B------:R-:W3:Y:S01]  /*1a7f0*/  MUFU.EX2 R169, R169 ;  /* 0x000000a900a97308 */ /* 0x000ee20000000800 */
        /* <DEDUP_REMOVED lines=8> */
[----:B--2---:R-:W-:Y:S01]  /*1a880*/  FFMA.FTZ R7, R2, R7, R189 ;  /* 0x0000000702077223 */ /* 0x004fe200000100bd */
[-C--:B------:R-:W-:Y:S01]  /*1a890*/  FFMA.FTZ R122, R162, R0.reuse, -R129 ;  /* 0x00000000a27a7223 */ /* 0x080fe20000010881 */
[-C--:B------:R-:W-:Y:S01]  /*1a8a0*/  FFMA.FTZ R10, R161, R0.reuse, -R9 ;  /* 0x00000000a10a7223 */ /* 0x080fe20000010809 */
[-C--:B------:R-:W-:Y:S01]  /*1a8b0*/  FFMA.FTZ R123, R163, R0.reuse, -R129 ;  /* 0x00000000a37b7223 */ /* 0x080fe20000010881 */
[-C--:B------:R-:W-:Y:S01]  /*1a8c0*/  FFMA.FTZ R170, R164, R0.reuse, -R9 ;  /* 0x00000000a4aa7223 */ /* 0x080fe20000010809 */
[-C--:B------:R-:W-:Y:S01]  /*1a8d0*/  FFMA.FTZ R171, R166, R0.reuse, -R129 ;  /* 0x00000000a6ab7223 */ /* 0x080fe20000010881 */
[-C--:B------:R-:W-:Y:S01]  /*1a8e0*/  FFMA.FTZ R9, R165, R0.reuse, -R9 ;  /* 0x00000000a5097223 */ /* 0x080fe20000010809 */
[----:B------:R-:W2:Y:S01]  /*1a8f0*/  MUFU.EX2 R190, R190 ;  /* 0x000000be00be7308 */ /* 0x000ea20000000800 */
[----:B---3--:R-:W-:Y:S01]  /*1a900*/  FADD.FTZ R8, R169, R8 ;  /* 0x00000008a9087221 */ /* 0x008fe20000010000 */
[----:B------:R-:W-:-:S06]  /*1a910*/  FFMA.FTZ R129, R167, R0, -R129 ;  /* 0x00000000a7817223 */ /* 0x000fcc0000010881 */
[----:B------:R-:W3:Y:S01]  /*1a920*/  MUFU.EX2 R191, R191 ;  /* 0x000000bf00bf7308 */ /* 0x000ee20000000800 */
[----:B0-----:R-:W-:-:S07]  /*1a930*/  FADD.FTZ R7, R140, R7 ;  /* 0x000000078c077221 */ /* 0x001fce0000010000 */
[----:B------:R-:W0:Y:S01]  /*1a940*/  MUFU.EX2 R125, R125 ;  /* 0x0000007d007d7308 */ /* 0x000e220000000800 */
[----:B--2---:R-:W-:-:S07]  /*1a950*/  FADD.FTZ R8, R190, R8 ;  /* 0x00000008be087221 */ /* 0x004fce0000010000 */
[----:B------:R-:W2:Y:S01]  /*1a960*/  MUFU.EX2 R137, R137 ;  /* 0x0000008900897308 */ /* 0x000ea20000000800 */
[----:B---3--:R-:W-:-:S07]  /*1a970*/  FADD.FTZ R7, R191, R7 ;  /* 0x00000007bf077221 */ /* 0x008fce0000010000 */
        /* <DEDUP_REMOVED lines=78> */
[----:B-1----:R-:W1:Y:S01]  /*1ae60*/  MUFU.EX2 R11, R129 ;  /* 0x00000081000b7308 */ /* 0x002e620000000800 */
[----:B0-----:R-:W-:Y:S01]  /*1ae70*/  FADD.FTZ R7, R171, R7 ;  /* 0x00000007ab077221 */ /* 0x001fe20000010000 */
[----:B--2---:R-:W-:-:S03]  /*1ae80*/  FADD.FTZ R8, R9, R8 ;  /* 0x0000000809087221 */ /* 0x004fc60000010000 */
[----:B-1----:R-:W-:Y:S01]  /*1ae90*/  FADD.FTZ R7, R11, R7 ;  /* 0x000000070b077221 */ /* 0x002fe20000010000 */
[----:B------:R-:W-:Y:S06]  /*1aea0*/  @!P0 BRA `(.L_x_1818) ;  /* 0x0000000000048947 */ /* 0x000fec0003800000 */
[----:B------:R-:W-:Y:S01]  /*1aeb0*/  BPT.TRAP 0x1 ;  /* 0x000000040000795c */ /* 0x000fe20000300000 */
.L_x_1818:
[----:B------:R-:W-:Y:S01]  /*1aec0*/  ISETP.GT.AND P1, PT, R5, R226, PT ;  /* 0x000000e20500720c */ /* 0x000fe20003f24270 */
[----:B------:R-:W-:Y:S01]  /*1aed0*/  VIADD R129, R14, 0x30860 ;  /* 0x000308600e817836 */ /* 0x000fe20000000000 */
[----:B------:R-:W-:Y:S01]  /*1aee0*/  F2FP.F16.F32.PACK_AB R188, R169, R188 ;  /* 0x000000bca9bc723e */ /* 0x000fe200000000ff */
[----:B------:R-:W-:Y:S01]  /*1aef0*/  VIADD R5, R5, 0xffffffff ;  /* 0xffffffff05057836 */ /* 0x000fe20000000000 */
[----:B------:R-:W-:Y:S01]  /*1af00*/  F2FP.F16.F32.PACK_AB R172, R13, R172 ;  /* 0x000000ac0dac723e */ /* 0x000fe200000000ff */
[----:B------:R-:W-:Y:S01]  /*1af10*/  IMAD.MOV.U32 R13, RZ, RZ, R194 ;  /* 0x000000ffff0d7224 */ /* 0x000fe200078e00c2 */
[----:B------:R-:W-:Y:S02]  /*1af20*/  PRMT R14, R204, 0x654, R129 ;  /* 0x00000654cc0e7816 */ /* 0x000fe40000000081 */
[----:B------:R-:W-:Y:S02]  /*1af30*/  F2FP.F16.F32.PACK_AB R174, R12, R174 ;  /* 0x000000ae0cae723e */ /* 0x000fe400000000ff */
[----:B------:R0:W-:Y:S01]  /*1af40*/  SYNCS.ARRIVE.TRANS64.RED.A1T0 RZ, [R14+URZ], RZ ;  /* 0x000000ff0eff79a7 */ /* 0x0001e2000810043f */
[----:B------:R-:W-:Y:S01]  /*1af50*/  F2FP.F16.F32.PACK_AB R168, R10, R168 ;  /* 0x000000a80aa8723e */ /* 0x000fe200000000ff */
[----:B------:R-:W-:Y:S01]  /*1af60*/  IMAD.MOV.U32 R10, RZ, RZ, R4 ;  /* 0x000000ffff0a7224 */ /* 0x000fe200078e0004 */
        /* <DEDUP_REMOVED lines=21> */
[----:B------:R-:W-:Y:S01]  /*1b0c0*/  MOV R12, R199 ;  /* 0x000000c7000c7202 */ /* 0x000fe20000000f00 */
[----:B0-----:R-:W-:Y:S06]  /*1b0d0*/  @P1 BRA `(.L_x_1819) ;  /* 0xffffffdc00401947 */ /* 0x001fec000383ffff */
[----:B------:R-:W-:Y:S05]  /*1b0e0*/  BSYNC B1 ;  /* 0x0000000000017941 */ /* 0x000fea0003800000 */
.L_x_1806:
[----:B------:R-:W-:Y:S05]  /*1b0f0*/  BSYNC B0 ;  /* 0x0000000000007941 */ /* 0x000fea0003800000 */
.L_x_1805:
[----:B------:R-:W2:Y:S01]  /*1b100*/  LDL R9, [R1+0x3c] ;  /* 0x00003c0001097983 */ /* 0x000ea20000100800 */
[----:B------:R-:W-:Y:S01]  /*1b110*/  BSSY B0, `(.L_x_1820) ;  /* 0x0000366000007945 */ /* 0x000fe20003800000 */
[----:B--2---:R-:W-:-:S13]  /*1b120*/  ISETP.GE.AND P1, PT, R5, R9, PT ;  /* 0x000000090500720c */ /* 0x004fda0003f26270 */
[----:B------:R-:W-:Y:S05]  /*1b130*/  @!P1 BRA `(.L_x_1821) ;  /* 0x00000034008c9947 */ /* 0x000fea0003800000 */
[----:B------:R-:W-:Y:S02]  /*1b140*/  IMAD.MOV.U32 R9, RZ, RZ, R3 ;  /* 0x000000ffff097224 */ /* 0x000fe400078e0003 */
[----:B------:R-:W-:Y:S02]  /*1b150*/  IMAD.MOV.U32 R10, RZ, RZ, R4 ;  /* 0x000000ffff0a7224 */ /* 0x000fe400078e0004 */
[----:B------:R-:W-:Y:S02]  /*1b160*/  IMAD.MOV.U32 R11, RZ, RZ, R199 ;  /* 0x000000ffff0b7224 */ /* 0x000fe400078e00c7 */
[----:B------:R-:W-:-:S07]  /*1b170*/  IMAD.MOV.U32 R12, RZ, RZ, R194 ;  /* 0x000000ffff0c7224 */ /* 0x000fce00078e00c2 */
.L_x_1842:
[----:B------:R-:W-:-:S04]  /*1b180*/  ISETP.NE.AND P1, PT, R12, 0x1, PT ;  /* 0x000000010c00780c */ /* 0x000fc80003f25270 */
[----:B------:R-:W-:-:S04]  /*1b190*/  SEL R0, RZ, 0x1, P1 ;  /* 0x00000001ff007807 */ /* 0x000fc80000800000 */
[----:B------:R-:W-:Y:S01]  /*1b1a0*/  LOP3.LUT R199, R11, R0, RZ, 0x3c, !PT ;  /* 0x000000000bc77212 */ /* 0x000fe200078e3cff */
[----:B------:R-:W-:Y:S06]  /*1b1b0*/  @!P0 BRA `(.L_x_1822) ;  /* 0x0000000000048947 */ /* 0x000fec0003800000 */
[----:B------:R-:W-:Y:S01]  /*1b1c0*/  BPT.TRAP 0x1 ;  /* 0x000000040000795c */ /* 0x000fe20000300000 */
.L_x_1822:
        /* <DEDUP_REMOVED lines=8> */
.L_x_1823:
[----:B------:R-:W-:Y:S01]  /*1b250*/  IMAD R126, R194, 0x900, R217 ;  /* 0x00000900c27e7824 */ /* 0x000fe200078e02d9 */
[----:B------:R-:W-:Y:S03]  /*1b260*/  BSSY B1, `(.L_x_1824) ;  /* 0x0000006000017945 */ /* 0x000fe60003800000 */
[C---:B------:R-:W-:Y:S02]  /*1b270*/  VIADD R122, R126.reuse, 0x2 ;  /* 0x000000027e7a7836 */ /* 0x040fe40000000000 */
[----:B------:R-:W-:Y:S01]  /*1b280*/  VIADD R124, R126, 0x4 ;  /* 0x000000047e7c7836 */ /* 0x000fe20000000000 */
[----:B-1----:R-:W-:Y:S06]  /*1b290*/  @P1 BRA `(.L_x_1825) ;  /* 0x0000000000081947 */ /* 0x002fec0003800000 */
[----:B------:R-:W1:Y:S02]  /*1b2a0*/  SYNCS.PHASECHK.TRANS64.TRYWAIT P1, [R0+URZ+0x30830], R3 ;  /* 0x03083003000075a7 */ /* 0x000e64000802017f */
[----:B-1----:R-:W-:Y:S05]  /*1b2b0*/  @!P1 BRA `(.L_x_1826) ;  /* 0x000000f400bc9947 */ /* 0x002fea0003800000 */
.L_x_1825:
[----:B------:R-:W-:Y:S05]  /*1b2c0*/  BSYNC B1 ;  /* 0x0000000000017941 */ /* 0x000fea0003800000 */
.L_x_1824:
        /* <DEDUP_REMOVED lines=233> */
.L_x_1827:
[----:B------:R-:W-:Y:S01]  /*1c160*/  SHF.L.U32 R2, R11, 0x1f, RZ ;  /* 0x0000001f0b027819 */ /* 0x000fe200000006ff */
[----:B------:R-:W-:-:S04]  /*1c170*/  IMAD R11, R12, 0x8, R18 ;  /* 0x000000080c0b7824 */ /* 0x000fc800078e0212 */
[----:B------:R0:W1:Y:S01]  /*1c180*/  SYNCS.PHASECHK.TRANS64.TRYWAIT P1, [R11+URZ+0x30850], R2 ;  /* 0x030850020b0075a7 */ /* 0x000062000802017f */
[----:B------:R-:W-:Y:S05]  /*1c190*/  @!P0 BRA `(.L_x_1828) ;  /* 0x0000000000048947 */ /* 0x000fea0003800000 */
[----:B------:R-:W-:Y:S01]  /*1c1a0*/  BPT.TRAP 0x1 ;  /* 0x000000040000795c */ /* 0x000fe20000300000 */
.L_x_1828:
[----:B------:R-:W-:Y:S04]  /*1c1b0*/  BSSY B1, `(.L_x_1829) ;  /* 0x0000004000017945 */ /* 0x000fe80003800000 */
[----:B-1----:R-:W-:Y:S05]  /*1c1c0*/  @P1 BRA `(.L_x_1830) ;  /* 0x0000000000081947 */ /* 0x002fea0003800000 */
[----:B------:R-:W1:Y:S02]  /*1c1d0*/  SYNCS.PHASECHK.TRANS64.TRYWAIT P1, [R11+URZ+0x30850], R2 ;  /* 0x030850020b0075a7 */ /* 0x000e64000802017f */
[----:B-1----:R-:W-:Y:S05]  /*1c1e0*/  @!P1 BRA `(.L_x_1831) ;  /* 0x000000e800049947 */ /* 0x002fea0003800000 */
.L_x_1830:
[----:B------:R-:W-:Y:S05]  /*1c1f0*/  BSYNC B1 ;  /* 0x0000000000017941 */ /* 0x000fea0003800000 */
.L_x_1829:
[----:B01----:R-:W-:Y:S01]  /*1c200*/  IADD3 R2, R18, 0x400, RZ ;  /* 0x0000040012027810 */ /* 0x003fe20007ffe0ff */
[----:B------:R-:W-:Y:S01]  /*1c210*/  IMAD.MOV.U32 R3, RZ, RZ, 0x40000040 ;  /* 0x40000040ff037424 */ /* 0x000fe200078e00ff */
[----:B------:R-:W-:Y:S01]  /*1c220*/  WARPGROUP.ARRIVE ;  /* 0x00000000000079c5 */ /* 0x000fe20000000000 */
[----:B------:R-:W-:Y:S01]  /*1c230*/  IMAD.MOV.U32 R13, RZ, RZ, 0x40000040 ;  /* 0x40000040ff0d7424 */ /* 0x000fe200078e00ff */
        /* <DEDUP_REMOVED lines=44> */
.L_x_1832:
[----:B------:R-:W2:Y:S01]  /*1c500*/  LDL R12, [R1+0x30] ;  /* 0x00003000010c7983 */ /* 0x000ea20000100800 */
[----:B------:R-:W0:Y:S03]  /*1c510*/  LDC R2, c[0x0][0x448] ;  /* 0x00011200ff027b82 */ /* 0x000e260000000800 */
[----:B------:R-:W2:Y:S04]  /*1c520*/  LDL R4, [R1+0x44] ;  /* 0x0000440001047983 */ /* 0x000ea80000100800 */
[----:B------:R-:W3:Y:S01]  /*1c530*/  LDL R6, [R1+0x40] ;  /* 0x0000400001067983 */ /* 0x000ee20000100800 */
[----:B------:R-:W1:Y:S01]  /*1c540*/  LDC R168, c[0x0][0x9e4] ;  /* 0x00027900ffa87b82 */ /* 0x000e620000000800 */
[----:B0-----:R-:W-:-:S13]  /*1c550*/  ISETP.NE.AND P1, PT, R2, 0x1, PT ;  /* 0x000000010200780c */ /* 0x001fda0003f25270 */
[----:B------:R-:W0:Y:S08]  /*1c560*/  @P1 LDC R3, c[0x0][0x44c] ;  /* 0x00011300ff031b82 */ /* 0x000e300000000800 */
[----:B------:R-:W4:Y:S01]  /*1c570*/  @P1 LDC R2, c[0x0][0x450] ;  /* 0x00011400ff021b82 */ /* 0x000f220000000800 */
[----:B------:R-:W-:Y:S01]  /*1c580*/  IMAD R15, R5, -0x60, RZ ;  /* 0xffffffa0050f7824 */ /* 0x000fe200078e02ff */
[----:B------:R-:W-:Y:S01]  /*1c590*/  ULOP3.LUT UR4, URZ, UR42, URZ, 0x33, !UPT ;  /* 0x0000002a3f047292 */ /* 0x000fe2000f8e333f */
[----:B--2---:R-:W-:-:S05]  /*1c5a0*/  IADD3 R4, R4, R12, RZ ;  /* 0x0000000c04047210 */ /* 0x004fca0007ffe0ff */
[----:B0-----:R-:W-:-:S05]  /*1c5b0*/  @P1 IMAD.HI.U32 R3, R4, R3, RZ ;  /* 0x0000000304031227 */ /* 0x001fca00078e00ff */
[----:B----4-:R-:W-:Y:S01]  /*1c5c0*/  @P1 SHF.R.U32.HI R4, RZ, R2, R3 ;  /* 0x00000002ff041219 */ /* 0x010fe20000011603 */
[----:B------:R-:W-:-:S04]  /*1c5d0*/  VIADD R3, R0, 0x30840 ;  /* 0x0003084000037836 */ /* 0x000fc80000000000 */
[----:B------:R-:W0:Y:S01]  /*1c5e0*/  SHFL.IDX PT, R20, R4, RZ, 0x1c1f ;  /* 0x001c1fff04147589 */ /* 0x000e2200000e0000 */
[----:B------:R-:W-:Y:S01]  /*1c5f0*/  PRMT R0, R204, 0x654, R3 ;  /* 0x00000654cc007816 */ /* 0x000fe20000000003 */
[----:B------:R-:W-:Y:S01]  /*1c600*/  VIADD R2, R15, 0x1 ;  /* 0x000000010f027836 */ /* 0x000fe20000000000 */
[----:B-1----:R-:W-:Y:S02]  /*1c610*/  ISETP.GE.AND P1, PT, R168, 0x1, PT ;  /* 0x00000001a800780c */ /* 0x002fe40003f26270 */
[----:B------:R3:W-:Y:S02]  /*1c620*/  SYNCS.ARRIVE.TRANS64.RED.A1T0 RZ, [R0+URZ], RZ ;  /* 0x000000ff00ff79a7 */ /* 0x0007e4000810043f */
[----:B---3--:R-:W-:-:S05]  /*1c630*/  IMAD R0, R6, -0x2, R2 ;  /* 0xfffffffe06007824 */ /* 0x008fca00078e0202 */
[----:B------:R-:W-:-:S05]  /*1c640*/  IADD3 R13, -R200, R0, R201 ;  /* 0x00000000c80d7210 */ /* 0x000fca0007ffe1c9 */
[C---:B------:R-:W-:Y:S02]  /*1c650*/  VIADD R14, R13.reuse, UR51 ;  /* 0x000000330d0e7c36 */ /* 0x040fe40008000000 */
[----:B------:R-:W-:Y:S02]  /*1c660*/  VIADD R13, R13, UR4 ;  /* 0x000000040d0d7c36 */ /* 0x000fe40008000000 */
[----:B------:R-:W-:Y:S01]  /*1c670*/  VIADD R0, R0, 0xffffffff ;  /* 0xffffffff00007836 */ /* 0x000fe20000000000 */
[----:B0-----:R-:W-:Y:S01]  /*1c680*/  IADD3 R12, R14, R20, RZ ;  /* 0x000000140e0c7210 */ /* 0x001fe20007ffe0ff */
        /* <DEDUP_REMOVED lines=14> */
.L_x_1835:
[----:B------:R-:W-:-:S05]  /*1c770*/  IMAD.U32 R21, RZ, RZ, UR38 ;  /* 0x00000026ff157e24 */ /* 0x000fca000f8e00ff */
[----:B------:R-:W-:-:S13]  /*1c780*/  ISETP.NE.AND P1, PT, R21, 0x1, PT ;  /* 0x000000011500780c */ /* 0x000fda0003f25270 */
[----:B------:R-:W0:Y:S02]  /*1c790*/  @P1 LDC.64 R2, c[0x0][0x9e8] ;  /* 0x00027a00ff021b82 */ /* 0x000e240000000a00 */
[----:B0-----:R-:W-:-:S05]  /*1c7a0*/  @P1 IMAD.HI.U32 R2, R20, R2, RZ ;  /* 0x0000000214021227 */ /* 0x001fca00078e00ff */
[----:B------:R-:W-:-:S07]  /*1c7b0*/  @P1 SHF.R.U32.HI R20, RZ, R3, R2 ;  /* 0x00000003ff141219 */ /* 0x000fce0000011602 */
.L_x_1836:
[----:B------:R-:W-:Y:S05]  /*1c7c0*/  BSYNC B1 ;  /* 0x0000000000017941 */ /* 0x000fea0003800000 */
.L_x_1834:
[----:B------:R-:W-:-:S05]  /*1c7d0*/  IMAD R20, R20, R21, R0 ;  /* 0x0000001514147224 */ /* 0x000fca00078e0200 */
[----:B------:R-:W-:Y:S02]  /*1c7e0*/  VIADDMNMX R12, R20, R21, R12, PT ;  /* 0x00000015140c7246 */ /* 0x000fe4000380010c */
[----:B------:R-:W-:-:S07]  /*1c7f0*/  VIMNMX R6, R6, R20, !PT ;  /* 0x0000001406067248 */ /* 0x000fce0007fe0100 */
.L_x_1833:
[C---:B------:R-:W-:Y:S01]  /*1c800*/  ISETP.GE.AND P1, PT, R15.reuse, 0x2, PT ;  /* 0x000000020f00780c */ /* 0x040fe20003f26270 */
[----:B------:R-:W0:Y:S01]  /*1c810*/  SHFL.IDX PT, R4, R4, 0x1, 0x1c1f ;  /* 0x003c1f0004047f89 */ /* 0x000e2200000e0000 */
[C---:B------:R-:W-:Y:S02]  /*1c820*/  ISETP.GE.AND P2, PT, R15.reuse, 0x9, PT ;  /* 0x000000090f00780c */ /* 0x040fe40003f46270 */
[C---:B------:R-:W-:Y:S02]  /*1c830*/  ISETP.GT.AND P4, PT, R6.reuse, 0x1, !P1 ;  /* 0x000000010600780c */ /* 0x040fe40004f84270 */
        /* <DEDUP_REMOVED lines=10> */
[--C-:B0-----:R-:W-:Y:S01]  /*1c8e0*/  IMAD.IADD R14, R14, 0x1, R4.reuse ;  /* 0x000000010e0e7824 */ /* 0x101fe200078e0204 */
[----:B------:R-:W-:Y:S01]  /*1c8f0*/  ISETP.LT.OR P3, PT, R12, 0xa, P3 ;  /* 0x0000000a0c00780c */ /* 0x000fe20001f61670 */
[----:B------:R-:W-:Y:S01]  /*1c900*/  IMAD.IADD R13, R13, 0x1, R4 ;  /* 0x000000010d0d7824 */ /* 0x000fe200078e0204 */
        /* <DEDUP_REMOVED lines=126> */
[----:B------:R-:W-:Y:S02]  /*1d0f0*/  MOV R6, UR38 ;  /* 0x0000002600067c02 */ /* 0x000fe40008000f00 */
[----:B------:R-:W-:Y:S02]  /*1d100*/  LOP3.LUT R4, RZ, R4, RZ, 0x33, !PT ;  /* 0x00000004ff047212 */ /* 0x000fe400078e33ff */
[----:B------:R-:W-:-:S13]  /*1d110*/  ISETP.NE.AND P6, PT, R6, 0x1, PT ;  /* 0x000000010600780c */ /* 0x000fda0003fc5270 */
[----:B------:R-:W0:Y:S02]  /*1d120*/  @P6 LDC.64 R2, c[0x0][0x9e8] ;  /* 0x00027a00ff026b82 */ /* 0x000e240000000a00 */
[----:B0-----:R-:W-:-:S05]  /*1d130*/  @P6 IMAD.HI.U32 R2, R4, R2, RZ ;  /* 0x0000000204026227 */ /* 0x001fca00078e00ff */
[----:B------:R-:W-:-:S04]  /*1d140*/  @P6 SHF.R.U32.HI R4, RZ, R3, R2 ;  /* 0x00000003ff046219 */ /* 0x000fc80000011602 */
[----:B------:R-:W-:Y:S01]  /*1d150*/  LOP3.LUT R4, RZ, R4, RZ, 0x33, !PT ;  /* 0x00000004ff047212 */ /* 0x000fe200078e33ff */
[----:B------:R-:W-:Y:S06]  /*1d160*/  BRA `(.L_x_1840) ;  /* 0x0000000000147947 */ /* 0x000fec0003800000 */
.L_x_1839:
[----:B------:R-:W-:-:S05]  /*1d170*/  IMAD.U32 R6, RZ, RZ, UR38 ;  /* 0x00000026ff067e24 */ /* 0x000fca000f8e00ff */
[----:B------:R-:W-:-:S13]  /*1d180*/  ISETP.NE.AND P6, PT, R6, 0x1, PT ;  /* 0x000000010600780c */ /* 0x000fda0003fc5270 */
[----:B------:R-:W0:Y:S02]  /*1d190*/  @P6 LDC.64 R2, c[0x0][0x9e8] ;  /* 0x00027a00ff026b82 */ /* 0x000e240000000a00 */
[----:B0-----:R-:W-:-:S05]  /*1d1a0*/  @P6 IMAD.HI.U32 R2, R4, R2, RZ ;  /* 0x0000000204026227 */ /* 0x001fca00078e00ff */
[----:B------:R-:W-:-:S07]  /*1d1b0*/  @P6 SHF.R.U32.HI R4, RZ, R3, R2 ;  /* 0x00000003ff046219 */ /* 0x000fce0000011602 */
.L_x_1840:
[----:B------:R-:W-:Y:S05]  /*1d1c0*/  BSYNC B1 ;  /* 0x0000000000017941 */ /* 0x000fea0003800000 */
.L_x_1838:
[----:B------:R-:W-:-:S05]  /*1d1d0*/  IMAD R3, R4, R6, R0 ;  /* 0x0000000604037224 */ /* 0x000fca00078e0200 */
[----:B------:R-:W-:Y:S02]  /*1d1e0*/  VIADDMNMX R14, R3, R6, R14, PT ;  /* 0x00000006030e7246 */ /* 0x000fe4000380010e */
[----:B------:R-:W-:-:S07]  /*1d1f0*/  VIMNMX R13, R13, R3, !PT ;  /* 0x000000030d0d7248 */ /* 0x000fce0007fe0100 */
.L_x_1837:
        /* <DEDUP_REMOVED lines=69> */
[----:B------:R-:W-:Y:S01]  /*1d650*/  FMNMX.FTZ R2, R165, R0, !PT ;  /* 0x00000000a5027209 */ /* 0x000fe20007810000 */
[----:B------:R-:W-:Y:S01]  /*1d660*/  IMAD.U32 R0, RZ, RZ, UR43 ;  /* 0x0000002bff007e24 */ /* 0x000fe2000f8e00ff */
        /* <DEDUP_REMOVED lines=11> */
[C---:B------:R-:W-:Y:S02]  /*1d720*/  ISETP.GT.AND P1, PT, R13.reuse, 0x38, !P1 ;  /* 0x000000380d00780c */ /* 0x040fe40004f24270 */
        /* <DEDUP_REMOVED lines=21> */
[----:B------:R-:W-:Y:S01]  /*1d880*/  FMUL.FTZ R3, R4, R0 ;  /* 0x0000000004037220 */ /* 0x000fe20000410000 */
        /* <DEDUP_REMOVED lines=54> */
[----:B------:R-:W-:Y:S01]  /*1dbf0*/  FSEL R129, R4, RZ, P1 ;  /* 0x000000ff04817208 */ /* 0x000fe20000800000 */
[----:B------:R-:W-:Y:S01]  /*1dc00*/  MUFU.EX2 R188, R188 ;  /* 0x000000bc00bc7308 */ /* 0x000fe20000000800 */
[----:B------:R-:W-:-:S03]  /*1dc10*/  FMNMX.FTZ R2, R146, R2, !PT ;  /* 0x0000000292027209 */ /* 0x000fc60007810000 */
[----:B------:R-:W-:Y:S01]  /*1dc20*/  FADD.FTZ R129, -R129, R10 ;  /* 0x0000000a81817221 */ /* 0x000fe20000010100 */
        /* <DEDUP_REMOVED lines=27> */
[----:B------:R-:W-:-:S06]  /*1dde0*/  FMUL.FTZ R6, R129, R0 ;  /* 0x0000000081067220 */ /* 0x000fcc0000410000 */
[----:B------:R-:W-:Y:S01]  /*1ddf0*/  MUFU.EX2 R125, R125 ;  /* 0x0000007d007d7308 */ /* 0x000fe20000000800 */
[C---:B------:R-:W-:Y:S01]  /*1de00*/  FSETP.NEU.FTZ.AND P1, PT, R3.reuse, -INF , PT ;  /* 0xff8000000300780b */ /* 0x040fe20003f3d000 */
[----:B------:R-:W-:-:S05]  /*1de10*/  FMUL.FTZ R2, R3, R0 ;  /* 0x0000000003027220 */ /* 0x000fca0000410000 */
[----:B------:R-:W-:Y:S01]  /*1de20*/  FSEL R129, R2, RZ, P1 ;  /* 0x000000ff02817208 */ /* 0x000fe20000800000 */
[----:B------:R-:W0:Y:S01]  /*1de30*/  MUFU.EX2 R6, R6 ;  /* 0x0000000600067308 */ /* 0x000e220000000800 */
[----:B------:R-:W-:-:S03]  /*1de40*/  FSEL R2, R3, RZ, P1 ;  /* 0x000000ff03027208 */ /* 0x000fc60000800000 */
[-CC-:B------:R-:W-:Y:S01]  /*1de50*/  FFMA.FTZ R189, R122, R0.reuse, -R129.reuse ;  /* 0x000000007abd7223 */ /* 0x180fe20000010881 */
[-C--:B------:R-:W-:Y:S01]  /*1de60*/  FFMA.FTZ R132, R123, R0.reuse, -R129 ;  /* 0x000000007b847223 */ /* 0x080fe20000010881 */
[----:B------:R-:W-:Y:S01]  /*1de70*/  FADD.FTZ R2, -R2, R9 ;  /* 0x0000000902027221 */ /* 0x000fe20000010100 */
[-CC-:B------:R-:W-:Y:S01]  /*1de80*/  FFMA.FTZ R191, R126, R0.reuse, -R129.reuse ;  /* 0x000000007ebf7223 */ /* 0x180fe20000010881 */
[-CC-:B------:R-:W-:Y:S01]  /*1de90*/  FFMA.FTZ R127, R127, R0.reuse, -R129.reuse ;  /* 0x000000007f7f7223 */ /* 0x180fe20000010881 */
[-CC-:B------:R-:W-:Y:S01]  /*1dea0*/  FFMA.FTZ R185, R130, R0.reuse, -R129.reuse ;  /* 0x0000000082b97223 */ /* 0x180fe20000010881 */
[-C--:B------:R-:W-:Y:S01]  /*1deb0*/  FMUL.FTZ R2, R2, R0.reuse ;  /* 0x0000000002027220 */ /* 0x080fe20000410000 */
[----:B------:R-:W-:Y:S01]  /*1dec0*/  MUFU.EX2 R189, R189 ;  /* 0x000000bd00bd7308 */ /* 0x000fe20000000800 */
[-CC-:B------:R-:W-:Y:S01]  /*1ded0*/  FFMA.FTZ R126, R131, R0.reuse, -R129.reuse ;  /* 0x00000000837e7223 */ /* 0x180fe20000010881 */
[-CC-:B------:R-:W-:Y:S01]  /*1dee0*/  FFMA.FTZ R187, R134, R0.reuse, -R129.reuse ;  /* 0x0000000086bb7223 */ /* 0x180fe20000010881 */
[-CC-:B------:R-:W-:Y:S01]  /*1def0*/  FFMA.FTZ R123, R135, R0.reuse, -R129.reuse ;  /* 0x00000000877b7223 */ /* 0x180fe20000010881 */
[-CC-:B------:R-:W-:Y:S01]  /*1df00*/  FFMA.FTZ R181, R138, R0.reuse, -R129.reuse ;  /* 0x000000008ab57223 */ /* 0x180fe20000010881 */
[--C-:B------:R-:W-:Y:S01]  /*1df10*/  FFMA.FTZ R122, R139, R0, -R129.reuse ;  /* 0x000000008b7a7223 */ /* 0x100fe20000010881 */
[----:B0-----:R-:W-:Y:S01]  /*1df20*/  FFMA.FTZ R8, R6, R8, R188 ;  /* 0x0000000806087223 */ /* 0x001fe200000100bc */
[-CC-:B------:R-:W-:Y:S01]  /*1df30*/  FFMA.FTZ R183, R142, R0.reuse, -R129.reuse ;  /* 0x000000008eb77223 */ /* 0x180fe20000010881 */
[----:B------:R-:W0:Y:S01]  /*1df40*/  MUFU.EX2 R2, R2 ;  /* 0x0000000200027308 */ /* 0x000e220000000800 */
[-CC-:B------:R-:W-:Y:S01]  /*1df50*/  FFMA.FTZ R135, R143, R0.reuse, -R129.reuse ;  /* 0x000000008f877223 */ /* 0x180fe20000010881 */
[----:B------:R-:W-:Y:S01]  /*1df60*/  FADD.FTZ R8, R21, R8 ;  /* 0x0000000815087221 */ /* 0x000fe20000010000 */
[-CC-:B------:R-:W-:Y:S01]  /*1df70*/  FFMA.FTZ R177, R146, R0.reuse, -R129.reuse ;  /* 0x0000000092b17223 */ /* 0x180fe20000010881 */
[-CC-:B------:R-:W-:Y:S01]  /*1df80*/  FFMA.FTZ R134, R147, R0.reuse, -R129.reuse ;  /* 0x0000000093867223 */ /* 0x180fe20000010881 */
[-CC-:B------:R-:W-:Y:S01]  /*1df90*/  FFMA.FTZ R179, R150, R0.reuse, -R129.reuse ;  /* 0x0000000096b37223 */ /* 0x180fe20000010881 */
[----:B------:R-:W-:Y:S01]  /*1dfa0*/  FADD.FTZ R8, R190, R8 ;  /* 0x00000008be087221 */ /* 0x000fe20000010000 */
[-CC-:B------:R-:W-:Y:S01]  /*1dfb0*/  FFMA.FTZ R133, R151, R0.reuse, -R129.reuse ;  /* 0x0000000097857223 */ /* 0x180fe20000010881 */
[----:B------:R-:W1:Y:S01]  /*1dfc0*/  MUFU.EX2 R132, R132 ;  /* 0x0000008400847308 */ /* 0x000e620000000800 */
[-CC-:B------:R-:W-:Y:S01]  /*1dfd0*/  FFMA.FTZ R173, R154, R0.reuse, -R129.reuse ;  /* 0x000000009aad7223 */ /* 0x180fe20000010881 */
[----:B------:R-:W-:Y:S01]  /*1dfe0*/  FADD.FTZ R8, R20, R8 ;  /* 0x0000000814087221 */ /* 0x000fe20000010000 */
[-CC-:B------:R-:W-:Y:S01]  /*1dff0*/  FFMA.FTZ R131, R155, R0.reuse, -R129.reuse ;  /* 0x000000009b837223 */ /* 0x180fe20000010881 */
[-CC-:B------:R-:W-:Y:S01]  /*1e000*/  FFMA.FTZ R175, R158, R0.reuse, -R129.reuse ;  /* 0x000000009eaf7223 */ /* 0x180fe20000010881 */
[-CC-:B------:R-:W-:Y:S01]  /*1e010*/  FFMA.FTZ R130, R159, R0.reuse, -R129.reuse ;  /* 0x000000009f827223 */ /* 0x180fe20000010881 */
[----:B------:R-:W-:Y:S01]  /*1e020*/  FADD.FTZ R8, R184, R8 ;  /* 0x00000008b8087221 */ /* 0x000fe20000010000 */
[-C--:B------:R-:W-:Y:S01]  /*1e030*/  FFMA.FTZ R169, R162, R0.reuse, -R129 ;  /* 0x00000000a2a97223 */ /* 0x080fe20000010881 */
[----:B------:R-:W2:Y:S01]  /*1e040*/  MUFU.EX2 R191, R191 ;  /* 0x000000bf00bf7308 */ /* 0x000ea20000000800 */
[----:B0-----:R-:W-:Y:S01]  /*1e050*/  FFMA.FTZ R7, R2, R7, R189 ;  /* 0x0000000702077223 */ /* 0x001fe200000100bd */
[----:B------:R-:W-:Y:S01]  /*1e060*/  FADD.FTZ R8, R15, R8 ;  /* 0x000000080f087221 */ /* 0x000fe20000010000 */
[-CC-:B------:R-:W-:Y:S01]  /*1e070*/  FFMA.FTZ R9, R163, R0.reuse, -R129.reuse ;  /* 0x00000000a3097223 */ /* 0x180fe20000010881 */
[-CC-:B------:R-:W-:Y:S01]  /*1e080*/  FFMA.FTZ R171, R166, R0.reuse, -R129.reuse ;  /* 0x00000000a6ab7223 */ /* 0x180fe20000010881 */
[----:B------:R-:W-:Y:S01]  /*1e090*/  FFMA.FTZ R129, R167, R0, -R129 ;  /* 0x00000000a7817223 */ /* 0x000fe20000010881 */
[----:B------:R-:W-:-:S02]  /*1e0a0*/  FADD.FTZ R8, R186, R8 ;  /* 0x00000008ba087221 */ /* 0x000fc40000010000 */
        /* <DEDUP_REMOVED lines=73> */
.L_x_1841:
[----:B------:R-:W2:Y:S01]  /*1e540*/  LDL R136, [R1+0x3c] ;  /* 0x00003c0001887983 */ /* 0x000ea20000100800 */
[----:B------:R-:W-:Y:S01]  /*1e550*/  VIADD R11, R11, 0x30860 ;  /* 0x000308600b0b7836 */ /* 0x000fe20000000000 */
[----:B------:R-:W-:Y:S01]  /*1e560*/  F2FP.F16.F32.PACK_AB R186, R12, R186 ;  /* 0x000000ba0cba723e */ /* 0x000fe200000000ff */
[----:B------:R-:W-:Y:S01]  /*1e570*/  IMAD.MOV.U32 R12, RZ, RZ, R194 ;  /* 0x000000ffff0c7224 */ /* 0x000fe200078e00c2 */
[----:B------:R-:W-:Y:S01]  /*1e580*/  F2FP.F16.F32.PACK_AB R169, R9, R169 ;  /* 0x000000a909a9723e */ /* 0x000fe200000000ff */
[----:B------:R-:W-:Y:S01]  /*1e590*/  IMAD.MOV.U32 R9, RZ, RZ, R3 ;  /* 0x000000ffff097224 */ /* 0x000fe200078e0003 */
[----:B------:R-:W-:Y:S02]  /*1e5a0*/  PRMT R11, R204, 0x654, R11 ;  /* 0x00000654cc0b7816 */ /* 0x000fe4000000000b */
[----:B------:R-:W-:Y:S02]  /*1e5b0*/  F2FP.F16.F32.PACK_AB R170, R10, R170 ;  /* 0x000000aa0aaa723e */ /* 0x000fe400000000ff */
[----:B------:R0:W-:Y:S01]  /*1e5c0*/  SYNCS.ARRIVE.TRANS64.RED.A1T0 RZ, [R11+URZ], RZ ;  /* 0x000000ff0bff79a7 */ /* 0x0001e2000810043f */
[----:B------:R-:W-:-:S02]  /*1e5d0*/  F2FP.F16.F32.PACK_AB R188, R21, R188 ;  /* 0x000000bc15bc723e */ /* 0x000fc400000000ff */
[----:B------:R-:W-:Y:S02]  /*1e5e0*/  F2FP.F16.F32.PACK_AB R189, R132, R189 ;  /* 0x000000bd84bd723e */ /* 0x000fe400000000ff */
[----:B------:R-:W-:Y:S02]  /*1e5f0*/  F2FP.F16.F32.PACK_AB R190, R20, R190 ;  /* 0x000000be14be723e */ /* 0x000fe400000000ff */
[----:B------:R-:W-:Y:S01]  /*1e600*/  F2FP.F16.F32.PACK_AB R191, R127, R191 ;  /* 0x000000bf7fbf723e */ /* 0x000fe200000000ff */
[----:B0-----:R-:W-:Y:S01]  /*1e610*/  IMAD.MOV.U32 R11, RZ, RZ, R199 ;  /* 0x000000ffff0b7224 */ /* 0x001fe200078e00c7 */
        /* <DEDUP_REMOVED lines=17> */
[----:B------:R-:W-:Y:S02]  /*1e730*/  MOV R10, R4 ;  /* 0x00000004000a7202 */ /* 0x000fe40000000f00 */
[C---:B--2---:R-:W-:Y:S01]  /*1e740*/  ISETP.GT.AND P1, PT, R5.reuse, R136, PT ;  /* 0x000000880500720c */ /* 0x044fe20003f24270 */
[----:B------:R-:W-:-:S12]  /*1e750*/  VIADD R5, R5, 0xffffffff ;  /* 0xffffffff05057836 */ /* 0x000fd80000000000 */
[----:B------:R-:W-:Y:S05]  /*1e760*/  @P1 BRA `(.L_x_1842) ;  /* 0xffffffc800841947 */ /* 0x000fea000383ffff */
.L_x_1821:
[----:B------:R-:W-:Y:S05]  /*1e770*/  BSYNC B0 ;  /* 0x0000000000007941 */ /* 0x000fea0003800000 */
.L_x_1820:
        /* <DEDUP_REMOVED lines=99> */
.L_x_1843:
[----:B------:R-:W-:Y:S01]  /*1edb0*/  IMAD R9, R194, 0x8, R18 ;  /* 0x00000008c2097824 */ /* 0x000fe200078e0212 */
[----:B------:R-:W-:-:S04]  /*1edc0*/  SHF.L.U32 R6, R199, 0x1f, RZ ;  /* 0x0000001fc7067819 */ /* 0x000fc800000006ff */
[----:B------:R0:W1:Y:S01]  /*1edd0*/  SYNCS.PHASECHK.TRANS64.TRYWAIT P1, [R9+URZ+0x30850], R6 ;  /* 0x03085006090075a7 */ /* 0x000062000802017f */
[----:B------:R-:W-:Y:S05]  /*1ede0*/  @!P0 BRA `(.L_x_1844) ;  /* 0x0000000000048947 */ /* 0x000fea0003800000 */
[----:B------:R-:W-:Y:S01]  /*1edf0*/  BPT.TRAP 0x1 ;  /* 0x000000040000795c */ /* 0x000fe20000300000 */
.L_x_1844:
[----:B------:R-:W-:Y:S01]  /*1ee00*/  VIADD R18, R18, 0x400 ;  /* 0x0000040012127836 */ /* 0x000fe20000000000 */
[----:B------:R-:W-:Y:S04]  /*1ee10*/  BSSY B0, `(.L_x_1845) ;  /* 0x0000008000007945 */ /* 0x000fe80003800000 */
[----:B------:R-:W-:-:S04]  /*1ee20*/  SHF.R.U32.HI R18, RZ, 0x4, R18 ;  /* 0x00000004ff127819 */ /* 0x000fc80000011612 */
[----:B------:R-:W-:-:S04]  /*1ee30*/  LOP3.LUT R18, R18, 0x3fff, RZ, 0xc0, !PT ;  /* 0x00003fff12127812 */ /* 0x000fc800078ec0ff */
[----:B------:R-:W-:-:S05]  /*1ee40*/  LOP3.LUT R5, R18, 0x3000000, RZ, 0xfc, !PT ;  /* 0x0300000012057812 */ /* 0x000fca00078efcff */
[----:B------:R-:W-:Y:S01]  /*1ee50*/  IMAD R2, R194, 0x900, R5 ;  /* 0x00000900c2027824 */ /* 0x000fe200078e0205 */
[----:B-1----:R-:W-:Y:S06]  /*1ee60*/  @P1 BRA `(.L_x_1846) ;  /* 0x0000000000081947 */ /* 0x002fec0003800000 */
[----:B------:R-:W1:Y:S02]  /*1ee70*/  SYNCS.PHASECHK.TRANS64.TRYWAIT P1, [R9+URZ+0x30850], R6 ;  /* 0x03085006090075a7 */ /* 0x000e64000802017f */
[----:B-1----:R-:W-:Y:S05]  /*1ee80*/  @!P1 BRA `(.L_x_1847) ;  /* 0x000000b800f09947 */ /* 0x002fea0003800000 */
.L_x_1846:
[----:B------:R-:W-:Y:S05]  /*1ee90*/  BSYNC B0 ;  /* 0x0000000000007941 */ /* 0x000fea0003800000 */
.L_x_1845:
[----:B------:R-:W-:Y:S01]  /*1eea0*/  IMAD.MOV.U32 R10, RZ, RZ, R2 ;  /* 0x000000ffff0a7224 */ /* 0x000fe200078e0002 */
[----:B------:R-:W-:Y:S01]  /*1eeb0*/  MOV R11, 0x40000040 ;  /* 0x40000040000b7802 */ /* 0x000fe20000000f00 */
[----:B------:R-:W-:Y:S01]  /*1eec0*/  WARPGROUP.ARRIVE ;  /* 0x00000000000079c5 */ /* 0x000fe20000000000 */
[----:B------:R-:W2:Y:S02]  /*1eed0*/  SHFL.BFLY PT, R5, R8, 0x2, 0x1f ;  /* 0x0c401f0008057f89 */ /* 0x000ea400000e0000 */
[----:B------:R-:W-:Y:S01]  /*1eee0*/  R2UR UR6, R10 ;  /* 0x000000000a0672ca */ /* 0x000fe200000e0000 */
[----:B------:R-:W-:Y:S01]  /*1eef0*/  VIADD R10, R2, 0x80 ;  /* 0x00000080020a7836 */ /* 0x000fe20000000000 */
[----:B------:R-:W-:Y:S01]  /*1ef00*/  R2UR UR7, R11 ;  /* 0x000000000b0772ca */ /* 0x000fe200000e0000 */
[----:B------:R-:W-:-:S12]  /*1ef10*/  IMAD.MOV.U32 R11, RZ, RZ, 0x40000040 ;  /* 0x40000040ff0b7424 */ /* 0x000fd800078e00ff */
[----:B------:R-:W-:Y:S01]  /*1ef20*/  HGMMA.64x192x16.F32 R24, R188, gdesc[UR4].tnspB, R24, gsb0 ;  /* 0x42e00004bc187df0 */ /* 0x000fe20008000818 */
[----:B------:R-:W-:Y:S01]  /*1ef30*/  R2UR UR6, R10 ;  /* 0x000000000a0672ca */ /* 0x000fe200000e0000 */
[----:B------:R-:W-:Y:S01]  /*1ef40*/  VIADD R10, R2, 0x100 ;  /* 0x00000100020a7836 */ /* 0x000fe20000000000 */
[----:B------:R-:W-:Y:S01]  /*1ef50*/  R2UR UR7, R11 ;  /* 0x000000000b0772ca */ /* 0x000fe200000e0000 */
[----:B------:R-:W-:Y:S02]  /*1ef60*/  IMAD.MOV.U32 R11, RZ, RZ, 0x40000040 ;  /* 0x40000040ff0b7424 */ /* 0x000fe400078e00ff */
[----:B--2---:R-:W-:Y:S01]  /*1ef70*/  FADD.FTZ R5, R5, R8 ;  /* 0x0000000805057221 */ /* 0x004fe20000010000 */
[----:B------:R-:W-:Y:S02]  /*1ef80*/  WARPGROUP.DEPBAR.LE gsb0, 0x0 ;  /* 0x00008000000079c5 */ /* 0x000fe40000010000 */
[----:B------:R-:W-:-:S11]  /*1ef90*/  WARPGROUP.ARRIVE ;  /* 0x00000000000079c5 */ /* 0x000fd60000000000 */
        /* <DEDUP_REMOVED lines=16> */
[----:B------:R-:W-:Y:S01]  /*1f0a0*/  VIADD R10, R2, 0x280 ;  /* 0x00000280020a7836 */ /* 0x000fe20000000000 */
[----:B------:R-:W-:Y:S01]  /*1f0b0*/  R2UR UR7, R11 ;  /* 0x000000000b0772ca */ /* 0x000fe200000e0000 */
[----:B------:R-:W-:Y:S01]  /*1f0c0*/  IMAD.MOV.U32 R11, RZ, RZ, 0x40000040 ;  /* 0x40000040ff0b7424 */ /* 0x000fe200078e00ff */
[----:B------:R-:W0:Y:S02]  /*1f0d0*/  SHFL.BFLY PT, R2, R7, 0x2, 0x1f ;  /* 0x0c401f0007027f89 */ /* 0x000e2400000e0000 */
[----:B01----:R-:W-:Y:S01]  /*1f0e0*/  FADD.FTZ R6, R2, R7 ;  /* 0x0000000702067221 */ /* 0x003fe20000010000 */
[----:B------:R-:W-:Y:S01]  /*1f0f0*/  IMAD.MOV.U32 R7, RZ, RZ, RZ ;  /* 0x000000ffff077224 */ /* 0x000fe200078e00ff */
[----:B------:R-:W0:Y:S02]  /*1f100*/  SHFL.BFLY PT, R2, R5, 0x1, 0x1f ;  /* 0x0c201f0005027f89 */ /* 0x000e2400000e0000 */
[----:B0-----:R-:W-:Y:S01]  /*1f110*/  FADD.FTZ R12, R5, R2 ;  /* 0x00000002050c7221 */ /* 0x001fe20000010000 */
[----:B------:R-:W-:Y:S01]  /*1f120*/  MOV R2, RZ ;  /* 0x000000ff00027202 */ /* 0x000fe20000000f00 */
[----:B------:R-:W-:-:S03]  /*1f130*/  IMAD.MOV.U32 R5, RZ, RZ, -0x800000 ;  /* 0xff800000ff057424 */ /* 0x000fc600078e00ff */
[----:B------:R-:W-:-:S13]  /*1f140*/  FSETP.NE.FTZ.AND P1, PT, R12, RZ, PT ;  /* 0x000000ff0c00720b */ /* 0x000fda0003f35000 */
[----:B------:R-:W-:Y:S01]  /*1f150*/  @P1 MUFU.RCP R7, R12 ;  /* 0x0000000c00071308 */ /* 0x000fe20000001000 */
[----:B------:R-:W-:Y:S02]  /*1f160*/  WARPGROUP.DEPBAR.LE gsb0, 0x0 ;  /* 0x00008000000079c5 */ /* 0x000fe40000010000 */
[----:B------:R-:W-:-:S06]  /*1f170*/  WARPGROUP.ARRIVE ;  /* 0x00000000000079c5 */ /* 0x000fcc0000000000 */
[----:B------:R-:W-:Y:S01]  /*1f180*/  HGMMA.64x192x16.F32 R24, R172, gdesc[UR4].tnspB, R24, gsb0 ;  /* 0x42e00004ac187df0 */ /* 0x000fe20008000818 */
[----:B------:R-:W-:Y:S02]  /*1f190*/  R2UR UR6, R10 ;  /* 0x000000000a0672ca */ /* 0x000fe400000e0000 */
[----:B------:R-:W-:Y:S01]  /*1f1a0*/  R2UR UR7, R11 ;  /* 0x000000000b0772ca */ /* 0x000fe200000e0000 */
[----:B------:R-:W0:Y:S01]  /*1f1b0*/  @P1 MUFU.LG2 R10, R12 ;  /* 0x0000000c000a1308 */ /* 0x000e220000000c00 */
[----:B------:R-:W1:Y:S01]  /*1f1c0*/  SHFL.BFLY PT, R11, R6, 0x1, 0x1f ;  /* 0x0c201f00060b7f89 */ /* 0x000e6200000e0000 */
[----:B0-----:R-:W-:Y:S01]  /*1f1d0*/  @P1 FMUL.FTZ R10, R10, 0.69314718246459960938 ;  /* 0x3f3172180a0a1820 */ /* 0x001fe20000410000 */
[----:B-1----:R-:W-:Y:S01]  /*1f1e0*/  FADD.FTZ R13, R6, R11 ;  /* 0x0000000b060d7221 */ /* 0x002fe20000010000 */
[----:B------:R-:W-:Y:S01]  /*1f1f0*/  @P1 FMUL.FTZ R11, R0, 0.69314718246459960938 ;  /* 0x3f317218000b1820 */ /* 0x000fe20000410000 */
[----:B------:R-:W-:-:S03]  /*1f200*/  IMAD.MOV.U32 R6, RZ, RZ, -0x800000 ;  /* 0xff800000ff067424 */ /* 0x000fc600078e00ff */
[----:B------:R-:W-:Y:S01]  /*1f210*/  FSETP.NE.FTZ.AND P2, PT, R13, RZ, PT ;  /* 0x000000ff0d00720b */ /* 0x000fe20003f55000 */
[----:B------:R-:W-:-:S12]  /*1f220*/  @P1 FFMA.FTZ R6, R11, R4, R10 ;  /* 0x000000040b061223 */ /* 0x000fd8000001000a */
[----:B------:R-:W0:Y:S01]  /*1f230*/  @P2 MUFU.LG2 R8, R13 ;  /* 0x0000000d00082308 */ /* 0x000e220000000c00 */
[----:B------:R-:W-:-:S07]  /*1f240*/  @P2 FMUL.FTZ R15, R0, 0.69314718246459960938 ;  /* 0x3f317218000f2820 */ /* 0x000fce0000410000 */
        /* <DEDUP_REMOVED lines=9> */
.L_x_1848:
[----:B------:R-:W2:Y:S01]  /*1f2e0*/  LDL.LU R11, [R1+0x58] ;  /* 0x00005800010b7983 */ /* 0x000ea20000300800 */
[----:B------:R-:W-:Y:S02]  /*1f2f0*/  VIADD R9, R9, 0x30860 ;  /* 0x0003086009097836 */ /* 0x000fe40000000000 */
[-C--:B------:R-:W-:Y:S01]  /*1f300*/  FMUL.FTZ R124, R83, R2.reuse ;  /* 0x00000002537c7220 */ /* 0x080fe20000410000 */
        /* <DEDUP_REMOVED lines=9> */
[----:B------:R-:W-:Y:S01]  /*1f3a0*/  SEL R8, RZ, 0x1, P1 ;  /* 0x00000001ff087807 */ /* 0x000fe20000800000 */
        /* <DEDUP_REMOVED lines=95> */
.L_x_1701:
[----:B------:R-:W1:Y:S08]  /*1f9a0*/  S2UR UR4, SR_CgaCtaId ;  /* 0x00000000000479c3 */ /* 0x000e700000008800 */
[----:B------:R-:W-:Y:S01]  /*1f9b0*/  BAR.SYNC.DEFER_BLOCKING 0x5, 0x180 ;  /* 0x0146000000007b1d */ /* 0x000fe20000010000 */
[----:B0-----:R-:W-:-:S05]  /*1f9c0*/  MOV R9, 0x400 ;  /* 0x0000040000097802 */ /* 0x001fca0000000f00 */
[----:B------:R-:W-:Y:S01]  /*1f9d0*/  BSSY B0, `(.L_x_1849) ;  /* 0x0000273000007945 */ /* 0x000fe20003800000 */
[----:B-1----:R-:W-:-:S04]  /*1f9e0*/  MOV R204, UR4 ;  /* 0x0000000400cc7c02 */ /* 0x002fc80008000f00 */
[----:B------:R-:W-:-:S05]  /*1f9f0*/  LEA R18, R204, R9, 0x18 ;  /* 0x00000009cc127211 */ /* 0x000fca00078ec0ff */
[----:B------:R0:W1:Y:S01]  /*1fa00*/  LDS.128 R28, [R18+0x308d0] ;  /* 0x0308d000121c7984 */ /* 0x0000620000000c00 */
[----:B------:R-:W-:Y:S06]  /*1fa10*/  BAR.ARV 0x4, 0x180 ;  /* 0x0106000000007b1d */ /* 0x000fec0000002000 */
[----:B------:R-:W-:Y:S05]  /*1fa20*/  @P0 BRA `(.L_x_1850) ;  /* 0x0000001800940947 */ /* 0x000fea0003800000 */
[----:B------:R-:W2:Y:S04]  /*1fa30*/  LDL R2, [R1+0x88] ;  /* 0x0000880001027983 */ /* 0x000ea80000100800 */
[----:B------:R-:W3:Y:S01]  /*1fa40*/  LDL R102, [R1+0x54] ;  /* 0x0000540001667983 */ /* 0x000ee20000100800 */
[----:B------:R-:W4:Y:S01]  /*1fa50*/  S2R R11, SR_SWINHI ;  /* 0x00000000000b7919 */ /* 0x000f220000002f00 */
[----:B------:R-:W-:Y:S01]  /*1fa60*/  F2FP.F16.F32.PACK_AB R24, R25, R24 ;  /* 0x000000181918723e */ /* 0x000fe200000000ff */
[----:B------:R-:W-:Y:S01]  /*1fa70*/  ULDC.64 UR4, c[0x0][0xc00] ;  /* 0x0003000000047ab9 */ /* 0x000fe20000000a00 */
[----:B------:R-:W-:Y:S01]  /*1fa80*/  F2FP.F16.F32.PACK_AB R25, R138, R26 ;  /* 0x0000001a8a19723e */ /* 0x000fe200000000ff */
[----:B------:R-:W3:Y:S01]  /*1fa90*/  LDL R94, [R1+0x50] ;  /* 0x00005000015e7983 */ /* 0x000ee20000100800 */
[----:B------:R-:W-:-:S02]  /*1faa0*/  F2FP.F16.F32.PACK_AB R26, R3, R0 ;  /* 0x00000000031a723e */ /* 0x000fc400000000ff */
[----:B------:R-:W-:Y:S02]  /*1fab0*/  MOV R8, R18 ;  /* 0x0000001200087202 */ /* 0x000fe40000000f00 */
[----:B----4-:R-:W-:Y:S02]  /*1fac0*/  MOV R9, R11 ;  /* 0x0000000b00097202 */ /* 0x010fe40000000f00 */
        /* <DEDUP_REMOVED lines=38> */
[----:B------:R-:W-:Y:S01]  /*1fd30*/  F2FP.F16.F32.PACK_AB R115, R119, R118 ;  /* 0x000000767773723e */ /* 0x000fe200000000ff */
[----:B--2---:R-:W-:-:S03]  /*1fd40*/  IMAD.WIDE R74, R2, 0x2, R8 ;  /* 0x00000002024a7825 */ /* 0x004fc600078e0208 */
[C---:B-----5:R-:W-:Y:S02]  /*1fd50*/  IADD3 R137, P1, R74.reuse, 0x40, RZ ;  /* 0x000000404a897810 */ /* 0x060fe40007f3e0ff */
[C---:B------:R-:W-:Y:S02]  /*1fd60*/  IADD3 R111, P2, R74.reuse, 0x20, RZ ;  /* 0x000000204a6f7810 */ /* 0x040fe40007f5e0ff */
[C---:B------:R-:W-:Y:S01]  /*1fd70*/  LOP3.LUT R11, R74.reuse, 0x380, RZ, 0xc0, !PT ;  /* 0x000003804a0b7812 */ /* 0x040fe200078ec0ff */
[----:B------:R-:W-:Y:S01]  /*1fd80*/  IMAD.X R15, RZ, RZ, R75, P1 ;  /* 0x000000ffff0f7224 */ /* 0x000fe200008e064b */
[C---:B------:R-:W-:Y:S02]  /*1fd90*/  IADD3 R2, P1, R74.reuse, 0x8020, RZ ;  /* 0x000080204a027810 */ /* 0x040fe40007f3e0ff */
[C---:B------:R-:W-:Y:S02]  /*1fda0*/  IADD3 R139, P6, R74.reuse, 0x60, RZ ;  /* 0x000000604a8b7810 */ /* 0x040fe40007fde0ff */
[----:B------:R-:W-:-:S02]  /*1fdb0*/  IADD3 R141, P5, R74, 0x4000, RZ ;  /* 0x000040004a8d7810 */ /* 0x000fc40007fbe0ff */
[----:B------:R-:W-:Y:S02]  /*1fdc0*/  LOP3.LUT R12, R111, 0x380, RZ, 0xc0, !PT ;  /* 0x000003806f0c7812 */ /* 0x000fe400078ec0ff */
[----:B------:R-:W-:Y:S02]  /*1fdd0*/  SHF.R.U64 R11, R11, 0x3, RZ ;  /* 0x000000030b0b7819 */ /* 0x000fe400000012ff */
[----:B------:R-:W-:Y:S01]  /*1fde0*/  LOP3.LUT R66, R2, 0x380, RZ, 0xc0, !PT ;  /* 0x0000038002427812 */ /* 0x000fe200078ec0ff */
[--C-:B------:R-:W-:Y:S01]  /*1fdf0*/  IMAD.X R13, RZ, RZ, R75.reuse, P2 ;  /* 0x000000ffff0d7224 */ /* 0x100fe200010e064b */
[----:B------:R-:W-:Y:S01]  /*1fe00*/  SHF.R.U64 R12, R12, 0x3, RZ ;  /* 0x000000030c0c7819 */ /* 0x000fe200000012ff */
[--C-:B------:R-:W-:Y:S01]  /*1fe10*/  IMAD.X R21, RZ, RZ, R75.reuse, P6 ;  /* 0x000000ffff157224 */ /* 0x100fe200030e064b */
[C---:B------:R-:W-:Y:S01]  /*1fe20*/  IADD3 R143, P0, R74.reuse, 0x4020, RZ ;  /* 0x000040204a8f7810 */ /* 0x040fe20007f1e0ff */
[----:B------:R-:W-:Y:S01]  /*1fe30*/  IMAD.X R39, RZ, RZ, R75, P5 ;  /* 0x000000ffff277224 */ /* 0x000fe200028e064b */
[----:B------:R-:W-:-:S02]  /*1fe40*/  IADD3 R145, P4, R74, 0x4040, RZ ;  /* 0x000040404a917810 */ /* 0x000fc40007f9e0ff */
[C---:B------:R-:W-:Y:S02]  /*1fe50*/  IADD3 R147, P3, R74.reuse, 0x4060, RZ ;  /* 0x000040604a937810 */ /* 0x040fe40007f7e0ff */
[C---:B------:R-:W-:Y:S02]  /*1fe60*/  IADD3 R149, P2, R74.reuse, 0x8000, RZ ;  /* 0x000080004a957810 */ /* 0x040fe40007f5e0ff */
[C---:B------:R-:W-:Y:S02]  /*1fe70*/  IADD3 R70, P6, R74.reuse, 0x8040, RZ ;  /* 0x000080404a467810 */ /* 0x040fe40007fde0ff */
[----:B-1----:R-:W-:Y:S02]  /*1fe80*/  IADD3 R28, P5, R74, 0x8060, RZ ;  /* 0x000080604a1c7810 */ /* 0x002fe40007fbe0ff */
[----:B------:R-:W-:Y:S02]  /*1fe90*/  LOP3.LUT R74, R11, R74, RZ, 0x3c, !PT ;  /* 0x0000004a0b4a7212 */ /* 0x000fe400078e3cff */
[----:B------:R-:W-:-:S02]  /*1fea0*/  SHF.R.U64 R3, R66, 0x3, RZ ;  /* 0x0000000342037819 */ /* 0x000fc400000012ff */
[----:B------:R-:W-:Y:S02]  /*1feb0*/  LOP3.LUT R12, R12, R111, RZ, 0x3c, !PT ;  /* 0x0000006f0c0c7212 */ /* 0x000fe400078e3cff */
[----:B------:R-:W-:Y:S01]  /*1fec0*/  MOV R74, R74 ;  /* 0x0000004a004a7202 */ /* 0x000fe20000000f00 */
[----:B------:R-:W-:Y:S01]  /*1fed0*/  BAR.SYNC.DEFER_BLOCKING 0x1, 0x100 ;  /* 0x0044000000007b1d */ /* 0x000fe20000010000 */
[----:B------:R-:W-:Y:S02]  /*1fee0*/  LOP3.LUT R66, R3, R2, RZ, 0x3c, !PT ;  /* 0x0000000203427212 */ /* 0x000fe400078e3cff */
[----:B------:R-:W-:Y:S01]  /*1fef0*/  MOV R2, R12 ;  /* 0x0000000c00027202 */ /* 0x000fe20000000f00 */
[----:B------:R-:W-:Y:S01]  /*1ff00*/  IMAD.X R47, RZ, RZ, R75, P0 ;  /* 0x000000ffff2f7224 */ /* 0x000fe200000e064b */
[----:B------:R-:W-:Y:S02]  /*1ff10*/  ISETP.NE.U32.AND P0, PT, RZ, UR4, PT ;  /* 0x00000004ff007c0c */ /* 0x000fe4000bf05070 */
[----:B------:R-:W-:-:S02]  /*1ff20*/  LOP3.LUT R14, R137, 0x380, RZ, 0xc0, !PT ;  /* 0x00000380890e7812 */ /* 0x000fc400078ec0ff */
[----:B------:R-:W-:Y:S02]  /*1ff30*/  LOP3.LUT R20, R139, 0x380, RZ, 0xc0, !PT ;  /* 0x000003808b147812 */ /* 0x000fe400078ec0ff */
[----:B------:R-:W-:Y:S02]  /*1ff40*/  LOP3.LUT R58, R147, 0x380, RZ, 0xc0, !PT ;  /* 0x00000380933a7812 */ /* 0x000fe400078ec0ff */
[----:B------:R-:W-:Y:S02]  /*1ff50*/  LOP3.LUT R38, R141, 0x380, RZ, 0xc0, !PT ;  /* 0x000003808d267812 */ /* 0x000fe400078ec0ff */
[----:B------:R-:W-:Y:S01]  /*1ff60*/  ISETP.NE.AND.EX P0, PT, RZ, UR5, PT, P0 ;  /* 0x00000005ff007c0c */ /* 0x000fe2000bf05300 */
[----:B------:R-:W-:Y:S01]  /*1ff70*/  ULDC.64 UR4, c[0x0][0xc08] ;  /* 0x0003020000047ab9 */ /* 0x000fe20000000a00 */
[----:B------:R-:W-:Y:S04]  /*1ff80*/  STSM.16.M88.4 [R74], R24 ;  /* 0x000000184a007844 */ /* 0x000fe80000000200 */
[----:B------:R1:W-:Y:S01]  /*1ff90*/  STSM.16.M88.4 [R2], R32 ;  /* 0x0000002002007844 */ /* 0x0003e20000000200 */
[----:B------:R-:W-:Y:S01]  /*1ffa0*/  LOP3.LUT R46, R143, 0x380, RZ, 0xc0, !PT ;  /* 0x000003808f2e7812 */ /* 0x000fe200078ec0ff */
[----:B------:R-:W-:Y:S01]  /*1ffb0*/  IMAD.X R63, RZ, RZ, R75, P2 ;  /* 0x000000ffff3f7224 */ /* 0x000fe200010e064b */
[----:B------:R-:W-:-:S02]  /*1ffc0*/  SHF.R.U64 R14, R14, 0x3, RZ ;  /* 0x000000030e0e7819 */ /* 0x000fc400000012ff */
[----:B------:R-:W-:Y:S01]  /*1ffd0*/  LOP3.LUT R54, R145, 0x380, RZ, 0xc0, !PT ;  /* 0x0000038091367812 */ /* 0x000fe200078ec0ff */
[--C-:B------:R-:W-:Y:S01]  /*1ffe0*/  IMAD.X R59, RZ, RZ, R75.reuse, P3 ;  /* 0x000000ffff3b7224 */ /* 0x100fe200018e064b */
[----:B------:R-:W-:Y:S01]  /*1fff0*/  SHF.R.U64 R20, R20, 0x3, RZ ;  /* 0x0000000314147819 */ /* 0x000fe200000012ff */
[----:B-1----:R-:W3:Y:S01]  /*20000*/  LDC.64 R2, c[0x0][0xc00] ;  /* 0x00030000ff027b82 */ /* 0x002ee20000000a00 */
[----:B------:R-:W-:Y:S01]  /*20010*/  SHF.R.U64 R58, R58, 0x3, RZ ;  /* 0x000000033a3a7819 */ /* 0x000fe200000012ff */
[--C-:B------:R-:W-:Y:S01]  /*20020*/  IMAD.X R67, RZ, RZ, R75.reuse, P1 ;  /* 0x000000ffff437224 */ /* 0x100fe200008e064b */
[----:B------:R-:W-:Y:S01]  /*20030*/  ISETP.NE.U32.AND P2, PT, RZ, UR4, PT ;  /* 0x00000004ff007c0c */ /* 0x000fe2000bf45070 */
[--C-:B------:R-:W-:Y:S01]  /*20040*/  IMAD.X R71, RZ, RZ, R75.reuse, P6 ;  /* 0x000000ffff477224 */ /* 0x100fe200030e064b */
[----:B------:R-:W-:Y:S01]  /*20050*/  IADD3.X R55, RZ, R75, RZ, P4, !PT ;  /* 0x0000004bff377210 */ /* 0x000fe200027fe4ff */
[----:B------:R-:W-:Y:S01]  /*20060*/  IMAD.X R11, RZ, RZ, R75, P5 ;  /* 0x000000ffff0b7224 */ /* 0x000fe200028e064b */
[----:B------:R-:W-:-:S02]  /*20070*/  SHF.R.U64 R38, R38, 0x3, RZ ;  /* 0x0000000326267819 */ /* 0x000fc400000012ff */
[----:B------:R-:W-:Y:S02]  /*20080*/  LOP3.LUT R62, R149, 0x380, RZ, 0xc0, !PT ;  /* 0x00000380953e7812 */ /* 0x000fe400078ec0ff */
[----:B------:R-:W-:Y:S02]  /*20090*/  SHF.R.U64 R46, R46, 0x3, RZ ;  /* 0x000000032e2e7819 */ /* 0x000fe400000012ff */
[----:B------:R-:W-:Y:S02]  /*200a0*/  LOP3.LUT R75, R70, 0x380, RZ, 0xc0, !PT ;  /* 0x00000380464b7812 */ /* 0x000fe400078ec0ff */
[----:B------:R-:W-:Y:S02]  /*200b0*/  LOP3.LUT R14, R14, R137, RZ, 0x3c, !PT ;  /* 0x000000890e0e7212 */ /* 0x000fe400078e3cff */
[----:B------:R-:W-:Y:S02]  /*200c0*/  SHF.R.U64 R54, R54, 0x3, RZ ;  /* 0x0000000336367819 */ /* 0x000fe400000012ff */
[----:B------:R-:W-:-:S02]  /*200d0*/  LOP3.LUT R111, R28, 0x380, RZ, 0xc0, !PT ;  /* 0x000003801c6f7812 */ /* 0x000fc400078ec0ff */
[----:B------:R-:W-:Y:S02]  /*200e0*/  LOP3.LUT R20, R20, R139, RZ, 0x3c, !PT ;  /* 0x0000008b14147212 */ /* 0x000fe400078e3cff */
[----:B------:R-:W-:Y:S02]  /*200f0*/  LOP3.LUT R58, R58, R147, RZ, 0x3c, !PT ;  /* 0x000000933a3a7212 */ /* 0x000fe400078e3cff */
[----:B------:R-:W-:Y:S02]  /*20100*/  ISETP.NE.AND.EX P2, PT, RZ, UR5, PT, P2 ;  /* 0x00000005ff007c0c */ /* 0x000fe4000bf45320 */
[----:B------:R-:W-:Y:S02]  /*20110*/  LOP3.LUT R38, R38, R141, RZ, 0x3c, !PT ;  /* 0x0000008d26267212 */ /* 0x000fe400078e3cff */
[----:B------:R-:W-:Y:S02]  /*20120*/  SHF.R.U64 R62, R62, 0x3, RZ ;  /* 0x000000033e3e7819 */ /* 0x000fe400000012ff */
[----:B------:R-:W-:-:S02]  /*20130*/  LOP3.LUT R46, R46, R143, RZ, 0x3c, !PT ;  /* 0x0000008f2e2e7212 */ /* 0x000fc400078e3cff */
[----:B------:R-:W-:Y:S02]  /*20140*/  SHF.R.U64 R75, R75, 0x3, RZ ;  /* 0x000000034b4b7819 */ /* 0x000fe400000012ff */
[----:B------:R-:W-:Y:S02]  /*20150*/  LOP3.LUT R54, R54, R145, RZ, 0x3c, !PT ;  /* 0x0000009136367212 */ /* 0x000fe400078e3cff */
[----:B------:R-:W-:Y:S02]  /*20160*/  SHF.R.U64 R111, R111, 0x3, RZ ;  /* 0x000000036f6f7819 */ /* 0x000fe400000012ff */
[----:B------:R-:W-:Y:S02]  /*20170*/  MOV R14, R14 ;  /* 0x0000000e000e7202 */ /* 0x000fe40000000f00 */
[----:B------:R-:W-:Y:S02]  /*20180*/  MOV R20, R20 ;  /* 0x0000001400147202 */ /* 0x000fe40000000f00 */
[----:B------:R-:W-:-:S02]  /*20190*/  MOV R13, R58 ;  /* 0x0000003a000d7202 */ /* 0x000fc40000000f00 */
[----:B------:R-:W-:Y:S02]  /*201a0*/  LOP3.LUT R62, R62, R149, RZ, 0x3c, !PT ;  /* 0x000000953e3e7212 */ /* 0x000fe400078e3cff */
[----:B------:R-:W-:Y:S02]  /*201b0*/  MOV R38, R38 ;  /* 0x0000002600267202 */ /* 0x000fe40000000f00 */
[----:B------:R-:W-:Y:S02]  /*201c0*/  MOV R12, R66 ;  /* 0x00000042000c7202 */ /* 0x000fe40000000f00 */
[----:B------:R-:W-:Y:S02]  /*201d0*/  F2FP.F16.F32.PACK_AB R58, R61, R60 ;  /* 0x0000003c3d3a723e */ /* 0x000fe400000000ff */
[----:B------:R-:W-:Y:S02]  /*201e0*/  F2FP.F16.F32.PACK_AB R59, R129, R7 ;  /* 0x00000007813b723e */ /* 0x000fe400000000ff */
[----:B------:R-:W-:-:S02]  /*201f0*/  LOP3.LUT R70, R75, R70, RZ, 0x3c, !PT ;  /* 0x000000464b467212 */ /* 0x000fc400078e3cff */
[----:B------:R-:W-:Y:S02]  /*20200*/  MOV R46, R46 ;  /* 0x0000002e002e7202 */ /* 0x000fe40000000f00 */
[----:B------:R-:W-:Y:S02]  /*20210*/  F2FP.F16.F32.PACK_AB R66, R69, R68 ;  /* 0x000000444542723e */ /* 0x000fe400000000ff */
[----:B------:R-:W-:Y:S01]  /*20220*/  F2FP.F16.F32.PACK_AB R67, R127, R121 ;  /* 0x000000797f43723e */ /* 0x000fe200000000ff */
[----:B------:R-:W-:Y:S01]  /*20230*/  STSM.16.M88.4 [R14], R40 ;  /* 0x000000280e007844 */ /* 0x000fe20000000200 */
[----:B------:R-:W-:Y:S02]  /*20240*/  LOP3.LUT R10, R111, R28, RZ, 0x3c, !PT ;  /* 0x0000001c6f0a7212 */ /* 0x000fe400078e3cff */
[----:B------:R-:W-:Y:S02]  /*20250*/  MOV R54, R54 ;  /* 0x0000003600367202 */ /* 0x000fe40000000f00 */
[----:B------:R-:W-:-:S02]  /*20260*/  F2FP.F16.F32.PACK_AB R74, R77, R76 ;  /* 0x0000004c4d4a723e */ /* 0x000fc400000000ff */
[----:B------:R-:W-:Y:S01]  /*20270*/  F2FP.F16.F32.PACK_AB R75, R125, R78 ;  /* 0x0000004e7d4b723e */ /* 0x000fe200000000ff */
[----:B------:R1:W-:Y:S01]  /*20280*/  STSM.16.M88.4 [R20], R48 ;  /* 0x0000003014007844 */ /* 0x0003e20000000200 */
[----:B------:R-:W-:Y:S02]  /*20290*/  MOV R62, R62 ;  /* 0x0000003e003e7202 */ /* 0x000fe40000000f00 */
[----:B------:R-:W-:Y:S01]  /*202a0*/  MOV R70, R70 ;  /* 0x0000004600467202 */ /* 0x000fe20000000f00 */
[----:B------:R-:W-:Y:S01]  /*202b0*/  STSM.16.M88.4 [R38], R56 ;  /* 0x0000003826007844 */ /* 0x000fe20000000200 */
[----:B------:R-:W-:Y:S01]  /*202c0*/  MOV R0, R10 ;  /* 0x0000000a00007202 */ /* 0x000fe20000000f00 */
[----:B---3--:R-:W-:Y:S02]  /*202d0*/  IMAD.WIDE R10, R102, 0x4, R2 ;  /* 0x00000004660a7825 */ /* 0x008fe400078e0202 */
[----:B------:R2:W-:Y:S01]  /*202e0*/  STSM.16.M88.4 [R46], R64 ;  /* 0x000000402e007844 */ /* 0x0005e20000000200 */
[----:B------:R-:W3:Y:S03]  /*202f0*/  @P2 LDC.64 R2, c[0x0][0xc08] ;  /* 0x00030200ff022b82 */ /* 0x000ee60000000a00 */
[----:B------:R4:W-:Y:S04]  /*20300*/  STSM.16.M88.4 [R54], R72 ;  /* 0x0000004836007844 */ /* 0x0009e80000000200 */
[----:B------:R4:W-:Y:S01]  /*20310*/  STSM.16.M88.4 [R13], R80 ;  /* 0x000000500d007844 */ /* 0x0009e20000000200 */
[----:B------:R-:W-:Y:S01]  /*20320*/  ULDC UR4, c[0x0][0xa88] ;  /* 0x0002a20000047ab9 */ /* 0x000fe20000000800 */
[----:B------:R-:W-:Y:S01]  /*20330*/  MOV R21, RZ ;  /* 0x000000ff00157202 */ /* 0x000fe20000000f00 */
[----:B-1----:R-:W1:Y:S01]  /*20340*/  LDC R20, c[0x0][0xbe8] ;  /* 0x0002fa00ff147b82 */ /* 0x002e620000000800 */
[----:B------:R4:W-:Y:S04]  /*20350*/  STSM.16.M88.4 [R62], R88 ;  /* 0x000000583e007844 */ /* 0x0009e80000000200 */
[----:B------:R4:W-:Y:S04]  /*20360*/  STSM.16.M88.4 [R12], R96 ;  /* 0x000000600c007844 */ /* 0x0009e80000000200 */
[----:B------:R4:W-:Y:S04]  /*20370*/  STSM.16.M88.4 [R70], R104 ;  /* 0x0000006846007844 */ /* 0x0009e80000000200 */
[----:B------:R4:W-:Y:S01]  /*20380*/  STSM.16.M88.4 [R0], R112 ;  /* 0x0000007000007844 */ /* 0x0009e20000000200 */
[----:B------:R-:W-:Y:S01]  /*20390*/  BAR.SYNC.DEFER_BLOCKING 0x1, 0x100 ;  /* 0x0044000000007b1d */ /* 0x000fe20000010000 */
[----:B--2---:R-:W-:-:S02]  /*203a0*/  IMAD.U32 R65, RZ, RZ, UR4 ;  /* 0x00000004ff417e24 */ /* 0x004fc4000f8e00ff */
[----:B---3--:R-:W-:-:S03]  /*203b0*/  @P2 IMAD.WIDE R2, R102, 0x4, R2 ;  /* 0x0000000466022825 */ /* 0x008fc600078e0202 */
[----:B------:R4:W5:Y:S04]  /*203c0*/  @P0 LDG.E R21, desc[UR60][R10.64] ;  /* 0x0000003c0a150981 */ /* 0x000968000c1e1900 */
[----:B------:R4:W5:Y:S01]  /*203d0*/  @P2 LDG.E R65, desc[UR60][R2.64] ;  /* 0x0000003c02412981 */ /* 0x000962000c1e1900 */
[----:B-1----:R-:W-:-:S13]  /*203e0*/  ISETP.NE.AND P1, PT, R20, 0x1, PT ;  /* 0x000000011400780c */ /* 0x002fda0003f25270 */
[----:B------:R-:W1:Y:S08]  /*203f0*/  @P1 LDC R4, c[0x0][0xbec] ;  /* 0x0002fb00ff041b82 */ /* 0x000e700000000800 */
[----:B------:R-:W2:Y:S01]  /*20400*/  @P1 LDC R7, c[0x0][0xbf0] ;  /* 0x0002fc00ff071b82 */ /* 0x000ea20000000800 */
[----:B------:R-:W-:Y:S01]  /*20410*/  SHF.R.S32.HI R28, RZ, 0x1f, R94 ;  /* 0x0000001fff1c7819 */ /* 0x000fe2000001145e */
[----:B----4-:R-:W-:Y:S06]  /*20420*/  @P2 BRA `(.L_x_1851) ;  /* 0x0000000000102947 */ /* 0x010fec0003800000 */
[----:B------:R-:W-:Y:S05]  /*20430*/  @!P0 BRA `(.L_x_1851) ;  /* 0x00000000000c8947 */ /* 0x000fea0003800000 */
[----:B------:R-:W3:Y:S04]  /*20440*/  LDG.E R0, desc[UR60][R10.64] ;  /* 0x0000003c0a007981 */ /* 0x000ee8000c1e1900 */
[----:B-----5:R-:W3:Y:S02]  /*20450*/  LDG.E R65, desc[UR60][R10.64+0x4] ;  /* 0x0000043c0a417981 */ /* 0x020ee4000c1e1900 */
[----:B---3--:R-:W-:-:S07]  /*20460*/  IMAD.IADD R65, R65, 0x1, -R0 ;  /* 0x0000000141417824 */ /* 0x008fce00078e0a00 */
.L_x_1851:
[----:B------:R-:W3:Y:S04]  /*20470*/  LDL R10, [R1+0x44] ;  /* 0x00004400010a7983 */ /* 0x000ee80000100800 */
[----:B------:R-:W4:Y:S01]  /*20480*/  LDL R68, [R1+0x4c] ;  /* 0x00004c0001447983 */ /* 0x000f220000100800 */
[--C-:B-----5:R-:W-:Y:S01]  /*20490*/  SHF.R.S32.HI R3, RZ, 0x1f, R21.reuse ;  /* 0x0000001fff037819 */ /* 0x120fe20000011415 */
[----:B------:R-:W-:Y:S01]  /*204a0*/  IMAD.MOV.U32 R2, RZ, RZ, R21 ;  /* 0x000000ffff027224 */ /* 0x000fe200078e0015 */
[----:B------:R-:W-:Y:S01]  /*204b0*/  ULDC.64 UR4, c[0x0][0xb90] ;  /* 0x0002e40000047ab9 */ /* 0x000fe20000000a00 */
[----:B------:R-:W3:Y:S01]  /*204c0*/  LDL.LU R72, [R1+0x30] ;  /* 0x0000300001487983 */ /* 0x000ee20000300800 */
[----:B------:R-:W-:Y:S01]  /*204d0*/  SEL R64, R102, RZ, !P0 ;  /* 0x000000ff66407207 */ /* 0x000fe20004000000 */
[----:B------:R-:W0:Y:S02]  /*204e0*/  @P1 LDC R69, c[0x0][0xbec] ;  /* 0x0002fb00ff451b82 */ /* 0x000e240000000800 */
[----:B------:R-:W2:Y:S01]  /*204f0*/  LDL R71, [R1+0x60] ;  /* 0x0000600001477983 */ /* 0x000ea20000100800 */
[----:B------:R-:W-:-:S03]  /*20500*/  IMAD R0, R28, UR4, RZ ;  /* 0x000000041c007c24 */ /* 0x000fc6000f8e02ff */
[----:B------:R-:W2:Y:S01]  /*20510*/  LDL R26, [R1+0x84] ;  /* 0x00008400011a7983 */ /* 0x000ea20000100800 */
[----:B------:R-:W-:Y:S01]  /*20520*/  IMAD R13, R94, UR5, R0 ;  /* 0x000000055e0d7c24 */ /* 0x000fe2000f8e0200 */
[----:B------:R-:W0:Y:S02]  /*20530*/  @P1 LDC R70, c[0x0][0xbf0] ;  /* 0x0002fc00ff461b82 */ /* 0x000e240000000800 */
[----:B------:R-:W2:Y:S01]  /*20540*/  LDL R34, [R1+0x64] ;  /* 0x0000640001227983 */ /* 0x000ea20000100800 */
[----:B------:R-:W-:Y:S01]  /*20550*/  IMAD R65, R65, R20, RZ ;  /* 0x0000001441417224 */ /* 0x000fe200078e02ff */
[----:B------:R-:W-:Y:S01]  /*20560*/  BSSY B1, `(.L_x_1852) ;  /* 0x00000b9000017945 */ /* 0x000fe20003800000 */
[----:B----4-:R-:W-:Y:S01]  /*20570*/  SHF.L.U32 R0, R68, 0x3, RZ ;  /* 0x0000000344007819 */ /* 0x010fe200000006ff */
[----:B---3--:R-:W-:Y:S02]  /*20580*/  IMAD.IADD R27, R10, 0x1, R72 ;  /* 0x000000010a1b7824 */ /* 0x008fe400078e0248 */
[----:B------:R-:W-:Y:S01]  /*20590*/  IMAD.WIDE.U32 R10, R94, UR4, R2 ;  /* 0x000000045e0a7c25 */ /* 0x000fe2000f8e0002 */
[----:B------:R-:W-:-:S03]  /*205a0*/  ULDC.64 UR4, c[0x0][0xb98] ;  /* 0x0002e60000047ab9 */ /* 0x000fc60000000a00 */
[----:B-1----:R-:W-:Y:S01]  /*205b0*/  @P1 IMAD.HI.U32 R2, R27, R4, RZ ;  /* 0x000000041b021227 */ /* 0x002fe200078e00ff */
[----:B------:R-:W-:-:S03]  /*205c0*/  SHF.R.S32.HI R4, RZ, 0x1f, R102 ;  /* 0x0000001fff047819 */ /* 0x000fc60000011466 */
[----:B------:R-:W-:Y:S01]  /*205d0*/  IMAD.MOV.U32 R15, RZ, RZ, R27 ;  /* 0x000000ffff0f7224 */ /* 0x000fe200078e001b */
[----:B--2---:R-:W-:Y:S01]  /*205e0*/  @P1 SHF.R.U32.HI R15, RZ, R7, R2 ;  /* 0x00000007ff0f1219 */ /* 0x004fe20000011602 */
[----:B------:R-:W-:Y:S01]  /*205f0*/  IMAD R7, R71, 0x40, R0 ;  /* 0x0000004047077824 */ /* 0x000fe200078e0200 */
[----:B------:R-:W-:Y:S01]  /*20600*/  SEL R2, R4, RZ, !P0 ;  /* 0x000000ff04027207 */ /* 0x000fe20004000000 */
[----:B------:R-:W-:Y:S02]  /*20610*/  IMAD.IADD R11, R11, 0x1, R13 ;  /* 0x000000010b0b7824 */ /* 0x000fe400078e020d */
[----:B------:R-:W-:Y:S02]  /*20620*/  IMAD.MOV R25, RZ, RZ, -R15 ;  /* 0x000000ffff197224 */ /* 0x000fe400078e0a0f */
[----:B------:R-:W-:-:S04]  /*20630*/  IMAD.WIDE R8, R7, 0x2, R8 ;  /* 0x0000000207087825 */ /* 0x000fc800078e0208 */
[----:B------:R-:W-:Y:S02]  /*20640*/  IMAD R13, R2, UR4, RZ ;  /* 0x00000004020d7c24 */ /* 0x000fe4000f8e02ff */
[----:B------:R-:W-:-:S04]  /*20650*/  IMAD.WIDE.U32 R10, R64, UR4, R10 ;  /* 0x00000004400a7c25 */ /* 0x000fc8000f8e000a */
[----:B------:R-:W-:Y:S01]  /*20660*/  IMAD R7, R20, R25, R27 ;  /* 0x0000001914077224 */ /* 0x000fe200078e021b */
[----:B------:R-:W-:Y:S01]  /*20670*/  IADD3 R14, P0, R15, R10, RZ ;  /* 0x0000000a0f0e7210 */ /* 0x000fe20007f1e0ff */
[----:B------:R-:W-:Y:S01]  /*20680*/  IMAD R12, R64, UR5, R13 ;  /* 0x00000005400c7c24 */ /* 0x000fe2000f8e020d */
[----:B------:R-:W-:Y:S01]  /*20690*/  SHF.R.S32.HI R13, RZ, 0x1f, R15 ;  /* 0x0000001fff0d7819 */ /* 0x000fe2000001140f */
[----:B------:R-:W-:Y:S01]  /*206a0*/  ULDC.64 UR4, c[0x0][0xb88] ;  /* 0x0002e20000047ab9 */ /* 0x000fe20000000a00 */
[----:B------:R-:W-:Y:S02]  /*206b0*/  SHF.R.S32.HI R4, RZ, 0x1f, R7 ;  /* 0x0000001fff047819 */ /* 0x000fe40000011407 */
[----:B------:R-:W-:-:S03]  /*206c0*/  IADD3.X R15, R13, R11, R12, P0, !PT ;  /* 0x0000000b0d0f7210 */ /* 0x000fc600007fe40c */
[----:B------:R-:W-:Y:S02]  /*206d0*/  IMAD R4, R4, UR4, RZ ;  /* 0x0000000404047c24 */ /* 0x000fe4000f8e02ff */
[----:B------:R-:W-:-:S04]  /*206e0*/  IMAD.WIDE.U32 R14, R7, UR4, R14 ;  /* 0x00000004070e7c25 */ /* 0x000fc8000f8e000e */
[----:B------:R-:W-:Y:S01]  /*206f0*/  IMAD R11, R7, UR5, R4 ;  /* 0x00000005070b7c24 */ /* 0x000fe2000f8e0204 */
[----:B------:R-:W-:-:S03]  /*20700*/  ULDC.64 UR4, c[0x0][0xb50] ;  /* 0x0002d40000047ab9 */ /* 0x000fc60000000a00 */
[----:B------:R-:W-:Y:S01]  /*20710*/  IMAD.IADD R7, R15, 0x1, R11 ;  /* 0x000000010f077824 */ /* 0x000fe200078e020b */
[----:B------:R-:W-:Y:S02]  /*20720*/  LEA R15, P0, R14, UR4, 0x2 ;  /* 0x000000040e0f7c11 */ /* 0x000fe4000f8010ff */
[----:B------:R-:W-:Y:S02]  /*20730*/  IADD3 R25, P2, R8, 0x1000, RZ ;  /* 0x0000100008197810 */ /* 0x000fe40007f5e0ff */
[----:B------:R-:W-:Y:S01]  /*20740*/  LEA.HI.X R14, R14, UR5, R7, 0x2, P0 ;  /* 0x000000050e0e7c11 */ /* 0x000fe200080f1407 */
[----:B------:R-:W-:Y:S01]  /*20750*/  ULDC.64 UR4, c[0x0][0xaa0] ;  /* 0x0002a80000047ab9 */ /* 0x000fe20000000a00 */
[----:B------:R-:W-:Y:S01]  /*20760*/  LOP3.LUT R10, R25, 0x380, RZ, 0xc0, !PT ;  /* 0x00000380190a7812 */ /* 0x000fe200078ec0ff */
[----:B------:R-:W-:-:S03]  /*20770*/  IMAD R66, R3, UR4, RZ ;  /* 0x0000000403427c24 */ /* 0x000fc6000f8e02ff */
[----:B------:R-:W-:Y:S01]  /*20780*/  SHF.R.U64 R10, R10, 0x3, RZ ;  /* 0x000000030a0a7819 */ /* 0x000fe200000012ff */
[C---:B------:R-:W-:Y:S02]  /*20790*/  IMAD R3, R21.reuse, UR5, R66 ;  /* 0x0000000515037c24 */ /* 0x040fe4000f8e0242 */
[----:B------:R-:W-:Y:S01]  /*207a0*/  IMAD.WIDE.U32 R66, R21, UR4, RZ ;  /* 0x0000000415427c25 */ /* 0x000fe2000f8e00ff */
[----:B------:R-:W-:Y:S01]  /*207b0*/  LOP3.LUT R10, R10, R25, RZ, 0x3c, !PT ;  /* 0x000000190a0a7212 */ /* 0x000fe200078e3cff */
[----:B------:R-:W-:Y:S01]  /*207c0*/  ULDC.64 UR4, c[0x0][0xae8] ;  /* 0x0002ba0000047ab9 */ /* 0x000fe20000000a00 */
[C---:B------:R-:W-:Y:S01]  /*207d0*/  IADD3 R37, P0, R8.reuse, 0x5000, RZ ;  /* 0x0000500008257810 */ /* 0x040fe20007f1e0ff */
[----:B------:R-:W-:Y:S01]  /*207e0*/  IMAD.IADD R67, R67, 0x1, R3 ;  /* 0x0000000143437824 */ /* 0x000fe200078e0203 */
[----:B------:R-:W-:Y:S01]  /*207f0*/  IADD3 R13, P6, R8, 0x2000, RZ ;  /* 0x00002000080d7810 */ /* 0x000fe20007fde0ff */
[----:B------:R-:W-:Y:S01]  /*20800*/  IMAD R3, R68, 0x20, R71 ;  /* 0x0000002044037824 */ /* 0x000fe200078e0247 */
[----:B------:R-:W-:-:S02]  /*20810*/  IADD3 R25, P5, R8, 0x3000, RZ ;  /* 0x0000300008197810 */ /* 0x000fc40007fbe0ff */
[C---:B------:R-:W-:Y:S01]  /*20820*/  IADD3 R33, P4, R8.reuse, 0x4000, RZ ;  /* 0x0000400008217810 */ /* 0x040fe20007f9e0ff */
[----:B------:R-:W-:Y:S01]  /*20830*/  IMAD.X R11, RZ, RZ, R9, P2 ;  /* 0x000000ffff0b7224 */ /* 0x000fe200010e0609 */
[----:B------:R-:W-:Y:S01]  /*20840*/  IADD3 R41, P3, R8, 0x6000, RZ ;  /* 0x0000600008297810 */ /* 0x000fe20007f7e0ff */
[----:B------:R-:W-:Y:S01]  /*20850*/  IMAD R28, R28, UR4, RZ ;  /* 0x000000041c1c7c24 */ /* 0x000fe2000f8e02ff */
[----:B------:R-:W-:Y:S01]  /*20860*/  LOP3.LUT R36, R37, 0x380, RZ, 0xc0, !PT ;  /* 0x0000038025247812 */ /* 0x000fe200078ec0ff */
[----:B------:R-:W-:Y:S01]  /*20870*/  IMAD.IADD R68, R72, 0x1, R3 ;  /* 0x0000000148447824 */ /* 0x000fe200078e0203 */
[----:B------:R-:W-:Y:S02]  /*20880*/  IADD3 R45, P2, R8, 0x7000, RZ ;  /* 0x00007000082d7810 */ /* 0x000fe40007f5e0ff */
[----:B------:R-:W-:Y:S02]  /*20890*/  LOP3.LUT R12, R13, 0x380, RZ, 0xc0, !PT ;  /* 0x000003800d0c7812 */ /* 0x000fe400078ec0ff */
[----:B------:R-:W-:-:S02]  /*208a0*/  LOP3.LUT R24, R25, 0x380, RZ, 0xc0, !PT ;  /* 0x0000038019187812 */ /* 0x000fc400078ec0ff */
[----:B------:R-:W-:Y:S01]  /*208b0*/  LOP3.LUT R32, R33, 0x380, RZ, 0xc0, !PT ;  /* 0x0000038021207812 */ /* 0x000fe200078ec0ff */
[----:B------:R-:W-:Y:S01]  /*208c0*/  SHFL.IDX PT, R54, R15, RZ, 0x1c1f ;  /* 0x001c1fff0f367589 */ /* 0x000fe200000e0000 */
[----:B------:R-:W-:Y:S01]  /*208d0*/  LOP3.LUT R40, R41, 0x380, RZ, 0xc0, !PT ;  /* 0x0000038029287812 */ /* 0x000fe200078ec0ff */
[----:B------:R-:W-:Y:S01]  /*208e0*/  IMAD R21, R94, UR5, R28 ;  /* 0x000000055e157c24 */ /* 0x000fe2000f8e021c */
[----:B------:R-:W-:Y:S01]  /*208f0*/  SHF.R.U64 R36, R36, 0x3, RZ ;  /* 0x0000000324247819 */ /* 0x000fe200000012ff */
[----:B------:R-:W1:Y:S01]  /*20900*/  SHFL.IDX PT, R55, R14, RZ, 0x1c1f ;  /* 0x001c1fff0e377589 */ /* 0x000e6200000e0000 */
[----:B------:R-:W-:Y:S01]  /*20910*/  LOP3.LUT R44, R45, 0x380, RZ, 0xc0, !PT ;  /* 0x000003802d2c7812 */ /* 0x000fe200078ec0ff */
[----:B------:R-:W-:Y:S01]  /*20920*/  IMAD.WIDE.U32 R66, R94, UR4, R66 ;  /* 0x000000045e427c25 */ /* 0x000fe2000f8e0042 */
[----:B------:R-:W-:Y:S01]  /*20930*/  SHF.R.U64 R12, R12, 0x3, RZ ;  /* 0x000000030c0c7819 */ /* 0x000fe200000012ff */
[----:B------:R-:W-:Y:S01]  /*20940*/  SHFL.IDX PT, R58, R15, 0x1, 0x1c1f ;  /* 0x003c1f000f3a7f89 */ /* 0x000fe200000e0000 */
[----:B------:R-:W-:Y:S01]  /*20950*/  SHF.R.U64 R24, R24, 0x3, RZ ;  /* 0x0000000318187819 */ /* 0x000fe200000012ff */
[----:B0-----:R-:W-:Y:S01]  /*20960*/  @P1 IMAD.HI.U32 R3, R68, R69, RZ ;  /* 0x0000004544031227 */ /* 0x001fe200078e00ff */
[----:B------:R-:W-:Y:S01]  /*20970*/  SHF.R.U64 R32, R32, 0x3, RZ ;  /* 0x0000000320207819 */ /* 0x000fe200000012ff */
[----:B------:R-:W0:Y:S01]  /*20980*/  SHFL.IDX PT, R59, R14, 0x1, 0x1c1f ;  /* 0x003c1f000e3b7f89 */ /* 0x000e2200000e0000 */
[----:B------:R-:W-:Y:S01]  /*20990*/  SHF.R.U64 R40, R40, 0x3, RZ ;  /* 0x0000000328287819 */ /* 0x000fe200000012ff */
[----:B------:R-:W-:Y:S01]  /*209a0*/  IMAD.IADD R26, R26, 0x1, R72 ;  /* 0x000000011a1a7824 */ /* 0x000fe200078e0248 */
[----:B------:R-:W-:Y:S01]  /*209b0*/  LOP3.LUT R36, R36, R37, RZ, 0x3c, !PT ;  /* 0x0000002524247212 */ /* 0x000fe200078e3cff */
[----:B------:R-:W-:Y:S01]  /*209c0*/  IMAD.IADD R67, R67, 0x1, R21 ;  /* 0x0000000143437824 */ /* 0x000fe200078e0215 */
[----:B------:R-:W-:Y:S01]  /*209d0*/  SHF.R.U64 R44, R44, 0x3, RZ ;  /* 0x000000032c2c7819 */ /* 0x000fe200000012ff */
[--C-:B------:R-:W-:Y:S01]  /*209e0*/  IMAD.X R37, RZ, RZ, R9.reuse, P0 ;  /* 0x000000ffff257224 */ /* 0x100fe200000e0609 */
[----:B------:R-:W-:Y:S01]  /*209f0*/  LOP3.LUT R12, R12, R13, RZ, 0x3c, !PT ;  /* 0x0000000d0c0c7212 */ /* 0x000fe200078e3cff */
[----:B------:R-:W-:Y:S01]  /*20a00*/  IMAD.MOV.U32 R21, RZ, RZ, R68 ;  /* 0x000000ffff157224 */ /* 0x000fe200078e0044 */
[----:B------:R-:W-:Y:S01]  /*20a10*/  LOP3.LUT R24, R24, R25, RZ, 0x3c, !PT ;  /* 0x0000001918187212 */ /* 0x000fe200078e3cff */
[--C-:B------:R-:W-:Y:S01]  /*20a20*/  IMAD.X R25, RZ, RZ, R9.reuse, P5 ;  /* 0x000000ffff197224 */ /* 0x100fe200028e0609 */
[----:B------:R-:W-:Y:S01]  /*20a30*/  LOP3.LUT R32, R32, R33, RZ, 0x3c, !PT ;  /* 0x0000002120207212 */ /* 0x000fe200078e3cff */
[----:B------:R-:W-:Y:S01]  /*20a40*/  IMAD.X R33, RZ, RZ, R9, P4 ;  /* 0x000000ffff217224 */ /* 0x000fe200020e0609 */
[----:B------:R-:W-:Y:S01]  /*20a50*/  LOP3.LUT R40, R40, R41, RZ, 0x3c, !PT ;  /* 0x0000002928287212 */ /* 0x000fe200078e3cff */
[----:B------:R-:W-:Y:S01]  /*20a60*/  VIADD R4, R26, 0x8 ;  /* 0x000000081a047836 */ /* 0x000fe20000000000 */
[----:B------:R-:W-:Y:S01]  /*20a70*/  IADD3.X R13, RZ, R9, RZ, P6, !PT ;  /* 0x00000009ff0d7210 */ /* 0x000fe200037fe4ff */
[----:B------:R-:W-:Y:S01]  /*20a80*/  ULDC.64 UR4, c[0x0][0xaf0] ;  /* 0x0002bc0000047ab9 */ /* 0x000fe20000000a00 */
[----:B------:R-:W-:-:S02]  /*20a90*/  LOP3.LUT P0, RZ, R34, 0x3, RZ, 0xc0, !PT ;  /* 0x0000000322ff7812 */ /* 0x000fc4000780c0ff */
[----:B------:R-:W-:Y:S01]  /*20aa0*/  @P1 SHF.R.U32.HI R21, RZ, R70, R3 ;  /* 0x00000046ff151219 */ /* 0x000fe20000011603 */
[----:B------:R-:W-:Y:S01]  /*20ab0*/  IMAD R69, R2, UR4, RZ ;  /* 0x0000000402457c24 */ /* 0x000fe2000f8e02ff */
[C---:B------:R-:W-:Y:S02]  /*20ac0*/  IADD3 R49, P6, R8.reuse, 0x8000, RZ ;  /* 0x0000800008317810 */ /* 0x040fe40007fde0ff */
[C---:B------:R-:W-:Y:S02]  /*20ad0*/  IADD3 R53, P5, R8.reuse, 0x9000, RZ ;  /* 0x0000900008357810 */ /* 0x040fe40007fbe0ff */
[----:B------:R-:W-:Y:S02]  /*20ae0*/  IADD3 R57, P4, R8, 0xa000, RZ ;  /* 0x0000a00008397810 */ /* 0x000fe40007f9e0ff */
[----:B------:R-:W-:Y:S01]  /*20af0*/  IADD3.X R41, RZ, R9, RZ, P3, !PT ;  /* 0x00000009ff297210 */ /* 0x000fe20001ffe4ff */
[----:B------:R-:W-:Y:S01]  /*20b00*/  IMAD.WIDE.U32 R2, R64, UR4, R66 ;  /* 0x0000000440027c25 */ /* 0x000fe2000f8e0042 */
[----:B------:R-:W-:-:S02]  /*20b10*/  LOP3.LUT R44, R44, R45, RZ, 0x3c, !PT ;  /* 0x0000002d2c2c7212 */ /* 0x000fc400078e3cff */
[----:B------:R-:W-:Y:S01]  /*20b20*/  IADD3 R7, P3, R8, 0xb000, RZ ;  /* 0x0000b00008077810 */ /* 0x000fe20007f7e0ff */
[----:B------:R-:W-:Y:S01]  /*20b30*/  IMAD.X R45, RZ, RZ, R9, P2 ;  /* 0x000000ffff2d7224 */ /* 0x000fe200010e0609 */
[----:B------:R-:W-:Y:S02]  /*20b40*/  ISETP.GE.OR P2, PT, R26, R65, P0 ;  /* 0x000000411a00720c */ /* 0x000fe40000746670 */
[----:B------:R-:W-:Y:S02]  /*20b50*/  IADD3 R67, -R21, RZ, RZ ;  /* 0x000000ff15437210 */ /* 0x000fe40007ffe1ff */
[----:B------:R-:W-:Y:S02]  /*20b60*/  LOP3.LUT R48, R49, 0x380, RZ, 0xc0, !PT ;  /* 0x0000038031307812 */ /* 0x000fe400078ec0ff */
[----:B------:R-:W-:Y:S02]  /*20b70*/  LOP3.LUT R52, R53, 0x380, RZ, 0xc0, !PT ;  /* 0x0000038035347812 */ /* 0x000fe400078ec0ff */
[----:B------:R-:W-:-:S02]  /*20b80*/  LOP3.LUT R56, R57, 0x380, RZ, 0xc0, !PT ;  /* 0x0000038039387812 */ /* 0x000fc400078ec0ff */
[----:B------:R-:W-:Y:S02]  /*20b90*/  LOP3.LUT R61, R8, 0x380, RZ, 0xc0, !PT ;  /* 0x00000380083d7812 */ /* 0x000fe400078ec0ff */
[----:B------:R-:W-:Y:S01]  /*20ba0*/  ISETP.GE.OR P0, PT, R4, R65, P0 ;  /* 0x000000410400720c */ /* 0x000fe20000706670 */
[----:B------:R-:W-:Y:S01]  /*20bb0*/  IMAD R69, R64, UR5, R69 ;  /* 0x0000000540457c24 */ /* 0x000fe2000f8e0245 */
[----:B------:R-:W-:Y:S01]  /*20bc0*/  LOP3.LUT R4, R7, 0x380, RZ, 0xc0, !PT ;  /* 0x0000038007047812 */ /* 0x000fe200078ec0ff */
[----:B------:R-:W-:Y:S01]  /*20bd0*/  ULDC.64 UR4, c[0x0][0xae0] ;  /* 0x0002b80000047ab9 */ /* 0x000fe20000000a00 */
[----:B------:R-:W-:Y:S01]  /*20be0*/  SHF.R.S32.HI R28, RZ, 0x1f, R21 ;  /* 0x0000001fff1c7819 */ /* 0x000fe20000011415 */
[----:B------:R-:W-:Y:S01]  /*20bf0*/  IMAD R67, R20, R67, R68 ;  /* 0x0000004314437224 */ /* 0x000fe200078e0244 */
[----:B------:R-:W-:Y:S02]  /*20c00*/  SHF.R.U64 R48, R48, 0x3, RZ ;  /* 0x0000000330307819 */ /* 0x000fe400000012ff */
[----:B------:R-:W-:-:S02]  /*20c10*/  SHF.R.U64 R52, R52, 0x3, RZ ;  /* 0x0000000334347819 */ /* 0x000fc400000012ff */
[----:B------:R-:W-:Y:S02]  /*20c20*/  SHF.R.U64 R56, R56, 0x3, RZ ;  /* 0x0000000338387819 */ /* 0x000fe400000012ff */
[----:B------:R-:W-:Y:S01]  /*20c30*/  SHF.R.U64 R61, R61, 0x3, RZ ;  /* 0x000000033d3d7819 */ /* 0x000fe200000012ff */
[----:B------:R-:W-:Y:S01]  /*20c40*/  IMAD.IADD R3, R3, 0x1, R69 ;  /* 0x0000000103037824 */ /* 0x000fe200078e0245 */
[----:B------:R-:W-:Y:S01]  /*20c50*/  SHF.R.U64 R4, R4, 0x3, RZ ;  /* 0x0000000304047819 */ /* 0x000fe200000012ff */
[----:B------:R-:W-:Y:S01]  /*20c60*/  IMAD R28, R28, UR4, RZ ;  /* 0x000000041c1c7c24 */ /* 0x000fe2000f8e02ff */
        /* <DEDUP_REMOVED lines=8> */
[----:B------:R-:W-:Y:S01]  /*20cf0*/  MOV R61, R9 ;  /* 0x00000009003d7202 */ /* 0x000fe20000000f00 */
[C---:B------:R-:W-:Y:S01]  /*20d00*/  IMAD R69, R21.reuse, UR5, R28 ;  /* 0x0000000515457c24 */ /* 0x040fe2000f8e021c */
[----:B------:R-:W-:Y:S01]  /*20d10*/  LOP3.LUT R62, R4, R7, RZ, 0x3c, !PT ;  /* 0x00000007043e7212 */ /* 0x000fe200078e3cff */
[----:B------:R-:W-:Y:S01]  /*20d20*/  IMAD.WIDE.U32 R2, R21, UR4, R2 ;  /* 0x0000000415027c25 */ /* 0x000fe2000f8e0002 */
[----:B------:R-:W-:Y:S01]  /*20d30*/  SHF.R.S32.HI R20, RZ, 0x1f, R67 ;  /* 0x0000001fff147819 */ /* 0x000fe20000011443 */
[----:B-1----:R-:W-:Y:S01]  /*20d40*/  @!P2 ST.E desc[UR60][R54.64], R6 ;  /* 0x000000063600a985 */ /* 0x002fe2000c10193c */
[----:B------:R-:W-:Y:S01]  /*20d50*/  ULDC.64 UR4, c[0x0][0xad8] ;  /* 0x0002b60000047ab9 */ /* 0x000fe20000000a00 */
[----:B------:R-:W-:-:S02]  /*20d60*/  IMAD.IADD R3, R3, 0x1, R69 ;  /* 0x0000000103037824 */ /* 0x000fc400078e0245 */
[----:B0-----:R0:W-:Y:S01]  /*20d70*/  @!P0 ST.E desc[UR60][R58.64], R5 ;  /* 0x000000053a008985 */ /* 0x0011e2000c10193c */
[----:B------:R-:W-:-:S03]  /*20d80*/  IMAD R20, R20, UR4, RZ ;  /* 0x0000000414147c24 */ /* 0x000fc6000f8e02ff */
[----:B------:R-:W5:Y:S01]  /*20d90*/  LD.E.128 R8, desc[UR60][R10.64] ;  /* 0x0000003c0a087980 */ /* 0x000f62000c101d00 */
[----:B------:R-:W-:-:S03]  /*20da0*/  IMAD.IADD R68, R71, 0x1, R72 ;  /* 0x0000000147447824 */ /* 0x000fc600078e0248 */
[----:B------:R-:W5:Y:S04]  /*20db0*/  LD.E.128 R12, desc[UR60][R12.64] ;  /* 0x0000003c0c0c7980 */ /* 0x000f68000c101d00 */
[----:B0-----:R0:W5:Y:S01]  /*20dc0*/  LD.E.128 R4, desc[UR60][R60.64] ;  /* 0x0000003c3c047980 */ /* 0x001162000c101d00 */
[----:B------:R-:W-:-:S03]  /*20dd0*/  IMAD R21, R67, UR5, R20 ;  /* 0x0000000543157c24 */ /* 0x000fc6000f8e0214 */
[----:B------:R-:W5:Y:S01]  /*20de0*/  LD.E.128 R24, desc[UR60][R24.64] ;  /* 0x0000003c18187980 */ /* 0x000f62000c101d00 */
[----:B------:R-:W-:Y:S01]  /*20df0*/  IMAD.WIDE.U32 R2, R67, UR4, R2 ;  /* 0x0000000443027c25 */ /* 0x000fe2000f8e0002 */
[----:B------:R-:W-:Y:S02]  /*20e00*/  ULDC.64 UR4, c[0x0][0xa80] ;  /* 0x0002a00000047ab9 */ /* 0x000fe40000000a00 */
[----:B------:R-:W5:Y:S04]  /*20e10*/  LD.E.128 R32, desc[UR60][R32.64] ;  /* 0x0000003c20207980 */ /* 0x000f68000c101d00 */
[----:B------:R-:W5:Y:S04]  /*20e20*/  LD.E.128 R36, desc[UR60][R36.64] ;  /* 0x0000003c24247980 */ /* 0x000f68000c101d00 */
[----:B------:R-:W5:Y:S04]  /*20e30*/  LD.E.128 R40, desc[UR60][R40.64] ;  /* 0x0000003c28287980 */ /* 0x000f68000c101d00 */
[----:B------:R-:W5:Y:S04]  /*20e40*/  LD.E.128 R44, desc[UR60][R44.64] ;  /* 0x0000003c2c2c7980 */ /* 0x000f68000c101d00 */
[----:B------:R-:W5:Y:S04]  /*20e50*/  LD.E.128 R48, desc[UR60][R48.64] ;  /* 0x0000003c30307980 */ /* 0x000f68000c101d00 */
[----:B------:R-:W5:Y:S04]  /*20e60*/  LD.E.128 R52, desc[UR60][R52.64] ;  /* 0x0000003c34347980 */ /* 0x000f68000c101d00 */
[----:B------:R-:W5:Y:S04]  /*20e70*/  LD.E.128 R56, desc[UR60][R56.64] ;  /* 0x0000003c38387980 */ /* 0x000f68000c101d00 */
[----:B------:R-:W5:Y:S01]  /*20e80*/  LD.E.128 R60, desc[UR60][R62.64] ;  /* 0x0000003c3e3c7980 */ /* 0x000f62000c101d00 */
[----:B------:R-:W-:Y:S01]  /*20e90*/  @!PT LDS RZ, [RZ] ;  /* 0x00000000fffff984 */ /* 0x000fe20000000800 */
[----:B------:R-:W-:Y:S01]  /*20ea0*/  @!PT LDS RZ, [RZ] ;  /* 0x00000000fffff984 */ /* 0x000fe20000000800 */
[----:B------:R-:W-:Y:S01]  /*20eb0*/  @!PT LDS RZ, [RZ] ;  /* 0x00000000fffff984 */ /* 0x000fe20000000800 */
[----:B------:R-:W-:Y:S01]  /*20ec0*/  @!PT LDS RZ, [RZ] ;  /* 0x00000000fffff984 */ /* 0x000fe20000000800 */
[----:B------:R1:W-:Y:S06]  /*20ed0*/  MEMBAR.ALL.CTA ;  /* 0x0000000000007992 */ /* 0x0003ec0000008000 */
[----:B-1----:R-:W1:Y:S01]  /*20ee0*/  FENCE.VIEW.ASYNC.S ;  /* 0x00000000000073c6 */ /* 0x002e620000000000 */
[----:B------:R-:W-:Y:S01]  /*20ef0*/  VIADD R28, R68, 0x40 ;  /* 0x00000040441c7836 */ /* 0x000fe20000000000 */
[----:B------:R-:W-:-:S02]  /*20f00*/  IADD3 R21, R3, R21, RZ ;  /* 0x0000001503157210 */ /* 0x000fc40007ffe0ff */
[----:B------:R-:W-:Y:S02]  /*20f10*/  LEA R64, P2, R2, UR4, 0x1 ;  /* 0x0000000402407c11 */ /* 0x000fe4000f8408ff */
[-C--:B------:R-:W-:Y:S02]  /*20f20*/  ISETP.GE.AND P0, PT, R28, R65.reuse, PT ;  /* 0x000000411c00720c */ /* 0x080fe40003f06270 */
[----:B------:R-:W-:Y:S02]  /*20f30*/  LEA.HI.X R28, R2, UR5, R21, 0x1, P2 ;  /* 0x00000005021c7c11 */ /* 0x000fe400090f0c15 */
[----:B------:R-:W-:Y:S01]  /*20f40*/  ISETP.GE.AND P2, PT, R68, R65, PT ;  /* 0x000000414400720c */ /* 0x000fe20003f46270 */
[----:B------:R-:W-:Y:S02]  /*20f50*/  VIADD R3, R18, 0x30820 ;  /* 0x0003082012037836 */ /* 0x000fe40000000000 */
[----:B------:R-:W-:-:S03]  /*20f60*/  VIADD R20, R68, 0x20 ;  /* 0x0000002044147836 */ /* 0x000fc60000000000 */
[----:B------:R-:W-:Y:S01]  /*20f70*/  PRMT R3, RZ, 0x654, R3 ;  /* 0x00000654ff037816 */ /* 0x000fe20000000003 */
[C---:B------:R-:W-:Y:S02]  /*20f80*/  VIADD R70, R0.reuse, 0x40 ;  /* 0x0000004000467836 */ /* 0x040fe40000000000 */
[----:B------:R-:W-:Y:S01]  /*20f90*/  VIADD R72, R0, 0x80 ;  /* 0x0000008000487836 */ /* 0x000fe20000000000 */
[----:B-1----:R0:W1:Y:S01]  /*20fa0*/  SHFL.IDX PT, R21, R64, RZ, 0x181f ;  /* 0x00181fff40157589 */ /* 0x00206200000e0000 */
[----:B------:R-:W-:Y:S01]  /*20fb0*/  ISETP.GE.AND P1, PT, R20, R65, PT ;  /* 0x000000411400720c */ /* 0x000fe20003f26270 */
[----:B------:R0:W-:Y:S02]  /*20fc0*/  SYNCS.ARRIVE.TRANS64.RED.A1T0 RZ, [R3+URZ], RZ ;  /* 0x000000ff03ff79a7 */ /* 0x0001e4000810043f */
[----:B------:R0:W2:Y:S01]  /*20fd0*/  SHFL.IDX PT, R67, R28, RZ, 0x181f ;  /* 0x00181fff1c437589 */ /* 0x0000a200000e0000 */
[----:B------:R-:W-:Y:S02]  /*20fe0*/  SHF.R.S32.HI R69, RZ, 0x1f, R0 ;  /* 0x0000001fff457819 */ /* 0x000fe40000011400 */
[----:B------:R-:W-:-:S02]  /*20ff0*/  SHF.R.S32.HI R71, RZ, 0x1f, R70 ;  /* 0x0000001fff477819 */ /* 0x000fc40000011446 */
[----:B------:R-:W-:Y:S01]  /*21000*/  SHF.R.S32.HI R73, RZ, 0x1f, R72 ;  /* 0x0000001fff497819 */ /* 0x000fe20000011448 */
[----:B------:R-:W-:Y:S06]  /*21010*/  @P2 BRA `(.L_x_1853) ;  /* 0x0000000000342947 */ /* 0x000fec0003800000 */
[----:B------:R-:W-:Y:S02]  /*21020*/  ULDC UR4, c[0x0][0xac8] ;  /* 0x0002b20000047ab9 */ /* 0x000fe40000000800 */
[----:B------:R-:W-:Y:S02]  /*21030*/  ISETP.GE.AND P4, PT, R0, UR4, PT ;  /* 0x0000000400007c0c */ /* 0x000fe4000bf86270 */
[----:B------:R-:W-:Y:S02]  /*21040*/  ISETP.GE.AND P3, PT, R70, UR4, PT ;  /* 0x0000000446007c0c */ /* 0x000fe4000bf66270 */
[----:B------:R-:W-:-:S09]  /*21050*/  ISETP.GE.AND P2, PT, R72, UR4, PT ;  /* 0x0000000448007c0c */ /* 0x000fd2000bf46270 */
[-C--:B-1----:R-:W-:Y:S02]  /*21060*/  @!P4 LEA R2, P6, R0, R21.reuse, 0x1 ;  /* 0x000000150002c211 */ /* 0x082fe400078c08ff */
[----:B------:R-:W-:Y:S02]  /*21070*/  @!P3 LEA R20, P5, R70, R21, 0x1 ;  /* 0x000000154614b211 */ /* 0x000fe400078a08ff */
[----:B0-2---:R-:W-:Y:S02]  /*21080*/  @!P4 LEA.HI.X R3, R0, R67, R69, 0x1, P6 ;  /* 0x000000430003c211 */ /* 0x005fe400030f0c45 */
[----:B------:R-:W-:Y:S02]  /*21090*/  @!P2 LEA R66, P6, R72, R21, 0x1 ;  /* 0x000000154842a211 */ /* 0x000fe400078c08ff */
[-C--:B------:R-:W-:Y:S01]  /*210a0*/  @!P3 LEA.HI.X R21, R70, R67.reuse, R71, 0x1, P5 ;  /* 0x000000434615b211 */ /* 0x080fe200028f0c47 */
[----:B-----5:R3:W-:Y:S01]  /*210b0*/  @!P4 ST.E.128 desc[UR60][R2.64], R4 ;  /* 0x000000040200c985 */ /* 0x0207e2000c101d3c */
[----:B------:R-:W-:-:S03]  /*210c0*/  @!P2 LEA.HI.X R67, R72, R67, R73, 0x1, P6 ;  /* 0x000000434843a211 */ /* 0x000fc600030f0c49 */
[----:B------:R3:W-:Y:S04]  /*210d0*/  @!P3 ST.E.128 desc[UR60][R20.64], R32 ;  /* 0x000000201400b985 */ /* 0x0007e8000c101d3c */
[----:B------:R3:W-:Y:S02]  /*210e0*/  @!P2 ST.E.128 desc[UR60][R66.64], R48 ;  /* 0x000000304200a985 */ /* 0x0007e4000c101d3c */
.L_x_1853:
[----:B------:R-:W-:Y:S05]  /*210f0*/  BSYNC B1 ;  /* 0x0000000000017941 */ /* 0x000fea0003800000 */
.L_x_1852:
[----:B---3-5:R3:W4:Y:S01]  /*21100*/  SHFL.IDX PT, R7, R28, 0x1, 0x181f ;  /* 0x00381f001c077f89 */ /* 0x02872200000e0000 */
[----:B------:R-:W-:Y:S03]  /*21110*/  BSSY B1, `(.L_x_1854) ;  /* 0x0000010000017945 */ /* 0x000fe60003800000 */
[----:B0-----:R3:W0:Y:S01]  /*21120*/  SHFL.IDX PT, R3, R64, 0x1, 0x181f ;  /* 0x00381f0040037f89 */ /* 0x00162200000e0000 */
        /* <DEDUP_REMOVED lines=14> */
.L_x_1855:
[----:B------:R-:W-:Y:S05]  /*21210*/  BSYNC B1 ;  /* 0x0000000000017941 */ /* 0x000fea0003800000 */
.L_x_1854:
        /* <DEDUP_REMOVED lines=17> */
.L_x_1857:
[----:B------:R-:W-:Y:S05]  /*21330*/  BSYNC B1 ;  /* 0x0000000000017941 */ /* 0x000fea0003800000 */
.L_x_1856:
[----:B0-----:R-:W-:Y:S01]  /*21340*/  VIADD R2, R68, 0x60 ;  /* 0x0000006044027836 */ /* 0x001fe20000000000 */
[----:B----4-:R0:W4:Y:S04]  /*21350*/  SHFL.IDX PT, R7, R28, 0x3, 0x181f ;  /* 0x00781f001c077f89 */ /* 0x01012800000e0000 */
[----:B------:R-:W-:Y:S01]  /*21360*/  ISETP.GE.AND P0, PT, R2, R65, PT ;  /* 0x000000410200720c */ /* 0x000fe20003f06270 */
[----:B------:R0:W0:-:S12]  /*21370*/  SHFL.IDX PT, R9, R64, 0x3, 0x181f ;  /* 0x00781f0040097f89 */ /* 0x00001800000e0000 */
[----:B------:R-:W-:Y:S05]  /*21380*/  @P0 BRA `(.L_x_1858) ;  /* 0x0000000c005c0947 */ /* 0x000fea0003800000 */
[----:B------:R-:W-:Y:S02]  /*21390*/  ULDC UR4, c[0x0][0xac8] ;  /* 0x0002b20000047ab9 */ /* 0x000fe40000000800 */
[----:B------:R-:W-:Y:S02]  /*213a0*/  ISETP.GE.AND P2, PT, R0, UR4, PT ;  /* 0x0000000400007c0c */ /* 0x000fe4000bf46270 */
[----:B------:R-:W-:-:S11]  /*213b0*/  ISETP.GE.AND P3, PT, R70, UR4, PT ;  /* 0x0000000446007c0c */ /* 0x000fd6000bf66270 */
[-C--:B0-----:R-:W-:Y:S02]  /*213c0*/  @!P2 LEA R2, P0, R0, R9.reuse, 0x1 ;  /* 0x000000090002a211 */ /* 0x081fe400078008ff */
[----:B------:R-:W-:Y:S02]  /*213d0*/  @!P3 LEA R4, P1, R70, R9, 0x1 ;  /* 0x000000094604b211 */ /* 0x000fe400078208ff */
        /* <DEDUP_REMOVED lines=10> */
.L_x_1850:
[----:B------:R-:W2:Y:S01]  /*21480*/  LDL R9, [R1+0x54] ;  /* 0x0000540001097983 */ /* 0x000ea20000100800 */
[----:B------:R-:W-:Y:S01]  /*21490*/  ULDC.64 UR4, c[0x0][0xc00] ;  /* 0x0003000000047ab9 */ /* 0x000fe20000000a00 */
[----:B------:R-:W2:Y:S01]  /*214a0*/  LDC.64 R2, c[0x0][0xc00] ;  /* 0x00030000ff027b82 */ /* 0x000ea20000000a00 */
[----:B------:R-:W-:Y:S01]  /*214b0*/  ISETP.NE.U32.AND P0, PT, RZ, UR4, PT ;  /* 0x00000004ff007c0c */ /* 0x000fe2000bf05070 */
[----:B------:R-:W-:-:S03]  /*214c0*/  IMAD.MOV.U32 R6, RZ, RZ, RZ ;  /* 0x000000ffff067224 */ /* 0x000fc600078e00ff */
[----:B------:R-:W-:Y:S01]  /*214d0*/  ISETP.NE.AND.EX P0, PT, RZ, UR5, PT, P0 ;  /* 0x00000005ff007c0c */ /* 0x000fe2000bf05300 */
[----:B------:R-:W-:Y:S02]  /*214e0*/  ULDC.64 UR4, c[0x0][0xc08] ;  /* 0x0003020000047ab9 */ /* 0x000fe40000000a00 */
[----:B------:R-:W-:Y:S01]  /*214f0*/  ISETP.NE.U32.AND P1, PT, RZ, UR4, PT ;  /* 0x00000004ff007c0c */ /* 0x000fe2000bf25070 */
[----:B------:R-:W3:Y:S03]  /*21500*/  LDC R25, c[0x0][0xbe8] ;  /* 0x0002fa00ff197b82 */ /* 0x000ee60000000800 */
[----:B------:R-:W-:-:S13]  /*21510*/  ISETP.NE.AND.EX P1, PT, RZ, UR5, PT, P1 ;  /* 0x00000005ff007c0c */ /* 0x000fda000bf25310 */
[----:B------:R-:W4:Y:S01]  /*21520*/  @P1 LDC.64 R4, c[0x0][0xc08] ;  /* 0x00030200ff041b82 */ /* 0x000f220000000a00 */
[----:B------:R-:W-:Y:S02]  /*21530*/  ULDC UR4, c[0x0][0xa88] ;  /* 0x0002a20000047ab9 */ /* 0x000fe40000000800 */
[----:B------:R-:W-:Y:S01]  /*21540*/  MOV R0, UR4 ;  /* 0x0000000400007c02 */ /* 0x000fe20008000f00 */
[----:B------:R-:W0:Y:S01]  /*21550*/  S2R R8, SR_TID.X ;  /* 0x0000000000087919 */ /* 0x000e220000002100 */
[----:B--2---:R-:W-:-:S04]  /*21560*/  IMAD.WIDE R2, R9, 0x4, R2 ;  /* 0x0000000409027825 */ /* 0x004fc800078e0202 */
[----:B----4-:R-:W-:Y:S01]  /*21570*/  @P1 IMAD.WIDE R4, R9, 0x4, R4 ;  /* 0x0000000409041825 */ /* 0x010fe200078e0204 */
[----:B------:R2:W5:Y:S04]  /*21580*/  @P0 LDG.E R6, desc[UR60][R2.64] ;  /* 0x0000003c02060981 */ /* 0x000568000c1e1900 */
[----:B------:R2:W5:Y:S01]  /*21590*/  @P1 LDG.E R0, desc[UR60][R4.64] ;  /* 0x0000003c04001981 */ /* 0x000562000c1e1900 */
[----:B---3--:R-:W-:Y:S01]  /*215a0*/  ISETP.NE.AND P2, PT, R25, 0x1, PT ;  /* 0x000000011900780c */ /* 0x008fe20003f45270 */
[----:B0-----:R-:W-:-:S05]  /*215b0*/  VIADD R7, R8, 0xffffff80 ;  /* 0xffffff8008077836 */ /* 0x001fca0000000000 */
[----:B------:R-:W-:Y:S02]  /*215c0*/  ISETP.GE.AND P3, PT, R7, 0x80, PT ;  /* 0x000000800700780c */ /* 0x000fe40003f66270 */
[----:B------:R-:W-:-:S05]  /*215d0*/  SHF.R.S32.HI R7, RZ, 0x1f, R9 ;  /* 0x0000001fff077819 */ /* 0x000fca0000011409 */
[----:B------:R-:W0:Y:S08]  /*215e0*/  @P2 LDC R14, c[0x0][0xbec] ;  /* 0x0002fb00ff0e2b82 */ /* 0x000e300000000800 */
[----:B------:R-:W3:Y:S01]  /*215f0*/  @P2 LDC R27, c[0x0][0xbf0] ;  /* 0x0002fc00ff1b2b82 */ /* 0x000ee20000000800 */
[----:B--2---:R-:W-:Y:S05]  /*21600*/  @P1 BRA `(.L_x_1859) ;  /* 0x0000000000101947 */ /* 0x004fea0003800000 */
[----:B------:R-:W-:Y:S05]  /*21610*/  @!P0 BRA `(.L_x_1859) ;  /* 0x00000000000c8947 */ /* 0x000fea0003800000 */
[----:B------:R-:W2:Y:S04]  /*21620*/  LDG.E R5, desc[UR60][R2.64] ;  /* 0x0000003c02057981 */ /* 0x000ea8000c1e1900 */
[----:B-----5:R-:W2:Y:S02]  /*21630*/  LDG.E R0, desc[UR60][R2.64+0x4] ;  /* 0x0000043c02007981 */ /* 0x020ea4000c1e1900 */
[----:B--2---:R-:W-:-:S07]  /*21640*/  IMAD.IADD R0, R0, 0x1, -R5 ;  /* 0x0000000100007824 */ /* 0x004fce00078e0a05 */
.L_x_1859:
[----:B------:R-:W2:Y:S04]  /*21650*/  LDL R24, [R1+0x50] ;  /* 0x0000500001187983 */ /* 0x000ea80000100800 */
[----:B------:R4:W5:Y:S01]  /*21660*/  LDL R20, [R1+0x30] ;  /* 0x0000300001147983 */ /* 0x0009620000100800 */
[----:B------:R-:W-:Y:S01]  /*21670*/  BSSY B1, `(.L_x_1860) ;  /* 0x000002c000017945 */ /* 0x000fe20003800000 */
[----:B------:R-:W-:Y:S02]  /*21680*/  SEL R13, R9, RZ, !P0 ;  /* 0x000000ff090d7207 */ /* 0x000fe40004000000 */
[----:B------:R-:W-:Y:S02]  /*21690*/  SEL R12, R7, RZ, !P0 ;  /* 0x000000ff070c7207 */ /* 0x000fe40004000000 */
[----:B-----5:R-:W-:-:S02]  /*216a0*/  SHF.R.S32.HI R11, RZ, 0x1f, R6 ;  /* 0x0000001fff0b7819 */ /* 0x020fc40000011406 */
[----:B--2---:R-:W-:Y:S01]  /*216b0*/  SHF.R.S32.HI R10, RZ, 0x1f, R24 ;  /* 0x0000001fff0a7819 */ /* 0x004fe20000011418 */
[----:B----4-:R-:W-:Y:S06]  /*216c0*/  @P3 BRA `(.L_x_1861) ;  /* 0x0000000000983947 */ /* 0x010fec0003800000 */
[----:B------:R-:W2:Y:S01]  /*216d0*/  LDC R9, c[0x0][0xbe8] ;  /* 0x0002fa00ff097b82 */ /* 0x000ea20000000800 */
[----:B------:R-:W-:Y:S01]  /*216e0*/  IADD3 R8, R20, -0x80, R8 ;  /* 0xffffff8014087810 */ /* 0x000fe20007ffe008 */
[----:B--2---:R-:W-:-:S05]  /*216f0*/  IMAD R2, R0, R9, RZ ;  /* 0x0000000900027224 */ /* 0x004fca00078e02ff */
        /* <DEDUP_REMOVED lines=9> */
[----:B------:R-:W2:Y:S01]  /*21790*/  @P0 LDC R15, c[0x0][0xbec] ;  /* 0x0002fb00ff0f0b82 */ /* 0x000ea20000000800 */
[----:B------:R-:W-:Y:S01]  /*217a0*/  IMAD R7, R24, UR5, R7 ;  /* 0x0000000518077c24 */ /* 0x000fe2000f8e0207 */
[----:B------:R-:W-:-:S04]  /*217b0*/  ULDC.64 UR4, c[0x0][0xb98] ;  /* 0x0002e60000047ab9 */ /* 0x000fc80000000a00 */
[----:B------:R-:W-:Y:S02]  /*217c0*/  IADD3 R3, R3, R7, RZ ;  /* 0x0000000703037210 */ /* 0x000fe40007ffe0ff */
[----:B------:R-:W4:Y:S01]  /*217d0*/  @P0 LDC R21, c[0x0][0xbf0] ;  /* 0x0002fc00ff150b82 */ /* 0x000f220000000800 */
[----:B------:R-:W-:-:S04]  /*217e0*/  IMAD.WIDE.U32 R2, R13, UR4, R2 ;  /* 0x000000040d027c25 */ /* 0x000fc8000f8e0002 */
[----:B--2---:R-:W-:-:S05]  /*217f0*/  @P0 IMAD.HI.U32 R4, R8, R15, RZ ;  /* 0x0000000f08040227 */ /* 0x004fca00078e00ff */
        /* <DEDUP_REMOVED lines=19> */
.L_x_1861:
[----:B------:R-:W-:Y:S05]  /*21930*/  BSYNC B1 ;  /* 0x0000000000017941 */ /* 0x000fea0003800000 */
.L_x_1860:
[----:B------:R-:W4:Y:S01]  /*21940*/  LDL R8, [R1+0x60] ;  /* 0x0000600001087983 */ /* 0x000f220000100800 */
[----:B------:R-:W-:-:S03]  /*21950*/  ULDC.64 UR4, c[0x0][0xaa0] ;  /* 0x0002a80000047ab9 */ /* 0x000fc60000000a00 */
[----:B------:R-:W4:Y:S01]  /*21960*/  LDL R15, [R1+0x4c] ;  /* 0x00004c00010f7983 */ /* 0x000f220000100800 */
[----:B--2---:R-:W-:Y:S01]  /*21970*/  IMAD R3, R11, UR4, RZ ;  /* 0x000000040b037c24 */ /* 0x004fe2000f8e02ff */
[----:B------:R-:W-:Y:S03]  /*21980*/  BSSY B1, `(.L_x_1862) ;  /* 0x0000041000017945 */ /* 0x000fe60003800000 */
[C---:B------:R-:W-:Y:S02]  /*21990*/  IMAD R5, R6.reuse, UR5, R3 ;  /* 0x0000000506057c24 */ /* 0x040fe4000f8e0203 */
[----:B------:R-:W-:Y:S01]  /*219a0*/  IMAD.WIDE.U32 R2, R6, UR4, RZ ;  /* 0x0000000406027c25 */ /* 0x000fe2000f8e00ff */
        /* <DEDUP_REMOVED lines=8> */
[C---:B------:R-:W-:Y:S02]  /*21a30*/  IMAD R7, R13.reuse, UR5, R6 ;  /* 0x000000050d077c24 */ /* 0x040fe4000f8e0206 */
[----:B------:R-:W-:Y:S01]  /*21a40*/  IMAD.WIDE.U32 R2, R13, UR4, R2 ;  /* 0x000000040d027c25 */ /* 0x000fe2000f8e0002 */
[----:B------:R-:W-:-:S03]  /*21a50*/  ULDC.64 UR4, c[0x0][0xae0] ;  /* 0x0002b80000047ab9 */ /* 0x000fc60000000a00 */
[----:B------:R-:W-:Y:S02]  /*21a60*/  IMAD.IADD R3, R3, 0x1, R7 ;  /* 0x0000000103037824 */ /* 0x000fe400078e0207 */
[----:B----4-:R-:W-:Y:S01]  /*21a70*/  IMAD R4, R15, 0x20, R8 ;  /* 0x000000200f047824 */ /* 0x010fe200078e0208 */
[----:B------:R-:W-:-:S04]  /*21a80*/  IADD3 R8, R8, R20, RZ ;  /* 0x0000001408087210 */ /* 0x000fc80007ffe0ff */
[----:B------:R-:W-:-:S05]  /*21a90*/  IADD3 R9, R20, R4, RZ ;  /* 0x0000000414097210 */ /* 0x000fca0007ffe0ff */
[----:B0-----:R-:W-:-:S04]  /*21aa0*/  @P2 IMAD.HI.U32 R4, R9, R14, RZ ;  /* 0x0000000e09042227 */ /* 0x001fc800078e00ff */
[----:B------:R-:W-:Y:S01]  /*21ab0*/  IMAD.MOV.U32 R5, RZ, RZ, R9 ;  /* 0x000000ffff057224 */ /* 0x000fe200078e0009 */
[----:B---3--:R-:W-:-:S04]  /*21ac0*/  @P2 SHF.R.U32.HI R5, RZ, R27, R4 ;  /* 0x0000001bff052219 */ /* 0x008fc80000011604 */
[--C-:B------:R-:W-:Y:S01]  /*21ad0*/  SHF.R.S32.HI R4, RZ, 0x1f, R5.reuse ;  /* 0x0000001fff047819 */ /* 0x100fe20000011405 */
[----:B------:R-:W-:Y:S02]  /*21ae0*/  IMAD.MOV R6, RZ, RZ, -R5 ;  /* 0x000000ffff067224 */ /* 0x000fe400078e0a05 */
[----:B------:R-:W-:-:S04]  /*21af0*/  IMAD.WIDE.U32 R2, R5, UR4, R2 ;  /* 0x0000000405027c25 */ /* 0x000fc8000f8e0002 */
[----:B------:R-:W-:Y:S02]  /*21b00*/  IMAD R4, R4, UR4, RZ ;  /* 0x0000000404047c24 */ /* 0x000fe4000f8e02ff */
[----:B------:R-:W-:Y:S02]  /*21b10*/  IMAD R7, R25, R6, R9 ;  /* 0x0000000619077224 */ /* 0x000fe400078e0209 */
[----:B------:R-:W-:Y:S01]  /*21b20*/  IMAD R9, R5, UR5, R4 ;  /* 0x0000000505097c24 */ /* 0x000fe2000f8e0204 */
[----:B------:R-:W-:Y:S01]  /*21b30*/  ULDC.64 UR4, c[0x0][0xad8] ;  /* 0x0002b60000047ab9 */ /* 0x000fe20000000a00 */
[----:B------:R-:W-:Y:S01]  /*21b40*/  IMAD R25, R0, R25, RZ ;  /* 0x0000001900197224 */ /* 0x000fe200078e02ff */
[----:B------:R-:W-:Y:S01]  /*21b50*/  SHF.R.S32.HI R4, RZ, 0x1f, R7 ;  /* 0x0000001fff047819 */ /* 0x000fe20000011407 */
[----:B------:R-:W-:Y:S02]  /*21b60*/  IMAD.IADD R3, R3, 0x1, R9 ;  /* 0x0000000103037824 */ /* 0x000fe400078e0209 */
[C---:B------:R-:W-:Y:S01]  /*21b70*/  VIADD R0, R8.reuse, 0x20 ;  /* 0x0000002008007836 */ /* 0x040fe20000000000 */
[----:B------:R-:W-:Y:S01]  /*21b80*/  ISETP.GE.AND P2, PT, R8, R25, PT ;  /* 0x000000190800720c */ /* 0x000fe20003f46270 */
[----:B------:R-:W-:-:S02]  /*21b90*/  IMAD R6, R4, UR4, RZ ;  /* 0x0000000404067c24 */ /* 0x000fc4000f8e02ff */
[----:B------:R-:W-:Y:S01]  /*21ba0*/  VIADD R4, R8, 0x40 ;  /* 0x0000004008047836 */ /* 0x000fe20000000000 */
[-C--:B------:R-:W-:Y:S01]  /*21bb0*/  ISETP.GE.AND P0, PT, R0, R25.reuse, PT ;  /* 0x000000190000720c */ /* 0x080fe20003f06270 */
[C---:B------:R-:W-:Y:S02]  /*21bc0*/  IMAD R5, R7.reuse, UR5, R6 ;  /* 0x0000000507057c24 */ /* 0x040fe4000f8e0206 */
[----:B------:R-:W-:Y:S01]  /*21bd0*/  IMAD.WIDE.U32 R2, R7, UR4, R2 ;  /* 0x0000000407027c25 */ /* 0x000fe2000f8e0002 */
[----:B------:R-:W-:Y:S01]  /*21be0*/  ULDC.64 UR4, c[0x0][0xa80] ;  /* 0x0002a00000047ab9 */ /* 0x000fe20000000a00 */
[----:B------:R-:W-:Y:S02]  /*21bf0*/  ISETP.GE.AND P1, PT, R4, R25, PT ;  /* 0x000000190400720c */ /* 0x000fe40003f26270 */
[----:B------:R-:W-:Y:S01]  /*21c00*/  IMAD.IADD R3, R3, 0x1, R5 ;  /* 0x0000000103037824 */ /* 0x000fe200078e0205 */
[----:B------:R-:W-:Y:S01]  /*21c10*/  LEA R4, P3, R2, UR4, 0x1 ;  /* 0x0000000402047c11 */ /* 0x000fe2000f8608ff */
[----:B------:R-:W-:-:S03]  /*21c20*/  IMAD.SHL.U32 R7, R15, 0x8, RZ ;  /* 0x000000080f077824 */ /* 0x000fc600078e00ff */
[----:B------:R-:W-:Y:S01]  /*21c30*/  LEA.HI.X R5, R2, UR5, R3, 0x1, P3 ;  /* 0x0000000502057c11 */ /* 0x000fe200098f0c03 */
[C---:B------:R-:W-:Y:S01]  /*21c40*/  VIADD R9, R7.reuse, 0x80 ;  /* 0x0000008007097836 */ /* 0x040fe20000000000 */
[----:B------:R-:W-:Y:S01]  /*21c50*/  IADD3 R11, R7, 0x40, RZ ;  /* 0x00000040070b7810 */ /* 0x000fe20007ffe0ff */
[----:B------:R0:W2:Y:S01]  /*21c60*/  SHFL.IDX PT, R2, R4, RZ, 0x181f ;  /* 0x00181fff04027589 */ /* 0x0000a200000e0000 */
[----:B------:R-:W-:Y:S02]  /*21c70*/  SHF.R.S32.HI R10, RZ, 0x1f, R7 ;  /* 0x0000001fff0a7819 */ /* 0x000fe40000011407 */
[----:B------:R-:W-:Y:S01]  /*21c80*/  SHF.R.S32.HI R6, RZ, 0x1f, R9 ;  /* 0x0000001fff067819 */ /* 0x000fe20000011409 */
[----:B------:R0:W3:Y:S01]  /*21c90*/  SHFL.IDX PT, R0, R5, RZ, 0x181f ;  /* 0x00181fff05007589 */ /* 0x0000e200000e0000 */
[----:B------:R-:W-:Y:S01]  /*21ca0*/  SHF.R.S32.HI R12, RZ, 0x1f, R11 ;  /* 0x0000001fff0c7819 */ /* 0x000fe2000001140b */
[----:B------:R-:W-:Y:S06]  /*21cb0*/  @P2 BRA `(.L_x_1863) ;  /* 0x0000000000342947 */ /* 0x000fec0003800000 */
[----:B------:R-:W-:Y:S02]  /*21cc0*/  ULDC UR4, c[0x0][0xac8] ;  /* 0x0002b20000047ab9 */ /* 0x000fe40000000800 */
[----:B------:R-:W-:Y:S02]  /*21cd0*/  ISETP.GE.AND P4, PT, R7, UR4, PT ;  /* 0x0000000407007c0c */ /* 0x000fe4000bf86270 */
[----:B------:R-:W-:Y:S02]  /*21ce0*/  ISETP.GE.AND P3, PT, R11, UR4, PT ;  /* 0x000000040b007c0c */ /* 0x000fe4000bf66270 */
[----:B------:R-:W-:-:S09]  /*21cf0*/  ISETP.GE.AND P2, PT, R9, UR4, PT ;  /* 0x0000000409007c0c */ /* 0x000fd2000bf46270 */
[-C--:B--2---:R-:W-:Y:S02]  /*21d00*/  @!P4 LEA R14, P6, R7, R2.reuse, 0x1 ;  /* 0x00000002070ec211 */ /* 0x084fe400078c08ff */
        /* <DEDUP_REMOVED lines=8> */
.L_x_1863:
[----:B------:R-:W-:Y:S05]  /*21d90*/  BSYNC B1 ;  /* 0x0000000000017941 */ /* 0x000fea0003800000 */
.L_x_1862:
[----:B---3--:R3:W0:Y:S01]  /*21da0*/  SHFL.IDX PT, R0, R5, 0x1, 0x181f ;  /* 0x00381f0005007f89 */ /* 0x00862200000e0000 */
[----:B------:R-:W-:Y:S03]  /*21db0*/  BSSY B1, `(.L_x_1864) ;  /* 0x0000010000017945 */ /* 0x000fe60003800000 */
[----:B--2-4-:R3:W2:Y:S01]  /*21dc0*/  SHFL.IDX PT, R2, R4, 0x1, 0x181f ;  /* 0x00381f0004027f89 */ /* 0x0146a200000e0000 */
[----:B------:R-:W-:Y:S05]  /*21dd0*/  @P0 BRA `(.L_x_1865) ;  /* 0x0000000000340947 */ /* 0x000fea0003800000 */
[----:B------:R-:W-:Y:S02]  /*21de0*/  ULDC UR4, c[0x0][0xac8] ;  /* 0x0002b20000047ab9 */ /* 0x000fe40000000800 */
[----:B------:R-:W-:Y:S02]  /*21df0*/  ISETP.GE.AND P4, PT, R7, UR4, PT ;  /* 0x0000000407007c0c */ /* 0x000fe4000bf86270 */
[----:B------:R-:W-:Y:S02]  /*21e00*/  ISETP.GE.AND P5, PT, R11, UR4, PT ;  /* 0x000000040b007c0c */ /* 0x000fe4000bfa6270 */
[----:B------:R-:W-:-:S09]  /*21e10*/  ISETP.GE.AND P6, PT, R9, UR4, PT ;  /* 0x0000000409007c0c */ /* 0x000fd2000bfc6270 */
[-C--:B--2---:R-:W-:Y:S02]  /*21e20*/  @!P4 LEA R14, P0, R7, R2.reuse, 0x1 ;  /* 0x00000002070ec211 */ /* 0x084fe400078008ff */
        /* <DEDUP_REMOVED lines=8> */
.L_x_1865:
[----:B------:R-:W-:Y:S05]  /*21eb0*/  BSYNC B1 ;  /* 0x0000000000017941 */ /* 0x000fea0003800000 */
.L_x_1864:
[----:B0-----:R0:W0:Y:S01]  /*21ec0*/  SHFL.IDX PT, R0, R5, 0x2, 0x181f ;  /* 0x00581f0005007f89 */ /* 0x00102200000e0000 */
[----:B------:R-:W-:Y:S03]  /*21ed0*/  BSSY B1, `(.L_x_1866) ;  /* 0x0000010000017945 */ /* 0x000fe60003800000 */
[----:B--2-4-:R2:W4:Y:S01]  /*21ee0*/  SHFL.IDX PT, R2, R4, 0x2, 0x181f ;  /* 0x00581f0004027f89 */ /* 0x01452200000e0000 */
[----:B------:R-:W-:Y:S05]  /*21ef0*/  @P1 BRA `(.L_x_1867) ;  /* 0x0000000000341947 */ /* 0x000fea0003800000 */
[----:B------:R-:W-:Y:S02]  /*21f00*/  ULDC UR4, c[0x0][0xac8] ;  /* 0x0002b20000047ab9 */ /* 0x000fe40000000800 */
[----:B------:R-:W-:Y:S02]  /*21f10*/  ISETP.GE.AND P3, PT, R7, UR4, PT ;  /* 0x0000000407007c0c */ /* 0x000fe4000bf66270 */
[----:B------:R-:W-:Y:S02]  /*21f20*/  ISETP.GE.AND P4, PT, R11, UR4, PT ;  /* 0x000000040b007c0c */ /* 0x000fe4000bf86270 */
[----:B------:R-:W-:-:S09]  /*21f30*/  ISETP.GE.AND P5, PT, R9, UR4, PT ;  /* 0x0000000409007c0c */ /* 0x000fd2000bfa6270 */
[-C--:B----4-:R-:W-:Y:S02]  /*21f40*/  @!P3 LEA R14, P0, R7, R2.reuse, 0x1 ;  /* 0x00000002070eb211 */ /* 0x090fe400078008ff */
        /* <DEDUP_REMOVED lines=8> */
.L_x_1867:
[----:B------:R-:W-:Y:S05]  /*21fd0*/  BSYNC B1 ;  /* 0x0000000000017941 */ /* 0x000fea0003800000 */
.L_x_1866:
[----:B0-----:R-:W-:Y:S01]  /*21fe0*/  VIADD R0, R8, 0x60 ;  /* 0x0000006008007836 */ /* 0x001fe20000000000 */
[----:B---3--:R-:W0:Y:S04]  /*21ff0*/  SHFL.IDX PT, R5, R5, 0x3, 0x181f ;  /* 0x00781f0005057f89 */ /* 0x008e2800000e0000 */
[----:B------:R-:W-:Y:S01]  /*22000*/  ISETP.GE.AND P0, PT, R0, R25, PT ;  /* 0x000000190000720c */ /* 0x000fe20003f06270 */
[----:B----4-:R3:W4:-:S12]  /*22010*/  SHFL.IDX PT, R2, R4, 0x3, 0x181f ;  /* 0x00781f0004027f89 */ /* 0x01071800000e0000 */
[----:B---3--:R-:W-:Y:S05]  /*22020*/  @P0 BRA `(.L_x_1858) ;  /* 0x0000000000340947 */ /* 0x008fea0003800000 */
        /* <DEDUP_REMOVED lines=13> */
.L_x_1858:
[----:B------:R-:W-:Y:S05]  /*22100*/  BSYNC B0 ;  /* 0x0000000000007941 */ /* 0x000fea0003800000 */
.L_x_1849:
[----:B------:R-:W-:Y:S02]  /*22110*/  ULDC UR4, c[0x0][0xc3c] ;  /* 0x00030f0000047ab9 */ /* 0x000fe40000000800 */
[----:B-1----:R-:W-:-:S13]  /*22120*/  ISETP.GE.AND P0, PT, R31, UR4, PT ;  /* 0x000000041f007c0c */ /* 0x002fda000bf06270 */
[----:B------:R-:W-:Y:S05]  /*22130*/  @!P0 BRA `(.L_x_1868) ;  /* 0xfffffdf000808947 */ /* 0x000fea000383ffff */
[----:B------:R-:W-:Y:S05]  /*22140*/  BRA `(.L_x_1568) ;  /* 0x0000007400a47947 */ /* 0x000fea0003800000 */
.L_x_1566:
[----:B------:R-:W-:-:S08]  /*22150*/  NOP ;  /* 0x0000000000007918 */ /* 0x000fd00000000000 */
[----:B0-----:R-:W0:-:S00]  /*22160*/  USETMAXREG.DEALLOC.CTAPOOL 0x28 ;  /* 0x00000028000079c8 */ /* 0x001e0000080e0500 */
        /* <DEDUP_REMOVED lines=14> */
.L_x_1869:
        /* <DEDUP_REMOVED lines=26> */
[----:B-1----:R-:W-:-:S04]  /*223f0*/  SEL R2, R2, RZ, P4 ;  /* 0x000000ff02027207 */ /* 0x002fc80002000000 */
[----:B------:R-:W-:-:S05]  /*22400*/  IADD3 R2, R3, R2, RZ ;  /* 0x0000000203027210 */ /* 0x000fca0007ffe0ff */
        /* <DEDUP_REMOVED lines=8> */
[----:B------:R-:W0:Y:S01]  /*22490*/  LDC R10, c[0x0][0xc3c] ;  /* 0x00030f00ff0a7b82 */ /* 0x000e220000000800 */
[----:B------:R-:W-:Y:S01]  /*224a0*/  IMAD.MOV.U32 R6, RZ, RZ, R3 ;  /* 0x000000ffff067224 */ /* 0x000fe200078e0003 */
[----:B------:R-:W-:Y:S01]  /*224b0*/  UMOV UR4, URZ ;  /* 0x0000003f00047c82 */ /* 0x000fe20008000000 */
[----:B------:R-:W-:Y:S01]  /*224c0*/  ULDC UR7, c[0x0][0xc3c] ;  /* 0x00030f0000077ab9 */ /* 0x000fe20000000800 */
[----:B------:R-:W-:-:S05]  /*224d0*/  ULDC UR5, c[0x0][0xc38] ;  /* 0x00030e0000057ab9 */ /* 0x000fca0000000800 */
.L_x_1875:
[----:B------:R-:W-:Y:S01]  /*224e0*/  UIADD3 UR4, UR4, 0x1f, URZ ;  /* 0x0000001f04047890 */ /* 0x000fe2000fffe03f */
[----:B------:R-:W-:-:S05]  /*224f0*/  IMAD.U32 R19, RZ, RZ, UR7 ;  /* 0x00000007ff137e24 */ /* 0x000fca000f8e00ff */
[----:B0-----:R-:W-:-:S13]  /*22500*/  ISETP.LE.AND P6, PT, R10, UR4, PT ;  /* 0x000000040a007c0c */ /* 0x001fda000bfc3270 */
[----:B------:R-:W-:Y:S05]  /*22510*/  @P6 BRA `(.L_x_1872) ;  /* 0x0000000400b06947 */ /* 0x000fea0003800000 */
[----:B------:R-:W-:Y:S01]  /*22520*/  IADD3 R7, R5, UR4, RZ ;  /* 0x0000000405077c10 */ /* 0x000fe2000fffe0ff */
[----:B------:R-:W-:Y:S01]  /*22530*/  BSSY B0, `(.L_x_1873) ;  /* 0x0000007000007945 */ /* 0x000fe20003800000 */
[----:B------:R-:W-:Y:S02]  /*22540*/  IMAD.MOV.U32 R4, RZ, RZ, RZ ;  /* 0x000000ffff047224 */ /* 0x000fe400078e00ff */
[----:B------:R-:W-:-:S13]  /*22550*/  ISETP.GE.OR P6, PT, R7, R10, !P0 ;  /* 0x0000000a0700720c */ /* 0x000fda00047c6670 */
[----:B------:R-:W-:Y:S05]  /*22560*/  @P6 BRA `(.L_x_1874) ;  /* 0x00000000000c6947 */ /* 0x000fea0003800000 */
[----:B------:R-:W0:Y:S02]  /*22570*/  LDC.64 R2, c[0x0][0xc80] ;  /* 0x00032000ff027b82 */ /* 0x000e240000000a00 */
[----:B0-----:R-:W-:-:S05]  /*22580*/  IMAD.WIDE R2, R7, 0x4, R2 ;  /* 0x0000000407027825 */ /* 0x001fca00078e0202 */
[----:B------:R0:W5:Y:S02]  /*22590*/  LDG.E R4, desc[UR60][R2.64] ;  /* 0x0000003c02047981 */ /* 0x000164000c1e1900 */
.L_x_1874:
[----:B------:R-:W-:Y:S05]  /*225a0*/  BSYNC B0 ;  /* 0x0000000000007941 */ /* 0x000fea0003800000 */
.L_x_1873:
        /* <DEDUP_REMOVED lines=15> */
[----:B------:R-:W0:Y:S02]  /*226a0*/  SHFL.IDX PT, R3, R8, 0x1f, 0x1f ;  /* 0x03e01f0008037f89 */ /* 0x000e2400000e0000 */
[----:B0-----:R-:W-:-:S04]  /*226b0*/  IMAD R3, R3, UR5, RZ ;  /* 0x0000000503037c24 */ /* 0x001fc8000f8e02ff */
[----:B------:R-:W-:-:S05]  /*226c0*/  IMAD.IADD R6, R3, 0x1, R6 ;  /* 0x0000000103067824 */ /* 0x000fca00078e0206 */
[----:B------:R-:W-:-:S13]  /*226d0*/  ISETP.GT.AND P6, PT, R6, UR6, PT ;  /* 0x0000000606007c0c */ /* 0x000fda000bfc4270 */
[----:B------:R-:W-:Y:S05]  /*226e0*/  @!P6 BRA `(.L_x_1875) ;  /* 0xfffffffc007ce947 */ /* 0x000fea000383ffff */
.L_x_1871:
        /* <DEDUP_REMOVED lines=20> */
.L_x_1876:
[----:B---3--:R-:W-:Y:S01]  /*22830*/  IMAD R16, R16, UR5, R13 ;  /* 0x0000000510107c24 */ /* 0x008fe2000f8e020d */
[----:B------:R-:W-:Y:S02]  /*22840*/  IABS R2, R6 ;  /* 0x0000000600027213 */ /* 0x000fe40000000000 */
[----:B01----:R-:W-:Y:S02]  /*22850*/  IADD3 R11, RZ, -R3, RZ ;  /* 0x80000003ff0b7210 */ /* 0x003fe40007ffe0ff */
        /* <DEDUP_REMOVED lines=11> */
[----:B------:R-:W-:Y:S01]  /*22910*/  @!P1 IMAD.IADD R3, R3, 0x1, -R12 ;  /* 0x0000000103039824 */ /* 0x000fe200078e0a0c */
[----:B------:R-:W-:Y:S02]  /*22920*/  @!P1 IADD3 R2, R2, 0x1, RZ ;  /* 0x0000000102029810 */ /* 0x000fe40007ffe0ff */
        /* <DEDUP_REMOVED lines=12> */
[----:B------:R-:W-:-:S04]  /*229f0*/  VIADDMNMX R18, R10, UR5, R7, PT ;  /* 0x000000050a127c46 */ /* 0x000fc8000b800107 */
[-C--:B------:R-:W-:Y:S02]  /*22a00*/  IABS R10, R18.reuse ;  /* 0x00000012000a7213 */ /* 0x080fe40000000000 */
[----:B------:R-:W-:Y:S02]  /*22a10*/  IABS R6, R18 ;  /* 0x0000001200067213 */ /* 0x000fe40000000000 */
[----:B------:R-:W0:Y:S08]  /*22a20*/  I2F.RP R7, R10 ;  /* 0x0000000a00077306 */ /* 0x000e300000209400 */
[----:B0-----:R-:W0:Y:S02]  /*22a30*/  MUFU.RCP R7, R7 ;  /* 0x0000000700077308 */ /* 0x001e240000001000 */
[----:B0-----:R-:W-:-:S06]  /*22a40*/  VIADD R3, R7, 0xffffffe ;  /* 0x0ffffffe07037836 */ /* 0x001fcc0000000000 */
[----:B------:R-:W0:Y:S02]  /*22a50*/  F2I.FTZ.U32.TRUNC.NTZ R3, R3 ;  /* 0x0000000300037305 */ /* 0x000e24000021f000 */
[----:B0-----:R-:W-:-:S05]  /*22a60*/  IADD3 R11, RZ, -R3, RZ ;  /* 0x80000003ff0b7210 */ /* 0x001fca0007ffe0ff */
        /* <DEDUP_REMOVED lines=15> */
[----:B------:R-:W-:-:S06]  /*22b60*/  @P0 IADD3 R2, R2, 0x1, RZ ;  /* 0x0000000102020810 */ /* 0x000fcc0007ffe0ff */
[----:B------:R-:W-:Y:S01]  /*22b70*/  @!P2 IMAD.MOV R2, RZ, RZ, -R2 ;  /* 0x000000ffff02a224 */ /* 0x000fe200078e0a02 */
[----:B------:R-:W-:Y:S01]  /*22b80*/  @!P1 LOP3.LUT R2, RZ, R18, RZ, 0x33, !PT ;  /* 0x00000012ff029212 */ /* 0x000fe200078e33ff */
[----:B------:R-:W-:-:S03]  /*22b90*/  IMAD.MOV R18, RZ, RZ, -R18 ;  /* 0x000000ffff127224 */ /* 0x000fc600078e0a12 */
[----:B------:R-:W-:Y:S01]  /*22ba0*/  LOP3.LUT R17, RZ, R2, RZ, 0x33, !PT ;  /* 0x00000002ff117212 */ /* 0x000fe200078e33ff */
[----:B------:R-:W-:-:S04]  /*22bb0*/  IMAD R18, R2, R18, R3 ;  /* 0x0000001202127224 */ /* 0x000fc800078e0203 */
[----:B------:R-:W-:Y:S01]  /*22bc0*/  IMAD.IADD R17, R4, 0x1, R17 ;  /* 0x0000000104117824 */ /* 0x000fe200078e0211 */
[----:B------:R-:W-:Y:S06]  /*22bd0*/  BRA `(.L_x_1877) ;  /* 0x00000000000c7947 */ /* 0x000fec0003800000 */
.L_x_1872:
[----:B------:R-:W-:Y:S01]  /*22be0*/  IMAD.MOV.U32 R17, RZ, RZ, RZ ;  /* 0x000000ffff117224 */ /* 0x000fe200078e00ff */
[----:B------:R-:W-:Y:S01]  /*22bf0*/  MOV R16, UR6 ;  /* 0x0000000600107c02 */ /* 0x000fe20008000f00 */
[----:B------:R-:W-:-:S07]  /*22c00*/  IMAD.MOV.U32 R18, RZ, RZ, RZ ;  /* 0x000000ffff127224 */ /* 0x000fce00078e00ff */
.L_x_1877:
[----:B------:R-:W-:-:S13]  /*22c10*/  ISETP.NE.AND P0, PT, R5, RZ, PT ;  /* 0x000000ff0500720c */ /* 0x000fda0003f05270 */
[----:B------:R-:W0:Y:S01]  /*22c20*/  @!P0 S2R R3, SR_CgaCtaId ;  /* 0x0000000000038919 */ /* 0x000e220000008800 */
[----:B------:R-:W-:-:S04]  /*22c30*/  @!P0 MOV R2, 0x400 ;  /* 0x0000040000028802 */ /* 0x000fc80000000f00 */
[----:B0-----:R-:W-:-:S05]  /*22c40*/  @!P0 LEA R2, R3, R2, 0x18 ;  /* 0x0000000203028211 */ /* 0x001fca00078ec0ff */
[----:B------:R0:W-:Y:S01]  /*22c50*/  @!P0 STS.128 [R2+0x308d0], R16 ;  /* 0x0308d01002008388 */ /* 0x0001e20000000c00 */
[----:B------:R-:W-:Y:S06]  /*22c60*/  BAR.ARV 0x5, 0x180 ;  /* 0x0146000000007b1d */ /* 0x000fec0000002000 */
.L_x_1870:
        /* <DEDUP_REMOVED lines=8> */
[C---:B------:R-:W-:Y:S01]  /*22cf0*/  IMAD.SHL.U32 R34, R0.reuse, 0x8, RZ ;  /* 0x0000000800227824 */ /* 0x040fe200078e00ff */
[----:B------:R-:W-:Y:S01]  /*22d00*/  LOP3.LUT R5, R0, 0x7f, RZ, 0xc0, !PT ;  /* 0x0000007f00057812 */ /* 0x000fe200078ec0ff */
[----:B------:R-:W-:Y:S01]  /*22d10*/  BSSY B8, `(.L_x_1878) ;  /* 0x0000673000087945 */ /* 0x000fe20003800000 */
[----:B------:R-:W-:Y:S01]  /*22d20*/  IMAD.MOV.U32 R30, RZ, RZ, 0x1 ;  /* 0x00000001ff1e7424 */ /* 0x000fe200078e00ff */
[----:B------:R-:W-:Y:S02]  /*22d30*/  CS2R R26, SRZ ;  /* 0x00000000001a7805 */ /* 0x000fe4000001ff00 */
[C---:B------:R-:W-:Y:S01]  /*22d40*/  LOP3.LUT R3, R34.reuse, 0x1f8, RZ, 0xc0, !PT ;  /* 0x000001f822037812 */ /* 0x040fe200078ec0ff */
[----:B------:R-:W-:Y:S01]  /*22d50*/  IMAD.MOV.U32 R29, RZ, RZ, 0x1 ;  /* 0x00000001ff1d7424 */ /* 0x000fe200078e00ff */
[----:B------:R-:W-:Y:S01]  /*22d60*/  LOP3.LUT R34, R34, 0x38, RZ, 0xc0, !PT ;  /* 0x0000003822227812 */ /* 0x000fe200078ec0ff */
[----:B------:R-:W-:Y:S01]  /*22d70*/  ULDC.64 UR36, c[0x0][0x198] ;  /* 0x0000660000247ab9 */ /* 0x000fe20000000a00 */
[----:B------:R-:W-:Y:S01]  /*22d80*/  LOP3.LUT R3, R3, 0x38, R0, 0x78, !PT ;  /* 0x0000003803037812 */ /* 0x000fe200078e7800 */
[----:B------:R-:W-:Y:S01]  /*22d90*/  ULDC UR38, c[0x0][0xc] ;  /* 0x0000030000267ab9 */ /* 0x000fe20000000800 */
[----:B------:R-:W-:-:S02]  /*22da0*/  SHF.L.U32 R0, R0, 0x4, RZ ;  /* 0x0000000400007819 */ /* 0x000fc400000006ff */
[C---:B------:R-:W-:Y:S02]  /*22db0*/  LOP3.LUT R37, R34.reuse, 0x40, RZ, 0xfc, !PT ;  /* 0x0000004022257812 */ /* 0x040fe400078efcff */
[----:B------:R-:W-:Y:S02]  /*22dc0*/  LOP3.LUT R36, R34, 0x80, RZ, 0xfc, !PT ;  /* 0x0000008022247812 */ /* 0x000fe400078efcff */
[----:B--2---:R-:W-:Y:S01]  /*22dd0*/  R2UR UR4, R2 ;  /* 0x00000000020472ca */ /* 0x004fe200000e0000 */
[----:B------:R-:W-:-:S05]  /*22de0*/  IMAD.SHL.U32 R2, R5, 0x8, RZ ;  /* 0x0000000805027824 */ /* 0x000fca00078e00ff */
[----:B------:R-:W-:Y:S02]  /*22df0*/  LOP3.LUT R4, R3, 0x200, R2, 0xf8, !PT ;  /* 0x0000020003047812 */ /* 0x000fe400078ef802 */
[----:B------:R-:W-:-:S03]  /*22e00*/  SHF.R.U32.HI R2, RZ, 0x3, R5 ;  /* 0x00000003ff027819 */ /* 0x000fc60000011605 */
[----:B------:R1:W-:Y:S01]  /*22e10*/  STL [R1], R4 ;  /* 0x0000000401007387 */ /* 0x0003e20000100800 */
[----:B------:R-:W-:Y:S01]  /*22e20*/  LOP3.LUT R0, R2, 0x70, R0, 0xf8, !PT ;  /* 0x0000007002007812 */ /* 0x000fe200078ef800 */
[----:B------:R-:W-:Y:S02]  /*22e30*/  ULOP3.LUT UR39, UR4, 0x2, URZ, 0xfc, !UPT ;  /* 0x0000000204277892 */ /* 0x000fe4000f8efc3f */
[----:B------:R1:W-:Y:S01]  /*22e40*/  STL [R1+0x2c], RZ ;  /* 0x00002cff01007387 */ /* 0x0003e20000100800 */
[----:B------:R-:W-:Y:S02]  /*22e50*/  UMOV UR4, 0x400 ;  /* 0x0000040000047882 */ /* 0x000fe40000000000 */
[----:B0-----:R-:W-:-:S06]  /*22e60*/  ULEA UR4, UR5, UR4, 0x18 ;  /* 0x0000000405047291 */ /* 0x001fcc000f8ec03f */
[----:B------:R-:W-:-:S04]  /*22e70*/  IMAD.U32 R23, RZ, RZ, UR4 ;  /* 0x00000004ff177e24 */ /* 0x000fc8000f8e00ff */
[----:B------:R-:W-:-:S05]  /*22e80*/  IMAD R0, R4, 0x2, R23 ;  /* 0x0000000204007824 */ /* 0x000fca00078e0217 */
[----:B------:R1:W-:Y:S02]  /*22e90*/  STL [R1+0x4], R0 ;  /* 0x0000040001007387 */ /* 0x0003e40000100800 */
.L_x_1997:
[----:B------:R-:W-:Y:S05]  /*22ea0*/  YIELD ;  /* 0x0000000000007946 */ /* 0x000fea0003800000 */
[----:B------:R-:W-:Y:S01]  /*22eb0*/  ULDC.64 UR4, c[0x0][0xa28] ;  /* 0x00028a0000047ab9 */ /* 0x000fe20000000a00 */
[----:B------:R-:W-:Y:S01]  /*22ec0*/  IMAD.MOV.U32 R11, RZ, RZ, RZ ;  /* 0x000000ffff0b7224 */ /* 0x000fe200078e00ff */
[----:B------:R-:W-:Y:S01]  /*22ed0*/  ISETP.NE.U32.AND P0, PT, RZ, UR4, PT ;  /* 0x00000004ff007c0c */ /* 0x000fe2000bf05070 */
[----:B01----:R-:W0:Y:S01]  /*22ee0*/  LDC.64 R4, c[0x0][0xa00] ;  /* 0x00028000ff047b82 */ /* 0x003e220000000a00 */
[----:B------:R-:W-:Y:S02]  /*22ef0*/  ULDC.64 UR6, c[0x0][0xa10] ;  /* 0x0002840000067ab9 */ /* 0x000fe40000000a00 */
[----:B------:R-:W-:Y:S01]  /*22f00*/  ISETP.NE.AND.EX P0, PT, RZ, UR5, PT, P0 ;  /* 0x00000005ff007c0c */ /* 0x000fe2000bf05300 */
[----:B------:R-:W-:-:S12]  /*22f10*/  ULDC.64 UR4, c[0x0][0xa18] ;  /* 0x0002860000047ab9 */ /* 0x000fd80000000a00 */
[----:B------:R-:W1:Y:S01]  /*22f20*/  @P0 LDC.64 R2, c[0x0][0xa28] ;  /* 0x00028a00ff020b82 */ /* 0x000e620000000a00 */
[----:B------:R-:W-:Y:S01]  /*22f30*/  ISETP.NE.U32.AND P1, PT, RZ, UR6, PT ;  /* 0x00000006ff007c0c */ /* 0x000fe2000bf25070 */
[----:B-1----:R-:W-:-:S05]  /*22f40*/  @P0 IMAD.WIDE R2, R19, 0x4, R2 ;  /* 0x0000000413020825 */ /* 0x002fca00078e0202 */
[----:B------:R1:W2:Y:S01]  /*22f50*/  @P0 LDG.E R11, desc[UR60][R2.64] ;  /* 0x0000003c020b0981 */ /* 0x0002a2000c1e1900 */
[----:B------:R-:W-:Y:S01]  /*22f60*/  ISETP.NE.U32.AND P0, PT, RZ, UR4, PT ;  /* 0x00000004ff007c0c */ /* 0x000fe2000bf05070 */
[----:B------:R-:W-:Y:S01]  /*22f70*/  IMAD.MOV.U32 R0, RZ, RZ, RZ ;  /* 0x000000ffff007224 */ /* 0x000fe200078e00ff */
[----:B------:R-:W-:Y:S01]  /*22f80*/  ISETP.NE.AND.EX P1, PT, RZ, UR7, PT, P1 ;  /* 0x00000007ff007c0c */ /* 0x000fe2000bf25310 */
[----:B0-----:R-:W-:Y:S01]  /*22f90*/  IMAD.WIDE R4, R19, 0x4, R4 ;  /* 0x0000000413047825 */ /* 0x001fe200078e0204 */
[----:B------:R-:W-:Y:S01]  /*22fa0*/  ISETP.NE.AND.EX P2, PT, RZ, UR5, PT, P0 ;  /* 0x00000005ff007c0c */ /* 0x000fe2000bf45300 */
[----:B------:R-:W-:Y:S01]  /*22fb0*/  ULDC.64 UR4, c[0x0][0xa00] ;  /* 0x0002800000047ab9 */ /* 0x000fe20000000a00 */
[----:B------:R-:W-:Y:S02]  /*22fc0*/  MOV R35, RZ ;  /* 0x000000ff00237202 */ /* 0x000fe40000000f00 */
[----:B------:R-:W-:Y:S01]  /*22fd0*/  ISETP.NE.U32.AND P0, PT, RZ, UR4, PT ;  /* 0x00000004ff007c0c */ /* 0x000fe2000bf05070 */
[----:B-1----:R-:W0:Y:S03]  /*22fe0*/  LDC.64 R2, c[0x0][0xa10] ;  /* 0x00028400ff027b82 */ /* 0x002e260000000a00 */
[----:B------:R-:W-:-:S05]  /*22ff0*/  ISETP.NE.AND.EX P0, PT, RZ, UR5, PT, P0 ;  /* 0x00000005ff007c0c */ /* 0x000fca000bf05300 */
[----:B------:R-:W1:Y:S08]  /*23000*/  @P2 LDC.64 R6, c[0x0][0xa18] ;  /* 0x00028600ff062b82 */ /* 0x000e700000000a00 */
[----:B------:R-:W5:Y:S01]  /*23010*/  @P0 LDG.E R35, desc[UR60][R4.64] ;  /* 0x0000003c04230981 */ /* 0x000f62000c1e1900 */
[----:B0-----:R-:W-:-:S05]  /*23020*/  IMAD.WIDE R2, R19, 0x4, R2 ;  /* 0x0000000413027825 */ /* 0x001fca00078e0202 */
[----:B------:R-:W5:Y:S01]  /*23030*/  @P1 LDG.E R0, desc[UR60][R2.64] ;  /* 0x0000003c02001981 */ /* 0x000f62000c1e1900 */
[----:B------:R-:W-:Y:S02]  /*23040*/  ULDC UR4, c[0x0][0x288] ;  /* 0x0000a20000047ab9 */ /* 0x000fe40000000800 */
[----:B------:R-:W-:Y:S01]  /*23050*/  IMAD.U32 R31, RZ, RZ, UR4 ;  /* 0x00000004ff1f7e24 */ /* 0x000fe2000f8e00ff */
[----:B------:R-:W-:Y:S02]  /*23060*/  ULDC.64 UR4, c[0x0][0x418] ;  /* 0x0001060000047ab9 */ /* 0x000fe40000000a00 */
[----:B------:R-:W-:-:S03]  /*23070*/  UISETP.NE.U32.AND UP0, UPT, UR4, URZ, UPT ;  /* 0x0000003f0400728c */ /* 0x000fc6000bf05070 */
[----:B------:R-:W-:Y:S01]  /*23080*/  ULDC UR4, c[0x0][0x424] ;  /* 0x0001090000047ab9 */ /* 0x000fe20000000800 */
[----:B------:R-:W-:Y:S01]  /*23090*/  UISETP.NE.AND.EX UP0, UPT, UR5, URZ, UPT, UP0 ;  /* 0x0000003f0500728c */ /* 0x000fe2000bf05300 */
[----:B-1----:R-:W-:Y:S02]  /*230a0*/  @P2 IMAD.WIDE R6, R19, 0x4, R6 ;  /* 0x0000000413062825 */ /* 0x002fe400078e0206 */
[----:B------:R-:W-:Y:S01]  /*230b0*/  ULDC UR5, c[0x0][0x2f0] ;  /* 0x0000bc0000057ab9 */ /* 0x000fe20000000800 */
[----:B------:R-:W-:Y:S02]  /*230c0*/  USEL UR4, UR4, 0x1, UP0 ;  /* 0x0000000104047887 */ /* 0x000fe40008000000 */
[----:B------:R0:W5:Y:S02]  /*230d0*/  @P2 LDG.E R31, desc[UR60][R6.64] ;  /* 0x0000003c061f2981 */ /* 0x000164000c1e1900 */
[----:B------:R-:W-:-:S03]  /*230e0*/  UIMAD UR4, UR4, UR5, URZ ;  /* 0x00000005040472a4 */ /* 0x000fc6000f8e023f */
[----:B------:R-:W-:-:S03]  /*230f0*/  ULDC UR5, c[0x0][0x348] ;  /* 0x0000d20000057ab9 */ /* 0x000fc60000000800 */
[----:B------:R-:W-:Y:S02]  /*23100*/  IMAD.U32 R10, RZ, RZ, UR4 ;  /* 0x00000004ff0a7e24 */ /* 0x000fe4000f8e00ff */
[----:B0-----:R-:W-:Y:S01]  /*23110*/  IMAD.U32 R6, RZ, RZ, UR5 ;  /* 0x00000005ff067e24 */ /* 0x001fe2000f8e00ff */
[----:B--2---:R0:W-:Y:S01]  /*23120*/  STL [R1+0xc], R11 ;  /* 0x00000c0b01007387 */ /* 0x0041e20000100800 */
[----:B---3--:R-:W-:Y:S05]  /*23130*/  @P2 BRA `(.L_x_1879) ;  /* 0x0000000000102947 */ /* 0x008fea0003800000 */
[----:B------:R-:W-:Y:S05]  /*23140*/  @!P0 BRA `(.L_x_1879) ;  /* 0x00000000000c8947 */ /* 0x000fea0003800000 */
[----:B------:R-:W2:Y:S04]  /*23150*/  LDG.E R8, desc[UR60][R4.64] ;  /* 0x0000003c04087981 */ /* 0x000ea8000c1e1900 */
[----:B-----5:R-:W2:Y:S02]  /*23160*/  LDG.E R31, desc[UR60][R4.64+0x4] ;  /* 0x0000043c041f7981 */ /* 0x020ea4000c1e1900 */
[----:B--2---:R-:W-:-:S07]  /*23170*/  IMAD.IADD R31, R31, 0x1, -R8 ;  /* 0x000000011f1f7824 */ /* 0x004fce00078e0a08 */
.L_x_1879:
[----:B------:R-:W-:Y:S02]  /*23180*/  ULDC.64 UR4, c[0x0][0xa20] ;  /* 0x0002880000047ab9 */ /* 0x000fe40000000a00 */
[----:B------:R-:W-:-:S04]  /*23190*/  ISETP.NE.U32.AND P0, PT, RZ, UR4, PT ;  /* 0x00000004ff007c0c */ /* 0x000fc8000bf05070 */
[----:B------:R-:W-:-:S13]  /*231a0*/  ISETP.NE.AND.EX P0, PT, RZ, UR5, PT, P0 ;  /* 0x00000005ff007c0c */ /* 0x000fda000bf05300 */
[----:B------:R-:W-:Y:S05]  /*231b0*/  @!P0 BRA `(.L_x_1880) ;  /* 0x0000000000108947 */ /* 0x000fea0003800000 */
[----:B------:R-:W1:Y:S02]  /*231c0*/  LDC.64 R4, c[0x0][0xa20] ;  /* 0x00028800ff047b82 */ /* 0x000e640000000a00 */
[----:B-1----:R-:W-:-:S05]  /*231d0*/  IMAD.WIDE R4, R19, 0x4, R4 ;  /* 0x0000000413047825 */ /* 0x002fca00078e0204 */
[----:B------:R1:W5:Y:S01]  /*231e0*/  LDG.E R10, desc[UR60][R4.64] ;  /* 0x0000003c040a7981 */ /* 0x000362000c1e1900 */
[----:B------:R-:W-:Y:S05]  /*231f0*/  BRA `(.L_x_1881) ;  /* 0x0000000000247947 */ /* 0x000fea0003800000 */
.L_x_1880:
        /* <DEDUP_REMOVED lines=8> */
[----:B--2---:R-:W-:-:S07]  /*23280*/  IADD3 R10, -R10, R7, RZ ;  /* 0x000000070a0a7210 */ /* 0x004fce0007ffe1ff */
.L_x_1881:
[----:B-1----:R-:W2:Y:S01]  /*23290*/  @P1 LDG.E R5, desc[UR60][R2.64] ;  /* 0x0000003c02051981 */ /* 0x002ea2000c1e1900 */
[----:B------:R-:W1:Y:S03]  /*232a0*/  LDC R7, c[0x0][0x448] ;  /* 0x00011200ff077b82 */ /* 0x000e660000000800 */
[----:B------:R3:W2:Y:S01]  /*232b0*/  @P1 LDG.E R4, desc[UR60][R2.64+0x4] ;  /* 0x0000043c02041981 */ /* 0x0006a2000c1e1900 */
[----:B-----5:R-:W-:Y:S02]  /*232c0*/  IMAD.IADD R10, R10, 0x1, -R11 ;  /* 0x000000010a0a7824 */ /* 0x020fe400078e0a0b */
[----:B------:R-:W-:Y:S02]  /*232d0*/  IMAD.SHL.U32 R28, R17, 0x80, RZ ;  /* 0x00000080111c7824 */ /* 0x000fe400078e00ff */
[----:B---3--:R-:W3:Y:S01]  /*232e0*/  LDC.64 R2, c[0x0][0x9e0] ;  /* 0x00027800ff027b82 */ /* 0x008ee20000000a00 */
[----:B-1----:R-:W-:Y:S01]  /*232f0*/  ISETP.NE.AND P2, PT, R7, 0x1, PT ;  /* 0x000000010700780c */ /* 0x002fe20003f45270 */
[----:B------:R-:W-:-:S12]  /*23300*/  VIADD R7, R28, 0x7f ;  /* 0x0000007f1c077836 */ /* 0x000fd80000000000 */
[----:B------:R-:W1:Y:S01]  /*23310*/  @P2 LDC R8, c[0x0][0x44c] ;  /* 0x00011300ff082b82 */ /* 0x000e620000000800 */
[----:B---3--:R-:W-:-:S07]  /*23320*/  ISETP.GE.AND P3, PT, R3, 0x1, PT ;  /* 0x000000010300780c */ /* 0x008fce0003f66270 */
[----:B------:R-:W3:Y:S01]  /*23330*/  @P2 LDC R9, c[0x0][0x450] ;  /* 0x00011400ff092b82 */ /* 0x000ee20000000800 */
[----:B--2---:R-:W-:Y:S02]  /*23340*/  @P1 IMAD.IADD R6, R4, 0x1, -R5 ;  /* 0x0000000104061824 */ /* 0x004fe400078e0a05 */
[----:B-1----:R-:W-:-:S04]  /*23350*/  @P2 IMAD.HI.U32 R4, R7, R8, RZ ;  /* 0x0000000807042227 */ /* 0x002fc800078e00ff */
[----:B------:R-:W-:Y:S01]  /*23360*/  IMAD.IADD R13, R10, 0x1, R6 ;  /* 0x000000010a0d7824 */ /* 0x000fe200078e0206 */
[----:B---3--:R-:W-:-:S04]  /*23370*/  @P2 SHF.R.U32.HI R7, RZ, R9, R4 ;  /* 0x00000009ff072219 */ /* 0x008fc80000011604 */
[----:B------:R1:W-:Y:S01]  /*23380*/  STL [R1+0x8], R13 ;  /* 0x0000080d01007387 */ /* 0x0003e20000100800 */
[C---:B------:R-:W-:Y:S02]  /*23390*/  IADD3 R4, R13.reuse, 0x5f, RZ ;  /* 0x0000005f0d047810 */ /* 0x040fe40007ffe0ff */
[----:B------:R-:W-:-:S03]  /*233a0*/  IADD3 R8, R13, 0x1, -R31 ;  /* 0x000000010d087810 */ /* 0x000fc60007ffe81f */
[----:B------:R-:W-:-:S04]  /*233b0*/  IMAD.HI R4, R4, 0x2aaaaaab, RZ ;  /* 0x2aaaaaab04047827 */ /* 0x000fc800078e02ff */
[----:B------:R-:W-:Y:S01]  /*233c0*/  IMAD.IADD R7, R8, 0x1, R7 ;  /* 0x0000000108077824 */ /* 0x000fe200078e0207 */
[----:B------:R-:W-:-:S03]  /*233d0*/  SHF.R.U32.HI R9, RZ, 0x1f, R4 ;  /* 0x0000001fff097819 */ /* 0x000fc60000011604 */
[----:B------:R-:W-:Y:S01]  /*233e0*/  IMAD.IADD R2, R7, 0x1, R2 ;  /* 0x0000000107027824 */ /* 0x000fe200078e0202 */
[----:B------:R-:W-:Y:S01]  /*233f0*/  LEA.HI.SX32 R9, R4, R9, 0x1c ;  /* 0x0000000904097211 */ /* 0x000fe200078fe2ff */
[----:B-1----:R-:W-:Y:S06]  /*23400*/  @!P3 BRA `(.L_x_1882) ;  /* 0x000000000048b947 */ /* 0x002fec0003800000 */
[C---:B------:R-:W-:Y:S01]  /*23410*/  ISETP.GT.AND P0, PT, R7.reuse, RZ, PT ;  /* 0x000000ff0700720c */ /* 0x040fe20003f04270 */
[----:B------:R-:W-:Y:S01]  /*23420*/  BSSY B0, `(.L_x_1883) ;  /* 0x000000e000007945 */ /* 0x000fe20003800000 */
[----:B0-----:R-:W-:-:S11]  /*23430*/  VIADD R11, R7, 0xffffffff ;  /* 0xffffffff070b7836 */ /* 0x001fd60000000000 */
        /* <DEDUP_REMOVED lines=8> */
.L_x_1884:
[----:B------:R-:W-:-:S13]  /*234c0*/  ISETP.NE.AND P0, PT, R3, 0x1, PT ;  /* 0x000000010300780c */ /* 0x000fda0003f05270 */
[----:B------:R-:W0:Y:S02]  /*234d0*/  @P0 LDC.64 R4, c[0x0][0x9e8] ;  /* 0x00027a00ff040b82 */ /* 0x000e240000000a00 */
[----:B0-----:R-:W-:-:S05]  /*234e0*/  @P0 IMAD.HI.U32 R4, R11, R4, RZ ;  /* 0x000000040b040227 */ /* 0x001fca00078e00ff */
[----:B------:R-:W-:-:S07]  /*234f0*/  @P0 SHF.R.U32.HI R11, RZ, R5, R4 ;  /* 0x00000005ff0b0219 */ /* 0x000fce0000011604 */
.L_x_1885:
[----:B------:R-:W-:Y:S05]  /*23500*/  BSYNC B0 ;  /* 0x0000000000007941 */ /* 0x000fea0003800000 */
.L_x_1883:
[----:B------:R-:W-:-:S05]  /*23510*/  IMAD R11, R11, R3, R3 ;  /* 0x000000030b0b7224 */ /* 0x000fca00078e0203 */
[----:B------:R-:W-:-:S07]  /*23520*/  VIMNMX R2, R2, R11, PT ;  /* 0x0000000b02027248 */ /* 0x000fce0003fe0100 */
.L_x_1882:
[----:B------:R-:W1:Y:S01]  /*23530*/  @P2 LDC R5, c[0x0][0x44c] ;  /* 0x00011300ff052b82 */ /* 0x000e620000000800 */
[----:B------:R-:W-:Y:S01]  /*23540*/  IMAD.MOV.U32 R4, RZ, RZ, R28 ;  /* 0x000000ffff047224 */ /* 0x000fe200078e001c */
[----:B------:R-:W-:Y:S01]  /*23550*/  IADD3 R7, R13, -R31, RZ ;  /* 0x8000001f0d077210 */ /* 0x000fe20007ffe0ff */
[----:B------:R-:W-:-:S05]  /*23560*/  ULDC UR4, c[0x0][0x9dc] ;  /* 0x0002770000047ab9 */ /* 0x000fca0000000800 */
[----:B------:R-:W2:Y:S01]  /*23570*/  @P2 LDC R12, c[0x0][0x450] ;  /* 0x00011400ff0c2b82 */ /* 0x000ea20000000800 */
[----:B-1----:R-:W-:-:S05]  /*23580*/  @P2 IMAD.HI.U32 R5, R28, R5, RZ ;  /* 0x000000051c052227 */ /* 0x002fca00078e00ff */
[----:B--2---:R-:W-:-:S05]  /*23590*/  @P2 SHF.R.U32.HI R4, RZ, R12, R5 ;  /* 0x0000000cff042219 */ /* 0x004fca0000011605 */
[----:B------:R-:W-:-:S04]  /*235a0*/  IMAD.IADD R12, R7, 0x1, R4 ;  /* 0x00000001070c7824 */ /* 0x000fc800078e0204 */
[----:B0-----:R-:W-:Y:S01]  /*235b0*/  VIADD R11, R12, -UR4 ;  /* 0x800000040c0b7c36 */ /* 0x001fe20008000000 */
        /* <DEDUP_REMOVED lines=11> */
.L_x_1888:
[----:B------:R-:W-:-:S13]  /*23670*/  ISETP.NE.AND P0, PT, R3, 0x1, PT ;  /* 0x000000010300780c */ /* 0x000fda0003f05270 */
[----:B------:R-:W0:Y:S02]  /*23680*/  @P0 LDC.64 R4, c[0x0][0x9e8] ;  /* 0x00027a00ff040b82 */ /* 0x000e240000000a00 */
[----:B0-----:R-:W-:-:S05]  /*23690*/  @P0 IMAD.HI.U32 R4, R12, R4, RZ ;  /* 0x000000040c040227 */ /* 0x001fca00078e00ff */
[----:B------:R-:W-:-:S07]  /*236a0*/  @P0 SHF.R.U32.HI R12, RZ, R5, R4 ;  /* 0x00000005ff0c0219 */ /* 0x000fce0000011604 */
.L_x_1889:
[----:B------:R-:W-:Y:S05]  /*236b0*/  BSYNC B0 ;  /* 0x0000000000007941 */ /* 0x000fea0003800000 */
.L_x_1887:
[----:B------:R-:W-:-:S05]  /*236c0*/  IMAD R12, R12, R3, RZ ;  /* 0x000000030c0c7224 */ /* 0x000fca00078e02ff */
[----:B------:R-:W-:-:S07]  /*236d0*/  VIMNMX R11, R11, R12, !PT ;  /* 0x0000000c0b0b7248 */ /* 0x000fce0007fe0100 */
.L_x_1886:
[----:B------:R-:W-:Y:S01]  /*236e0*/  VIADD R2, R2, 0x5f ;  /* 0x0000005f02027836 */ /* 0x000fe20000000000 */
[----:B------:R-:W-:Y:S01]  /*236f0*/  BSSY B0, `(.L_x_1890) ;  /* 0x0000158000007945 */ /* 0x000fe20003800000 */
        /* <DEDUP_REMOVED lines=11> */
[----:B------:R-:W-:-:S04]  /*237b0*/  VIMNMX R4, R5, R6, PT ;  /* 0x0000000605047248 */ /* 0x000fc80003fe0100 */
[----:B------:R-:W-:Y:S01]  /*237c0*/  ISETP.GT.AND P0, PT, R4, R3, PT ;  /* 0x000000030400720c */ /* 0x000fe20003f04270 */
[----:B------:R-:W-:-:S05]  /*237d0*/  IMAD.WIDE.U32 R2, R3, -0x55555555, RZ ;  /* 0xaaaaaaab03027825 */ /* 0x000fca00078e00ff */
[----:B------:R-:W-:-:S05]  /*237e0*/  SHF.R.U32.HI R5, RZ, 0x6, R3 ;  /* 0x00000006ff057819 */ /* 0x000fca0000011603 */
        /* <DEDUP_REMOVED lines=15> */
.L_x_2065:
[----:B-1----:R-:W-:Y:S02]  /*238e0*/  ISETP.NE.AND P0, PT, R14, RZ, PT ;  /* 0x000000ff0e00720c */ /* 0x002fe40003f05270 */
[----:B------:R-:W-:-:S11]  /*238f0*/  PLOP3.LUT P6, PT, PT, PT, PT, 0x8, 0x0 ;  /* 0x000000000000781c */ /* 0x000fd60003fce170 */
[----:B------:R-:W-:Y:S05]  /*23900*/  @P0 BRA `(.L_x_1893) ;  /* 0x00000000000c0947 */ /* 0x000fea0003800000 */
[----:B------:R-:W-:-:S03]  /*23910*/  UMOV UR4, 0xffffffff ;  /* 0xffffffff00047882 */ /* 0x000fc60000000000 */
[----:B------:R-:W-:Y:S05]  /*23920*/  BRA.DIV UR4, `(.L_x_1894) ;  /* 0x0000007204907947 */ /* 0x000fea000b800000 */
[----:B------:R-:W-:-:S13]  /*23930*/  ELECT P6, URZ, PT ;  /* 0x00000000003f782f */ /* 0x000fda00038c0000 */
.L_x_1893:
        /* <DEDUP_REMOVED lines=9> */
.L_x_2068:
[----:B------:R-:W-:Y:S05]  /*239d0*/  BSYNC B1 ;  /* 0x0000000000017941 */ /* 0x000fea0003800000 */
.L_x_1895:
        /* <DEDUP_REMOVED lines=10> */
.L_x_2069:
[----:B------:R-:W-:Y:S05]  /*23a80*/  BSYNC B2 ;  /* 0x0000000000027941 */ /* 0x000fea0003800000 */
.L_x_1899:
[----:B------:R-:W-:Y:S04]  /*23a90*/  BSSY B2, `(.L_x_1901) ;  /* 0x0000009000027945 */ /* 0x000fe80003800000 */
[----:B------:R-:W-:Y:S05]  /*23aa0*/  @P1 BRA `(.L_x_1902) ;  /* 0x00000000001c1947 */ /* 0x000fea0003800000 */
[----:B------:R-:W2:Y:S01]  /*23ab0*/  S2R R10, SR_TID.X ;  /* 0x00000000000a7919 */ /* 0x000ea20000002100 */
[----:B0-----:R-:W-:-:S04]  /*23ac0*/  IMAD.MOV.U32 R6, RZ, RZ, 0x9000 ;  /* 0x00009000ff067424 */ /* 0x001fc800078e00ff */
[----:B------:R3:W-:Y:S01]  /*23ad0*/  SYNCS.ARRIVE.TRANS64 RZ, [R3+URZ+0x30890], R6 ;  /* 0x0308900603ff79a7 */ /* 0x0007e2000800003f */
[----:B--2---:R-:W-:-:S04]  /*23ae0*/  LOP3.LUT R10, R10, 0x1f, RZ, 0xc0, !PT ;  /* 0x0000001f0a0a7812 */ /* 0x004fc800078ec0ff */
[----:B------:R-:W-:-:S13]  /*23af0*/  ISETP.NE.AND P0, PT, R10, RZ, PT ;  /* 0x000000ff0a00720c */ /* 0x000fda0003f05270 */
[----:B---3--:R-:W-:Y:S05]  /*23b00*/  @!P0 BRA `(.L_x_1902) ;  /* 0x0000000000048947 */ /* 0x008fea0003800000 */
[----:B------:R-:W-:Y:S01]  /*23b10*/  BPT.TRAP 0x1 ;  /* 0x000000040000795c */ /* 0x000fe20000300000 */
.L_x_1902:
[----:B------:R-:W-:Y:S05]  /*23b20*/  BSYNC B2 ;  /* 0x0000000000027941 */ /* 0x000fea0003800000 */
.L_x_1901:
        /* <DEDUP_REMOVED lines=8> */
[----:B------:R-:W-:Y:S01]  /*23bb0*/  VIADD R13, R6, 0x1e400 ;  /* 0x0001e400060d7836 */ /* 0x000fe20000000000 */
[----:B------:R-:W-:Y:S01]  /*23bc0*/  UIADD3.X UR5, URZ, UR37, URZ, UP0, !UPT ;  /* 0x000000253f057290 */ /* 0x000fe200087fe43f */
[----:B------:R-:W-:Y:S01]  /*23bd0*/  UMOV UR6, 0x0 ;  /* 0x0000000000067882 */ /* 0x000fe20000000000 */
[----:B------:R-:W-:-:S10]  /*23be0*/  UMOV UR7, 0x12f00000 ;  /* 0x12f0000000077882 */ /* 0x000fd40000000000 */
.L_x_1903:
        /* <DEDUP_REMOVED lines=16> */
.L_x_1904:
        /* <DEDUP_REMOVED lines=16> */
.L_x_1905:
        /* <DEDUP_REMOVED lines=13> */
.L_x_2070:
[----:B------:R-:W-:Y:S05]  /*23ec0*/  BSYNC B2 ;  /* 0x0000000000027941 */ /* 0x000fea0003800000 */
.L_x_1906:
[----:B------:R-:W-:Y:S01]  /*23ed0*/  BSSY B2, `(.L_x_1908) ;  /* 0x000000b000027945 */ /* 0x000fe20003800000 */
[----:B------:R-:W-:Y:S01]  /*23ee0*/  MOV R10, 0x0 ;  /* 0x00000000000a7802 */ /* 0x000fe20000000f00 */
[----:B01----:R-:W-:Y:S02]  /*23ef0*/  IMAD.MOV.U32 R11, RZ, RZ, 0x12f00000 ;  /* 0x12f00000ff0b7424 */ /* 0x003fe400078e00ff */
[----:B------:R-:W-:Y:S05]  /*23f00*/  @P1 BRA `(.L_x_1909) ;  /* 0x00000000001c1947 */ /* 0x000fea0003800000 */
[----:B------:R-:W0:Y:S01]  /*23f10*/  S2R R20, SR_TID.X ;  /* 0x0000000000147919 */ /* 0x000e220000002100 */
[----:B------:R-:W-:-:S04]  /*23f20*/  IMAD.MOV.U32 R13, RZ, RZ, 0x9000 ;  /* 0x00009000ff0d7424 */ /* 0x000fc800078e00ff */
[----:B------:R1:W-:Y:S01]  /*23f30*/  SYNCS.ARRIVE.TRANS64 RZ, [R3+URZ+0x308b0], R13 ;  /* 0x0308b00d03ff79a7 */ /* 0x0003e2000800003f */
[----:B0-----:R-:W-:-:S04]  /*23f40*/  LOP3.LUT R20, R20, 0x1f, RZ, 0xc0, !PT ;  /* 0x0000001f14147812 */ /* 0x001fc800078ec0ff */
[----:B------:R-:W-:-:S13]  /*23f50*/  ISETP.NE.AND P0, PT, R20, RZ, PT ;  /* 0x000000ff1400720c */ /* 0x000fda0003f05270 */
[----:B-1----:R-:W-:Y:S05]  /*23f60*/  @!P0 BRA `(.L_x_1909) ;  /* 0x0000000000048947 */ /* 0x002fea0003800000 */
[----:B------:R-:W-:Y:S01]  /*23f70*/  BPT.TRAP 0x1 ;  /* 0x000000040000795c */ /* 0x000fe20000300000 */
.L_x_1909:
[----:B------:R-:W-:Y:S05]  /*23f80*/  BSYNC B2 ;  /* 0x0000000000027941 */ /* 0x000fea0003800000 */
.L_x_1908:
[----:B------:R-:W-:Y:S01]  /*23f90*/  R2UR UR10, R14 ;  /* 0x000000000e0a72ca */ /* 0x000fe200000e0000 */
[----:B------:R-:W-:Y:S01]  /*23fa0*/  UIADD3 UR4, UP0, UR36, 0x670, URZ ;  /* 0x0000067024047890 */ /* 0x000fe2000ff1e03f */
[----:B------:R-:W-:Y:S01]  /*23fb0*/  R2UR UR6, R10 ;  /* 0x000000000a0672ca */ /* 0x000fe200000e0000 */
[----:B------:R-:W-:Y:S01]  /*23fc0*/  VIADD R3, R3, 0x308b0 ;  /* 0x000308b003037836 */ /* 0x000fe20000000000 */
[----:B------:R-:W-:Y:S01]  /*23fd0*/  R2UR UR7, R11 ;  /* 0x000000000b0772ca */ /* 0x000fe200000e0000 */
[----:B------:R-:W-:Y:S01]  /*23fe0*/  VIADD R13, R6, 0x400 ;  /* 0x00000400060d7836 */ /* 0x000fe20000000000 */
[----:B------:R-:W-:Y:S01]  /*23ff0*/  PLOP3.LUT P0, PT, PT, PT, PT, 0x80, 0x0 ;  /* 0x000000000000781c */ /* 0x000fe20003f0f070 */
[----:B------:R-:W-:-:S12]  /*24000*/  UIADD3.X UR5, URZ, UR37, URZ, UP0, !UPT ;  /* 0x000000253f057290 */ /* 0x000fd800087fe43f */
.L_x_1910:
        /* <DEDUP_REMOVED lines=15> */
.L_x_1911:
        /* <DEDUP_REMOVED lines=15> */
.L_x_1912:
        /* <DEDUP_REMOVED lines=10> */
.L_x_1898:
[----:B------:R-:W-:Y:S05]  /*24290*/  BSYNC B1 ;  /* 0x0000000000017941 */ /* 0x000fea0003800000 */
.L_x_1897:
        /* <DEDUP_REMOVED lines=9> */
.L_x_1929:
[----:B------:R-:W-:Y:S05]  /*24330*/  YIELD ;  /* 0x0000000000007946 */ /* 0x000fea0003800000 */
        /* <DEDUP_REMOVED lines=10> */
.L_x_2071:
[----:B------:R-:W-:Y:S05]  /*243e0*/  BSYNC B2 ;  /* 0x0000000000027941 */ /* 0x000fea0003800000 */
.L_x_1915:
        /* <DEDUP_REMOVED lines=9> */
.L_x_1918:
[----:B------:R-:W-:Y:S05]  /*24480*/  BSYNC B2 ;  /* 0x0000000000027941 */ /* 0x000fea0003800000 */
.L_x_1917:
        /* <DEDUP_REMOVED lines=11> */
.L_x_1919:
        /* <DEDUP_REMOVED lines=16> */
.L_x_1920:
        /* <DEDUP_REMOVED lines=16> */
.L_x_1921:
        /* <DEDUP_REMOVED lines=13> */
.L_x_2072:
[----:B------:R-:W-:Y:S05]  /*24810*/  BSYNC B2 ;  /* 0x0000000000027941 */ /* 0x000fea0003800000 */
.L_x_1922:
[----:B------:R-:W-:Y:S01]  /*24820*/  BSSY B2, `(.L_x_1924) ;  /* 0x000000b000027945 */ /* 0x000fe20003800000 */
[----:B01----:R-:W-:Y:S01]  /*24830*/  MOV R2, 0x0 ;  /* 0x0000000000027802 */ /* 0x003fe20000000f00 */
[----:B------:R-:W-:Y:S02]  /*24840*/  IMAD.MOV.U32 R3, RZ, RZ, 0x12f00000 ;  /* 0x12f00000ff037424 */ /* 0x000fe400078e00ff */
        /* <DEDUP_REMOVED lines=8> */
.L_x_1925:
[----:B------:R-:W-:Y:S05]  /*248d0*/  BSYNC B2 ;  /* 0x0000000000027941 */ /* 0x000fea0003800000 */
.L_x_1924:
        /* <DEDUP_REMOVED lines=8> */
.L_x_1926:
        /* <DEDUP_REMOVED lines=15> */
.L_x_1927:
        /* <DEDUP_REMOVED lines=15> */
.L_x_1928:
        /* <DEDUP_REMOVED lines=10> */
.L_x_1914:
[----:B------:R-:W-:Y:S05]  /*24be0*/  BSYNC B1 ;  /* 0x0000000000017941 */ /* 0x000fea0003800000 */
.L_x_1913:
[C---:B------:R-:W-:Y:S01]  /*24bf0*/  ISETP.GT.AND P2, PT, R12.reuse, R5, PT ;  /* 0x000000050c00720c */ /* 0x040fe20003f44270 */
[----:B------:R-:W-:Y:S02]  /*24c00*/  VIADD R27, R27, 0x1 ;  /* 0x000000011b1b7836 */ /* 0x000fe40000000000 */
[----:B------:R-:W-:-:S03]  /*24c10*/  VIADD R12, R12, 0xffffffff ;  /* 0xffffffff0c0c7836 */ /* 0x000fc60000000000 */
[----:B------:R-:W-:-:S04]  /*24c20*/  ISETP.NE.AND P1, PT, R27, 0x2, PT ;  /* 0x000000021b00780c */ /* 0x000fc80003f25270 */
[----:B------:R-:W-:Y:S02]  /*24c30*/  SEL R3, RZ, 0x1, P1 ;  /* 0x00000001ff037807 */ /* 0x000fe40000800000 */
[----:B------:R-:W-:Y:S02]  /*24c40*/  SEL R27, R27, RZ, P1 ;  /* 0x000000ff1b1b7207 */ /* 0x000fe40000800000 */
[----:B------:R-:W-:Y:S01]  /*24c50*/  LOP3.LUT R30, R30, R3, RZ, 0x3c, !PT ;  /* 0x000000031e1e7212 */ /* 0x000fe200078e3cff */
[----:B------:R-:W-:Y:S06]  /*24c60*/  @P2 BRA `(.L_x_1929) ;  /* 0xfffffff400b02947 */ /* 0x000fec000383ffff */
.L_x_1891:
[----:B------:R-:W-:Y:S05]  /*24c70*/  BSYNC B0 ;  /* 0x0000000000007941 */ /* 0x000fea0003800000 */
.L_x_1890:
[----:B------:R-:W1:Y:S01]  /*24c80*/  LDC R0, c[0x0][0x448] ;  /* 0x00011200ff007b82 */ /* 0x000e620000000800 */
[----:B------:R-:W-:Y:S01]  /*24c90*/  VIADD R5, R28, 0x7f ;  /* 0x0000007f1c057836 */ /* 0x000fe20000000000 */
[----:B------:R-:W-:Y:S06]  /*24ca0*/  @!P0 WARPSYNC.ALL ;  /* 0x0000000000008948 */ /* 0x000fec0003800000 */
[----:B------:R-:W2:Y:S08]  /*24cb0*/  LDC.64 R2, c[0x0][0x9e0] ;  /* 0x00027800ff027b82 */ /* 0x000eb00000000a00 */
[----:B------:R-:W-:Y:S01]  /*24cc0*/  @!P0 BAR.SYNC.DEFER_BLOCKING 0xc, 0x180 ;  /* 0x0306000000008b1d */ /* 0x000fe20000010000 */
[----:B-1----:R-:W-:-:S02]  /*24cd0*/  ISETP.NE.AND P1, PT, R0, 0x1, PT ;  /* 0x000000010000780c */ /* 0x002fc40003f25270 */
[----:B--2---:R-:W-:-:S11]  /*24ce0*/  ISETP.GE.AND P2, PT, R3, 0x1, PT ;  /* 0x000000010300780c */ /* 0x004fd60003f46270 */
[----:B------:R-:W1:Y:S08]  /*24cf0*/  @P1 LDC R0, c[0x0][0x44c] ;  /* 0x00011300ff001b82 */ /* 0x000e700000000800 */
[----:B------:R-:W2:Y:S01]  /*24d00*/  @P1 LDC R11, c[0x0][0x450] ;  /* 0x00011400ff0b1b82 */ /* 0x000ea20000000800 */
[----:B-1----:R-:W-:-:S05]  /*24d10*/  @P1 IMAD.HI.U32 R0, R5, R0, RZ ;  /* 0x0000000005001227 */ /* 0x002fca00078e00ff */
[----:B--2---:R-:W-:-:S05]  /*24d20*/  @P1 SHF.R.U32.HI R5, RZ, R11, R0 ;  /* 0x0000000bff051219 */ /* 0x004fca0000011600 */
[----:B------:R-:W-:-:S04]  /*24d30*/  IMAD.IADD R11, R8, 0x1, R5 ;  /* 0x00000001080b7824 */ /* 0x000fc800078e0205 */
[----:B------:R-:W-:Y:S01]  /*24d40*/  IMAD.IADD R2, R11, 0x1, R2 ;  /* 0x000000010b027824 */ /* 0x000fe200078e0202 */
[----:B------:R-:W-:Y:S06]  /*24d50*/  @!P2 BRA `(.L_x_1930) ;  /* 0x000000000048a947 */ /* 0x000fec0003800000 */
[C---:B------:R-:W-:Y:S01]  /*24d60*/  ISETP.GT.AND P0, PT, R11.reuse, RZ, PT ;  /* 0x000000ff0b00720c */ /* 0x040fe20003f04270 */
[----:B------:R-:W-:Y:S01]  /*24d70*/  BSSY B0, `(.L_x_1931) ;  /* 0x000000e000007945 */ /* 0x000fe20003800000 */
[----:B------:R-:W-:-:S11]  /*24d80*/  IADD3 R0, R11, -0x1, RZ ;  /* 0xffffffff0b007810 */ /* 0x000fd60007ffe0ff */
[----:B------:R-:W-:Y:S05]  /*24d90*/  @P0 BRA `(.L_x_1932) ;  /* 0x00000000001c0947 */ /* 0x000fea0003800000 */
[----:B------:R-:W-:Y:S01]  /*24da0*/  ISETP.NE.AND P0, PT, R3, 0x1, PT ;  /* 0x000000010300780c */ /* 0x000fe20003f05270 */
[----:B------:R-:W-:-:S12]  /*24db0*/  IMAD.MOV R11, RZ, RZ, -R11 ;  /* 0x000000ffff0b7224 */ /* 0x000fd800078e0a0b */
[----:B------:R-:W1:Y:S02]  /*24dc0*/  @P0 LDC.64 R4, c[0x0][0x9e8] ;  /* 0x00027a00ff040b82 */ /* 0x000e640000000a00 */
[----:B-1----:R-:W-:-:S05]  /*24dd0*/  @P0 IMAD.HI.U32 R4, R11, R4, RZ ;  /* 0x000000040b040227 */ /* 0x002fca00078e00ff */
[----:B------:R-:W-:-:S04]  /*24de0*/  @P0 SHF.R.U32.HI R11, RZ, R5, R4 ;  /* 0x00000005ff0b0219 */ /* 0x000fc80000011604 */
[----:B------:R-:W-:Y:S01]  /*24df0*/  LOP3.LUT R0, RZ, R11, RZ, 0x33, !PT ;  /* 0x0000000bff007212 */ /* 0x000fe200078e33ff */
[----:B------:R-:W-:Y:S06]  /*24e00*/  BRA `(.L_x_1933) ;  /* 0x0000000000107947 */ /* 0x000fec0003800000 */
.L_x_1932:
[----:B------:R-:W-:-:S13]  /*24e10*/  ISETP.NE.AND P0, PT, R3, 0x1, PT ;  /* 0x000000010300780c */ /* 0x000fda0003f05270 */
[----:B------:R-:W1:Y:S02]  /*24e20*/  @P0 LDC.64 R4, c[0x0][0x9e8] ;  /* 0x00027a00ff040b82 */ /* 0x000e640000000a00 */
[----:B-1----:R-:W-:-:S05]  /*24e30*/  @P0 IMAD.HI.U32 R4, R0, R4, RZ ;  /* 0x0000000400040227 */ /* 0x002fca00078e00ff */
[----:B------:R-:W-:-:S07]  /*24e40*/  @P0 SHF.R.U32.HI R0, RZ, R5, R4 ;  /* 0x00000005ff000219 */ /* 0x000fce0000011604 */
.L_x_1933:
[----:B------:R-:W-:Y:S05]  /*24e50*/  BSYNC B0 ;  /* 0x0000000000007941 */ /* 0x000fea0003800000 */
.L_x_1931:
[----:B------:R-:W-:-:S05]  /*24e60*/  IMAD R5, R0, R3, R3 ;  /* 0x0000000300057224 */ /* 0x000fca00078e0203 */
[----:B------:R-:W-:-:S07]  /*24e70*/  VIMNMX R2, R2, R5, PT ;  /* 0x0000000502027248 */ /* 0x000fce0003fe0100 */
.L_x_1930:
[----:B------:R-:W1:Y:S01]  /*24e80*/  @P1 LDC R5, c[0x0][0x44c] ;  /* 0x00011300ff051b82 */ /* 0x000e620000000800 */
[----:B------:R-:W-:Y:S01]  /*24e90*/  VIADD R2, R2, 0x5f ;  /* 0x0000005f02027836 */ /* 0x000fe20000000000 */
[----:B------:R-:W-:Y:S01]  /*24ea0*/  ULDC UR4, c[0x0][0x9dc] ;  /* 0x0002770000047ab9 */ /* 0x000fe20000000800 */
[----:B------:R-:W-:Y:S02]  /*24eb0*/  IMAD.MOV.U32 R0, RZ, RZ, R28 ;  /* 0x000000ffff007224 */ /* 0x000fe400078e001c */
[----:B------:R-:W-:-:S03]  /*24ec0*/  IMAD.HI R2, R2, 0x2aaaaaab, RZ ;  /* 0x2aaaaaab02027827 */ /* 0x000fc600078e02ff */
[----:B------:R-:W2:Y:S01]  /*24ed0*/  @P1 LDC R4, c[0x0][0x450] ;  /* 0x00011400ff041b82 */ /* 0x000ea20000000800 */
[----:B-1----:R-:W-:-:S05]  /*24ee0*/  @P1 IMAD.HI.U32 R5, R28, R5, RZ ;  /* 0x000000051c051227 */ /* 0x002fca00078e00ff */
[----:B--2---:R-:W-:Y:S02]  /*24ef0*/  @P1 SHF.R.U32.HI R0, RZ, R4, R5 ;  /* 0x00000004ff001219 */ /* 0x004fe40000011605 */
[----:B------:R-:W-:-:S03]  /*24f00*/  SHF.R.U32.HI R5, RZ, 0x1f, R2 ;  /* 0x0000001fff057819 */ /* 0x000fc60000011602 */
[----:B------:R-:W-:Y:S01]  /*24f10*/  IMAD.IADD R7, R7, 0x1, R0 ;  /* 0x0000000107077824 */ /* 0x000fe200078e0200 */
[----:B------:R-:W-:-:S03]  /*24f20*/  LEA.HI.SX32 R2, R2, R5, 0x1c ;  /* 0x0000000502027211 */ /* 0x000fc600078fe2ff */
[----:B------:R-:W-:Y:S01]  /*24f30*/  VIADD R0, R7, -UR4 ;  /* 0x8000000407007c36 */ /* 0x000fe20008000000 */
[----:B------:R-:W-:-:S05]  /*24f40*/  VIMNMX R24, R9, R2, PT ;  /* 0x0000000209187248 */ /* 0x000fca0003fe0100 */
[----:B------:R1:W-:Y:S01]  /*24f50*/  STL [R1+0x28], R24 ;  /* 0x0000281801007387 */ /* 0x0003e20000100800 */
[----:B------:R-:W-:Y:S05]  /*24f60*/  @!P2 BRA `(.L_x_1934) ;  /* 0x000000000044a947 */ /* 0x000fea0003800000 */
[----:B------:R-:W-:Y:S01]  /*24f70*/  ISETP.GT.AND P0, PT, R7, -0x1, PT ;  /* 0xffffffff0700780c */ /* 0x000fe20003f04270 */
[----:B------:R-:W-:-:S12]  /*24f80*/  BSSY B0, `(.L_x_1935) ;  /* 0x000000d000007945 */ /* 0x000fd80003800000 */
[----:B------:R-:W-:Y:S05]  /*24f90*/  @P0 BRA `(.L_x_1936) ;  /* 0x00000000001c0947 */ /* 0x000fea0003800000 */
[----:B------:R-:W-:Y:S02]  /*24fa0*/  ISETP.NE.AND P0, PT, R3, 0x1, PT ;  /* 0x000000010300780c */ /* 0x000fe40003f05270 */
[----:B------:R-:W-:-:S11]  /*24fb0*/  LOP3.LUT R7, RZ, R7, RZ, 0x33, !PT ;  /* 0x00000007ff077212 */ /* 0x000fd600078e33ff */
[----:B------:R-:W2:Y:S02]  /*24fc0*/  @P0 LDC.64 R4, c[0x0][0x9e8] ;  /* 0x00027a00ff040b82 */ /* 0x000ea40000000a00 */
[----:B--2---:R-:W-:-:S05]  /*24fd0*/  @P0 IMAD.HI.U32 R4, R7, R4, RZ ;  /* 0x0000000407040227 */ /* 0x004fca00078e00ff */
[----:B------:R-:W-:-:S04]  /*24fe0*/  @P0 SHF.R.U32.HI R7, RZ, R5, R4 ;  /* 0x00000005ff070219 */ /* 0x000fc80000011604 */
[----:B------:R-:W-:Y:S01]  /*24ff0*/  LOP3.LUT R7, RZ, R7, RZ, 0x33, !PT ;  /* 0x00000007ff077212 */ /* 0x000fe200078e33ff */
[----:B------:R-:W-:Y:S06]  /*25000*/  BRA `(.L_x_1937) ;  /* 0x0000000000107947 */ /* 0x000fec0003800000 */
.L_x_1936:
[----:B------:R-:W-:-:S13]  /*25010*/  ISETP.NE.AND P0, PT, R3, 0x1, PT ;  /* 0x000000010300780c */ /* 0x000fda0003f05270 */
[----:B------:R-:W2:Y:S02]  /*25020*/  @P0 LDC.64 R4, c[0x0][0x9e8] ;  /* 0x00027a00ff040b82 */ /* 0x000ea40000000a00 */
[----:B--2---:R-:W-:-:S05]  /*25030*/  @P0 IMAD.HI.U32 R4, R7, R4, RZ ;  /* 0x0000000407040227 */ /* 0x004fca00078e00ff */
[----:B------:R-:W-:-:S07]  /*25040*/  @P0 SHF.R.U32.HI R7, RZ, R5, R4 ;  /* 0x00000005ff070219 */ /* 0x000fce0000011604 */
.L_x_1937:
[----:B------:R-:W-:Y:S05]  /*25050*/  BSYNC B0 ;  /* 0x0000000000007941 */ /* 0x000fea0003800000 */
.L_x_1935:
[----:B------:R-:W-:-:S05]  /*25060*/  IMAD R3, R7, R3, RZ ;  /* 0x0000000307037224 */ /* 0x000fca00078e02ff */
[----:B------:R-:W-:-:S07]  /*25070*/  VIMNMX R0, R0, R3, !PT ;  /* 0x0000000300007248 */ /* 0x000fce0007fe0100 */
.L_x_1934:
[----:B------:R-:W-:Y:S01]  /*25080*/  IMAD.HI R0, R0, 0x2aaaaaab, RZ ;  /* 0x2aaaaaab00007827 */ /* 0x000fe200078e02ff */
[----:B------:R-:W-:Y:S04]  /*25090*/  BSSY B7, `(.L_x_1938) ;  /* 0x0000379000077945 */ /* 0x000fe80003800000 */
[----:B------:R-:W-:-:S04]  /*250a0*/  SHF.R.U32.HI R3, RZ, 0x1f, R0 ;  /* 0x0000001fff037819 */ /* 0x000fc80000011600 */
[----:B------:R-:W-:-:S04]  /*250b0*/  LEA.HI.SX32 R3, R0, R3, 0x1c ;  /* 0x0000000300037211 */ /* 0x000fc800078fe2ff */
[----:B------:R-:W-:-:S04]  /*250c0*/  VIMNMX R2, RZ, R3, !PT ;  /* 0x00000003ff027248 */ /* 0x000fc80007fe0100 */
[----:B------:R-:W-:Y:S01]  /*250d0*/  ISETP.GT.AND P0, PT, R24, R2, PT ;  /* 0x000000021800720c */ /* 0x000fe20003f04270 */
[----:B------:R2:W-:-:S12]  /*250e0*/  STL [R1+0x10], R2 ;  /* 0x0000100201007387 */ /* 0x0005d80000100800 */
[----:B--2---:R-:W-:Y:S05]  /*250f0*/  @P0 BRA `(.L_x_1939) ;  /* 0x0000000000440947 */ /* 0x004fea0003800000 */
[----:B------:R-:W2:Y:S02]  /*25100*/  S2R R2, SR_TID.X ;  /* 0x0000000000027919 */ /* 0x000ea40000002100 */
[----:B--2---:R-:W-:-:S04]  /*25110*/  LOP3.LUT R2, R2, 0x7f, RZ, 0xc0, !PT ;  /* 0x0000007f02027812 */ /* 0x004fc800078ec0ff */
[----:B------:R-:W-:-:S13]  /*25120*/  ISETP.NE.AND P0, PT, R2, RZ, PT ;  /* 0x000000ff0200720c */ /* 0x000fda0003f05270 */
[----:B------:R-:W-:Y:S05]  /*25130*/  @P0 BRA `(.L_x_1940) ;  /* 0x0000003400b80947 */ /* 0x000fea0003800000 */
[----:B------:R-:W2:Y:S01]  /*25140*/  S2R R5, SR_LANEID ;  /* 0x0000000000057919 */ /* 0x000ea20000000000 */
[----:B------:R-:W-:Y:S01]  /*25150*/  VOTEU.ANY UR4, UPT, PT ;  /* 0x0000000000047886 */ /* 0x000fe200038e0100 */
[----:B------:R-:W3:Y:S01]  /*25160*/  LDC.64 R2, c[0x0][0xc60] ;  /* 0x00031800ff027b82 */ /* 0x000ee20000000a00 */
[----:B------:R-:W2:Y:S02]  /*25170*/  FLO.U32 R0, UR4 ;  /* 0x0000000400007d00 */ /* 0x000ea400080e0000 */
[----:B--2---:R-:W-:-:S06]  /*25180*/  ISETP.EQ.U32.AND P0, PT, R0, R5, PT ;  /* 0x000000050000720c */ /* 0x004fcc0003f02070 */
[----:B------:R-:W3:Y:S07]  /*25190*/  POPC R5, UR4 ;  /* 0x0000000400057d09 */ /* 0x000eee0008000000 */
[----:B---3--:R-:W2:Y:S01]  /*251a0*/  @P0 ATOMG.E.ADD.STRONG.GPU PT, R3, desc[UR60][R2.64], R5 ;  /* 0x00000005020309a8 */ /* 0x008ea200081ee1fc */
[----:B------:R-:W3:Y:S02]  /*251b0*/  S2R R4, SR_LTMASK ;  /* 0x0000000000047919 */ /* 0x000ee40000003900 */
[----:B---3--:R-:W-:-:S04]  /*251c0*/  LOP3.LUT R4, R4, UR4, RZ, 0xc0, !PT ;  /* 0x0000000404047c12 */ /* 0x008fc8000f8ec0ff */
[----:B------:R-:W3:Y:S01]  /*251d0*/  POPC R7, R4 ;  /* 0x0000000400077309 */ /* 0x000ee20000000000 */
[----:B--2---:R-:W3:Y:S02]  /*251e0*/  SHFL.IDX PT, R0, R3, R0, 0x1f ;  /* 0x00001f0003007589 */ /* 0x004ee400000e0000 */
[----:B---3--:R-:W-:Y:S01]  /*251f0*/  IADD3 R16, R0, UR38, R7 ;  /* 0x0000002600107c10 */ /* 0x008fe2000fffe007 */
[----:B------:R-:W-:Y:S06]  /*25200*/  BRA `(.L_x_1940) ;  /* 0x0000003400847947 */ /* 0x000fec0003800000 */
.L_x_1939:
        /* <DEDUP_REMOVED lines=10> */
[----:B------:R-:W2:Y:S01]  /*252b0*/  LDC.64 R2, c[0x4][R2] ;  /* 0x0100000002027b82 */ /* 0x000ea20000000a00 */
[----:B------:R-:W-:Y:S02]  /*252c0*/  IMAD.U32 R5, RZ, RZ, UR7 ;  /* 0x00000007ff057e24 */ /* 0x000fe4000f8e00ff */
[----:B0-----:R-:W-:Y:S02]  /*252d0*/  IMAD.U32 R6, RZ, RZ, UR8 ;  /* 0x00000008ff067e24 */ /* 0x001fe4000f8e00ff */
[----:B------:R-:W-:-:S02]  /*252e0*/  IMAD.U32 R7, RZ, RZ, UR9 ;  /* 0x00000009ff077e24 */ /* 0x000fc4000f8e00ff */
[----:B------:R-:W-:Y:S02]  /*252f0*/  IMAD.U32 R10, RZ, RZ, UR4 ;  /* 0x00000004ff0a7e24 */ /* 0x000fe4000f8e00ff */
[----:B------:R-:W-:Y:S02]  /*25300*/  IMAD.MOV.U32 R8, RZ, RZ, 0x70 ;  /* 0x00000070ff087424 */ /* 0x000fe400078e00ff */
[----:B------:R-:W-:Y:S02]  /*25310*/  IMAD.MOV.U32 R12, RZ, RZ, 0x1 ;  /* 0x00000001ff0c7424 */ /* 0x000fe400078e00ff */
[----:B------:R-:W-:-:S07]  /*25320*/  IMAD.MOV.U32 R13, RZ, RZ, RZ ;  /* 0x000000ffff0d7224 */ /* 0x000fce00078e00ff */
[----:B------:R-:W-:-:S07]  /*25330*/  LEPC R20, `(.L_x_1942) ;  /* 0x000000001014794e */ /* 0x000fce0000000000 */
[----:B-12---:R-:W-:Y:S05]  /*25340*/  CALL.ABS.NOINC R2 ;  /* 0x0000000002007343 */ /* 0x006fea0003c00000 */
.L_x_1942:
[----:B------:R-:W-:Y:S05]  /*25350*/  BSYNC B6 ;  /* 0x0000000000067941 */ /* 0x000fea0003800000 */
.L_x_1941:
        /* <DEDUP_REMOVED lines=8> */
[----:B------:R2:W3:Y:S01]  /*253e0*/  LDC.64 R2, c[0x4][R17] ;  /* 0x0100000011027b82 */ /* 0x0004e20000000a00 */
[----:B------:R-:W-:Y:S01]  /*253f0*/  IMAD.U32 R4, RZ, RZ, UR6 ;  /* 0x00000006ff047e24 */ /* 0x000fe2000f8e00ff */
[----:B------:R-:W-:Y:S01]  /*25400*/  MOV R5, UR7 ;  /* 0x0000000700057c02 */ /* 0x000fe20008000f00 */
[----:B0-----:R-:W-:Y:S01]  /*25410*/  IMAD.U32 R6, RZ, RZ, UR8 ;  /* 0x00000008ff067e24 */ /* 0x001fe2000f8e00ff */
[----:B------:R-:W-:Y:S01]  /*25420*/  MOV R12, 0x1 ;  /* 0x00000001000c7802 */ /* 0x000fe20000000f00 */
[----:B------:R-:W-:Y:S02]  /*25430*/  IMAD.U32 R7, RZ, RZ, UR9 ;  /* 0x00000009ff077e24 */ /* 0x000fe4000f8e00ff */
[----:B------:R-:W-:-:S02]  /*25440*/  IMAD.U32 R10, RZ, RZ, UR4 ;  /* 0x00000004ff0a7e24 */ /* 0x000fc4000f8e00ff */
[----:B------:R-:W-:Y:S02]  /*25450*/  IMAD.U32 R11, RZ, RZ, UR5 ;  /* 0x00000005ff0b7e24 */ /* 0x000fe4000f8e00ff */
[----:B------:R-:W-:Y:S02]  /*25460*/  IMAD.MOV.U32 R8, RZ, RZ, 0x70 ;  /* 0x00000070ff087424 */ /* 0x000fe400078e00ff */
[----:B--2---:R-:W-:-:S07]  /*25470*/  IMAD.MOV.U32 R13, RZ, RZ, RZ ;  /* 0x000000ffff0d7224 */ /* 0x004fce00078e00ff */
[----:B------:R-:W-:-:S07]  /*25480*/  LEPC R20, `(.L_x_1945) ;  /* 0x000000001014794e */ /* 0x000fce0000000000 */
[----:B-1-3--:R-:W-:Y:S05]  /*25490*/  CALL.ABS.NOINC R2 ;  /* 0x0000000002007343 */ /* 0x00afea0003c00000 */
.L_x_1945:
[----:B------:R0:W1:Y:S01]  /*254a0*/  LDC.64 R2, c[0x4][R17] ;  /* 0x0100000011027b82 */ /* 0x0000620000000a00 */
[----:B------:R-:W-:Y:S01]  /*254b0*/  ULDC.64 UR4, c[0x4][0x88] ;  /* 0x0100220000047ab9 */ /* 0x000fe20000000a00 */
[----:B------:R-:W-:Y:S01]  /*254c0*/  ULDC.64 UR6, c[0x4][0x90] ;  /* 0x0100240000067ab9 */ /* 0x000fe20000000a00 */
[----:B------:R-:W-:Y:S01]  /*254d0*/  ULDC.64 UR8, c[0x4][0x18] ;  /* 0x0100060000087ab9 */ /* 0x000fe20000000a00 */
[----:B------:R-:W-:Y:S01]  /*254e0*/  IMAD.U32 R4, RZ, RZ, UR4 ;  /* 0x00000004ff047e24 */ /* 0x000fe2000f8e00ff */
[----:B------:R-:W-:Y:S01]  /*254f0*/  MOV R10, UR8 ;  /* 0x00000008000a7c02 */ /* 0x000fe20008000f00 */
        /* <DEDUP_REMOVED lines=9> */
.L_x_1944:
[----:B------:R-:W-:Y:S05]  /*25590*/  BSYNC B6 ;  /* 0x0000000000067941 */ /* 0x000fea0003800000 */
.L_x_1943:
[----:B------:R-:W-:Y:S01]  /*255a0*/  ULDC.64 UR4, c[0x0][0x9f8] ;  /* 0x00027e0000047ab9 */ /* 0x000fe20000000a00 */
[----:B------:R-:W2:Y:S01]  /*255b0*/  LDL R21, [R1+0x8] ;  /* 0x0000080001157983 */ /* 0x000ea20000100800 */
[----:B------:R-:W-:-:S03]  /*255c0*/  ISETP.NE.U32.AND P0, PT, RZ, UR4, PT ;  /* 0x00000004ff007c0c */ /* 0x000fc6000bf05070 */
[----:B------:R-:W3:Y:S01]  /*255d0*/  LDL R20, [R1+0xc] ;  /* 0x00000c0001147983 */ /* 0x000ee20000100800 */
[----:B------:R-:W-:Y:S01]  /*255e0*/  ISETP.NE.AND.EX P0, PT, RZ, UR5, PT, P0 ;  /* 0x00000005ff007c0c */ /* 0x000fe2000bf05300 */
[----:B------:R-:W-:Y:S01]  /*255f0*/  IMAD.MOV.U32 R33, RZ, RZ, R19 ;  /* 0x000000ffff217224 */ /* 0x000fe200078e0013 */
[----:B------:R-:W4:Y:S01]  /*25600*/  LDC R0, c[0x0][0x430] ;  /* 0x00010c00ff007b82 */ /* 0x000f220000000800 */
[----:B------:R-:W0:Y:S01]  /*25610*/  S2R R17, SR_TID.X ;  /* 0x0000000000117919 */ /* 0x000e220000002100 */
[----:B------:R-:W-:Y:S01]  /*25620*/  LOP3.LUT R22, R22, 0xfffffff7, RZ, 0xc0, !PT ;  /* 0xfffffff716167812 */ /* 0x000fe200078ec0ff */
[----:B------:R-:W-:-:S08]  /*25630*/  ULDC UR4, c[0x0][0x2f4] ;  /* 0x0000bd0000047ab9 */ /* 0x000fd00000000800 */
[----:B------:R-:W1:Y:S01]  /*25640*/  @P0 LDC.64 R2, c[0x0][0x9f8] ;  /* 0x00027e00ff020b82 */ /* 0x000e620000000a00 */
[----:B0-----:R-:W-:Y:S01]  /*25650*/  LOP3.LUT R17, R17, 0x7f, RZ, 0xc0, !PT ;  /* 0x0000007f11117812 */ /* 0x001fe200078ec0ff */
[----:B-1----:R-:W-:-:S03]  /*25660*/  @P0 IMAD.WIDE R2, R19, 0x4, R2 ;  /* 0x0000000413020825 */ /* 0x002fc600078e0202 */
[----:B------:R-:W-:Y:S02]  /*25670*/  SHF.R.U32.HI R25, RZ, 0x3, R17 ;  /* 0x00000003ff197819 */ /* 0x000fe40000011611 */
[----:B------:R0:W3:Y:S01]  /*25680*/  @P0 LDG.E R33, desc[UR60][R2.64] ;  /* 0x0000003c02210981 */ /* 0x0000e2000c1e1900 */
[----:B----4-:R-:W-:Y:S01]  /*25690*/  ISETP.NE.AND P1, PT, R0, 0x1, PT ;  /* 0x000000010000780c */ /* 0x010fe20003f25270 */
[----:B------:R-:W1:-:S12]  /*256a0*/  S2R R17, SR_TID.X ;  /* 0x0000000000117919 */ /* 0x000e580000002100 */
[----:B------:R-:W4:Y:S08]  /*256b0*/  @P1 LDC R4, c[0x0][0x434] ;  /* 0x00010d00ff041b82 */ /* 0x000f300000000800 */
[----:B------:R-:W0:Y:S01]  /*256c0*/  @P1 LDC R6, c[0x0][0x438] ;  /* 0x00010e00ff061b82 */ /* 0x000e220000000800 */
[----:B-1----:R-:W-:-:S04]  /*256d0*/  SHF.L.U32 R17, R17, 0x4, RZ ;  /* 0x0000000411117819 */ /* 0x002fc800000006ff */
[----:B------:R-:W-:Y:S01]  /*256e0*/  LOP3.LUT R17, R25, 0x70, R17, 0xf8, !PT ;  /* 0x0000007019117812 */ /* 0x000fe200078ef811 */
[----:B------:R-:W-:-:S04]  /*256f0*/  VIADD R25, R24, 0xffffffff ;  /* 0xffffffff18197836 */ /* 0x000fc80000000000 */
[----:B------:R-:W-:Y:S01]  /*25700*/  IMAD R5, R25, 0x60, R17 ;  /* 0x0000006019057824 */ /* 0x000fe200078e0211 */
[----:B------:R-:W-:Y:S01]  /*25710*/  ISETP.GE.AND P3, PT, R34, UR4, PT ;  /* 0x0000000422007c0c */ /* 0x000fe2000bf66270 */
[----:B------:R-:W-:-:S03]  /*25720*/  UMOV UR5, 0xffffffff ;  /* 0xffffffff00057882 */ /* 0x000fc60000000000 */
[----:B--2---:R-:W-:-:S04]  /*25730*/  ISETP.GE.AND P0, PT, R5, R21, PT ;  /* 0x000000150500720c */ /* 0x004fc80003f06270 */
[----:B------:R-:W-:Y:S01]  /*25740*/  ISETP.GT.U32.OR P0, PT, R17, 0x5f, P0 ;  /* 0x0000005f1100780c */ /* 0x000fe20000704470 */
[----:B---3--:R-:W-:-:S04]  /*25750*/  IMAD.IADD R5, R5, 0x1, R20 ;  /* 0x0000000105057824 */ /* 0x008fc800078e0214 */
[----:B----4-:R-:W-:-:S04]  /*25760*/  @P1 IMAD.HI.U32 R7, R5, R4, RZ ;  /* 0x0000000405071227 */ /* 0x010fc800078e00ff */
[----:B------:R-:W-:Y:S01]  /*25770*/  IMAD.MOV.U32 R4, RZ, RZ, R5 ;  /* 0x000000ffff047224 */ /* 0x000fe200078e0005 */
[----:B0-----:R-:W-:-:S03]  /*25780*/  @P1 SHF.R.U32.HI R4, RZ, R6, R7 ;  /* 0x00000006ff041219 */ /* 0x001fc60000011607 */
[----:B------:R-:W0:Y:S02]  /*25790*/  @!P0 LDC.64 R2, c[0x0][0x428] ;  /* 0x00010a00ff028b82 */ /* 0x000e240000000a00 */
[----:B------:R-:W-:-:S04]  /*257a0*/  IMAD.MOV R6, RZ, RZ, -R4 ;  /* 0x000000ffff067224 */ /* 0x000fc800078e0a04 */
[----:B------:R-:W-:Y:S01]  /*257b0*/  IMAD R0, R0, R6, R5 ;  /* 0x0000000600007224 */ /* 0x000fe200078e0205 */
[--C-:B------:R-:W-:Y:S02]  /*257c0*/  @!P0 SHF.R.S32.HI R5, RZ, 0x1f, R4.reuse ;  /* 0x0000001fff058819 */ /* 0x100fe40000011404 */
[----:B------:R-:W-:Y:S01]  /*257d0*/  SHF.R.S32.HI R8, RZ, 0x1f, R33 ;  /* 0x0000001fff087819 */ /* 0x000fe20000011421 */
[----:B0-----:R-:W-:-:S04]  /*257e0*/  @!P0 IMAD.WIDE.U32 R4, R33, R2, R4 ;  /* 0x0000000221048225 */ /* 0x001fc800078e0004 */
[----:B------:R-:W-:Y:S01]  /*257f0*/  @!P0 IMAD R6, R8, R2, RZ ;  /* 0x0000000208068224 */ /* 0x000fe200078e02ff */
[----:B------:R0:W-:Y:S03]  /*25800*/  STL [R1+0x14], R8 ;  /* 0x0000140801007387 */ /* 0x0001e60000100800 */
[----:B------:R-:W-:Y:S02]  /*25810*/  @!P0 IMAD R6, R33, R3, R6 ;  /* 0x0000000321068224 */ /* 0x000fe400078e0206 */
[----:B------:R-:W1:Y:S02]  /*25820*/  @!P0 LDC.64 R2, c[0x0][0x418] ;  /* 0x00010600ff028b82 */ /* 0x000e640000000a00 */
[----:B------:R-:W-:Y:S02]  /*25830*/  @!P0 IMAD.IADD R6, R5, 0x1, R6 ;  /* 0x0000000105068824 */ /* 0x000fe400078e0206 */
[----:B------:R-:W-:Y:S01]  /*25840*/  IMAD.U32 R5, RZ, RZ, UR39 ;  /* 0x00000027ff057e24 */ /* 0x000fe2000f8e00ff */
[----:B-1----:R-:W-:-:S04]  /*25850*/  @!P0 LEA R2, P1, R4, R2, 0x2 ;  /* 0x0000000204028211 */ /* 0x002fc800078210ff */
[----:B------:R-:W-:Y:S02]  /*25860*/  @!P0 LEA.HI.X R3, R4, R3, R6, 0x2, P1 ;  /* 0x0000000304038211 */ /* 0x000fe400008f1406 */
[----:B------:R-:W-:-:S06]  /*25870*/  MOV R4, RZ ;  /* 0x000000ff00047202 */ /* 0x000fcc0000000f00 */
[----:B------:R0:W5:Y:S01]  /*25880*/  @!P0 LDG.E R4, desc[UR60][R2.64] ;  /* 0x0000003c02048981 */ /* 0x000162000c1e1900 */
[----:B------:R-:W-:Y:S02]  /*25890*/  ISETP.GT.U32.AND P0, PT, R17, 0x5f, PT ;  /* 0x0000005f1100780c */ /* 0x000fe40003f04070 */
[----:B------:R-:W-:Y:S02]  /*258a0*/  ISETP.NE.AND P2, PT, R5, 0x3, PT ;  /* 0x000000030500780c */ /* 0x000fe40003f45270 */
[----:B------:R-:W-:-:S09]  /*258b0*/  ISETP.GE.AND P1, PT, R37, UR4, PT ;  /* 0x0000000425007c0c */ /* 0x000fd2000bf26270 */
[----:B------:R-:W-:Y:S02]  /*258c0*/  @P0 LOP3.LUT R22, R22, 0x8, RZ, 0xfc, !PT ;  /* 0x0000000816160812 */ /* 0x000fe400078efcff */
[----:B------:R-:W-:Y:S02]  /*258d0*/  ISETP.GE.AND P0, PT, R36, UR4, PT ;  /* 0x0000000424007c0c */ /* 0x000fe4000bf06270 */
[----:B------:R-:W-:-:S04]  /*258e0*/  LOP3.LUT R22, R22, 0xffffffef, RZ, 0xc0, !PT ;  /* 0xffffffef16167812 */ /* 0x000fc800078ec0ff */
[----:B------:R-:W-:-:S04]  /*258f0*/  @P2 LOP3.LUT R22, R22, 0x10, RZ, 0xfc, !PT ;  /* 0x0000001016162812 */ /* 0x000fc800078efcff */
[----:B------:R-:W-:-:S04]  /*25900*/  LOP3.LUT R22, R22, 0xfffffffb, RZ, 0xc0, !PT ;  /* 0xfffffffb16167812 */ /* 0x000fc800078ec0ff */
[----:B------:R-:W-:-:S04]  /*25910*/  @P3 LOP3.LUT R22, R22, 0x4, RZ, 0xfc, !PT ;  /* 0x0000000416163812 */ /* 0x000fc800078efcff */
[----:B------:R-:W-:-:S04]  /*25920*/  LOP3.LUT R22, R22, 0xfffffffe, RZ, 0xc0, !PT ;  /* 0xfffffffe16167812 */ /* 0x000fc800078ec0ff */
[----:B------:R-:W-:-:S04]  /*25930*/  LOP3.LUT R22, R22, 0xfffffffd, RZ, 0xc0, !PT ;  /* 0xfffffffd16167812 */ /* 0x000fc800078ec0ff */
[----:B------:R-:W-:-:S04]  /*25940*/  @P1 LOP3.LUT R22, R22, 0x2, RZ, 0xfc, !PT ;  /* 0x0000000216161812 */ /* 0x000fc800078efcff */
[----:B------:R-:W-:Y:S01]  /*25950*/  @P0 LOP3.LUT R22, R22, 0x1, RZ, 0xfc, !PT ;  /* 0x0000000116160812 */ /* 0x000fe200078efcff */
[----:B0-----:R-:W-:Y:S06]  /*25960*/  BRA.DIV UR5, `(.L_x_1946) ;  /* 0x0000005605047947 */ /* 0x001fec000b800000 */
.L_x_2075:
[----:B------:R-:W-:Y:S01]  /*25970*/  SHF.R.S32.HI R32, RZ, 0x1f, R18 ;  /* 0x0000001fff207819 */ /* 0x000fe20000011412 */
[----:B------:R-:W-:Y:S06]  /*25980*/  @!P2 BRA `(.L_x_1947) ;  /* 0x000000000004a947 */ /* 0x000fec0003800000 */
[----:B------:R-:W-:Y:S01]  /*25990*/  BPT.TRAP 0x1 ;  /* 0x000000040000795c */ /* 0x000fe20000300000 */
.L_x_1947:
        /* <DEDUP_REMOVED lines=25> */
.L_x_2076:
[----:B------:R-:W-:Y:S05]  /*25b30*/  BSYNC B0 ;  /* 0x0000000000007941 */ /* 0x000fea0003800000 */
.L_x_1948:
[----:B------:R-:W2:Y:S01]  /*25b40*/  LDL R10, [R1+0x8] ;  /* 0x00000800010a7983 */ /* 0x000ea20000100800 */
[----:B------:R-:W-:-:S03]  /*25b50*/  ULDC.64 UR4, c[0x0][0x300] ;  /* 0x0000c00000047ab9 */ /* 0x000fc60000000a00 */
[----:B------:R-:W3:Y:S01]  /*25b60*/  LDL R8, [R1] ;  /* 0x0000000001087983 */ /* 0x000ee20000100800 */
[----:B------:R-:W-:Y:S01]  /*25b70*/  IMAD R5, R5, UR4, RZ ;  /* 0x0000000405057c24 */ /* 0x000fe2000f8e02ff */
[----:B------:R-:W-:Y:S01]  /*25b80*/  LOP3.LUT P4, RZ, R22, 0x4, RZ, 0xc0, !PT ;  /* 0x0000000416ff7812 */ /* 0x000fe2000788c0ff */
[----:B0-----:R-:W-:Y:S01]  /*25b90*/  IMAD.WIDE.U32 R2, R0, UR4, RZ ;  /* 0x0000000400027c25 */ /* 0x001fe2000f8e00ff */
[----:B------:R-:W0:Y:S01]  /*25ba0*/  S2R R9, SR_TID.X ;  /* 0x0000000000097919 */ /* 0x000e220000002100 */
[----:B------:R-:W-:Y:S02]  /*25bb0*/  LOP3.LUT P3, RZ, R22, 0x2, RZ, 0xc0, !PT ;  /* 0x0000000216ff7812 */ /* 0x000fe4000786c0ff */
[----:B------:R-:W-:Y:S01]  /*25bc0*/  IMAD R5, R0, UR5, R5 ;  /* 0x0000000500057c24 */ /* 0x000fe2000f8e0205 */
[----:B------:R-:W-:Y:S01]  /*25bd0*/  ULDC.64 UR4, c[0x0][0x310] ;  /* 0x0000c40000047ab9 */ /* 0x000fe20000000a00 */
[----:B------:R-:W-:Y:S01]  /*25be0*/  LOP3.LUT P2, RZ, R22, 0x1, RZ, 0xc0, !PT ;  /* 0x0000000116ff7812 */ /* 0x000fe2000784c0ff */
[----:B------:R-:W-:-:S02]  /*25bf0*/  IMAD R6, R6, UR4, RZ ;  /* 0x0000000406067c24 */ /* 0x000fc4000f8e02ff */
[----:B------:R-:W-:Y:S02]  /*25c00*/  IADD3 R3, R3, R5, RZ ;  /* 0x0000000503037210 */ /* 0x000fe40007ffe0ff */
        /* <DEDUP_REMOVED lines=11> */
[----:B0-----:R-:W-:-:S03]  /*25cc0*/  LOP3.LUT R9, R9, 0x7f, RZ, 0xc0, !PT ;  /* 0x0000007f09097812 */ /* 0x001fc600078ec0ff */
[----:B------:R-:W-:Y:S02]  /*25cd0*/  LEA.HI.X R0, R2, UR5, R0, 0x1, P0 ;  /* 0x0000000502007c11 */ /* 0x000fe400080f0c00 */
[----:B------:R-:W-:Y:S01]  /*25ce0*/  SHF.R.U32.HI R9, RZ, 0x3, R9 ;  /* 0x00000003ff097819 */ /* 0x000fe20000011609 */
[----:B--2---:R-:W-:-:S04]  /*25cf0*/  IMAD R6, R25, -0x60, R10 ;  /* 0xffffffa019067824 */ /* 0x004fc800078e020a */
[----:B------:R-:W-:Y:S02]  /*25d00*/  IMAD.IADD R6, R6, 0x1, -R9 ;  /* 0x0000000106067824 */ /* 0x000fe400078e0a09 */
[----:B---3--:R-:W-:-:S03]  /*25d10*/  IMAD R5, R26, 0x4800, R8 ;  /* 0x000048001a057824 */ /* 0x008fc600078e0208 */
        /* <DEDUP_REMOVED lines=55> */
[----:B0-----:R-:W-:-:S04]  /*26090*/  @P1 LEA R3, P0, R34, R3, 0x1 ;  /* 0x0000000322031211 */ /* 0x001fc800078008ff */
[----:B-1----:R-:W-:-:S04]  /*260a0*/  @P1 IADD3.X R2, RZ, R2, RZ, P0, !PT ;  /* 0x00000002ff021210 */ /* 0x002fc800007fe4ff */
[----:B------:R-:W-:-:S04]  /*260b0*/  @P1 LOP3.LUT R3, R3, R2, RZ, 0x3c, !PT ;  /* 0x0000000203031212 */ /* 0x000fc800078e3cff */
[----:B------:R-:W-:-:S04]  /*260c0*/  @P1 LOP3.LUT R2, R3, R2, RZ, 0x3c, !PT ;  /* 0x0000000203021212 */ /* 0x000fc800078e3cff */
[----:B------:R-:W-:-:S05]  /*260d0*/  @P1 LOP3.LUT R3, R3, R2, RZ, 0x3c, !PT ;  /* 0x0000000203031212 */ /* 0x000fca00078e3cff */
[----:B------:R-:W-:Y:S04]  /*260e0*/  @P1 LDGSTS.E.BYPASS.LTC128B.128 [R8+0x20400], desc[UR60][R2.64], !P4 ;  /* 0x2040000002081fae */ /* 0x000fe8000e101d7c */
[----:B------:R-:W-:Y:S04]  /*260f0*/  @P1 LDGSTS.E.BYPASS.LTC128B.128 [R8+0x23400], desc[UR60][R2.64+0x80], !P3 ;  /* 0x2340008002081fae */ /* 0x000fe8000d901d7c */
[----:B------:R0:W-:Y:S04]  /*26100*/  @P1 LDGSTS.E.BYPASS.LTC128B.128 [R8+0x26400], desc[UR60][R2.64+0x100], !P2 ;  /* 0x2640010002081fae */ /* 0x0001e8000d101d7c */
[----:B0-2---:R0:W1:Y:S02]  /*26110*/  SHFL.IDX PT, R2, R4, 0x5, 0x181f ;  /* 0x00b81f0004027f89 */ /* 0x00506400000e0000 */
.L_x_2090:
        /* <DEDUP_REMOVED lines=12> */
.L_x_1951:
        /* <DEDUP_REMOVED lines=10> */
.L_x_1952:
[----:B------:R2:W-:Y:S02]  /*26280*/  SYNCS.ARRIVE.TRANS64.A1T0 RZ, [R7+URZ+0x30830], RZ ;  /* 0x030830ff07ff79a7 */ /* 0x0005e4000810003f */
[----:B------:R-:W-:Y:S05]  /*26290*/  WARPSYNC.ALL ;  /* 0x0000000000007948 */ /* 0x000fea0003800000 */
[----:B------:R-:W-:Y:S01]  /*262a0*/  ULDC.64 UR4, c[0x0][0xa00] ;  /* 0x0002800000047ab9 */ /* 0x000fe20000000a00 */
[----:B-1----:R-:W-:Y:S01]  /*262b0*/  VIADD R2, R23, 0x12400 ;  /* 0x0001240017027836 */ /* 0x002fe20000000000 */
[----:B------:R-:W-:Y:S01]  /*262c0*/  BAR.SYNC.DEFER_BLOCKING 0x8, 0x180 ;  /* 0x0206000000007b1d */ /* 0x000fe20000010000 */
[----:B------:R-:W-:Y:S02]  /*262d0*/  ISETP.NE.U32.AND P0, PT, RZ, UR4, PT ;  /* 0x00000004ff007c0c */ /* 0x000fe4000bf05070 */
[----:B------:R-:W-:-:S02]  /*262e0*/  SHF.R.S32.HI R0, RZ, 0x1f, R19 ;  /* 0x0000001fff007819 */ /* 0x000fc40000011413 */
[----:B------:R-:W-:Y:S01]  /*262f0*/  ISETP.NE.AND.EX P0, PT, RZ, UR5, PT, P0 ;  /* 0x00000005ff007c0c */ /* 0x000fe2000bf05300 */
[----:B------:R-:W-:Y:S01]  /*26300*/  ULDC.64 UR4, c[0x0][0x298] ;  /* 0x0000a60000047ab9 */ /* 0x000fe20000000a00 */
[----:B------:R-:W-:Y:S01]  /*26310*/  LOP3.LUT P1, RZ, R2, 0x3ff, RZ, 0xc0, !PT ;  /* 0x000003ff02ff7812 */ /* 0x000fe2000782c0ff */
[----:B------:R-:W-:Y:S01]  /*26320*/  BSSY B6, `(.L_x_1953) ;  /* 0x000001c000067945 */ /* 0x000fe20003800000 */
[----:B------:R-:W-:Y:S02]  /*26330*/  SEL R0, R0, RZ, !P0 ;  /* 0x000000ff00007207 */ /* 0x000fe40004000000 */
[----:B------:R-:W-:-:S03]  /*26340*/  SEL R2, R19, RZ, !P0 ;  /* 0x000000ff13027207 */ /* 0x000fc60004000000 */
[----:B------:R1:W-:Y:S04]  /*26350*/  STL [R1+0x30], R0 ;  /* 0x0000300001007387 */ /* 0x0003e80000100800 */
[----:B------:R3:W-:Y:S01]  /*26360*/  STL [R1+0x1c], R2 ;  /* 0x00001c0201007387 */ /* 0x0007e20000100800 */
[----:B-1----:R-:W-:Y:S01]  /*26370*/  SHF.R.S32.HI R0, RZ, 0x1f, R35 ;  /* 0x0000001fff007819 */ /* 0x002fe20000011423 */
[----:B---3--:R-:W-:-:S04]  /*26380*/  IMAD.WIDE.U32 R2, R35, UR4, RZ ;  /* 0x0000000423027c25 */ /* 0x008fc8000f8e00ff */
[----:B------:R-:W-:Y:S01]  /*26390*/  IMAD R0, R0, UR4, RZ ;  /* 0x0000000400007c24 */ /* 0x000fe2000f8e02ff */
[----:B------:R1:W-:Y:S03]  /*263a0*/  STL.64 [R1+0x20], R2 ;  /* 0x0000200201007387 */ /* 0x0003e60000100a00 */
[----:B------:R-:W-:-:S04]  /*263b0*/  IMAD R0, R35, UR5, R0 ;  /* 0x0000000523007c24 */ /* 0x000fc8000f8e0200 */
[----:B------:R-:W-:Y:S01]  /*263c0*/  IMAD.IADD R35, R3, 0x1, R0 ;  /* 0x0000000103237824 */ /* 0x000fe200078e0200 */
[----:B------:R-:W-:Y:S06]  /*263d0*/  @!P1 BRA `(.L_x_1954) ;  /* 0x0000000000409947 */ /* 0x000fec0003800000 */
[----:B-1----:R-:W-:Y:S01]  /*263e0*/  MOV R2, 0x0 ;  /* 0x0000000000027802 */ /* 0x002fe20000000f00 */
[----:B------:R-:W-:Y:S01]  /*263f0*/  ULDC.64 UR4, c[0x4][0x88] ;  /* 0x0100220000047ab9 */ /* 0x000fe20000000a00 */
[----:B------:R-:W-:Y:S01]  /*26400*/  ULDC.64 UR6, c[0x4][0x90] ;  /* 0x0100240000067ab9 */ /* 0x000fe20000000a00 */
[----:B------:R-:W-:Y:S01]  /*26410*/  ULDC.64 UR8, c[0x4][0x20] ;  /* 0x0100080000087ab9 */ /* 0x000fe20000000a00 */
[----:B0-----:R-:W-:Y:S01]  /*26420*/  MOV R4, UR4 ;  /* 0x0000000400047c02 */ /* 0x001fe20008000f00 */
[----:B------:R-:W-:Y:S01]  /*26430*/  IMAD.U32 R5, RZ, RZ, UR5 ;  /* 0x00000005ff057e24 */ /* 0x000fe2000f8e00ff */
[----:B------:R-:W0:Y:S01]  /*26440*/  LDC.64 R2, c[0x4][R2] ;  /* 0x0100000002027b82 */ /* 0x000e220000000a00 */
[----:B------:R-:W-:Y:S01]  /*26450*/  IMAD.U32 R6, RZ, RZ, UR6 ;  /* 0x00000006ff067e24 */ /* 0x000fe2000f8e00ff */
[----:B------:R-:W-:Y:S01]  /*26460*/  MOV R8, 0x70 ;  /* 0x0000007000087802 */ /* 0x000fe20000000f00 */
[----:B--2---:R-:W-:Y:S02]  /*26470*/  IMAD.U32 R7, RZ, RZ, UR7 ;  /* 0x00000007ff077e24 */ /* 0x004fe4000f8e00ff */
[----:B------:R-:W-:-:S02]  /*26480*/  IMAD.U32 R10, RZ, RZ, UR8 ;  /* 0x00000008ff0a7e24 */ /* 0x000fc4000f8e00ff */
[----:B------:R-:W-:Y:S02]  /*26490*/  IMAD.U32 R11, RZ, RZ, UR9 ;  /* 0x00000009ff0b7e24 */ /* 0x000fe4000f8e00ff */
[----:B------:R-:W-:Y:S02]  /*264a0*/  IMAD.MOV.U32 R12, RZ, RZ, 0x1 ;  /* 0x00000001ff0c7424 */ /* 0x000fe400078e00ff */
[----:B------:R-:W-:-:S07]  /*264b0*/  IMAD.MOV.U32 R13, RZ, RZ, RZ ;  /* 0x000000ffff0d7224 */ /* 0x000fce00078e00ff */
[----:B------:R-:W-:-:S07]  /*264c0*/  LEPC R20, `(.L_x_1954) ;  /* 0x000000001014794e */ /* 0x000fce0000000000 */
[----:B0-----:R-:W-:Y:S05]  /*264d0*/  CALL.ABS.NOINC R2 ;  /* 0x0000000002007343 */ /* 0x001fea0003c00000 */
.L_x_1954:
[----:B------:R-:W-:Y:S05]  /*264e0*/  BSYNC B6 ;  /* 0x0000000000067941 */ /* 0x000fea0003800000 */
.L_x_1953:
[----:B------:R-:W3:Y:S01]  /*264f0*/  LDL.LU R20, [R1+0x30] ;  /* 0x0000300001147983 */ /* 0x000ee20000300800 */
[----:B------:R-:W-:Y:S01]  /*26500*/  ULDC.64 UR4, c[0x0][0x2d8] ;  /* 0x0000b60000047ab9 */ /* 0x000fe20000000a00 */
[----:B--2---:R-:W2:Y:S02]  /*26510*/  LDC R7, c[0x0][0x448] ;  /* 0x00011200ff077b82 */ /* 0x004ea40000000800 */
[----:B------:R-:W4:Y:S04]  /*26520*/  LDL.LU R21, [R1+0x1c] ;  /* 0x00001c0001157983 */ /* 0x000f280000300800 */
[----:B-1----:R-:W3:Y:S01]  /*26530*/  LDL.LU.64 R2, [R1+0x20] ;  /* 0x0000200001027983 */ /* 0x002ee20000300a00 */
[----:B------:R-:W-:-:S03]  /*26540*/  IMAD R0, R32, UR4, RZ ;  /* 0x0000000420007c24 */ /* 0x000fc6000f8e02ff */
[----:B------:R1:W5:Y:S01]  /*26550*/  LDL R8, [R1+0x4] ;  /* 0x0000040001087983 */ /* 0x0003620000100800 */
[----:B------:R-:W-:Y:S01]  /*26560*/  IMAD R0, R18, UR5, R0 ;  /* 0x0000000512007c24 */ /* 0x000fe2000f8e0200 */
[----:B--2---:R-:W-:-:S13]  /*26570*/  ISETP.NE.AND P0, PT, R7, 0x1, PT ;  /* 0x000000010700780c */ /* 0x004fda0003f05270 */
[----:B------:R-:W2:Y:S01]  /*26580*/  @P0 LDC R6, c[0x0][0x44c] ;  /* 0x00011300ff060b82 */ /* 0x000ea20000000800 */
[----:B---3--:R-:W-:Y:S02]  /*26590*/  IMAD.MOV.U32 R3, RZ, RZ, R35 ;  /* 0x000000ffff037224 */ /* 0x008fe400078e0023 */
[----:B------:R-:W-:Y:S01]  /*265a0*/  IMAD.WIDE.U32 R2, R18, UR4, R2 ;  /* 0x0000000412027c25 */ /* 0x000fe2000f8e0002 */
[----:B------:R-:W-:-:S03]  /*265b0*/  ULDC.64 UR4, c[0x0][0x2e0] ;  /* 0x0000b80000047ab9 */ /* 0x000fc60000000a00 */
[----:B------:R-:W-:Y:S02]  /*265c0*/  IMAD.IADD R3, R3, 0x1, R0 ;  /* 0x0000000103037824 */ /* 0x000fe400078e0200 */
[----:B------:R-:W-:Y:S02]  /*265d0*/  IMAD R0, R20, UR4, RZ ;  /* 0x0000000414007c24 */ /* 0x000fe4000f8e02ff */
[----:B------:R-:W3:Y:S01]  /*265e0*/  S2R R20, SR_TID.X ;  /* 0x0000000000147919 */ /* 0x000ee20000002100 */
[----:B----4-:R-:W-:-:S04]  /*265f0*/  IMAD.WIDE.U32 R2, R21, UR4, R2 ;  /* 0x0000000415027c25 */ /* 0x010fc8000f8e0002 */
[----:B------:R-:W-:Y:S01]  /*26600*/  IMAD R0, R21, UR5, R0 ;  /* 0x0000000515007c24 */ /* 0x000fe2000f8e0200 */
[----:B------:R-:W-:-:S03]  /*26610*/  ULDC.64 UR4, c[0x0][0x2d0] ;  /* 0x0000b40000047ab9 */ /* 0x000fc60000000a00 */
[----:B------:R-:W-:Y:S02]  /*26620*/  IMAD.IADD R3, R3, 0x1, R0 ;  /* 0x0000000103037824 */ /* 0x000fe400078e0200 */
[----:B------:R-:W4:Y:S01]  /*26630*/  @P0 LDC R0, c[0x0][0x450] ;  /* 0x00011400ff000b82 */ /* 0x000f220000000800 */
[----:B---3--:R-:W-:-:S04]  /*26640*/  LOP3.LUT R20, R20, 0x7f, RZ, 0xc0, !PT ;  /* 0x0000007f14147812 */ /* 0x008fc800078ec0ff */
[----:B------:R-:W-:Y:S02]  /*26650*/  SHF.R.U32.HI R21, RZ, 0x3, R20 ;  /* 0x00000003ff157819 */ /* 0x000fe40000011614 */
[----:B------:R-:W3:Y:S02]  /*26660*/  S2R R20, SR_TID.X ;  /* 0x0000000000147919 */ /* 0x000ee40000002100 */
[----:B---3--:R-:W-:-:S04]  /*26670*/  SHF.L.U32 R20, R20, 0x4, RZ ;  /* 0x0000000414147819 */ /* 0x008fc800000006ff */
[----:B------:R-:W-:-:S05]  /*26680*/  LOP3.LUT R20, R21, 0x70, R20, 0xf8, !PT ;  /* 0x0000007015147812 */ /* 0x000fca00078ef814 */
[----:B------:R-:W-:-:S04]  /*26690*/  IMAD.IADD R5, R20, 0x1, R28 ;  /* 0x0000000114057824 */ /* 0x000fc800078e021c */
[----:B--2---:R-:W-:-:S04]  /*266a0*/  @P0 IMAD.HI.U32 R6, R5, R6, RZ ;  /* 0x0000000605060227 */ /* 0x004fc800078e00ff */
[----:B0-----:R-:W-:Y:S01]  /*266b0*/  IMAD.MOV.U32 R4, RZ, RZ, R5 ;  /* 0x000000ffff047224 */ /* 0x001fe200078e0005 */
[----:B----4-:R-:W-:Y:S01]  /*266c0*/  @P0 SHF.R.U32.HI R4, RZ, R0, R6 ;  /* 0x00000000ff040219 */ /* 0x010fe20000011606 */
[----:B------:R-:W0:Y:S04]  /*266d0*/  S2R R20, SR_TID.X ;  /* 0x0000000000147919 */ /* 0x000e280000002100 */
[----:B------:R-:W-:-:S04]  /*266e0*/  IMAD.MOV R0, RZ, RZ, -R4 ;  /* 0x000000ffff007224 */ /* 0x000fc800078e0a04 */
        /* <DEDUP_REMOVED lines=24> */
[----:B------:R-:W-:Y:S01]  /*26870*/  IMAD R31, R31, R7, RZ ;  /* 0x000000071f1f7224 */ /* 0x000fe200078e02ff */
[----:B------:R-:W-:Y:S02]  /*26880*/  IADD3 R28, R9, R28, RZ ;  /* 0x0000001c091c7210 */ /* 0x000fe40007ffe0ff */
[----:B------:R-:W1:Y:S02]  /*26890*/  SHFL.IDX PT, R2, R4, RZ, 0x181f ;  /* 0x00181fff04027589 */ /* 0x000e6400000e0000 */
[----:B------:R-:W-:Y:S02]  /*268a0*/  ISETP.GE.AND P1, PT, R28, R31, PT ;  /* 0x0000001f1c00720c */ /* 0x000fe40003f26270 */
[----:B------:R-:W-:Y:S11]  /*268b0*/  SHFL.IDX PT, R14, R0, 0x7, 0x181f ;  /* 0x00f81f00000e7f89 */ /* 0x000ff600000e0000 */
[----:B0-----:R-:W-:-:S05]  /*268c0*/  @!P1 LEA R5, P4, R34, R3, 0x1 ;  /* 0x0000000322059211 */ /* 0x001fca00078808ff */
[----:B-1----:R-:W-:Y:S02]  /*268d0*/  @!P1 IMAD.X R3, RZ, RZ, R2, P4 ;  /* 0x000000ffff039224 */ /* 0x002fe400020e0602 */
[----:B------:R-:W-:Y:S02]  /*268e0*/  @!P1 IMAD.MOV.U32 R2, RZ, RZ, R5 ;  /* 0x000000ffff029224 */ /* 0x000fe400078e0005 */
[----:B------:R-:W-:-:S03]  /*268f0*/  VIADD R5, R28, 0x10 ;  /* 0x000000101c057836 */ /* 0x000fc60000000000 */
[----:B-----5:R-:W-:Y:S04]  /*26900*/  @!P1 LDGSTS.E.BYPASS.LTC128B.128 [R8+0x12400], desc[UR60][R2.64], !P3 ;  /* 0x1240000002089fae */ /* 0x020fe8000d901d7c */
        /* <DEDUP_REMOVED lines=8> */
[----:B------:R-:W-:Y:S01]  /*26990*/  VIADD R5, R28, 0x20 ;  /* 0x000000201c057836 */ /* 0x000fe20000000000 */
[----:B------:R-:W-:-:S05]  /*269a0*/  @!P1 MOV R3, R6 ;  /* 0x0000000600039202 */ /* 0x000fca0000000f00 */
        /* <DEDUP_REMOVED lines=17> */
[----:B0-----:R-:W-:-:S04]  /*26ac0*/  @!P1 LEA R5, P4, R34, R3, 0x1 ;  /* 0x0000000322059211 */ /* 0x001fc800078808ff */
[----:B-1----:R-:W-:Y:S01]  /*26ad0*/  @!P1 IADD3.X R6, RZ, R2, RZ, P4, !PT ;  /* 0x00000002ff069210 */ /* 0x002fe200027fe4ff */
[----:B------:R-:W-:Y:S02]  /*26ae0*/  @!P1 IMAD.MOV.U32 R2, RZ, RZ, R5 ;  /* 0x000000ffff029224 */ /* 0x000fe400078e0005 */
[----:B------:R-:W-:Y:S02]  /*26af0*/  VIADD R5, R28, 0x40 ;  /* 0x000000401c057836 */ /* 0x000fe40000000000 */
[----:B------:R-:W-:-:S05]  /*26b00*/  @!P1 IMAD.MOV.U32 R3, RZ, RZ, R6 ;  /* 0x000000ffff039224 */ /* 0x000fca00078e0006 */
        /* <DEDUP_REMOVED lines=29> */
[----:B0-----:R-:W-:-:S04]  /*26ce0*/  @!P1 LEA R5, P4, R34, R3, 0x1 ;  /* 0x0000000322059211 */ /* 0x001fc800078808ff */
[----:B-1----:R-:W-:Y:S01]  /*26cf0*/  @!P1 IADD3.X R6, RZ, R2, RZ, P4, !PT ;  /* 0x00000002ff069210 */ /* 0x002fe200027fe4ff */
[----:B------:R-:W-:-:S04]  /*26d00*/  @!P1 IMAD.MOV.U32 R2, RZ, RZ, R5 ;  /* 0x000000ffff029224 */ /* 0x000fc800078e0005 */
[----:B------:R-:W-:-:S05]  /*26d10*/  @!P1 IMAD.MOV.U32 R3, RZ, RZ, R6 ;  /* 0x000000ffff039224 */ /* 0x000fca00078e0006 */
[----:B------:R0:W-:Y:S04]  /*26d20*/  @!P1 LDGSTS.E.BYPASS.LTC128B.128 [R8+0x15400], desc[UR60][R2.64], !P3 ;  /* 0x1540000002089fae */ /* 0x0001e8000d901d7c */
[----:B------:R0:W-:Y:S04]  /*26d30*/  @!P1 LDGSTS.E.BYPASS.LTC128B.128 [R8+0x19400], desc[UR60][R2.64+0x80], !P2 ;  /* 0x1940008002089fae */ /* 0x0001e8000d101d7c */
[----:B--2---:R0:W-:Y:S02]  /*26d40*/  @!P1 LDGSTS.E.BYPASS.LTC128B.128 [R8+0x1d400], desc[UR60][R2.64+0x100], !P0 ;  /* 0x1d40010002089fae */ /* 0x0041e4000c101d7c */
.L_x_2107:
        /* <DEDUP_REMOVED lines=12> */
.L_x_1957:
[----:B------:R-:W-:Y:S05]  /*26e10*/  BSYNC B0 ;  /* 0x0000000000007941 */ /* 0x000fea0003800000 */
.L_x_1956:
[----:B------:R-:W-:Y:S01]  /*26e20*/  NOP ;  /* 0x0000000000007918 */ /* 0x000fe20000000000 */
[----:B------:R-:W-:-:S13]  /*26e30*/  PLOP3.LUT P0, PT, PT, PT, PT, 0x80, 0x0 ;  /* 0x000000000000781c */ /* 0x000fda0003f0f070 */
.L_x_1958:
[----:B------:R-:W-:Y:S02]  /*26e40*/  PLOP3.LUT P1, PT, P1, P0, PT, 0xa2, 0x0 ;  /* 0x000000000000781c */ /* 0x000fe40000f21472 */
[----:B------:R-:W-:-:S08]  /*26e50*/  @P0 R2UR P1, UR4, R23 ;  /* 0x00000000170402ca */ /* 0x000fd00000020000 */
[----:B------:R-:W-:-:S05]  /*26e60*/  @P0 PLOP3.LUT P0, PT, P1, PT, PT, 0x80, 0x0 ;  /* 0x000000000000081c */ /* 0x000fca0000f0f070 */
[----:B------:R-:W-:Y:S01]  /*26e70*/  @!P1 SYNCS.ARRIVE.TRANS64.RED.A0T1 RZ, [UR4+0x30800], RZ ;  /* 0x030800ffffff99a7 */ /* 0x000fe20008200404 */
[----:B------:R-:W-:Y:S07]  /*26e80*/  @!P1 ARRIVES.LDGSTSBAR.64.TRANSCNT [UR4+0x30800] ;  /* 0x03080000ff0099b0 */ /* 0x000fee0008000a84 */
[----:B------:R-:W-:Y:S05]  /*26e90*/  @P0 BRA.U.ANY `(.L_x_1958) ;  /* 0xfffffffd00e80947 */ /* 0x000fea000393ffff */
[----:B01----:R-:W2:Y:S02]  /*26ea0*/  LDL.LU R2, [R1+0x2c] ;  /* 0x00002c0001027983 */ /* 0x003ea40000300800 */
[----:B--2---:R-:W-:-:S05]  /*26eb0*/  VIADD R2, R2, 0x1 ;  /* 0x0000000102027836 */ /* 0x004fca0000000000 */
[----:B------:R0:W-:Y:S01]  /*26ec0*/  STL [R1+0x2c], R2 ;  /* 0x00002c0201007387 */ /* 0x0001e20000100800 */
[----:B------:R-:W-:-:S04]  /*26ed0*/  LEA.HI R0, R2, R2, RZ, 0x1 ;  /* 0x0000000202007211 */ /* 0x000fc800078f08ff */
[----:B------:R-:W-:-:S04]  /*26ee0*/  LOP3.LUT R0, R0, 0xfffffffe, RZ, 0xc0, !PT ;  /* 0xfffffffe00007812 */ /* 0x000fc800078ec0ff */
[----:B------:R-:W-:-:S04]  /*26ef0*/  IADD3 R0, R2, -R0, RZ ;  /* 0x8000000002007210 */ /* 0x000fc80007ffe0ff */
[----:B------:R-:W-:Y:S01]  /*26f00*/  SHF.L.U32 R0, R0, 0x1f, RZ ;  /* 0x0000001f00007819 */ /* 0x000fe200000006ff */
[----:B------:R-:W-:Y:S01]  /*26f10*/  NOP ;  /* 0x0000000000007918 */ /* 0x000fe20000000000 */
[----:B0-----:R-:W2:Y:S01]  /*26f20*/  LDL.LU R2, [R1+0x28] ;  /* 0x0000280001027983 */ /* 0x001ea20000300800 */
[----:B------:R0:W-:Y:S01]  /*26f30*/  SYNCS.ARRIVE.TRANS64.A1T0 RZ, [R23+URZ+0x30800], RZ ;  /* 0x030800ff17ff79a7 */ /* 0x0001e2000810003f */
[----:B------:R-:W-:Y:S01]  /*26f40*/  BSSY B0, `(.L_x_1959) ;  /* 0x0000004000007945 */ /* 0x000fe20003800000 */
[----:B------:R-:W1:Y:S01]  /*26f50*/  SYNCS.PHASECHK.TRANS64.TRYWAIT P0, [R23+URZ+0x30820], R0 ;  /* 0x03082000170075a7 */ /* 0x000e62000800017f */
[----:B--2---:R-:W-:Y:S02]  /*26f60*/  VIADD R6, R2, 0xfffffffe ;  /* 0xfffffffe02067836 */ /* 0x004fe40000000000 */
[----:B01----:R-:W-:Y:S05]  /*26f70*/  @!P0 BRA `(.L_x_1960) ;  /* 0x0000005000a88947 */ /* 0x003fea0003800000 */
.L_x_2108:
[----:B------:R-:W-:Y:S05]  /*26f80*/  BSYNC B0 ;  /* 0x0000000000007941 */ /* 0x000fea0003800000 */
.L_x_1959:
        /* <DEDUP_REMOVED lines=11> */
.L_x_1975:
[----:B------:R-:W2:Y:S01]  /*27040*/  LDL R4, [R1+0xc] ;  /* 0x00000c0001047983 */ /* 0x000ea20000100800 */
[----:B------:R-:W1:Y:S03]  /*27050*/  LDC R7, c[0x0][0x430] ;  /* 0x00010c00ff077b82 */ /* 0x000e660000000800 */
[----:B------:R-:W3:Y:S01]  /*27060*/  LDL R8, [R1+0x14] ;  /* 0x0000140001087983 */ /* 0x000ee20000100800 */
[----:B0-----:R-:W0:Y:S01]  /*27070*/  S2R R0, SR_TID.X ;  /* 0x0000000000007919 */ /* 0x001e220000002100 */
[----:B------:R-:W4:Y:S01]  /*27080*/  S2R R3, SR_TID.X ;  /* 0x0000000000037919 */ /* 0x000f220000002100 */
[----:B-1----:R-:W-:-:S13]  /*27090*/  ISETP.NE.AND P0, PT, R7, 0x1, PT ;  /* 0x000000010700780c */ /* 0x002fda0003f05270 */
[----:B------:R-:W1:Y:S01]  /*270a0*/  @P0 LDC R2, c[0x0][0x438] ;  /* 0x00010e00ff020b82 */ /* 0x000e620000000800 */
[----:B0-----:R-:W-:Y:S01]  /*270b0*/  LOP3.LUT R0, R0, 0x7f, RZ, 0xc0, !PT ;  /* 0x0000007f00007812 */ /* 0x001fe200078ec0ff */
[----:B----4-:R-:W-:-:S03]  /*270c0*/  IMAD.SHL.U32 R3, R3, 0x10, RZ ;  /* 0x0000001003037824 */ /* 0x010fc600078e00ff */
[----:B------:R-:W-:-:S04]  /*270d0*/  SHF.R.U32.HI R0, RZ, 0x3, R0 ;  /* 0x00000003ff007819 */ /* 0x000fc80000011600 */
[----:B------:R-:W-:Y:S02]  /*270e0*/  LOP3.LUT R3, R0, 0x70, R3, 0xf8, !PT ;  /* 0x0000007000037812 */ /* 0x000fe400078ef803 */
[----:B------:R-:W0:Y:S02]  /*270f0*/  @P0 LDC R0, c[0x0][0x434] ;  /* 0x00010d00ff000b82 */ /* 0x000e240000000800 */
[----:B------:R-:W-:Y:S01]  /*27100*/  ISETP.GT.U32.AND P5, PT, R3, 0x5f, PT ;  /* 0x0000005f0300780c */ /* 0x000fe20003fa4070 */
[----:B--2---:R-:W-:-:S12]  /*27110*/  IMAD R9, R6, 0x60, R4 ;  /* 0x0000006006097824 */ /* 0x004fd800078e0204 */
[----:B------:R-:W3:Y:S01]  /*27120*/  @!P5 LDC.64 R4, c[0x0][0x428] ;  /* 0x00010a00ff04db82 */ /* 0x000ee20000000a00 */
[----:B------:R-:W-:-:S05]  /*27130*/  IADD3 R9, R3, R9, RZ ;  /* 0x0000000903097210 */ /* 0x000fca0007ffe0ff */
[----:B0-----:R-:W-:-:S04]  /*27140*/  @P0 IMAD.HI.U32 R3, R9, R0, RZ ;  /* 0x0000000009030227 */ /* 0x001fc800078e00ff */
[----:B------:R-:W-:Y:S01]  /*27150*/  IMAD.MOV.U32 R0, RZ, RZ, R9 ;  /* 0x000000ffff007224 */ /* 0x000fe200078e0009 */
[----:B-1----:R-:W-:-:S04]  /*27160*/  @P0 SHF.R.U32.HI R0, RZ, R2, R3 ;  /* 0x00000002ff000219 */ /* 0x002fc80000011603 */
[--C-:B------:R-:W-:Y:S01]  /*27170*/  @!P5 SHF.R.S32.HI R3, RZ, 0x1f, R0.reuse ;  /* 0x0000001fff03d819 */ /* 0x100fe20000011400 */
[----:B------:R-:W-:Y:S02]  /*27180*/  @!P5 IMAD.MOV.U32 R2, RZ, RZ, R0 ;  /* 0x000000ffff02d224 */ /* 0x000fe400078e0000 */
[-C--:B---3--:R-:W-:Y:S02]  /*27190*/  @!P5 IMAD R8, R8, R4.reuse, RZ ;  /* 0x000000040808d224 */ /* 0x088fe400078e02ff */
[----:B------:R-:W-:-:S04]  /*271a0*/  @!P5 IMAD.WIDE.U32 R2, R33, R4, R2 ;  /* 0x000000042102d225 */ /* 0x000fc800078e0002 */
[----:B------:R-:W-:Y:S02]  /*271b0*/  @!P5 IMAD R8, R33, R5, R8 ;  /* 0x000000052108d224 */ /* 0x000fe400078e0208 */
[----:B------:R-:W0:Y:S01]  /*271c0*/  @!P5 LDC.64 R4, c[0x0][0x418] ;  /* 0x00010600ff04db82 */ /* 0x000e220000000a00 */
[----:B------:R-:W-:Y:S02]  /*271d0*/  IMAD.MOV R0, RZ, RZ, -R0 ;  /* 0x000000ffff007224 */ /* 0x000fe400078e0a00 */
[----:B------:R-:W-:Y:S02]  /*271e0*/  @!P5 IMAD.IADD R3, R8, 0x1, R3 ;  /* 0x000000010803d824 */ /* 0x000fe400078e0203 */
[----:B------:R-:W-:Y:S01]  /*271f0*/  IMAD R9, R7, R0, R9 ;  /* 0x0000000007097224 */ /* 0x000fe200078e0209 */
[----:B------:R-:W-:Y:S02]  /*27200*/  MOV R0, RZ ;  /* 0x000000ff00007202 */ /* 0x000fe40000000f00 */
[----:B0-----:R-:W-:-:S04]  /*27210*/  @!P5 LEA R4, P0, R2, R4, 0x2 ;  /* 0x000000040204d211 */ /* 0x001fc800078010ff */
[----:B------:R-:W-:-:S05]  /*27220*/  @!P5 LEA.HI.X R5, R2, R5, R3, 0x2, P0 ;  /* 0x000000050205d211 */ /* 0x000fca00000f1403 */
[----:B------:R0:W5:Y:S01]  /*27230*/  @!P5 LDG.E R0, desc[UR60][R4.64] ;  /* 0x0000003c0400d981 */ /* 0x000162000c1e1900 */
[----:B------:R-:W-:Y:S01]  /*27240*/  LOP3.LUT P4, RZ, R22, 0x10, RZ, 0xc0, !PT ;  /* 0x0000001016ff7812 */ /* 0x000fe2000788c0ff */
[----:B------:R-:W-:-:S05]  /*27250*/  VIADD R26, R10, 0x1 ;  /* 0x000000010a1a7836 */ /* 0x000fca0000000000 */
[C---:B------:R-:W-:Y:S01]  /*27260*/  ISETP.NE.AND P0, PT, R26.reuse, 0x2, PT ;  /* 0x000000021a00780c */ /* 0x040fe20003f05270 */
[----:B------:R-:W-:Y:S05]  /*27270*/  YIELD ;  /* 0x0000000000007946 */ /* 0x000fea0003800000 */
[----:B------:R-:W-:Y:S01]  /*27280*/  SEL R29, RZ, 0x1, P0 ;  /* 0x00000001ff1d7807 */ /* 0x000fe20000000000 */
[----:B------:R-:W-:Y:S01]  /*27290*/  IMAD.MOV.U32 R25, RZ, RZ, R6 ;  /* 0x000000ffff197224 */ /* 0x000fe200078e0006 */
[----:B------:R-:W-:Y:S02]  /*272a0*/  SEL R26, R26, RZ, P0 ;  /* 0x000000ff1a1a7207 */ /* 0x000fe40000000000 */
[----:B------:R-:W-:Y:S01]  /*272b0*/  LOP3.LUT R29, R20, R29, RZ, 0x3c, !PT ;  /* 0x0000001d141d7212 */ /* 0x000fe200078e3cff */
[----:B0-----:R-:W-:Y:S06]  /*272c0*/  @!P4 BRA `(.L_x_1963) ;  /* 0x000000000004c947 */ /* 0x001fec0003800000 */
[----:B------:R-:W-:Y:S01]  /*272d0*/  BPT.TRAP 0x1 ;  /* 0x000000040000795c */ /* 0x000fe20000300000 */
.L_x_1963:
[----:B------:R-:W-:Y:S01]  /*272e0*/  IMAD R7, R26, 0x8, R23 ;  /* 0x000000081a077824 */ /* 0x000fe200078e0217 */
[----:B------:R-:W-:Y:S01]  /*272f0*/  SHF.L.U32 R2, R29, 0x1f, RZ ;  /* 0x0000001f1d027819 */ /* 0x000fe200000006ff */
[----:B------:R-:W-:Y:S03]  /*27300*/  BSSY B1, `(.L_x_1964) ;  /* 0x0000003000017945 */ /* 0x000fe60003800000 */
[----:B------:R-:W0:Y:S02]  /*27310*/  SYNCS.PHASECHK.TRANS64.TRYWAIT P0, [R7+URZ+0x30840], R2 ;  /* 0x03084002070075a7 */ /* 0x000e24000800017f */
[----:B0-----:R-:W-:Y:S05]  /*27320*/  @!P0 BRA `(.L_x_1965) ;  /* 0x0000004c00d08947 */ /* 0x001fea0003800000 */
.L_x_2109:
[----:B------:R-:W-:Y:S05]  /*27330*/  BSYNC B1 ;  /* 0x0000000000017941 */ /* 0x000fea0003800000 */
.L_x_1964:
[----:B------:R-:W2:Y:S01]  /*27340*/  LDL R5, [R1] ;  /* 0x0000000001057983 */ /* 0x000ea20000100800 */
[----:B------:R-:W-:Y:S01]  /*27350*/  SHF.R.S32.HI R21, RZ, 0x1f, R9 ;  /* 0x0000001fff157819 */ /* 0x000fe20000011409 */
[----:B------:R-:W-:Y:S01]  /*27360*/  ULDC.64 UR4, c[0x0][0x300] ;  /* 0x0000c00000047ab9 */ /* 0x000fe20000000a00 */
[----:B-----5:R-:W-:Y:S01]  /*27370*/  SHF.R.S32.HI R28, RZ, 0x1f, R0 ;  /* 0x0000001fff1c7819 */ /* 0x020fe20000011400 */
[----:B0-----:R-:W-:Y:S01]  /*27380*/  IMAD.WIDE.U32 R2, R9, UR4, RZ ;  /* 0x0000000409027c25 */ /* 0x001fe2000f8e00ff */
[C---:B------:R-:W-:Y:S02]  /*27390*/  LOP3.LUT P5, RZ, R22.reuse, 0x2, RZ, 0xc0, !PT ;  /* 0x0000000216ff7812 */ /* 0x040fe400078ac0ff */
[----:B------:R-:W-:Y:S01]  /*273a0*/  LOP3.LUT P4, RZ, R22, 0x1, RZ, 0xc0, !PT ;  /* 0x0000000116ff7812 */ /* 0x000fe2000788c0ff */
[----:B------:R-:W-:-:S04]  /*273b0*/  IMAD R4, R21, UR4, RZ ;  /* 0x0000000415047c24 */ /* 0x000fc8000f8e02ff */
        /* <DEDUP_REMOVED lines=16> */
[----:B--2---:R-:W-:Y:S01]  /*274c0*/  IMAD R5, R26, 0x4800, R5 ;  /* 0x000048001a057824 */ /* 0x004fe200078e0205 */
[----:B------:R-:W-:Y:S06]  /*274d0*/  BRA.DIV UR4, `(.L_x_1966) ;  /* 0x0000004e04787947 */ /* 0x000fec000b800000 */
[----:B------:R-:W0:Y:S01]  /*274e0*/  SHFL.IDX PT, R2, R8, RZ, 0x181f ;  /* 0x00181fff08027589 */ /* 0x000e2200000e0000 */
[----:B------:R-:W-:Y:S01]  /*274f0*/  SHF.L.U32 R4, R34, 0x1, RZ ;  /* 0x0000000122047819 */ /* 0x000fe200000006ff */
[----:B------:R-:W-:Y:S01]  /*27500*/  IMAD R5, R5, 0x2, R23 ;  /* 0x0000000205057824 */ /* 0x000fe200078e0217 */
[----:B------:R-:W-:Y:S01]  /*27510*/  LOP3.LUT P6, RZ, R22, 0x4, RZ, 0xc0, !PT ;  /* 0x0000000416ff7812 */ /* 0x000fe200078cc0ff */
        /* <DEDUP_REMOVED lines=29> */
[----:B0-----:R-:W-:-:S04]  /*276f0*/  IADD3 R2, P0, R2, R4, RZ ;  /* 0x0000000402027210 */ /* 0x001fc80007f1e0ff */
[----:B------:R-:W-:Y:S02]  /*27700*/  IADD3.X R3, RZ, R35, RZ, P0, !PT ;  /* 0x00000023ff037210 */ /* 0x000fe400007fe4ff */
[----:B------:R0:W1:Y:S04]  /*27710*/  SHFL.IDX PT, R35, R6, 0x5, 0x181f ;  /* 0x00b81f0006237f89 */ /* 0x00006800000e0000 */
[----:B------:R-:W-:Y:S04]  /*27720*/  LDGSTS.E.BYPASS.LTC128B.128 [R5+0x20400], desc[UR60][R2.64], !P6 ;  /* 0x2040000002057fae */ /* 0x000fe8000f101d7c */
[----:B------:R-:W-:Y:S04]  /*27730*/  LDGSTS.E.BYPASS.LTC128B.128 [R5+0x23400], desc[UR60][R2.64+0x80], !P5 ;  /* 0x2340008002057fae */ /* 0x000fe8000e901d7c */
[----:B------:R2:W-:Y:S04]  /*27740*/  LDGSTS.E.BYPASS.LTC128B.128 [R5+0x26400], desc[UR60][R2.64+0x100], !P4 ;  /* 0x2640010002057fae */ /* 0x0005e8000e101d7c */
[----:B-12---:R0:W2:Y:S02]  /*27750*/  SHFL.IDX PT, R2, R8, 0x5, 0x181f ;  /* 0x00b81f0008027f89 */ /* 0x0060a400000e0000 */
.L_x_2123:
        /* <DEDUP_REMOVED lines=11> */
.L_x_1967:
        /* <DEDUP_REMOVED lines=10> */
.L_x_1968:
[----:B------:R2:W-:Y:S01]  /*278b0*/  SYNCS.ARRIVE.TRANS64.A1T0 RZ, [R7+URZ+0x30830], RZ ;  /* 0x030830ff07ff79a7 */ /* 0x0005e2000810003f */
[----:B------:R-:W-:Y:S05]  /*278c0*/  @!P5 BRA `(.L_x_1969) ;  /* 0x000000000004d947 */ /* 0x000fea0003800000 */
[----:B------:R-:W-:Y:S01]  /*278d0*/  BPT.TRAP 0x1 ;  /* 0x000000040000795c */ /* 0x000fe20000300000 */
.L_x_1969:
[----:B-1----:R-:W-:Y:S01]  /*278e0*/  SHF.L.U32 R2, R20, 0x1f, RZ ;  /* 0x0000001f14027819 */ /* 0x002fe200000006ff */
[----:B0-----:R-:W-:Y:S01]  /*278f0*/  IMAD R6, R10, 0x8, R23 ;  /* 0x000000080a067824 */ /* 0x001fe200078e0217 */
[----:B------:R-:W-:Y:S03]  /*27900*/  BSSY B1, `(.L_x_1970) ;  /* 0x0000003000017945 */ /* 0x000fe60003800000 */
[----:B------:R-:W0:Y:S02]  /*27910*/  SYNCS.PHASECHK.TRANS64.TRYWAIT P0, [R6+URZ+0x30860], R2 ;  /* 0x03086002060075a7 */ /* 0x000e24000800017f */
[----:B0-----:R-:W-:Y:S05]  /*27920*/  @!P0 BRA `(.L_x_1971) ;  /* 0x0000005000448947 */ /* 0x001fea0003800000 */
.L_x_2124:
[----:B------:R-:W-:Y:S05]  /*27930*/  BSYNC B1 ;  /* 0x0000000000017941 */ /* 0x000fea0003800000 */
.L_x_1970:
[----:B--2---:R-:W2:Y:S04]  /*27940*/  LDL R7, [R1+0x8] ;  /* 0x0000080001077983 */ /* 0x004ea80000100800 */
[----:B------:R-:W3:Y:S01]  /*27950*/  LDL R5, [R1] ;  /* 0x0000000001057983 */ /* 0x000ee20000100800 */
[----:B------:R-:W1:Y:S01]  /*27960*/  S2R R3, SR_TID.X ;  /* 0x0000000000037919 */ /* 0x000e620000002100 */
[----:B------:R-:W-:Y:S01]  /*27970*/  UMOV UR4, 0xffffffff ;  /* 0xffffffff00047882 */ /* 0x000fe20000000000 */
[----:B-1----:R-:W-:-:S04]  /*27980*/  LOP3.LUT R3, R3, 0x7f, RZ, 0xc0, !PT ;  /* 0x0000007f03037812 */ /* 0x002fc800078ec0ff */
[----:B------:R-:W-:Y:S01]  /*27990*/  SHF.R.U32.HI R3, RZ, 0x3, R3 ;  /* 0x00000003ff037819 */ /* 0x000fe20000011603 */
[----:B--2---:R-:W-:Y:S02]  /*279a0*/  IMAD R7, R31, -0x60, R7 ;  /* 0xffffffa01f077824 */ /* 0x004fe400078e0207 */
[----:B---3--:R-:W-:Y:S02]  /*279b0*/  IMAD R5, R10, 0x4800, R5 ;  /* 0x000048000a057824 */ /* 0x008fe400078e0205 */
        /* <DEDUP_REMOVED lines=56> */
.L_x_2138:
        /* <DEDUP_REMOVED lines=23> */
[----:B------:R-:W-:Y:S02]  /*27eb0*/  IADD3 R3, R3, R7, RZ ;  /* 0x0000000703037210 */ /* 0x000fe40007ffe0ff */
[C---:B------:R-:W-:Y:S02]  /*27ec0*/  IMAD R5, R18.reuse, UR5, R5 ;  /* 0x0000000512057c24 */ /* 0x040fe4000f8e0205 */
[----:B------:R-:W-:Y:S01]  /*27ed0*/  IMAD.WIDE.U32 R2, R18, UR4, R2 ;  /* 0x0000000412027c25 */ /* 0x000fe2000f8e0002 */
[----:B------:R-:W-:-:S03]  /*27ee0*/  ULDC.64 UR4, c[0x0][0x318] ;  /* 0x0000c60000047ab9 */ /* 0x000fc60000000a00 */
[----:B------:R-:W-:Y:S01]  /*27ef0*/  IMAD.IADD R3, R5, 0x1, R3 ;  /* 0x0000000105037824 */ /* 0x000fe200078e0203 */
[----:B0-----:R-:W-:-:S04]  /*27f00*/  LEA R17, P0, R2, UR4, 0x1 ;  /* 0x0000000402117c11 */ /* 0x001fc8000f8008ff */
[----:B------:R-:W-:Y:S02]  /*27f10*/  LEA.HI.X R24, R2, UR5, R3, 0x1, P0 ;  /* 0x0000000502187c11 */ /* 0x000fe400080f0c03 */
[----:B------:R-:W-:-:S13]  /*27f20*/  PLOP3.LUT P0, PT, PT, PT, PT, 0x80, 0x0 ;  /* 0x000000000000781c */ /* 0x000fda0003f0f070 */
.L_x_1973:
        /* <DEDUP_REMOVED lines=10> */
.L_x_1974:
        /* <DEDUP_REMOVED lines=8> */
.L_x_1962:
[----:B------:R-:W-:Y:S05]  /*28050*/  BSYNC B0 ;  /* 0x0000000000007941 */ /* 0x000fea0003800000 */
.L_x_1961:
        /* <DEDUP_REMOVED lines=17> */
.L_x_1977:
[----:B------:R-:W-:Y:S05]  /*28170*/  BSYNC B0 ;  /* 0x0000000000007941 */ /* 0x000fea0003800000 */
.L_x_1976:
[----:B------:R-:W-:-:S13]  /*28180*/  LOP3.LUT P0, RZ, R22, 0x10, RZ, 0xc0, !PT ;  /* 0x0000001016ff7812 */ /* 0x000fda000780c0ff */
[----:B------:R-:W-:Y:S05]  /*28190*/  @!P0 BRA `(.L_x_1978) ;  /* 0x0000000000048947 */ /* 0x000fea0003800000 */
[----:B------:R-:W-:Y:S01]  /*281a0*/  BPT.TRAP 0x1 ;  /* 0x000000040000795c */ /* 0x000fe20000300000 */
.L_x_1978:
[----:B------:R-:W2:Y:S01]  /*281b0*/  LDL.LU R2, [R1+0x8] ;  /* 0x0000080001027983 */ /* 0x000ea20000300800 */
[----:B------:R-:W-:Y:S01]  /*281c0*/  LEA R0, R26, R23, 0x3 ;  /* 0x000000171a007211 */ /* 0x000fe200078e18ff */
[----:B------:R-:W-:Y:S01]  /*281d0*/  BSSY B0, `(.L_x_1979) ;  /* 0x0000005000007945 */ /* 0x000fe20003800000 */
[----:B------:R-:W-:-:S04]  /*281e0*/  SHF.L.U32 R3, R29, 0x1f, RZ ;  /* 0x0000001f1d037819 */ /* 0x000fc800000006ff */
[----:B------:R-:W0:Y:S01]  /*281f0*/  SYNCS.PHASECHK.TRANS64.TRYWAIT P0, [R0+URZ+0x30860], R3 ;  /* 0x03086003000075a7 */ /* 0x000e22000800017f */
[----:B--2---:R-:W-:Y:S01]  /*28200*/  IMAD R6, R25, -0x60, R2 ;  /* 0xffffffa019067824 */ /* 0x004fe200078e0202 */
[----:B0-----:R-:W-:Y:S06]  /*28210*/  @!P0 BRA `(.L_x_1980) ;  /* 0x0000005000308947 */ /* 0x001fec0003800000 */
.L_x_2139:
[----:B------:R-:W-:Y:S05]  /*28220*/  BSYNC B0 ;  /* 0x0000000000007941 */ /* 0x000fea0003800000 */
.L_x_1979:
[----:B------:R-:W1:Y:S02]  /*28230*/  S2R R2, SR_TID.X ;  /* 0x0000000000027919 */ /* 0x000e640000002100 */
[----:B-1----:R-:W-:-:S04]  /*28240*/  LOP3.LUT R2, R2, 0x7f, RZ, 0xc0, !PT ;  /* 0x0000007f02027812 */ /* 0x002fc800078ec0ff */
[----:B------:R-:W-:Y:S02]  /*28250*/  SHF.R.U32.HI R4, RZ, 0x3, R2 ;  /* 0x00000003ff047819 */ /* 0x000fe40000011602 */
[----:B------:R-:W2:Y:S01]  /*28260*/  LDL R2, [R1] ;  /* 0x0000000001027983 */ /* 0x000ea20000100800 */
[----:B------:R-:W-:Y:S02]  /*28270*/  UMOV UR4, 0xffffffff ;  /* 0xffffffff00047882 */ /* 0x000fe40000000000 */
[----:B------:R-:W-:Y:S02]  /*28280*/  IMAD.IADD R6, R6, 0x1, -R4 ;  /* 0x0000000106067824 */ /* 0x000fe400078e0a04 */
[----:B--2---:R-:W-:Y:S01]  /*28290*/  IMAD R4, R26, 0x4800, R2 ;  /* 0x000048001a047824 */ /* 0x004fe200078e0202 */
        /* <DEDUP_REMOVED lines=59> */
.L_x_2153:
        /* <DEDUP_REMOVED lines=13> */
.L_x_1982:
        /* <DEDUP_REMOVED lines=10> */
.L_x_1983:
[----:B------:R-:W-:Y:S01]  /*287c0*/  VIADD R26, R26, 0x1 ;  /* 0x000000011a1a7836 */ /* 0x000fe20000000000 */
[----:B------:R1:W-:Y:S04]  /*287d0*/  SYNCS.ARRIVE.TRANS64.A1T0 RZ, [R0+URZ+0x30850], RZ ;  /* 0x030850ff00ff79a7 */ /* 0x0003e8000810003f */
[----:B------:R-:W-:-:S04]  /*287e0*/  ISETP.NE.AND P0, PT, R26, 0x2, PT ;  /* 0x000000021a00780c */ /* 0x000fc80003f05270 */
[----:B-1----:R-:W-:Y:S02]  /*287f0*/  SEL R0, RZ, 0x1, P0 ;  /* 0x00000001ff007807 */ /* 0x002fe40000000000 */
[----:B------:R-:W-:Y:S02]  /*28800*/  SEL R26, R26, RZ, P0 ;  /* 0x000000ff1a1a7207 */ /* 0x000fe40000000000 */
[----:B------:R-:W-:-:S07]  /*28810*/  LOP3.LUT R29, R29, R0, RZ, 0x3c, !PT ;  /* 0x000000001d1d7212 */ /* 0x000fce00078e3cff */
.L_x_1940:
[----:B------:R-:W-:Y:S05]  /*28820*/  BSYNC B7 ;  /* 0x0000000000077941 */ /* 0x000fea0003800000 */
.L_x_1938:
[----:B------:R-:W-:-:S13]  /*28830*/  LOP3.LUT P0, RZ, R22, 0x20, RZ, 0xc0, !PT ;  /* 0x0000002016ff7812 */ /* 0x000fda000780c0ff */
[----:B------:R-:W-:Y:S05]  /*28840*/  @!P0 BRA `(.L_x_1984) ;  /* 0x0000000000248947 */ /* 0x000fea0003800000 */
[----:B------:R-:W-:Y:S05]  /*28850*/  WARPSYNC.ALL ;  /* 0x0000000000007948 */ /* 0x000fea0003800000 */
[----:B------:R-:W2:Y:S08]  /*28860*/  S2UR UR5, SR_CgaCtaId ;  /* 0x00000000000579c3 */ /* 0x000eb00000008800 */
[----:B------:R-:W-:Y:S06]  /*28870*/  BAR.SYNC.DEFER_BLOCKING 0x5, 0x180 ;  /* 0x0146000000007b1d */ /* 0x000fec0000010000 */
[----:B------:R-:W-:-:S02]  /*28880*/  UMOV UR4, 0x400 ;  /* 0x0000040000047882 */ /* 0x000fc40000000000 */
[----:B--2---:R-:W-:-:S06]  /*28890*/  ULEA UR4, UR5, UR4, 0x18 ;  /* 0x0000000405047291 */ /* 0x004fcc000f8ec03f */
[----:B0-----:R-:W-:-:S05]  /*288a0*/  IMAD.U32 R23, RZ, RZ, UR4 ;  /* 0x00000004ff177e24 */ /* 0x001fca000f8e00ff */
[----:B------:R0:W2:Y:S01]  /*288b0*/  LDS.128 R16, [R23+0x308d0] ;  /* 0x0308d00017107984 */ /* 0x0000a20000000c00 */
[----:B------:R-:W-:Y:S06]  /*288c0*/  BAR.ARV 0x4, 0x180 ;  /* 0x0106000000007b1d */ /* 0x000fec0000002000 */
[----:B------:R-:W-:Y:S05]  /*288d0*/  BRA `(.L_x_1985) ;  /* 0x0000000800cc7947 */ /* 0x000fea0003800000 */
.L_x_1984:
[----:B------:R-:W2:Y:S01]  /*288e0*/  S2R R8, SR_TID.X ;  /* 0x0000000000087919 */ /* 0x000ea20000002100 */
[----:B------:R-:W-:Y:S01]  /*288f0*/  UMOV UR4, 0xffffffff ;  /* 0xffffffff00047882 */ /* 0x000fe20000000000 */
[----:B--2---:R-:W-:-:S04]  /*28900*/  LOP3.LUT R8, R8, 0x1f, RZ, 0xc0, !PT ;  /* 0x0000001f08087812 */ /* 0x004fc800078ec0ff */
[----:B------:R-:W-:Y:S01]  /*28910*/  ISETP.NE.AND P0, PT, R8, 0x1f, PT ;  /* 0x0000001f0800780c */ /* 0x000fe20003f05270 */
[----:B------:R-:W-:-:S12]  /*28920*/  BRA.DIV UR4, `(.L_x_1986) ;  /* 0x0000005204847947 */ /* 0x000fd8000b800000 */
[----:B------:R-:W-:Y:S01]  /*28930*/  IADD3 R5, R19, R8, RZ ;  /* 0x0000000813057210 */ /* 0x000fe20007ffe0ff */
[----:B------:R-:W-:-:S03]  /*28940*/  ULDC UR4, c[0x0][0xc3c] ;  /* 0x00030f0000047ab9 */ /* 0x000fc60000000800 */
[----:B------:R-:W-:-:S13]  /*28950*/  ISETP.GE.OR P1, PT, R5, UR4, !P0 ;  /* 0x0000000405007c0c */ /* 0x000fda000c726670 */
[----:B0-----:R-:W0:Y:S02]  /*28960*/  @!P1 LDC.64 R2, c[0x0][0xc80] ;  /* 0x00032000ff029b82 */ /* 0x001e240000000a00 */
[----:B0-----:R-:W-:-:S06]  /*28970*/  @!P1 IMAD.WIDE R2, R5, 0x4, R2 ;  /* 0x0000000405029825 */ /* 0x001fcc00078e0202 */
        /* <DEDUP_REMOVED lines=25> */
[----:B------:R0:W2:Y:S02]  /*28b10*/  SHFL.IDX PT, R14, R2, 0x1f, 0x1f ;  /* 0x03e01f00020e7f89 */ /* 0x0000a400000e0000 */
.L_x_2163:
[----:B------:R-:W-:Y:S02]  /*28b20*/  ULDC UR4, c[0x0][0xc38] ;  /* 0x00030e0000047ab9 */ /* 0x000fe40000000800 */
[----:B------:R-:W-:-:S04]  /*28b30*/  IMAD.U32 R7, RZ, RZ, UR4 ;  /* 0x00000004ff077e24 */ /* 0x000fc8000f8e00ff */
[----:B--2---:R-:W-:-:S04]  /*28b40*/  IMAD R14, R14, R7, RZ ;  /* 0x000000070e0e7224 */ /* 0x004fc800078e02ff */
[----:B------:R-:W-:-:S05]  /*28b50*/  IMAD.IADD R9, R4, 0x1, R14 ;  /* 0x0000000104097824 */ /* 0x000fca00078e020e */
[----:B------:R-:W-:-:S13]  /*28b60*/  ISETP.GT.AND P6, PT, R9, R0, PT ;  /* 0x000000000900720c */ /* 0x000fda0003fc4270 */
[----:B------:R-:W-:Y:S05]  /*28b70*/  @P6 BRA `(.L_x_1987) ;  /* 0x00000000009c6947 */ /* 0x000fea0003800000 */
.L_x_1992:
[----:B0-----:R-:W0:Y:S01]  /*28b80*/  LDC R2, c[0x0][0xc3c] ;  /* 0x00030f00ff027b82 */ /* 0x001e220000000800 */
[----:B------:R-:W-:-:S05]  /*28b90*/  VIADD R19, R19, 0x1f ;  /* 0x0000001f13137836 */ /* 0x000fca0000000000 */
[----:B0-----:R-:W-:-:S13]  /*28ba0*/  ISETP.GE.AND P6, PT, R19, R2, PT ;  /* 0x000000021300720c */ /* 0x001fda0003fc6270 */
[----:B------:R-:W-:Y:S05]  /*28bb0*/  @P6 BRA `(.L_x_1988) ;  /* 0x0000000400d06947 */ /* 0x000fea0003800000 */
[----:B------:R-:W0:Y:S01]  /*28bc0*/  S2R R3, SR_TID.X ;  /* 0x0000000000037919 */ /* 0x000e220000002100 */
[----:B------:R-:W-:Y:S01]  /*28bd0*/  BSSY B0, `(.L_x_1989) ;  /* 0x0000009000007945 */ /* 0x000fe20003800000 */
[----:B------:R-:W-:Y:S02]  /*28be0*/  MOV R5, RZ ;  /* 0x000000ff00057202 */ /* 0x000fe40000000f00 */
[----:B0-----:R-:W-:-:S05]  /*28bf0*/  LOP3.LUT R3, R3, 0x1f, RZ, 0xc0, !PT ;  /* 0x0000001f03037812 */ /* 0x001fca00078ec0ff */
[----:B------:R-:W-:-:S05]  /*28c00*/  IMAD.IADD R7, R19, 0x1, R3 ;  /* 0x0000000113077824 */ /* 0x000fca00078e0203 */
[----:B------:R-:W-:-:S13]  /*28c10*/  ISETP.GE.OR P6, PT, R7, R2, !P0 ;  /* 0x000000020700720c */ /* 0x000fda00047c6670 */
[----:B------:R-:W-:Y:S05]  /*28c20*/  @P6 BRA `(.L_x_1990) ;  /* 0x00000000000c6947 */ /* 0x000fea0003800000 */
[----:B------:R-:W0:Y:S02]  /*28c30*/  LDC.64 R2, c[0x0][0xc80] ;  /* 0x00032000ff027b82 */ /* 0x000e240000000a00 */
[----:B0-----:R-:W-:-:S05]  /*28c40*/  IMAD.WIDE R2, R7, 0x4, R2 ;  /* 0x0000000407027825 */ /* 0x001fca00078e0202 */
[----:B------:R0:W5:Y:S02]  /*28c50*/  LDG.E R5, desc[UR60][R2.64] ;  /* 0x0000003c02057981 */ /* 0x000164000c1e1900 */
.L_x_1990:
[----:B------:R-:W-:Y:S05]  /*28c60*/  BSYNC B0 ;  /* 0x0000000000007941 */ /* 0x000fea0003800000 */
.L_x_1989:
[----:B------:R-:W-:-:S03]  /*28c70*/  UMOV UR4, 0xffffffff ;  /* 0xffffffff00047882 */ /* 0x000fc60000000000 */
[----:B------:R-:W-:Y:S05]  /*28c80*/  BRA.DIV UR4, `(.L_x_1991) ;  /* 0x0000005204d07947 */ /* 0x000fea000b800000 */
[----:B-----5:R-:W2:Y:S02]  /*28c90*/  SHFL.UP PT, R14, R5, 0x1, RZ ;  /* 0x04200000050e7989 */ /* 0x020ea400000e00ff */
[----:B--2---:R-:W-:-:S05]  /*28ca0*/  SEL R14, R14, RZ, P1 ;  /* 0x000000ff0e0e7207 */ /* 0x004fca0000800000 */
        /* <DEDUP_REMOVED lines=13> */
[----:B------:R0:W2:Y:S02]  /*28d80*/  SHFL.IDX PT, R14, R2, 0x1f, 0x1f ;  /* 0x03e01f00020e7f89 */ /* 0x0000a400000e0000 */
.L_x_2171:
[----:B------:R-:W-:Y:S02]  /*28d90*/  ULDC UR4, c[0x0][0xc38] ;  /* 0x00030e0000047ab9 */ /* 0x000fe40000000800 */
[----:B------:R-:W-:-:S05]  /*28da0*/  MOV R7, UR4 ;  /* 0x0000000400077c02 */ /* 0x000fca0008000f00 */
[----:B--2---:R-:W-:-:S04]  /*28db0*/  IMAD R14, R14, R7, RZ ;  /* 0x000000070e0e7224 */ /* 0x004fc800078e02ff */
[----:B------:R-:W-:-:S05]  /*28dc0*/  IMAD.IADD R9, R14, 0x1, R9 ;  /* 0x000000010e097824 */ /* 0x000fca00078e0209 */
[----:B------:R-:W-:-:S13]  /*28dd0*/  ISETP.GT.AND P6, PT, R9, R0, PT ;  /* 0x000000000900720c */ /* 0x000fda0003fc4270 */
[----:B------:R-:W-:Y:S05]  /*28de0*/  @!P6 BRA `(.L_x_1992) ;  /* 0xfffffffc0064e947 */ /* 0x000fea000383ffff */
.L_x_1987:
        /* <DEDUP_REMOVED lines=8> */
.L_x_2175:
[----:B------:R-:W-:Y:S01]  /*28e70*/  ISETP.NE.AND P0, PT, R3, RZ, PT ;  /* 0x000000ff0300720c */ /* 0x000fe20003f05270 */
[----:B------:R-:W-:-:S12]  /*28e80*/  IMAD.MOV.U32 R14, RZ, RZ, RZ ;  /* 0x000000ffff0e7224 */ /* 0x000fd800078e00ff */
[----:B------:R-:W-:Y:S05]  /*28e90*/  @!P0 BRA `(.L_x_1994) ;  /* 0x0000000000108947 */ /* 0x000fea0003800000 */
[----:B------:R-:W-:Y:S01]  /*28ea0*/  UMOV UR4, 0xffffffff ;  /* 0xffffffff00047882 */ /* 0x000fe20000000000 */
[----:B------:R-:W-:Y:S02]  /*28eb0*/  VIADD R12, R4, 0xffffffff ;  /* 0xffffffff040c7836 */ /* 0x000fe40000000000 */
[----:B------:R-:W-:Y:S05]  /*28ec0*/  BRA.DIV UR4, `(.L_x_1995) ;  /* 0x0000005604447947 */ /* 0x000fea000b800000 */
[----:B------:R4:W0:Y:S02]  /*28ed0*/  SHFL.IDX PT, R14, R2, R12, 0x1f ;  /* 0x00001f0c020e7589 */ /* 0x00082400000e0000 */
.L_x_1994:
[----:B0---4-:R-:W0:Y:S01]  /*28ee0*/  LDC.64 R2, c[0x0][0xc90] ;  /* 0x00032400ff027b82 */ /* 0x011e220000000a00 */
[----:B------:R-:W-:-:S04]  /*28ef0*/  IMAD.IADD R19, R4, 0x1, R19 ;  /* 0x0000000104137824 */ /* 0x000fc800078e0213 */
[----:B0-----:R-:W-:-:S05]  /*28f00*/  IMAD.WIDE R2, R19, 0x4, R2 ;  /* 0x0000000413027825 */ /* 0x001fca00078e0202 */
[----:B------:R0:W2:Y:S01]  /*28f10*/  LDG.E R6, desc[UR60][R2.64] ;  /* 0x0000003c02067981 */ /* 0x0000a2000c1e1900 */
[----:B------:R-:W-:Y:S02]  /*28f20*/  IMAD R16, R14, R7, R16 ;  /* 0x000000070e107224 */ /* 0x000fe400078e0210 */
[----:B0-----:R-:W-:Y:S02]  /*28f30*/  IMAD.MOV.U32 R2, RZ, RZ, RZ ;  /* 0x000000ffff027224 */ /* 0x001fe400078e00ff */
[----:B--23--:R-:W-:-:S05]  /*28f40*/  IMAD R4, R5, R6, RZ ;  /* 0x0000000605047224 */ /* 0x00cfca00078e02ff */
[----:B------:R-:W-:-:S04]  /*28f50*/  IABS R8, R4 ;  /* 0x0000000400087213 */ /* 0x000fc80000000000 */
[----:B------:R-:W0:Y:S08]  /*28f60*/  I2F.RP R10, R8 ;  /* 0x00000008000a7306 */ /* 0x000e300000209400 */
[----:B0-----:R-:W0:Y:S02]  /*28f70*/  MUFU.RCP R10, R10 ;  /* 0x0000000a000a7308 */ /* 0x001e240000001000 */
[----:B0-----:R-:W-:-:S06]  /*28f80*/  IADD3 R11, R10, 0xffffffe, RZ ;  /* 0x0ffffffe0a0b7810 */ /* 0x001fcc0007ffe0ff */
        /* <DEDUP_REMOVED lines=32> */
[----:B0-----:R-:W-:-:S05]  /*29190*/  IADD3 R2, RZ, -R3, RZ ;  /* 0x80000003ff027210 */ /* 0x001fca0007ffe0ff */
        /* <DEDUP_REMOVED lines=14> */
[----:B------:R-:W-:-:S05]  /*29280*/  @P0 VIADD R2, R2, 0x1 ;  /* 0x0000000102020836 */ /* 0x000fca0000000000 */
[----:B------:R-:W-:Y:S02]  /*29290*/  @!P2 IADD3 R2, -R2, RZ, RZ ;  /* 0x000000ff0202a210 */ /* 0x000fe40007ffe1ff */
[----:B------:R-:W-:Y:S01]  /*292a0*/  @!P1 LOP3.LUT R2, RZ, R6, RZ, 0x33, !PT ;  /* 0x00000006ff029212 */ /* 0x000fe200078e33ff */
[----:B------:R-:W-:-:S04]  /*292b0*/  IMAD.MOV R6, RZ, RZ, -R6 ;  /* 0x000000ffff067224 */ /* 0x000fc800078e0a06 */
[----:B------:R-:W-:Y:S01]  /*292c0*/  IMAD R18, R2, R6, R9 ;  /* 0x0000000602127224 */ /* 0x000fe200078e0209 */
[----:B------:R-:W-:-:S05]  /*292d0*/  LOP3.LUT R2, RZ, R2, RZ, 0x33, !PT ;  /* 0x00000002ff027212 */ /* 0x000fca00078e33ff */
[----:B------:R-:W-:Y:S01]  /*292e0*/  IMAD.IADD R17, R5, 0x1, R2 ;  /* 0x0000000105117824 */ /* 0x000fe200078e0202 */
[----:B------:R-:W-:Y:S06]  /*292f0*/  BRA `(.L_x_1996) ;  /* 0x00000000001c7947 */ /* 0x000fec0003800000 */
.L_x_1988:
[----:B------:R-:W-:Y:S01]  /*29300*/  UMOV UR4, URZ ;  /* 0x0000003f00047c82 */ /* 0x000fe20008000000 */
[----:B------:R-:W-:Y:S01]  /*29310*/  UMOV UR5, URZ ;  /* 0x0000003f00057c82 */ /* 0x000fe20008000000 */
[----:B------:R-:W-:Y:S01]  /*29320*/  ULDC UR6, c[0x0][0xc3c] ;  /* 0x00030f0000067ab9 */ /* 0x000fe20000000800 */
[----:B------:R-:W-:Y:S01]  /*29330*/  IMAD.MOV.U32 R16, RZ, RZ, R0 ;  /* 0x000000ffff107224 */ /* 0x000fe200078e0000 */
[----:B------:R-:W-:Y:S01]  /*29340*/  MOV R18, UR5 ;  /* 0x0000000500127c02 */ /* 0x000fe20008000f00 */
[----:B------:R-:W-:Y:S02]  /*29350*/  IMAD.U32 R17, RZ, RZ, UR4 ;  /* 0x00000004ff117e24 */ /* 0x000fe4000f8e00ff */
[----:B------:R-:W-:-:S07]  /*29360*/  IMAD.U32 R19, RZ, RZ, UR6 ;  /* 0x00000006ff137e24 */ /* 0x000fce000f8e00ff */
.L_x_1996:
[----:B------:R-:W0:Y:S01]  /*29370*/  S2R R0, SR_TID.X ;  /* 0x0000000000007919 */ /* 0x000e220000002100 */
[----:B------:R-:W-:Y:S05]  /*29380*/  WARPSYNC.ALL ;  /* 0x0000000000007948 */ /* 0x000fea0003800000 */
[----:B------:R-:W-:Y:S01]  /*29390*/  BAR.SYNC.DEFER_BLOCKING 0x4, 0x180 ;  /* 0x0106000000007b1d */ /* 0x000fe20000010000 */
[----:B0-----:R-:W-:-:S04]  /*293a0*/  LOP3.LUT R0, R0, 0x1f, RZ, 0xc0, !PT ;  /* 0x0000001f00007812 */ /* 0x001fc800078ec0ff */
[----:B------:R-:W-:-:S13]  /*293b0*/  ISETP.NE.AND P0, PT, R0, RZ, PT ;  /* 0x000000ff0000720c */ /* 0x000fda0003f05270 */
[----:B------:R-:W0:Y:S01]  /*293c0*/  @!P0 S2R R3, SR_CgaCtaId ;  /* 0x0000000000038919 */ /* 0x000e220000008800 */
[----:B------:R-:W-:-:S04]  /*293d0*/  @!P0 MOV R0, 0x400 ;  /* 0x0000040000008802 */ /* 0x000fc80000000f00 */
[----:B0-----:R-:W-:-:S05]  /*293e0*/  @!P0 LEA R23, R3, R0, 0x18 ;  /* 0x0000000003178211 */ /* 0x001fca00078ec0ff */
[----:B------:R3:W-:Y:S01]  /*293f0*/  @!P0 STS.128 [R23+0x308d0], R16 ;  /* 0x0308d01017008388 */ /* 0x0007e20000000c00 */
[----:B------:R-:W-:Y:S06]  /*29400*/  BAR.ARV 0x5, 0x180 ;  /* 0x0146000000007b1d */ /* 0x000fec0000002000 */
.L_x_1985:
[----:B------:R-:W-:Y:S02]  /*29410*/  ULDC UR4, c[0x0][0xc3c] ;  /* 0x00030f0000047ab9 */ /* 0x000fe40000000800 */
[----:B--2---:R-:W-:-:S13]  /*29420*/  ISETP.GE.AND P0, PT, R19, UR4, PT ;  /* 0x0000000413007c0c */ /* 0x004fda000bf06270 */
[----:B------:R-:W-:Y:S05]  /*29430*/  @!P0 BRA `(.L_x_1997) ;  /* 0xffffff9800988947 */ /* 0x000fea000383ffff */
[----:B------:R-:W-:Y:S05]  /*29440*/  BSYNC B8 ;  /* 0x0000000000087941 */ /* 0x000fea0003800000 */
.L_x_1878:
[----:B------:R-:W2:Y:S01]  /*29450*/  LDL.LU R0, [R1+0x2c] ;  /* 0x00002c0001007983 */ /* 0x000ea20000300800 */
[----:B------:R-:W-:Y:S01]  /*29460*/  BSSY B0, `(.L_x_1998) ;  /* 0x000000b000007945 */ /* 0x000fe20003800000 */
[----:B------:R-:W4:Y:S01]  /*29470*/  S2R R5, SR_CgaCtaId ;  /* 0x0000000000057919 */ /* 0x000f220000008800 */
[----:B--2---:R-:W-:-:S05]  /*29480*/  VIADD R0, R0, 0x1 ;  /* 0x0000000100007836 */ /* 0x004fca0000000000 */
[----:B0-----:R-:W-:-:S04]  /*29490*/  LEA.HI R2, R0, R0, RZ, 0x1 ;  /* 0x0000000000027211 */ /* 0x001fc800078f08ff */
[----:B------:R-:W-:Y:S02]  /*294a0*/  LOP3.LUT R3, R2, 0xfffffffe, RZ, 0xc0, !PT ;  /* 0xfffffffe02037812 */ /* 0x000fe400078ec0ff */
[----:B------:R-:W-:-:S03]  /*294b0*/  MOV R2, 0x400 ;  /* 0x0000040000027802 */ /* 0x000fc60000000f00 */
[----:B------:R-:W-:Y:S01]  /*294c0*/  IMAD.IADD R0, R0, 0x1, -R3 ;  /* 0x0000000100007824 */ /* 0x000fe200078e0a03 */
[----:B----4-:R-:W-:-:S04]  /*294d0*/  LEA R5, R5, R2, 0x18 ;  /* 0x0000000205057211 */ /* 0x010fc800078ec0ff */
[----:B------:R-:W-:-:S04]  /*294e0*/  SHF.L.U32 R0, R0, 0x1f, RZ ;  /* 0x0000001f00007819 */ /* 0x000fc800000006ff */
[----:B------:R-:W0:Y:S02]  /*294f0*/  SYNCS.PHASECHK.TRANS64.TRYWAIT P0, [R5+URZ+0x30820], R0 ;  /* 0x03082000050075a7 */ /* 0x000e24000800017f */
[----:B0-----:R-:W-:Y:S05]  /*29500*/  @!P0 BRA `(.L_x_1999) ;  /* 0x0000004c00d88947 */ /* 0x001fea0003800000 */
.L_x_2178:
[----:B------:R-:W-:Y:S05]  /*29510*/  BSYNC B0 ;  /* 0x0000000000007941 */ /* 0x000fea0003800000 */
.L_x_1998:
[----:B------:R-:W-:-:S03]  /*29520*/  UMOV UR4, 0xffffffff ;  /* 0xffffffff00047882 */ /* 0x000fc60000000000 */
[----:B------:R-:W-:Y:S05]  /*29530*/  BRA.DIV UR4, `(.L_x_2000) ;  /* 0x0000004e04e07947 */ /* 0x000fea000b800000 */
[----:B0-----:R-:W0:Y:S02]  /*29540*/  S2R R0, SR_TID.X ;  /* 0x0000000000007919 */ /* 0x001e240000002100 */
[----:B0-----:R-:W-:-:S04]  /*29550*/  SHF.R.U32.HI R0, RZ, 0x5, R0 ;  /* 0x00000005ff007819 */ /* 0x001fc80000011600 */
[----:B------:R-:W-:-:S05]  /*29560*/  LOP3.LUT R0, R0, 0x3, RZ, 0xc0, !PT ;  /* 0x0000000300007812 */ /* 0x000fca00078ec0ff */
[----:B------:R0:W2:Y:S02]  /*29570*/  SHFL.IDX PT, R14, R0, RZ, 0x1f ;  /* 0x00001fff000e7589 */ /* 0x0000a400000e0000 */
.L_x_2181:
[----:B--2---:R-:W-:-:S13]  /*29580*/  ISETP.NE.AND P0, PT, R14, RZ, PT ;  /* 0x000000ff0e00720c */ /* 0x004fda0003f05270 */
[----:B------:R-:W-:Y:S05]  /*29590*/  @P0 BRA `(.L_x_1568) ;  /* 0x0000000000900947 */ /* 0x000fea0003800000 */
[----:B------:R-:W-:-:S03]  /*295a0*/  UMOV UR4, 0xffffffff ;  /* 0xffffffff00047882 */ /* 0x000fc60000000000 */
[----:B------:R-:W-:Y:S05]  /*295b0*/  BRA.DIV UR4, `(.L_x_2001) ;  /* 0x0000004e04f47947 */ /* 0x000fea000b800000 */
[----:B------:R-:W-:-:S13]  /*295c0*/  ELECT P6, URZ, PT ;  /* 0x00000000003f782f */ /* 0x000fda00038c0000 */
.L_x_2184:
        /* <DEDUP_REMOVED lines=8> */
.L_x_2002:
[C---:B------:R-:W-:Y:S01]  /*29650*/  IMAD R3, R26.reuse, 0x8, R5 ;  /* 0x000000081a037824 */ /* 0x040fe200078e0205 */
[----:B------:R-:W-:Y:S02]  /*29660*/  SHF.L.U32 R2, R29, 0x1f, RZ ;  /* 0x0000001f1d027819 */ /* 0x000fe400000006ff */
[----:B------:R-:W-:Y:S02]  /*29670*/  IADD3 R26, R26, 0x1, RZ ;  /* 0x000000011a1a7810 */ /* 0x000fe40007ffe0ff */
[----:B------:R-:W0:Y:S02]  /*29680*/  SYNCS.PHASECHK.TRANS64.TRYWAIT P1, [R3+URZ+0x30840], R2 ;  /* 0x03084002030075a7 */ /* 0x000e24000802017f */
[----:B------:R-:W-:-:S04]  /*29690*/  ISETP.NE.AND P2, PT, R26, 0x2, PT ;  /* 0x000000021a00780c */ /* 0x000fc80003f45270 */
[----:B------:R-:W-:Y:S01]  /*296a0*/  SEL R0, RZ, 0x1, P2 ;  /* 0x00000001ff007807 */ /* 0x000fe20001000000 */
[----:B0-----:R-:W-:Y:S08]  /*296b0*/  @!P1 BRA `(.L_x_2003) ;  /* 0x0000004c00d49947 */ /* 0x001ff00003800000 */
.L_x_2185:
[----:B------:R-:W-:Y:S02]  /*296c0*/  SEL R26, R26, RZ, P2 ;  /* 0x000000ff1a1a7207 */ /* 0x000fe40001000000 */
[----:B------:R-:W-:Y:S01]  /*296d0*/  LOP3.LUT R0, R29, R0, RZ, 0x3c, !PT ;  /* 0x000000001d007212 */ /* 0x000fe200078e3cff */
[----:B------:R-:W-:Y:S06]  /*296e0*/  @!P0 BRA `(.L_x_2004) ;  /* 0x0000000000048947 */ /* 0x000fec0003800000 */
[----:B------:R-:W-:Y:S01]  /*296f0*/  BPT.TRAP 0x1 ;  /* 0x000000040000795c */ /* 0x000fe20000300000 */
.L_x_2004:
[----:B------:R-:W-:Y:S01]  /*29700*/  IMAD R5, R26, 0x8, R5 ;  /* 0x000000081a057824 */ /* 0x000fe200078e0205 */
[----:B------:R-:W-:-:S04]  /*29710*/  SHF.L.U32 R0, R0, 0x1f, RZ ;  /* 0x0000001f00007819 */ /* 0x000fc800000006ff */
[----:B------:R-:W2:Y:S02]  /*29720*/  SYNCS.PHASECHK.TRANS64.TRYWAIT P1, [R5+URZ+0x30840], R0 ;  /* 0x03084000050075a7 */ /* 0x000ea4000802017f */
[----:B--2---:R-:W-:Y:S05]  /*29730*/  @!P1 BRA `(.L_x_2005) ;  /* 0x0000004c00c89947 */ /* 0x004fea0003800000 */
.L_x_2186:
[----:B------:R-:W-:Y:S05]  /*29740*/  @!P0 BRA `(.L_x_2006) ;  /* 0x0000000000048947 */ /* 0x000fea0003800000 */
[----:B------:R-:W-:Y:S01]  /*29750*/  BPT.TRAP 0x1 ;  /* 0x000000040000795c */ /* 0x000fe20000300000 */
.L_x_2006:
[----:B------:R-:W4:Y:S02]  /*29760*/  SYNCS.PHASECHK.TRANS64.TRYWAIT P1, [R3+URZ+0x30860], R2 ;  /* 0x03086002030075a7 */ /* 0x000f24000802017f */
[----:B----4-:R-:W-:Y:S05]  /*29770*/  @!P1 BRA `(.L_x_2007) ;  /* 0x0000004c00cc9947 */ /* 0x010fea0003800000 */
.L_x_2187:
[----:B------:R-:W-:Y:S05]  /*29780*/  @!P0 BRA `(.L_x_2008) ;  /* 0x0000000000048947 */ /* 0x000fea0003800000 */
[----:B------:R-:W-:Y:S01]  /*29790*/  BPT.TRAP 0x1 ;  /* 0x000000040000795c */ /* 0x000fe20000300000 */
.L_x_2008:
[----:B------:R0:W0:Y:S02]  /*297a0*/  SYNCS.PHASECHK.TRANS64.TRYWAIT P0, [R5+URZ+0x30860], R0 ;  /* 0x03086000050075a7 */ /* 0x000024000800017f */
[----:B0-----:R-:W-:Y:S05]  /*297b0*/  @!P0 NANOSLEEP.SYNCS 0x989680 ;  /* 0x009896800000895d */ /* 0x001fea0003900000 */
[----:B------:R-:W0:Y:S02]  /*297c0*/  @!P0 SYNCS.PHASECHK.TRANS64 P0, [R5+URZ+0x30860], R0 ;  /* 0x03086000050085a7 */ /* 0x000e24000800007f */
[----:B0-----:R-:W-:Y:S05]  /*297d0*/  @!P0 BRA `(.L_x_2008) ;  /* 0xfffffffc00f08947 */ /* 0x001fea000383ffff */
.L_x_1568:
[----:B------:R-:W-:Y:S05]  /*297e0*/  BSYNC B9 ;  /* 0x0000000000097941 */ /* 0x000fea0003800000 */
.L_x_1565:
[----:B------:R-:W-:Y:S05]  /*297f0*/  EXIT ;  /* 0x000000000000794d */ /* 0x000fea0003800000 */
.L_x_1594:
[----:B0-----:R0:W1:Y:S02]  /*29800*/  SYNCS.PHASECHK.TRANS64.TRYWAIT P5, [R86+URZ+0x30890], R87 ;  /* 0x03089057560075a7 */ /* 0x00106400080a017f */
[----:B-1----:R-:W-:Y:S05]  /*29810*/  @!P5 NANOSLEEP.SYNCS 0x989680 ;  /* 0x009896800000d95d */ /* 0x002fea0003900000 */
[----:B------:R-:W1:Y:S02]  /*29820*/  @!P5 SYNCS.PHASECHK.TRANS64 P5, [R86+URZ+0x30890], R87 ;  /* 0x030890575600d5a7 */ /* 0x000e6400080a007f */
[----:B-1----:R-:W-:Y:S05]  /*29830*/  @!P5 BRA `(.L_x_1594) ;  /* 0xfffffffc00f0d947 */ /* 0x002fea000383ffff */
[----:B------:R-:W-:Y:S05]  /*29840*/  BRA `(.L_x_2009) ;  /* 0xfffffda000647947 */ /* 0x000fea000383ffff */
.L_x_1595:
        /* <DEDUP_REMOVED lines=8> */
.L_x_2011:
[----:B------:R-:W-:Y:S05]  /*298d0*/  BSYNC B1 ;  /* 0x0000000000017941 */ /* 0x000fea0003800000 */
.L_x_2010:
[----:B------:R-:W-:Y:S01]  /*298e0*/  IMAD.MOV.U32 R13, RZ, RZ, R118 ;  /* 0x000000ffff0d7224 */ /* 0x000fe200078e0076 */
[----:B------:R-:W-:Y:S01]  /*298f0*/  MOV R82, R14 ;  /* 0x0000000e00527202 */ /* 0x000fe20000000f00 */
[----:B------:R-:W-:Y:S02]  /*29900*/  IMAD.MOV.U32 R12, RZ, RZ, RZ ;  /* 0x000000ffff0c7224 */ /* 0x000fe400078e00ff */
[----:B------:R-:W-:Y:S02]  /*29910*/  IMAD.MOV.U32 R11, RZ, RZ, 0x1c1f ;  /* 0x00001c1fff0b7424 */ /* 0x000fe400078e00ff */
[----:B------:R-:W-:-:S07]  /*29920*/  IMAD.MOV.U32 R15, RZ, RZ, -0x1 ;  /* 0xffffffffff0f7424 */ /* 0x000fce00078e00ff */
[----:B------:R-:W-:Y:S05]  /*29930*/  WARPSYNC.COLLECTIVE R15, `(.L_x_2012) ;  /* 0x000000000f087348 */ /* 0x000fea0003c00000 */
[----:B------:R0:W1:Y:S02]  /*29940*/  SHFL.IDX P6, R14, R13, R12, R11 ;  /* 0x0000000c0d0e7389 */ /* 0x00006400000c000b */
[----:B01----:R-:W-:Y:S01]  /*29950*/  ENDCOLLECTIVE ;  /* 0x000000000000791b */ /* 0x003fe20003800000 */
.L_x_2012:
[----:B------:R-:W-:Y:S01]  /*29960*/  IMAD.MOV.U32 R83, RZ, RZ, R14 ;  /* 0x000000ffff537224 */ /* 0x000fe200078e000e */
[----:B------:R-:W-:Y:S06]  /*29970*/  BRA `(.L_x_2013) ;  /* 0xfffffda0002c7947 */ /* 0x000fec000383ffff */
.L_x_1620:
[----:B------:R-:W-:Y:S01]  /*29980*/  BSSY B1, `(.L_x_2014) ;  /* 0x0000008000017945 */ /* 0x000fe20003800000 */
[----:B0---4-:R-:W-:Y:S01]  /*29990*/  MOV R13, R115 ;  /* 0x00000073000d7202 */ /* 0x011fe20000000f00 */
[----:B------:R-:W-:Y:S02]  /*299a0*/  IMAD.MOV.U32 R12, RZ, RZ, 0x1 ;  /* 0x00000001ff0c7424 */ /* 0x000fe400078e00ff */
[----:B------:R-:W-:Y:S02]  /*299b0*/  IMAD.MOV.U32 R11, RZ, RZ, 0x1c1f ;  /* 0x00001c1fff0b7424 */ /* 0x000fe400078e00ff */
[----:B------:R-:W-:-:S07]  /*299c0*/  IMAD.MOV.U32 R15, RZ, RZ, -0x1 ;  /* 0xffffffffff0f7424 */ /* 0x000fce00078e00ff */
[----:B-123--:R-:W-:Y:S05]  /*299d0*/  WARPSYNC.COLLECTIVE R15, `(.L_x_2015) ;  /* 0x000000000f087348 */ /* 0x00efea0003c00000 */
[----:B------:R0:W4:Y:S02]  /*299e0*/  SHFL.IDX P6, R14, R13, R12, R11 ;  /* 0x0000000c0d0e7389 */ /* 0x00012400000c000b */
[----:B01234-:R-:W-:Y:S01]  /*299f0*/  ENDCOLLECTIVE ;  /* 0x000000000000791b */ /* 0x01ffe20003800000 */
.L_x_2015:
[----:B------:R-:W-:Y:S05]  /*29a00*/  BSYNC B1 ;  /* 0x0000000000017941 */ /* 0x000fea0003800000 */
.L_x_2014:
[----:B------:R-:W-:Y:S01]  /*29a10*/  IMAD.MOV.U32 R13, RZ, RZ, R118 ;  /* 0x000000ffff0d7224 */ /* 0x000fe200078e0076 */
[----:B------:R-:W-:Y:S01]  /*29a20*/  MOV R12, 0x1 ;  /* 0x00000001000c7802 */ /* 0x000fe20000000f00 */
[----:B------:R-:W-:Y:S02]  /*29a30*/  IMAD.MOV.U32 R11, RZ, RZ, 0x1c1f ;  /* 0x00001c1fff0b7424 */ /* 0x000fe400078e00ff */
[----:B------:R-:W-:Y:S02]  /*29a40*/  IMAD.MOV.U32 R15, RZ, RZ, -0x1 ;  /* 0xffffffffff0f7424 */ /* 0x000fe400078e00ff */
[----:B------:R-:W-:-:S07]  /*29a50*/  IMAD.MOV.U32 R115, RZ, RZ, R14 ;  /* 0x000000ffff737224 */ /* 0x000fce00078e000e */
[----:B------:R-:W-:Y:S05]  /*29a60*/  WARPSYNC.COLLECTIVE R15, `(.L_x_2016) ;  /* 0x000000000f087348 */ /* 0x000fea0003c00000 */
[----:B------:R0:W1:Y:S02]  /*29a70*/  SHFL.IDX P6, R14, R13, R12, R11 ;  /* 0x0000000c0d0e7389 */ /* 0x00006400000c000b */
[----:B01----:R-:W-:Y:S01]  /*29a80*/  ENDCOLLECTIVE ;  /* 0x000000000000791b */ /* 0x003fe20003800000 */
.L_x_2016:
[----:B------:R-:W-:Y:S01]  /*29a90*/  IMAD.MOV.U32 R118, RZ, RZ, R14 ;  /* 0x000000ffff767224 */ /* 0x000fe200078e000e */
[----:B------:R-:W-:Y:S06]  /*29aa0*/  BRA `(.L_x_2017) ;  /* 0xfffffdb400107947 */ /* 0x000fec000383ffff */
.L_x_1650:
[----:B-1----:R1:W2:Y:S02]  /*29ab0*/  SYNCS.PHASECHK.TRANS64.TRYWAIT P5, [R86+URZ+0x30890], R87 ;  /* 0x03089057560075a7 */ /* 0x0022a400080a017f */
[----:B--2---:R-:W-:Y:S05]  /*29ac0*/  @!P5 NANOSLEEP.SYNCS 0x989680 ;  /* 0x009896800000d95d */ /* 0x004fea0003900000 */
[----:B------:R-:W2:Y:S02]  /*29ad0*/  @!P5 SYNCS.PHASECHK.TRANS64 P5, [R86+URZ+0x30890], R87 ;  /* 0x030890575600d5a7 */ /* 0x000ea400080a007f */
[----:B--2---:R-:W-:Y:S05]  /*29ae0*/  @!P5 BRA `(.L_x_1650) ;  /* 0xfffffffc00f0d947 */ /* 0x004fea000383ffff */
[----:B------:R-:W-:Y:S05]  /*29af0*/  BRA `(.L_x_2018) ;  /* 0xfffffdd000cc7947 */ /* 0x000fea000383ffff */
.L_x_1651:
[----:B------:R-:W-:Y:S01]  /*29b00*/  BSSY B1, `(.L_x_2019) ;  /* 0x0000008000017945 */ /* 0x000fe20003800000 */
[----:B------:R-:W-:Y:S01]  /*29b10*/  IMAD.MOV.U32 R13, RZ, RZ, R115 ;  /* 0x000000ffff0d7224 */ /* 0x000fe200078e0073 */
[----:B------:R-:W-:Y:S01]  /*29b20*/  MOV R11, 0x1c1f ;  /* 0x00001c1f000b7802 */ /* 0x000fe20000000f00 */
[----:B------:R-:W-:Y:S02]  /*29b30*/  IMAD.MOV.U32 R12, RZ, RZ, RZ ;  /* 0x000000ffff0c7224 */ /* 0x000fe400078e00ff */
[----:B------:R-:W-:-:S07]  /*29b40*/  IMAD.MOV.U32 R15, RZ, RZ, -0x1 ;  /* 0xffffffffff0f7424 */ /* 0x000fce00078e00ff */
[----:B-1----:R-:W-:Y:S05]  /*29b50*/  WARPSYNC.COLLECTIVE R15, `(.L_x_2020) ;  /* 0x000000000f087348 */ /* 0x002fea0003c00000 */
[----:B------:R0:W2:Y:S02]  /*29b60*/  SHFL.IDX P6, R14, R13, R12, R11 ;  /* 0x0000000c0d0e7389 */ /* 0x0000a400000c000b */
[----:B012---:R-:W-:Y:S01]  /*29b70*/  ENDCOLLECTIVE ;  /* 0x000000000000791b */ /* 0x007fe20003800000 */
.L_x_2020:
[----:B------:R-:W-:Y:S05]  /*29b80*/  BSYNC B1 ;  /* 0x0000000000017941 */ /* 0x000fea0003800000 */
.L_x_2019:
[----:B------:R-:W-:Y:S01]  /*29b90*/  IMAD.MOV.U32 R13, RZ, RZ, R118 ;  /* 0x000000ffff0d7224 */ /* 0x000fe200078e0076 */
[----:B------:R-:W-:Y:S01]  /*29ba0*/  MOV R15, 0xffffffff ;  /* 0xffffffff000f7802 */ /* 0x000fe20000000f00 */
[----:B------:R-:W-:Y:S02]  /*29bb0*/  IMAD.MOV.U32 R12, RZ, RZ, RZ ;  /* 0x000000ffff0c7224 */ /* 0x000fe400078e00ff */
[----:B------:R-:W-:Y:S02]  /*29bc0*/  IMAD.MOV.U32 R11, RZ, RZ, 0x1c1f ;  /* 0x00001c1fff0b7424 */ /* 0x000fe400078e00ff */
[----:B------:R-:W-:-:S07]  /*29bd0*/  IMAD.MOV.U32 R117, RZ, RZ, R14 ;  /* 0x000000ffff757224 */ /* 0x000fce00078e000e */
[----:B------:R-:W-:Y:S05]  /*29be0*/  WARPSYNC.COLLECTIVE R15, `(.L_x_2021) ;  /* 0x000000000f087348 */ /* 0x000fea0003c00000 */
[----:B------:R0:W1:Y:S02]  /*29bf0*/  SHFL.IDX P6, R14, R13, R12, R11 ;  /* 0x0000000c0d0e7389 */ /* 0x00006400000c000b */
[----:B01----:R-:W-:Y:S01]  /*29c00*/  ENDCOLLECTIVE ;  /* 0x000000000000791b */ /* 0x003fe20003800000 */
.L_x_2021:
[----:B------:R-:W-:Y:S01]  /*29c10*/  IMAD.MOV.U32 R116, RZ, RZ, R14 ;  /* 0x000000ffff747224 */ /* 0x000fe200078e000e */
[----:B------:R-:W-:Y:S06]  /*29c20*/  BRA `(.L_x_2022) ;  /* 0xfffffdd000987947 */ /* 0x000fec000383ffff */
.L_x_1664:
[----:B------:R-:W-:Y:S01]  /*29c30*/  BSSY B1, `(.L_x_2023) ;  /* 0x0000008000017945 */ /* 0x000fe20003800000 */
[----:B--2-4-:R-:W-:Y:S02]  /*29c40*/  IMAD.MOV.U32 R13, RZ, RZ, R115 ;  /* 0x000000ffff0d7224 */ /* 0x014fe400078e0073 */
[----:B------:R-:W-:Y:S02]  /*29c50*/  IMAD.MOV.U32 R12, RZ, RZ, 0x1 ;  /* 0x00000001ff0c7424 */ /* 0x000fe400078e00ff */
[----:B------:R-:W-:Y:S02]  /*29c60*/  IMAD.MOV.U32 R11, RZ, RZ, 0x1c1f ;  /* 0x00001c1fff0b7424 */ /* 0x000fe400078e00ff */
[----:B------:R-:W-:-:S07]  /*29c70*/  IMAD.MOV.U32 R15, RZ, RZ, -0x1 ;  /* 0xffffffffff0f7424 */ /* 0x000fce00078e00ff */
[----:B01-3--:R-:W-:Y:S05]  /*29c80*/  WARPSYNC.COLLECTIVE R15, `(.L_x_2024) ;  /* 0x000000000f087348 */ /* 0x00bfea0003c00000 */
[----:B------:R2:W4:Y:S02]  /*29c90*/  SHFL.IDX P6, R14, R13, R12, R11 ;  /* 0x0000000c0d0e7389 */ /* 0x00052400000c000b */
[----:B01234-:R-:W-:Y:S01]  /*29ca0*/  ENDCOLLECTIVE ;  /* 0x000000000000791b */ /* 0x01ffe20003800000 */
.L_x_2024:
[----:B------:R-:W-:Y:S05]  /*29cb0*/  BSYNC B1 ;  /* 0x0000000000017941 */ /* 0x000fea0003800000 */
.L_x_2023:
[----:B------:R-:W-:Y:S01]  /*29cc0*/  IMAD.MOV.U32 R13, RZ, RZ, R118 ;  /* 0x000000ffff0d7224 */ /* 0x000fe200078e0076 */
[----:B------:R-:W-:Y:S01]  /*29cd0*/  MOV R37, R14 ;  /* 0x0000000e00257202 */ /* 0x000fe20000000f00 */
[----:B------:R-:W-:Y:S02]  /*29ce0*/  IMAD.MOV.U32 R12, RZ, RZ, 0x1 ;  /* 0x00000001ff0c7424 */ /* 0x000fe400078e00ff */
[----:B------:R-:W-:Y:S02]  /*29cf0*/  IMAD.MOV.U32 R11, RZ, RZ, 0x1c1f ;  /* 0x00001c1fff0b7424 */ /* 0x000fe400078e00ff */
[----:B------:R-:W-:-:S07]  /*29d00*/  IMAD.MOV.U32 R15, RZ, RZ, -0x1 ;  /* 0xffffffffff0f7424 */ /* 0x000fce00078e00ff */
[----:B------:R-:W-:Y:S05]  /*29d10*/  WARPSYNC.COLLECTIVE R15, `(.L_x_2025) ;  /* 0x000000000f087348 */ /* 0x000fea0003c00000 */
[----:B------:R0:W1:Y:S02]  /*29d20*/  SHFL.IDX P6, R14, R13, R12, R11 ;  /* 0x0000000c0d0e7389 */ /* 0x00006400000c000b */
[----:B01----:R-:W-:Y:S01]  /*29d30*/  ENDCOLLECTIVE ;  /* 0x000000000000791b */ /* 0x003fe20003800000 */
.L_x_2025:
[----:B------:R-:W-:Y:S01]  /*29d40*/  IMAD.MOV.U32 R36, RZ, RZ, R14 ;  /* 0x000000ffff247224 */ /* 0x000fe200078e000e */
[----:B------:R-:W-:Y:S06]  /*29d50*/  BRA `(.L_x_2026) ;  /* 0xfffffde400d47947 */ /* 0x000fec000383ffff */
.L_x_1677:
[----:B0-----:R0:W1:Y:S02]  /*29d60*/  SYNCS.PHASECHK.TRANS64.TRYWAIT P3, [R86+URZ+0x30890], R87 ;  /* 0x03089057560075a7 */ /* 0x001064000806017f */
[----:B-1----:R-:W-:Y:S05]  /*29d70*/  @!P3 NANOSLEEP.SYNCS 0x989680 ;  /* 0x009896800000b95d */ /* 0x002fea0003900000 */
[----:B------:R-:W1:Y:S02]  /*29d80*/  @!P3 SYNCS.PHASECHK.TRANS64 P3, [R86+URZ+0x30890], R87 ;  /* 0x030890575600b5a7 */ /* 0x000e64000806007f */
[----:B-1----:R-:W-:Y:S05]  /*29d90*/  @!P3 BRA `(.L_x_1677) ;  /* 0xfffffffc00f0b947 */ /* 0x002fea000383ffff */
[----:B------:R-:W-:Y:S05]  /*29da0*/  BRA `(.L_x_2027) ;  /* 0xfffffdfc00a07947 */ /* 0x000fea000383ffff */
.L_x_1678:
        /* <DEDUP_REMOVED lines=8> */
.L_x_2029:
[----:B------:R-:W-:Y:S05]  /*29e30*/  BSYNC B1 ;  /* 0x0000000000017941 */ /* 0x000fea0003800000 */
.L_x_2028:
[----:B------:R-:W-:Y:S01]  /*29e40*/  IMAD.MOV.U32 R13, RZ, RZ, R40 ;  /* 0x000000ffff0d7224 */ /* 0x000fe200078e0028 */
[----:B------:R-:W-:Y:S01]  /*29e50*/  MOV R12, RZ ;  /* 0x000000ff000c7202 */ /* 0x000fe20000000f00 */
[----:B------:R-:W-:Y:S02]  /*29e60*/  IMAD.MOV.U32 R11, RZ, RZ, 0x1c1f ;  /* 0x00001c1fff0b7424 */ /* 0x000fe400078e00ff */
[----:B------:R-:W-:Y:S02]  /*29e70*/  IMAD.MOV.U32 R15, RZ, RZ, -0x1 ;  /* 0xffffffffff0f7424 */ /* 0x000fe400078e00ff */
[----:B------:R-:W-:-:S07]  /*29e80*/  IMAD.MOV.U32 R39, RZ, RZ, R14 ;  /* 0x000000ffff277224 */ /* 0x000fce00078e000e */
[----:B------:R-:W-:Y:S05]  /*29e90*/  WARPSYNC.COLLECTIVE R15, `(.L_x_2030) ;  /* 0x000000000f087348 */ /* 0x000fea0003c00000 */
[----:B------:R0:W1:Y:S02]  /*29ea0*/  SHFL.IDX P6, R14, R13, R12, R11 ;  /* 0x0000000c0d0e7389 */ /* 0x00006400000c000b */
[----:B01----:R-:W-:Y:S01]  /*29eb0*/  ENDCOLLECTIVE ;  /* 0x000000000000791b */ /* 0x003fe20003800000 */
.L_x_2030:
[----:B------:R-:W-:Y:S01]  /*29ec0*/  IMAD.MOV.U32 R38, RZ, RZ, R14 ;  /* 0x000000ffff267224 */ /* 0x000fe200078e000e */
[----:B------:R-:W-:Y:S06]  /*29ed0*/  BRA `(.L_x_2031) ;  /* 0xfffffdfc00c47947 */ /* 0x000fec000383ffff */
.L_x_1681:
[----:B------:R-:W-:Y:S01]  /*29ee0*/  BSSY B1, `(.L_x_2032) ;  /* 0x0000008000017945 */ /* 0x000fe20003800000 */
[----:B----4-:R-:W-:Y:S01]  /*29ef0*/  IMAD.MOV.U32 R13, RZ, RZ, R41 ;  /* 0x000000ffff0d7224 */ /* 0x010fe200078e0029 */
[----:B------:R-:W-:Y:S01]  /*29f00*/  MOV R11, 0x1c1f ;  /* 0x00001c1f000b7802 */ /* 0x000fe20000000f00 */
[----:B------:R-:W-:Y:S02]  /*29f10*/  IMAD.MOV.U32 R12, RZ, RZ, 0x1 ;  /* 0x00000001ff0c7424 */ /* 0x000fe400078e00ff */
[----:B------:R-:W-:-:S07]  /*29f20*/  IMAD.MOV.U32 R15, RZ, RZ, -0x1 ;  /* 0xffffffffff0f7424 */ /* 0x000fce00078e00ff */
[----:B0123--:R-:W-:Y:S05]  /*29f30*/  WARPSYNC.COLLECTIVE R15, `(.L_x_2033) ;  /* 0x000000000f087348 */ /* 0x00ffea0003c00000 */
[----:B------:R4:W0:Y:S02]  /*29f40*/  SHFL.IDX P6, R14, R13, R12, R11 ;  /* 0x0000000c0d0e7389 */ /* 0x00082400000c000b */
[----:B01234-:R-:W-:Y:S01]  /*29f50*/  ENDCOLLECTIVE ;  /* 0x000000000000791b */ /* 0x01ffe20003800000 */
.L_x_2033:
[----:B------:R-:W-:Y:S05]  /*29f60*/  BSYNC B1 ;  /* 0x0000000000017941 */ /* 0x000fea0003800000 */
.L_x_2032:
[----:B------:R-:W-:Y:S01]  /*29f70*/  IMAD.MOV.U32 R13, RZ, RZ, R40 ;  /* 0x000000ffff0d7224 */ /* 0x000fe200078e0028 */
[----:B------:R-:W-:Y:S01]  /*29f80*/  MOV R15, 0xffffffff ;  /* 0xffffffff000f7802 */ /* 0x000fe20000000f00 */
[----:B------:R-:W-:Y:S02]  /*29f90*/  IMAD.MOV.U32 R12, RZ, RZ, 0x1 ;  /* 0x00000001ff0c7424 */ /* 0x000fe400078e00ff */
[----:B------:R-:W-:Y:S02]  /*29fa0*/  IMAD.MOV.U32 R11, RZ, RZ, 0x1c1f ;  /* 0x00001c1fff0b7424 */ /* 0x000fe400078e00ff */
[----:B------:R-:W-:-:S07]  /*29fb0*/  IMAD.MOV.U32 R39, RZ, RZ, R14 ;  /* 0x000000ffff277224 */ /* 0x000fce00078e000e */
[----:B------:R-:W-:Y:S05]  /*29fc0*/  WARPSYNC.COLLECTIVE R15, `(.L_x_2034) ;  /* 0x000000000f087348 */ /* 0x000fea0003c00000 */
[----:B------:R0:W1:Y:S02]  /*29fd0*/  SHFL.IDX P6, R14, R13, R12, R11 ;  /* 0x0000000c0d0e7389 */ /* 0x00006400000c000b */
[----:B01----:R-:W-:Y:S01]  /*29fe0*/  ENDCOLLECTIVE ;  /* 0x000000000000791b */ /* 0x003fe20003800000 */
.L_x_2034:
[----:B------:R-:W-:Y:S01]  /*29ff0*/  IMAD.MOV.U32 R38, RZ, RZ, R14 ;  /* 0x000000ffff267224 */ /* 0x000fe200078e000e */
[----:B------:R-:W-:Y:S06]  /*2a000*/  BRA `(.L_x_2035) ;  /* 0xfffffe0000207947 */ /* 0x000fec000383ffff */
.L_x_1685:
[----:B------:R0:W0:Y:S02]  /*2a010*/  SYNCS.PHASECHK.TRANS64.TRYWAIT P2, [R86+URZ+0x308b0], R87 ;  /* 0x0308b057560075a7 */ /* 0x000024000804017f */
[----:B0-----:R-:W-:Y:S05]  /*2a020*/  @!P2 NANOSLEEP.SYNCS 0x989680 ;  /* 0x009896800000a95d */ /* 0x001fea0003900000 */
[----:B------:R-:W0:Y:S02]  /*2a030*/  @!P2 SYNCS.PHASECHK.TRANS64 P2, [R86+URZ+0x308b0], R87 ;  /* 0x0308b0575600a5a7 */ /* 0x000e24000804007f */
[----:B0-----:R-:W-:Y:S05]  /*2a040*/  @!P2 BRA `(.L_x_1685) ;  /* 0xfffffffc00f0a947 */ /* 0x001fea000383ffff */
[----:B------:R-:W-:Y:S05]  /*2a050*/  BRA `(.L_x_2036) ;  /* 0xfffffe0000f87947 */ /* 0x000fea000383ffff */
.L_x_1711:
        /* <DEDUP_REMOVED lines=8> */
.L_x_2038:
[----:B------:R-:W-:Y:S05]  /*2a0e0*/  BSYNC B1 ;  /* 0x0000000000017941 */ /* 0x000fea0003800000 */
.L_x_2037:
        /* <DEDUP_REMOVED lines=8> */
.L_x_2039:
[----:B------:R-:W-:Y:S01]  /*2a170*/  MOV R13, R8 ;  /* 0x00000008000d7202 */ /* 0x000fe20000000f00 */
[----:B------:R-:W-:-:S07]  /*2a180*/  IMAD.MOV.U32 R0, RZ, RZ, R14 ;  /* 0x000000ffff007224 */ /* 0x000fce00078e000e */
[----:B------:R-:W-:Y:S05]  /*2a190*/  WARPSYNC.COLLECTIVE R15, `(.L_x_2040) ;  /* 0x000000000f087348 */ /* 0x000fea0003c00000 */
[----:B------:R0:W1:Y:S02]  /*2a1a0*/  SHFL.IDX P6, R14, R13, R12, R11 ;  /* 0x0000000c0d0e7389 */ /* 0x00006400000c000b */
[----:B01----:R-:W-:Y:S01]  /*2a1b0*/  ENDCOLLECTIVE ;  /* 0x000000000000791b */ /* 0x003fe20003800000 */
.L_x_2040:
[----:B------:R-:W-:Y:S02]  /*2a1c0*/  IMAD.MOV.U32 R13, RZ, RZ, R4 ;  /* 0x000000ffff0d7224 */ /* 0x000fe400078e0004 */
[----:B------:R-:W-:-:S07]  /*2a1d0*/  IMAD.MOV.U32 R5, RZ, RZ, R14 ;  /* 0x000000ffff057224 */ /* 0x000fce00078e000e */
[----:B------:R-:W-:Y:S05]  /*2a1e0*/  WARPSYNC.COLLECTIVE R15, `(.L_x_2041) ;  /* 0x000000000f087348 */ /* 0x000fea0003c00000 */
[----:B------:R0:W1:Y:S02]  /*2a1f0*/  SHFL.IDX P6, R14, R13, R12, R11 ;  /* 0x0000000c0d0e7389 */ /* 0x00006400000c000b */
[----:B01----:R-:W-:Y:S01]  /*2a200*/  ENDCOLLECTIVE ;  /* 0x000000000000791b */ /* 0x003fe20003800000 */
.L_x_2041:
[----:B------:R-:W-:Y:S05]  /*2a210*/  BRA `(.L_x_2042) ;  /* 0xfffffe1800547947 */ /* 0x000fea000383ffff */
.L_x_1714:
[----:B------:R-:W-:Y:S01]  /*2a220*/  BSSY B1, `(.L_x_2043) ;  /* 0x0000008000017945 */ /* 0x000fe20003800000 */
[----:B------:R-:W-:Y:S01]  /*2a230*/  IMAD.MOV.U32 R13, RZ, RZ, R7 ;  /* 0x000000ffff0d7224 */ /* 0x000fe200078e0007 */
[----:B------:R-:W-:Y:S01]  /*2a240*/  MOV R15, 0xffffffff ;  /* 0xffffffff000f7802 */ /* 0x000fe20000000f00 */
[----:B------:R-:W-:Y:S02]  /*2a250*/  IMAD.MOV.U32 R12, RZ, RZ, 0x1 ;  /* 0x00000001ff0c7424 */ /* 0x000fe400078e00ff */
[----:B------:R-:W-:-:S07]  /*2a260*/  IMAD.MOV.U32 R11, RZ, RZ, 0x1c1f ;  /* 0x00001c1fff0b7424 */ /* 0x000fce00078e00ff */
[----:B0---4-:R-:W-:Y:S05]  /*2a270*/  WARPSYNC.COLLECTIVE R15, `(.L_x_2044) ;  /* 0x000000000f087348 */ /* 0x011fea0003c00000 */
[----:B----4-:R1:W2:Y:S02]  /*2a280*/  SHFL.IDX P6, R14, R13, R12, R11 ;  /* 0x0000000c0d0e7389 */ /* 0x0102a400000c000b */
[----:B012---:R-:W-:Y:S01]  /*2a290*/  ENDCOLLECTIVE ;  /* 0x000000000000791b */ /* 0x007fe20003800000 */
.L_x_2044:
[----:B------:R-:W-:Y:S05]  /*2a2a0*/  BSYNC B1 ;  /* 0x0000000000017941 */ /* 0x000fea0003800000 */
.L_x_2043:
[----:B------:R-:W-:Y:S02]  /*2a2b0*/  IMAD.MOV.U32 R13, RZ, RZ, R6 ;  /* 0x000000ffff0d7224 */ /* 0x000fe400078e0006 */
[----:B------:R-:W-:Y:S02]  /*2a2c0*/  IMAD.MOV.U32 R12, RZ, RZ, 0x1 ;  /* 0x00000001ff0c7424 */ /* 0x000fe400078e00ff */
[----:B------:R-:W-:Y:S02]  /*2a2d0*/  IMAD.MOV.U32 R11, RZ, RZ, 0x1c1f ;  /* 0x00001c1fff0b7424 */ /* 0x000fe400078e00ff */
[----:B------:R-:W-:Y:S02]  /*2a2e0*/  IMAD.MOV.U32 R15, RZ, RZ, -0x1 ;  /* 0xffffffffff0f7424 */ /* 0x000fe400078e00ff */
[----:B------:R-:W-:-:S07]  /*2a2f0*/  IMAD.MOV.U32 R3, RZ, RZ, R14 ;  /* 0x000000ffff037224 */ /* 0x000fce00078e000e */
[----:B------:R-:W-:Y:S05]  /*2a300*/  WARPSYNC.COLLECTIVE R15, `(.L_x_2045) ;  /* 0x000000000f087348 */ /* 0x000fea0003c00000 */
[----:B------:R0:W1:Y:S02]  /*2a310*/  SHFL.IDX P6, R14, R13, R12, R11 ;  /* 0x0000000c0d0e7389 */ /* 0x00006400000c000b */
[----:B01----:R-:W-:Y:S01]  /*2a320*/  ENDCOLLECTIVE ;  /* 0x000000000000791b */ /* 0x003fe20003800000 */
.L_x_2045:
[----:B------:R-:W-:Y:S01]  /*2a330*/  IMAD.MOV.U32 R13, RZ, RZ, R8 ;  /* 0x000000ffff0d7224 */ /* 0x000fe200078e0008 */
[----:B------:R-:W-:-:S07]  /*2a340*/  MOV R0, R14 ;  /* 0x0000000e00007202 */ /* 0x000fce0000000f00 */
[----:B------:R-:W-:Y:S05]  /*2a350*/  WARPSYNC.COLLECTIVE R15, `(.L_x_2046) ;  /* 0x000000000f087348 */ /* 0x000fea0003c00000 */
[----:B------:R0:W1:Y:S02]  /*2a360*/  SHFL.IDX P6, R14, R13, R12, R11 ;  /* 0x0000000c0d0e7389 */ /* 0x00006400000c000b */
[----:B01----:R-:W-:Y:S01]  /*2a370*/  ENDCOLLECTIVE ;  /* 0x000000000000791b */ /* 0x003fe20003800000 */
.L_x_2046:
[----:B------:R-:W-:Y:S02]  /*2a380*/  IMAD.MOV.U32 R13, RZ, RZ, R4 ;  /* 0x000000ffff0d7224 */ /* 0x000fe400078e0004 */
[----:B------:R-:W-:-:S07]  /*2a390*/  IMAD.MOV.U32 R5, RZ, RZ, R14 ;  /* 0x000000ffff057224 */ /* 0x000fce00078e000e */
[----:B------:R-:W-:Y:S05]  /*2a3a0*/  WARPSYNC.COLLECTIVE R15, `(.L_x_2047) ;  /* 0x000000000f087348 */ /* 0x000fea0003c00000 */
[----:B------:R0:W1:Y:S02]  /*2a3b0*/  SHFL.IDX P6, R14, R13, R12, R11 ;  /* 0x0000000c0d0e7389 */ /* 0x00006400000c000b */
[----:B01----:R-:W-:Y:S01]  /*2a3c0*/  ENDCOLLECTIVE ;  /* 0x000000000000791b */ /* 0x003fe20003800000 */
.L_x_2047:
[----:B------:R-:W-:Y:S01]  /*2a3d0*/  IMAD.MOV.U32 R4, RZ, RZ, R14 ;  /* 0x000000ffff047224 */ /* 0x000fe200078e000e */
[----:B------:R-:W-:Y:S06]  /*2a3e0*/  BRA `(.L_x_2048) ;  /* 0xfffffe1c00e87947 */ /* 0x000fec000383ffff */
.L_x_1718:
[----:B0-----:R0:W1:Y:S02]  /*2a3f0*/  SYNCS.PHASECHK.TRANS64.TRYWAIT P0, [R18+URZ+0x30800], R5 ;  /* 0x03080005120075a7 */ /* 0x001064000800017f */
[----:B-1----:R-:W-:Y:S05]  /*2a400*/  @!P0 NANOSLEEP.SYNCS 0x989680 ;  /* 0x009896800000895d */ /* 0x002fea0003900000 */
[----:B------:R-:W1:Y:S02]  /*2a410*/  @!P0 SYNCS.PHASECHK.TRANS64 P0, [R18+URZ+0x30800], R5 ;  /* 0x03080005120085a7 */ /* 0x000e64000800007f */
[----:B-1----:R-:W-:Y:S05]  /*2a420*/  @!P0 BRA `(.L_x_1718) ;  /* 0xfffffffc00f08947 */ /* 0x002fea000383ffff */
[----:B------:R-:W-:Y:S05]  /*2a430*/  BRA `(.L_x_2049) ;  /* 0xfffffe2800007947 */ /* 0x000fea000383ffff */
.L_x_1742:
[----:B------:R-:W-:Y:S01]  /*2a440*/  BSSY B1, `(.L_x_2050) ;  /* 0x0000008000017945 */ /* 0x000fe20003800000 */
[----:B------:R-:W-:Y:S01]  /*2a450*/  IMAD.MOV.U32 R13, RZ, RZ, R7 ;  /* 0x000000ffff0d7224 */ /* 0x000fe200078e0007 */
[----:B------:R-:W-:Y:S01]  /*2a460*/  MOV R12, RZ ;  /* 0x000000ff000c7202 */ /* 0x000fe20000000f00 */
[----:B------:R-:W-:Y:S02]  /*2a470*/  IMAD.MOV.U32 R11, RZ, RZ, 0x1c1f ;  /* 0x00001c1fff0b7424 */ /* 0x000fe400078e00ff */
[----:B------:R-:W-:-:S07]  /*2a480*/  IMAD.MOV.U32 R15, RZ, RZ, -0x1 ;  /* 0xffffffffff0f7424 */ /* 0x000fce00078e00ff */
[----:B------:R-:W-:Y:S05]  /*2a490*/  WARPSYNC.COLLECTIVE R15, `(.L_x_2051) ;  /* 0x000000000f087348 */ /* 0x000fea0003c00000 */
[----:B------:R0:W1:Y:S02]  /*2a4a0*/  SHFL.IDX P6, R14, R13, R12, R11 ;  /* 0x0000000c0d0e7389 */ /* 0x00006400000c000b */
[----:B01----:R-:W-:Y:S01]  /*2a4b0*/  ENDCOLLECTIVE ;  /* 0x000000000000791b */ /* 0x003fe20003800000 */
.L_x_2051:
[----:B------:R-:W-:Y:S05]  /*2a4c0*/  BSYNC B1 ;  /* 0x0000000000017941 */ /* 0x000fea0003800000 */
.L_x_2050:
[----:B------:R-:W-:Y:S01]  /*2a4d0*/  IMAD.MOV.U32 R13, RZ, RZ, R6 ;  /* 0x000000ffff0d7224 */ /* 0x000fe200078e0006 */
[----:B------:R-:W-:Y:S01]  /*2a4e0*/  MOV R11, 0x1c1f ;  /* 0x00001c1f000b7802 */ /* 0x000fe20000000f00 */
[----:B------:R-:W-:Y:S02]  /*2a4f0*/  IMAD.MOV.U32 R12, RZ, RZ, RZ ;  /* 0x000000ffff0c7224 */ /* 0x000fe400078e00ff */
[----:B------:R-:W-:Y:S02]  /*2a500*/  IMAD.MOV.U32 R15, RZ, RZ, -0x1 ;  /* 0xffffffffff0f7424 */ /* 0x000fe400078e00ff */
[----:B------:R-:W-:-:S07]  /*2a510*/  IMAD.MOV.U32 R3, RZ, RZ, R14 ;  /* 0x000000ffff037224 */ /* 0x000fce00078e000e */
[----:B------:R-:W-:Y:S05]  /*2a520*/  WARPSYNC.COLLECTIVE R15, `(.L_x_2052) ;  /* 0x000000000f087348 */ /* 0x000fea0003c00000 */
[----:B------:R0:W1:Y:S02]  /*2a530*/  SHFL.IDX P6, R14, R13, R12, R11 ;  /* 0x0000000c0d0e7389 */ /* 0x00006400000c000b */
[----:B01----:R-:W-:Y:S01]  /*2a540*/  ENDCOLLECTIVE ;  /* 0x000000000000791b */ /* 0x003fe20003800000 */
.L_x_2052:
[----:B------:R-:W-:Y:S02]  /*2a550*/  IMAD.MOV.U32 R13, RZ, RZ, R21 ;  /* 0x000000ffff0d7224 */ /* 0x000fe400078e0015 */
[----:B------:R-:W-:-:S07]  /*2a560*/  IMAD.MOV.U32 R0, RZ, RZ, R14 ;  /* 0x000000ffff007224 */ /* 0x000fce00078e000e */
[----:B------:R-:W-:Y:S05]  /*2a570*/  WARPSYNC.COLLECTIVE R15, `(.L_x_2053) ;  /* 0x000000000f087348 */ /* 0x000fea0003c00000 */
[----:B------:R0:W1:Y:S02]  /*2a580*/  SHFL.IDX P6, R14, R13, R12, R11 ;  /* 0x0000000c0d0e7389 */ /* 0x00006400000c000b */
[----:B01----:R-:W-:Y:S01]  /*2a590*/  ENDCOLLECTIVE ;  /* 0x000000000000791b */ /* 0x003fe20003800000 */
.L_x_2053:
[----:B------:R-:W-:Y:S02]  /*2a5a0*/  IMAD.MOV.U32 R13, RZ, RZ, R20 ;  /* 0x000000ffff0d7224 */ /* 0x000fe400078e0014 */
[----:B------:R-:W-:-:S07]  /*2a5b0*/  IMAD.MOV.U32 R5, RZ, RZ, R14 ;  /* 0x000000ffff057224 */ /* 0x000fce00078e000e */
[----:B------:R-:W-:Y:S05]  /*2a5c0*/  WARPSYNC.COLLECTIVE R15, `(.L_x_2054) ;  /* 0x000000000f087348 */ /* 0x000fea0003c00000 */
[----:B------:R0:W1:Y:S02]  /*2a5d0*/  SHFL.IDX P6, R14, R13, R12, R11 ;  /* 0x0000000c0d0e7389 */ /* 0x00006400000c000b */
[----:B01----:R-:W-:Y:S01]  /*2a5e0*/  ENDCOLLECTIVE ;  /* 0x000000000000791b */ /* 0x003fe20003800000 */
.L_x_2054:
[----:B------:R-:W-:Y:S05]  /*2a5f0*/  BRA `(.L_x_2055) ;  /* 0xfffffe4800d87947 */ /* 0x000fea000383ffff */
.L_x_1745:
[----:B------:R-:W-:Y:S01]  /*2a600*/  BSSY B1, `(.L_x_2056) ;  /* 0x0000008000017945 */ /* 0x000fe20003800000 */
[----:B------:R-:W-:Y:S01]  /*2a610*/  MOV R13, R7 ;  /* 0x00000007000d7202 */ /* 0x000fe20000000f00 */
[----:B------:R-:W-:Y:S02]  /*2a620*/  IMAD.MOV.U32 R12, RZ, RZ, 0x1 ;  /* 0x00000001ff0c7424 */ /* 0x000fe400078e00ff */
[----:B------:R-:W-:Y:S02]  /*2a630*/  IMAD.MOV.U32 R11, RZ, RZ, 0x1c1f ;  /* 0x00001c1fff0b7424 */ /* 0x000fe400078e00ff */
[----:B------:R-:W-:-:S07]  /*2a640*/  IMAD.MOV.U32 R15, RZ, RZ, -0x1 ;  /* 0xffffffffff0f7424 */ /* 0x000fce00078e00ff */
[----:B0---4-:R-:W-:Y:S05]  /*2a650*/  WARPSYNC.COLLECTIVE R15, `(.L_x_2057) ;  /* 0x000000000f087348 */ /* 0x011fea0003c00000 */
[----:B----4-:R1:W2:Y:S02]  /*2a660*/  SHFL.IDX P6, R14, R13, R12, R11 ;  /* 0x0000000c0d0e7389 */ /* 0x0102a400000c000b */
[----:B012---:R-:W-:Y:S01]  /*2a670*/  ENDCOLLECTIVE ;  /* 0x000000000000791b */ /* 0x007fe20003800000 */
.L_x_2057:
[----:B------:R-:W-:Y:S05]  /*2a680*/  BSYNC B1 ;  /* 0x0000000000017941 */ /* 0x000fea0003800000 */
.L_x_2056:
        /* <DEDUP_REMOVED lines=8> */
.L_x_2058:
[----:B------:R-:W-:Y:S02]  /*2a710*/  IMAD.MOV.U32 R13, RZ, RZ, R21 ;  /* 0x000000ffff0d7224 */ /* 0x000fe400078e0015 */
[----:B------:R-:W-:-:S07]  /*2a720*/  IMAD.MOV.U32 R0, RZ, RZ, R14 ;  /* 0x000000ffff007224 */ /* 0x000fce00078e000e */
[----:B------:R-:W-:Y:S05]  /*2a730*/  WARPSYNC.COLLECTIVE R15, `(.L_x_2059) ;  /* 0x000000000f087348 */ /* 0x000fea0003c00000 */
[----:B------:R0:W1:Y:S02]  /*2a740*/  SHFL.IDX P6, R14, R13, R12, R11 ;  /* 0x0000000c0d0e7389 */ /* 0x00006400000c000b */
[----:B01----:R-:W-:Y:S01]  /*2a750*/  ENDCOLLECTIVE ;  /* 0x000000000000791b */ /* 0x003fe20003800000 */
.L_x_2059:
[----:B------:R-:W-:Y:S01]  /*2a760*/  MOV R13, R20 ;  /* 0x00000014000d7202 */ /* 0x000fe20000000f00 */
[----:B------:R-:W-:-:S07]  /*2a770*/  IMAD.MOV.U32 R21, RZ, RZ, R14 ;  /* 0x000000ffff157224 */ /* 0x000fce00078e000e */
[----:B------:R-:W-:Y:S05]  /*2a780*/  WARPSYNC.COLLECTIVE R15, `(.L_x_2060) ;  /* 0x000000000f087348 */ /* 0x000fea0003c00000 */
[----:B------:R0:W1:Y:S02]  /*2a790*/  SHFL.IDX P6, R14, R13, R12, R11 ;  /* 0x0000000c0d0e7389 */ /* 0x00006400000c000b */
[----:B01----:R-:W-:Y:S01]  /*2a7a0*/  ENDCOLLECTIVE ;  /* 0x000000000000791b */ /* 0x003fe20003800000 */
.L_x_2060:
[----:B------:R-:W-:Y:S01]  /*2a7b0*/  IMAD.MOV.U32 R20, RZ, RZ, R14 ;  /* 0x000000ffff147224 */ /* 0x000fe200078e000e */
[----:B------:R-:W-:Y:S06]  /*2a7c0*/  BRA `(.L_x_2061) ;  /* 0xfffffe4c00fc7947 */ /* 0x000fec000383ffff */
.L_x_1749:
[----:B0-----:R0:W1:Y:S02]  /*2a7d0*/  SYNCS.PHASECHK.TRANS64.TRYWAIT P0, [R18+URZ+0x30800], R21 ;  /* 0x03080015120075a7 */ /* 0x001064000800017f */
[----:B-1----:R-:W-:Y:S05]  /*2a7e0*/  @!P0 NANOSLEEP.SYNCS 0x989680 ;  /* 0x009896800000895d */ /* 0x002fea0003900000 */
[----:B------:R-:W1:Y:S02]  /*2a7f0*/  @!P0 SYNCS.PHASECHK.TRANS64 P0, [R18+URZ+0x30800], R21 ;  /* 0x03080015120085a7 */ /* 0x000e64000800007f */
[----:B-1----:R-:W-:Y:S05]  /*2a800*/  @!P0 BRA `(.L_x_1749) ;  /* 0xfffffffc00f08947 */ /* 0x002fea000383ffff */
[----:B------:R-:W-:Y:S05]  /*2a810*/  BRA `(.L_x_2062) ;  /* 0xfffffe54007c7947 */ /* 0x000fea000383ffff */
.L_x_1763:
[----:B--2---:R2:W3:Y:S02]  /*2a820*/  SYNCS.PHASECHK.TRANS64.TRYWAIT P1, [R7+URZ+0x30830], R0 ;  /* 0x03083000070075a7 */ /* 0x0044e4000802017f */
[----:B---3--:R-:W-:Y:S05]  /*2a830*/  @!P1 NANOSLEEP.SYNCS 0x989680 ;  /* 0x009896800000995d */ /* 0x008fea0003900000 */
[----:B------:R-:W3:Y:S02]  /*2a840*/  @!P1 SYNCS.PHASECHK.TRANS64 P1, [R7+URZ+0x30830], R0 ;  /* 0x03083000070095a7 */ /* 0x000ee4000802007f */
[----:B---3--:R-:W-:Y:S05]  /*2a850*/  @!P1 BRA `(.L_x_1763) ;  /* 0xfffffffc00f09947 */ /* 0x008fea000383ffff */
[----:B------:R-:W-:Y:S05]  /*2a860*/  BRA `(.L_x_1762) ;  /* 0xfffffe7c00407947 */ /* 0x000fea000383ffff */
.L_x_1784:
[----:B-1----:R1:W2:Y:S02]  /*2a870*/  SYNCS.PHASECHK.TRANS64.TRYWAIT P1, [R0+URZ+0x30830], R9 ;  /* 0x03083009000075a7 */ /* 0x0022a4000802017f */
[----:B--2---:R-:W-:Y:S05]  /*2a880*/  @!P1 NANOSLEEP.SYNCS 0x989680 ;  /* 0x009896800000995d */ /* 0x004fea0003900000 */
[----:B------:R-:W2:Y:S02]  /*2a890*/  @!P1 SYNCS.PHASECHK.TRANS64 P1, [R0+URZ+0x30830], R9 ;  /* 0x03083009000095a7 */ /* 0x000ea4000802007f */
[----:B--2---:R-:W-:Y:S05]  /*2a8a0*/  @!P1 BRA `(.L_x_1784) ;  /* 0xfffffffc00f09947 */ /* 0x004fea000383ffff */
[----:B------:R-:W-:Y:S05]  /*2a8b0*/  BRA `(.L_x_1783) ;  /* 0xfffffeac00407947 */ /* 0x000fea000383ffff */
.L_x_1789:
[----:B-1----:R1:W2:Y:S02]  /*2a8c0*/  SYNCS.PHASECHK.TRANS64.TRYWAIT P1, [R20+URZ+0x30850], R2 ;  /* 0x03085002140075a7 */ /* 0x0022a4000802017f */
[----:B--2---:R-:W-:Y:S05]  /*2a8d0*/  @!P1 NANOSLEEP.SYNCS 0x989680 ;  /* 0x009896800000995d */ /* 0x004fea0003900000 */
[----:B------:R-:W2:Y:S02]  /*2a8e0*/  @!P1 SYNCS.PHASECHK.TRANS64 P1, [R20+URZ+0x30850], R2 ;  /* 0x03085002140095a7 */ /* 0x000ea4000802007f */
[----:B--2---:R-:W-:Y:S05]  /*2a8f0*/  @!P1 BRA `(.L_x_1789) ;  /* 0xfffffffc00f09947 */ /* 0x004fea000383ffff */
[----:B------:R-:W-:Y:S05]  /*2a900*/  BRA `(.L_x_1788) ;  /* 0xfffffeb800f87947 */ /* 0x000fea000383ffff */
.L_x_1811:
[----:B-1----:R1:W2:Y:S02]  /*2a910*/  SYNCS.PHASECHK.TRANS64.TRYWAIT P1, [R11+URZ+0x30830], R0 ;  /* 0x030830000b0075a7 */ /* 0x0022a4000802017f */
[----:B--2---:R-:W-:Y:S05]  /*2a920*/  @!P1 NANOSLEEP.SYNCS 0x989680 ;  /* 0x009896800000995d */ /* 0x004fea0003900000 */
[----:B------:R-:W2:Y:S02]  /*2a930*/  @!P1 SYNCS.PHASECHK.TRANS64 P1, [R11+URZ+0x30830], R0 ;  /* 0x030830000b0095a7 */ /* 0x000ea4000802007f */
[----:B--2---:R-:W-:Y:S05]  /*2a940*/  @!P1 BRA `(.L_x_1811) ;  /* 0xfffffffc00f09947 */ /* 0x004fea000383ffff */
[----:B------:R-:W-:Y:S05]  /*2a950*/  BRA `(.L_x_1810) ;  /* 0xfffffee400707947 */ /* 0x000fea000383ffff */
.L_x_1816:
[----:B-1----:R1:W2:Y:S02]  /*2a960*/  SYNCS.PHASECHK.TRANS64.TRYWAIT P1, [R14+URZ+0x30850], R0 ;  /* 0x030850000e0075a7 */ /* 0x0022a4000802017f */
[----:B--2---:R-:W-:Y:S05]  /*2a970*/  @!P1 NANOSLEEP.SYNCS 0x989680 ;  /* 0x009896800000995d */ /* 0x004fea0003900000 */
[----:B------:R-:W2:Y:S02]  /*2a980*/  @!P1 SYNCS.PHASECHK.TRANS64 P1, [R14+URZ+0x30850], R0 ;  /* 0x030850000e0095a7 */ /* 0x000ea4000802007f */
[----:B--2---:R-:W-:Y:S05]  /*2a990*/  @!P1 BRA `(.L_x_1816) ;  /* 0xfffffffc00f09947 */ /* 0x004fea000383ffff */
[----:B------:R-:W-:Y:S05]  /*2a9a0*/  BRA `(.L_x_1815) ;  /* 0xfffffef400287947 */ /* 0x000fea000383ffff */
.L_x_1826:
[----:B-1----:R1:W2:Y:S02]  /*2a9b0*/  SYNCS.PHASECHK.TRANS64.TRYWAIT P1, [R0+URZ+0x30830], R3 ;  /* 0x03083003000075a7 */ /* 0x0022a4000802017f */
[----:B--2---:R-:W-:Y:S05]  /*2a9c0*/  @!P1 NANOSLEEP.SYNCS 0x989680 ;  /* 0x009896800000995d */ /* 0x004fea0003900000 */
[----:B------:R-:W2:Y:S02]  /*2a9d0*/  @!P1 SYNCS.PHASECHK.TRANS64 P1, [R0+URZ+0x30830], R3 ;  /* 0x03083003000095a7 */ /* 0x000ea4000802007f */
[----:B--2---:R-:W-:Y:S05]  /*2a9e0*/  @!P1 BRA `(.L_x_1826) ;  /* 0xfffffffc00f09947 */ /* 0x004fea000383ffff */
[----:B------:R-:W-:Y:S05]  /*2a9f0*/  BRA `(.L_x_1825) ;  /* 0xffffff0800307947 */ /* 0x000fea000383ffff */
.L_x_1831:
[----:B-1----:R1:W2:Y:S02]  /*2aa00*/  SYNCS.PHASECHK.TRANS64.TRYWAIT P1, [R11+URZ+0x30850], R2 ;  /* 0x030850020b0075a7 */ /* 0x0022a4000802017f */
[----:B--2---:R-:W-:Y:S05]  /*2aa10*/  @!P1 NANOSLEEP.SYNCS 0x989680 ;  /* 0x009896800000995d */ /* 0x004fea0003900000 */
[----:B------:R-:W2:Y:S02]  /*2aa20*/  @!P1 SYNCS.PHASECHK.TRANS64 P1, [R11+URZ+0x30850], R2 ;  /* 0x030850020b0095a7 */ /* 0x000ea4000802007f */
[----:B--2---:R-:W-:Y:S05]  /*2aa30*/  @!P1 BRA `(.L_x_1831) ;  /* 0xfffffffc00f09947 */ /* 0x004fea000383ffff */
[----:B------:R-:W-:Y:S05]  /*2aa40*/  BRA `(.L_x_1830) ;  /* 0xffffff1400e87947 */ /* 0x000fea000383ffff */
.L_x_1847:
[----:B-1----:R1:W2:Y:S02]  /*2aa50*/  SYNCS.PHASECHK.TRANS64.TRYWAIT P1, [R9+URZ+0x30850], R6 ;  /* 0x03085006090075a7 */ /* 0x0022a4000802017f */
[----:B--2---:R-:W-:Y:S05]  /*2aa60*/  @!P1 NANOSLEEP.SYNCS 0x989680 ;  /* 0x009896800000995d */ /* 0x004fea0003900000 */
[----:B------:R-:W2:Y:S02]  /*2aa70*/  @!P1 SYNCS.PHASECHK.TRANS64 P1, [R9+URZ+0x30850], R6 ;  /* 0x03085006090095a7 */ /* 0x000ea4000802007f */
[----:B--2---:R-:W-:Y:S05]  /*2aa80*/  @!P1 BRA `(.L_x_1847) ;  /* 0xfffffffc00f09947 */ /* 0x004fea000383ffff */
[----:B------:R-:W-:Y:S05]  /*2aa90*/  BRA `(.L_x_1846) ;  /* 0xffffff4000fc7947 */ /* 0x000fea000383ffff */
.L_x_1892:
[----:B------:R-:W0:Y:S01]  /*2aaa0*/  S2R R12, SR_TID.X ;  /* 0x00000000000c7919 */ /* 0x000e220000002100 */
[----:B------:R-:W-:Y:S01]  /*2aab0*/  BSSY B1, `(.L_x_2063) ;  /* 0x000000a000017945 */ /* 0x000fe20003800000 */
[----:B------:R-:W-:Y:S02]  /*2aac0*/  IMAD.MOV.U32 R11, RZ, RZ, 0x1f ;  /* 0x0000001fff0b7424 */ /* 0x000fe400078e00ff */
[----:B------:R-:W-:Y:S01]  /*2aad0*/  IMAD.MOV.U32 R15, RZ, RZ, -0x1 ;  /* 0xffffffffff0f7424 */ /* 0x000fe200078e00ff */
[----:B0-----:R-:W-:-:S04]  /*2aae0*/  SHF.R.U32.HI R12, RZ, 0x5, R12 ;  /* 0x00000005ff0c7819 */ /* 0x001fc8000001160c */
[----:B------:R-:W-:-:S05]  /*2aaf0*/  LOP3.LUT R12, R12, 0x3, RZ, 0xc0, !PT ;  /* 0x000000030c0c7812 */ /* 0x000fca00078ec0ff */
[----:B------:R-:W-:Y:S02]  /*2ab00*/  IMAD.MOV.U32 R13, RZ, RZ, R12 ;  /* 0x000000ffff0d7224 */ /* 0x000fe400078e000c */
[----:B------:R-:W-:-:S07]  /*2ab10*/  IMAD.MOV.U32 R12, RZ, RZ, RZ ;  /* 0x000000ffff0c7224 */ /* 0x000fce00078e00ff */
[----:B------:R-:W-:Y:S05]  /*2ab20*/  WARPSYNC.COLLECTIVE R15, `(.L_x_2064) ;  /* 0x000000000f087348 */ /* 0x000fea0003c00000 */
[----:B------:R0:W1:Y:S02]  /*2ab30*/  SHFL.IDX P6, R14, R13, R12, R11 ;  /* 0x0000000c0d0e7389 */ /* 0x00006400000c000b */
[----:B01----:R-:W-:Y:S01]  /*2ab40*/  ENDCOLLECTIVE ;  /* 0x000000000000791b */ /* 0x003fe20003800000 */
.L_x_2064:
[----:B------:R-:W-:Y:S05]  /*2ab50*/  BSYNC B1 ;  /* 0x0000000000017941 */ /* 0x000fea0003800000 */
.L_x_2063:
[----:B------:R-:W-:Y:S05]  /*2ab60*/  BRA `(.L_x_2065) ;  /* 0xffffff8c005c7947 */ /* 0x000fea000383ffff */
.L_x_1894:
[----:B------:R-:W-:Y:S01]  /*2ab70*/  BSSY B1, `(.L_x_2066) ;  /* 0x0000006000017945 */ /* 0x000fe20003800000 */
[----:B------:R-:W-:-:S07]  /*2ab80*/  MOV R15, 0xffffffff ;  /* 0xffffffff000f7802 */ /* 0x000fce0000000f00 */
[----:B0-----:R-:W-:Y:S05]  /*2ab90*/  WARPSYNC.COLLECTIVE R15, `(.L_x_2067) ;  /* 0x000000000f0c7348 */ /* 0x001fea0003c00000 */
[----:B------:R-:W-:Y:S02]  /*2aba0*/  ELECT P6, UR62, PT ;  /* 0x00000000003e782f */ /* 0x000fe400038c0000 */
[----:B------:R-:W-:Y:S01]  /*2abb0*/  MOV R14, UR62 ;  /* 0x0000003e000e7c02 */ /* 0x000fe20008000f00 */
[----:B0-----:R-:W-:Y:S10]  /*2abc0*/  ENDCOLLECTIVE ;  /* 0x000000000000791b */ /* 0x001ff40003800000 */
.L_x_2067:
[----:B------:R-:W-:Y:S05]  /*2abd0*/  BSYNC B1 ;  /* 0x0000000000017941 */ /* 0x000fea0003800000 */
.L_x_2066:
[----:B------:R-:W-:Y:S05]  /*2abe0*/  BRA `(.L_x_1893) ;  /* 0xffffff8c00547947 */ /* 0x000fea000383ffff */
.L_x_1896:
[----:B0-----:R0:W1:Y:S02]  /*2abf0*/  SYNCS.PHASECHK.TRANS64.TRYWAIT P0, [R23+URZ+0x30820], R6 ;  /* 0x03082006170075a7 */ /* 0x001064000800017f */
[----:B-1----:R-:W-:Y:S05]  /*2ac00*/  @!P0 NANOSLEEP.SYNCS 0x989680 ;  /* 0x009896800000895d */ /* 0x002fea0003900000 */
[----:B------:R-:W1:Y:S02]  /*2ac10*/  @!P0 SYNCS.PHASECHK.TRANS64 P0, [R23+URZ+0x30820], R6 ;  /* 0x03082006170085a7 */ /* 0x000e64000800007f */
[----:B-1----:R-:W-:Y:S05]  /*2ac20*/  @!P0 BRA `(.L_x_1896) ;  /* 0xfffffffc00f08947 */ /* 0x002fea000383ffff */
[----:B------:R-:W-:Y:S05]  /*2ac30*/  BRA `(.L_x_2068) ;  /* 0xffffff8c00647947 */ /* 0x000fea000383ffff */
.L_x_1900:
[----:B-1----:R1:W2:Y:S02]  /*2ac40*/  SYNCS.PHASECHK.TRANS64.TRYWAIT P0, [R3+URZ+0x308a0], R11 ;  /* 0x0308a00b030075a7 */ /* 0x0022a4000800017f */
[----:B--2---:R-:W-:Y:S05]  /*2ac50*/  @!P0 NANOSLEEP.SYNCS 0x989680 ;  /* 0x009896800000895d */ /* 0x004fea0003900000 */
[----:B------:R-:W2:Y:S02]  /*2ac60*/  @!P0 SYNCS.PHASECHK.TRANS64 P0, [R3+URZ+0x308a0], R11 ;  /* 0x0308a00b030085a7 */ /* 0x000ea4000800007f */
[----:B--2---:R-:W-:Y:S05]  /*2ac70*/  @!P0 BRA `(.L_x_1900) ;  /* 0xfffffffc00f08947 */ /* 0x004fea000383ffff */
[----:B------:R-:W-:Y:S05]  /*2ac80*/  BRA `(.L_x_2069) ;  /* 0xffffff8c007c7947 */ /* 0x000fea000383ffff */
.L_x_1907:
[----:B0-----:R0:W2:Y:S02]  /*2ac90*/  SYNCS.PHASECHK.TRANS64.TRYWAIT P0, [R3+URZ+0x308c0], R11 ;  /* 0x0308c00b030075a7 */ /* 0x0010a4000800017f */
[----:B--2---:R-:W-:Y:S05]  /*2aca0*/  @!P0 NANOSLEEP.SYNCS 0x989680 ;  /* 0x009896800000895d */ /* 0x004fea0003900000 */
[----:B------:R-:W2:Y:S02]  /*2acb0*/  @!P0 SYNCS.PHASECHK.TRANS64 P0, [R3+URZ+0x308c0], R11 ;  /* 0x0308c00b030085a7 */ /* 0x000ea4000800007f */
[----:B--2---:R-:W-:Y:S05]  /*2acc0*/  @!P0 BRA `(.L_x_1907) ;  /* 0xfffffffc00f08947 */ /* 0x004fea000383ffff */
[----:B------:R-:W-:Y:S05]  /*2acd0*/  BRA `(.L_x_2070) ;  /* 0xffffff9000787947 */ /* 0x000fea000383ffff */
.L_x_1916:
[----:B-1----:R1:W2:Y:S02]  /*2ace0*/  SYNCS.PHASECHK.TRANS64.TRYWAIT P1, [R11+URZ+0x308a0], R2 ;  /* 0x0308a0020b0075a7 */ /* 0x0022a4000802017f */
[----:B--2---:R-:W-:Y:S05]  /*2acf0*/  @!P1 NANOSLEEP.SYNCS 0x989680 ;  /* 0x009896800000995d */ /* 0x004fea0003900000 */
[----:B------:R-:W2:Y:S02]  /*2ad00*/  @!P1 SYNCS.PHASECHK.TRANS64 P1, [R11+URZ+0x308a0], R2 ;  /* 0x0308a0020b0095a7 */ /* 0x000ea4000802007f */
[----:B--2---:R-:W-:Y:S05]  /*2ad10*/  @!P1 BRA `(.L_x_1916) ;  /* 0xfffffffc00f09947 */ /* 0x004fea000383ffff */
[----:B------:R-:W-:Y:S05]  /*2ad20*/  BRA `(.L_x_2071) ;  /* 0xffffff9400ac7947 */ /* 0x000fea000383ffff */
.L_x_1923:
[----:B0-----:R0:W2:Y:S02]  /*2ad30*/  SYNCS.PHASECHK.TRANS64.TRYWAIT P1, [R11+URZ+0x308c0], R2 ;  /* 0x0308c0020b0075a7 */ /* 0x0010a4000802017f */
[----:B--2---:R-:W-:Y:S05]  /*2ad40*/  @!P1 NANOSLEEP.SYNCS 0x989680 ;  /* 0x009896800000995d */ /* 0x004fea0003900000 */
[----:B------:R-:W2:Y:S02]  /*2ad50*/  @!P1 SYNCS.PHASECHK.TRANS64 P1, [R11+URZ+0x308c0], R2 ;  /* 0x0308c0020b0095a7 */ /* 0x000ea4000802007f */
[----:B--2---:R-:W-:Y:S05]  /*2ad60*/  @!P1 BRA `(.L_x_1923) ;  /* 0xfffffffc00f09947 */ /* 0x004fea000383ffff */
[----:B------:R-:W-:Y:S05]  /*2ad70*/  BRA `(.L_x_2072) ;  /* 0xffffff9800a47947 */ /* 0x000fea000383ffff */
.L_x_1946:
        /* <DEDUP_REMOVED lines=11> */
.L_x_2074:
[----:B------:R-:W-:Y:S05]  /*2ae30*/  BSYNC B0 ;  /* 0x0000000000007941 */ /* 0x000fea0003800000 */
.L_x_2073:
[----:B------:R-:W-:Y:S05]  /*2ae40*/  BRA `(.L_x_2075) ;  /* 0xffffffa800c87947 */ /* 0x000fea000383ffff */
.L_x_1949:
[----:B0-----:R0:W1:Y:S02]  /*2ae50*/  SYNCS.PHASECHK.TRANS64.TRYWAIT P0, [R7+URZ+0x30840], R2 ;  /* 0x03084002070075a7 */ /* 0x001064000800017f */
[----:B-1----:R-:W-:Y:S05]  /*2ae60*/  @!P0 NANOSLEEP.SYNCS 0x989680 ;  /* 0x009896800000895d */ /* 0x002fea0003900000 */
[----:B------:R-:W1:Y:S02]  /*2ae70*/  @!P0 SYNCS.PHASECHK.TRANS64 P0, [R7+URZ+0x30840], R2 ;  /* 0x03084002070085a7 */ /* 0x000e64000800007f */
[----:B-1----:R-:W-:Y:S05]  /*2ae80*/  @!P0 BRA `(.L_x_1949) ;  /* 0xfffffffc00f08947 */ /* 0x002fea000383ffff */
[----:B------:R-:W-:Y:S05]  /*2ae90*/  BRA `(.L_x_2076) ;  /* 0xffffffac00247947 */ /* 0x000fea000383ffff */
.L_x_1950:
        /* <DEDUP_REMOVED lines=8> */
.L_x_2078:
[----:B------:R-:W-:Y:S05]  /*2af20*/  BSYNC B0 ;  /* 0x0000000000007941 */ /* 0x000fea0003800000 */
.L_x_2077:
[----:B------:R-:W-:Y:S01]  /*2af30*/  MOV R13, R4 ;  /* 0x00000004000d7202 */ /* 0x000fe20000000f00 */
        /* <DEDUP_REMOVED lines=8> */
.L_x_2079:
[----:B------:R-:W-:Y:S02]  /*2afc0*/  IMAD.MOV.U32 R13, RZ, RZ, R0 ;  /* 0x000000ffff0d7224 */ /* 0x000fe400078e0000 */
[----:B------:R-:W-:Y:S02]  /*2afd0*/  IMAD.MOV.U32 R12, RZ, RZ, 0x1 ;  /* 0x00000001ff0c7424 */ /* 0x000fe400078e00ff */
[----:B------:R-:W-:-:S07]  /*2afe0*/  IMAD.MOV.U32 R3, RZ, RZ, R14 ;  /* 0x000000ffff037224 */ /* 0x000fce00078e000e */
[----:B------:R-:W-:Y:S05]  /*2aff0*/  WARPSYNC.COLLECTIVE R15, `(.L_x_2080) ;  /* 0x000000000f087348 */ /* 0x000fea0003c00000 */
[----:B------:R0:W1:Y:S02]  /*2b000*/  SHFL.IDX P6, R14, R13, R12, R11 ;  /* 0x0000000c0d0e7389 */ /* 0x00006400000c000b */
[----:B01----:R-:W-:Y:S01]  /*2b010*/  ENDCOLLECTIVE ;  /* 0x000000000000791b */ /* 0x003fe20003800000 */
.L_x_2080:
[----:B------:R-:W-:-:S04]  /*2b020*/  @P0 LEA R3, P1, R34, R3, 0x1 ;  /* 0x0000000322030211 */ /* 0x000fc800078208ff */
[----:B------:R-:W-:Y:S02]  /*2b030*/  @P0 IADD3.X R2, RZ, R2, RZ, P1, !PT ;  /* 0x00000002ff020210 */ /* 0x000fe40000ffe4ff */
[----:B------:R-:W-:Y:S02]  /*2b040*/  ISETP.GE.AND P1, PT, R6, 0x11, PT ;  /* 0x000000110600780c */ /* 0x000fe40003f26270 */
        /* <DEDUP_REMOVED lines=14> */
.L_x_2081:
[----:B------:R-:W-:Y:S02]  /*2b130*/  @P1 IMAD R8, R5, 0x2, R23 ;  /* 0x0000000205081824 */ /* 0x000fe400078e0217 */
[----:B------:R-:W-:Y:S01]  /*2b140*/  IMAD.MOV.U32 R13, RZ, RZ, R0 ;  /* 0x000000ffff0d7224 */ /* 0x000fe200078e0000 */
[----:B------:R-:W-:Y:S01]  /*2b150*/  MOV R12, 0x2 ;  /* 0x00000002000c7802 */ /* 0x000fe20000000f00 */
[----:B------:R-:W-:-:S07]  /*2b160*/  IMAD.MOV.U32 R3, RZ, RZ, R14 ;  /* 0x000000ffff037224 */ /* 0x000fce00078e000e */
[----:B------:R-:W-:Y:S05]  /*2b170*/  WARPSYNC.COLLECTIVE R15, `(.L_x_2082) ;  /* 0x000000000f087348 */ /* 0x000fea0003c00000 */
[----:B------:R0:W1:Y:S02]  /*2b180*/  SHFL.IDX P6, R14, R13, R12, R11 ;  /* 0x0000000c0d0e7389 */ /* 0x00006400000c000b */
[----:B01----:R-:W-:Y:S01]  /*2b190*/  ENDCOLLECTIVE ;  /* 0x000000000000791b */ /* 0x003fe20003800000 */
.L_x_2082:
        /* <DEDUP_REMOVED lines=17> */
.L_x_2083:
[----:B------:R-:W-:Y:S01]  /*2b2b0*/  @P1 LEA R8, R5, R23, 0x1 ;  /* 0x0000001705081211 */ /* 0x000fe200078e08ff */
[----:B------:R-:W-:Y:S02]  /*2b2c0*/  IMAD.MOV.U32 R13, RZ, RZ, R0 ;  /* 0x000000ffff0d7224 */ /* 0x000fe400078e0000 */
[----:B------:R-:W-:Y:S02]  /*2b2d0*/  IMAD.MOV.U32 R12, RZ, RZ, 0x3 ;  /* 0x00000003ff0c7424 */ /* 0x000fe400078e00ff */
[----:B------:R-:W-:-:S07]  /*2b2e0*/  IMAD.MOV.U32 R3, RZ, RZ, R14 ;  /* 0x000000ffff037224 */ /* 0x000fce00078e000e */
[----:B------:R-:W-:Y:S05]  /*2b2f0*/  WARPSYNC.COLLECTIVE R15, `(.L_x_2084) ;  /* 0x000000000f087348 */ /* 0x000fea0003c00000 */
[----:B------:R0:W1:Y:S02]  /*2b300*/  SHFL.IDX P6, R14, R13, R12, R11 ;  /* 0x0000000c0d0e7389 */ /* 0x00006400000c000b */
[----:B01----:R-:W-:Y:S01]  /*2b310*/  ENDCOLLECTIVE ;  /* 0x000000000000791b */ /* 0x003fe20003800000 */
.L_x_2084:
        /* <DEDUP_REMOVED lines=17> */
.L_x_2085:
[----:B------:R-:W-:Y:S02]  /*2b430*/  @P1 IMAD R8, R5, 0x2, R23 ;  /* 0x0000000205081824 */ /* 0x000fe400078e0217 */
[----:B------:R-:W-:Y:S02]  /*2b440*/  IMAD.MOV.U32 R13, RZ, RZ, R0 ;  /* 0x000000ffff0d7224 */ /* 0x000fe400078e0000 */
[----:B------:R-:W-:Y:S01]  /*2b450*/  IMAD.MOV.U32 R12, RZ, RZ, 0x4 ;  /* 0x00000004ff0c7424 */ /* 0x000fe200078e00ff */
[----:B------:R-:W-:-:S07]  /*2b460*/  MOV R3, R14 ;  /* 0x0000000e00037202 */ /* 0x000fce0000000f00 */
[----:B------:R-:W-:Y:S05]  /*2b470*/  WARPSYNC.COLLECTIVE R15, `(.L_x_2086) ;  /* 0x000000000f087348 */ /* 0x000fea0003c00000 */
[----:B------:R0:W1:Y:S02]  /*2b480*/  SHFL.IDX P6, R14, R13, R12, R11 ;  /* 0x0000000c0d0e7389 */ /* 0x00006400000c000b */
[----:B01----:R-:W-:Y:S01]  /*2b490*/  ENDCOLLECTIVE ;  /* 0x000000000000791b */ /* 0x003fe20003800000 */
.L_x_2086:
        /* <DEDUP_REMOVED lines=17> */
.L_x_2087:
[----:B------:R-:W-:Y:S01]  /*2b5b0*/  @P1 IMAD R8, R5, 0x2, R23 ;  /* 0x0000000205081824 */ /* 0x000fe200078e0217 */
[----:B------:R-:W-:Y:S01]  /*2b5c0*/  MOV R13, R0 ;  /* 0x00000000000d7202 */ /* 0x000fe20000000f00 */
[----:B------:R-:W-:Y:S02]  /*2b5d0*/  IMAD.MOV.U32 R12, RZ, RZ, 0x5 ;  /* 0x00000005ff0c7424 */ /* 0x000fe400078e00ff */
[----:B------:R-:W-:-:S07]  /*2b5e0*/  IMAD.MOV.U32 R3, RZ, RZ, R14 ;  /* 0x000000ffff037224 */ /* 0x000fce00078e000e */
[----:B------:R-:W-:Y:S05]  /*2b5f0*/  WARPSYNC.COLLECTIVE R15, `(.L_x_2088) ;  /* 0x000000000f087348 */ /* 0x000fea0003c00000 */
[----:B------:R0:W1:Y:S02]  /*2b600*/  SHFL.IDX P6, R14, R13, R12, R11 ;  /* 0x0000000c0d0e7389 */ /* 0x00006400000c000b */
[----:B01----:R-:W-:Y:S01]  /*2b610*/  ENDCOLLECTIVE ;  /* 0x000000000000791b */ /* 0x003fe20003800000 */
.L_x_2088:
        /* <DEDUP_REMOVED lines=10> */
.L_x_2089:
        /* <DEDUP_REMOVED lines=8> */
.L_x_1955:
[----:B------:R-:W-:Y:S01]  /*2b740*/  MOV R13, R4 ;  /* 0x00000004000d7202 */ /* 0x000fe20000000f00 */
[----:B------:R-:W-:Y:S02]  /*2b750*/  IMAD.MOV.U32 R12, RZ, RZ, RZ ;  /* 0x000000ffff0c7224 */ /* 0x000fe400078e00ff */
[----:B------:R-:W-:Y:S02]  /*2b760*/  IMAD.MOV.U32 R11, RZ, RZ, 0x181f ;  /* 0x0000181fff0b7424 */ /* 0x000fe400078e00ff */
[----:B------:R-:W-:Y:S02]  /*2b770*/  IMAD.MOV.U32 R15, RZ, RZ, -0x1 ;  /* 0xffffffffff0f7424 */ /* 0x000fe400078e00ff */
[----:B------:R-:W-:Y:S02]  /*2b780*/  IMAD R31, R31, R7, RZ ;  /* 0x000000071f1f7224 */ /* 0x000fe400078e02ff */
[----:B------:R-:W-:-:S07]  /*2b790*/  IMAD.IADD R28, R9, 0x1, R28 ;  /* 0x00000001091c7824 */ /* 0x000fce00078e021c */
[----:B-----5:R-:W-:Y:S05]  /*2b7a0*/  WARPSYNC.COLLECTIVE R15, `(.L_x_2091) ;  /* 0x000000000f087348 */ /* 0x020fea0003c00000 */
[----:B------:R0:W1:Y:S02]  /*2b7b0*/  SHFL.IDX P6, R14, R13, R12, R11 ;  /* 0x0000000c0d0e7389 */ /* 0x00006400000c000b */
[----:B01---5:R-:W-:Y:S01]  /*2b7c0*/  ENDCOLLECTIVE ;  /* 0x000000000000791b */ /* 0x023fe20003800000 */
.L_x_2091:
[C---:B------:R-:W-:Y:S02]  /*2b7d0*/  ISETP.GE.AND P1, PT, R28.reuse, R31, PT ;  /* 0x0000001f1c00720c */ /* 0x040fe40003f26270 */
[----:B------:R-:W-:Y:S02]  /*2b7e0*/  IADD3 R6, R28, 0x10, RZ ;  /* 0x000000101c067810 */ /* 0x000fe40007ffe0ff */
[----:B------:R-:W-:Y:S01]  /*2b7f0*/  MOV R13, R0 ;  /* 0x00000000000d7202 */ /* 0x000fe20000000f00 */
[----:B------:R-:W-:-:S08]  /*2b800*/  IMAD.MOV.U32 R2, RZ, RZ, R14 ;  /* 0x000000ffff027224 */ /* 0x000fd000078e000e */
[----:B------:R-:W-:Y:S05]  /*2b810*/  WARPSYNC.COLLECTIVE R15, `(.L_x_2092) ;  /* 0x000000000f087348 */ /* 0x000fea0003c00000 */
[----:B------:R0:W1:Y:S02]  /*2b820*/  SHFL.IDX P6, R14, R13, R12, R11 ;  /* 0x0000000c0d0e7389 */ /* 0x00006400000c000b */
[----:B01----:R-:W-:Y:S01]  /*2b830*/  ENDCOLLECTIVE ;  /* 0x000000000000791b */ /* 0x003fe20003800000 */
.L_x_2092:
[----:B------:R-:W-:Y:S02]  /*2b840*/  IMAD.MOV.U32 R13, RZ, RZ, R4 ;  /* 0x000000ffff0d7224 */ /* 0x000fe400078e0004 */
[----:B------:R-:W-:Y:S02]  /*2b850*/  IMAD.MOV.U32 R12, RZ, RZ, 0x1 ;  /* 0x00000001ff0c7424 */ /* 0x000fe400078e00ff */
[----:B------:R-:W-:-:S07]  /*2b860*/  IMAD.MOV.U32 R3, RZ, RZ, R14 ;  /* 0x000000ffff037224 */ /* 0x000fce00078e000e */
[----:B------:R-:W-:Y:S05]  /*2b870*/  WARPSYNC.COLLECTIVE R15, `(.L_x_2093) ;  /* 0x000000000f087348 */ /* 0x000fea0003c00000 */
[----:B------:R0:W1:Y:S02]  /*2b880*/  SHFL.IDX P6, R14, R13, R12, R11 ;  /* 0x0000000c0d0e7389 */ /* 0x00006400000c000b */
[----:B01----:R-:W-:Y:S01]  /*2b890*/  ENDCOLLECTIVE ;  /* 0x000000000000791b */ /* 0x003fe20003800000 */
.L_x_2093:
        /* <DEDUP_REMOVED lines=15> */
.L_x_2094:
[----:B------:R-:W-:Y:S01]  /*2b990*/  MOV R13, R4 ;  /* 0x00000004000d7202 */ /* 0x000fe20000000f00 */
[----:B------:R-:W-:Y:S01]  /*2b9a0*/  IMAD.MOV.U32 R12, RZ, RZ, 0x2 ;  /* 0x00000002ff0c7424 */ /* 0x000fe200078e00ff */
[----:B------:R-:W-:-:S07]  /*2b9b0*/  MOV R3, R14 ;  /* 0x0000000e00037202 */ /* 0x000fce0000000f00 */
[----:B------:R-:W-:Y:S05]  /*2b9c0*/  WARPSYNC.COLLECTIVE R15, `(.L_x_2095) ;  /* 0x000000000f087348 */ /* 0x000fea0003c00000 */
[----:B------:R0:W1:Y:S02]  /*2b9d0*/  SHFL.IDX P6, R14, R13, R12, R11 ;  /* 0x0000000c0d0e7389 */ /* 0x00006400000c000b */
[----:B01----:R-:W-:Y:S01]  /*2b9e0*/  ENDCOLLECTIVE ;  /* 0x000000000000791b */ /* 0x003fe20003800000 */
.L_x_2095:
[----:B------:R-:W-:-:S05]  /*2b9f0*/  @!P1 LEA R5, P4, R34, R3, 0x1 ;  /* 0x0000000322059211 */ /* 0x000fca00078808ff */
[----:B------:R-:W-:Y:S02]  /*2ba00*/  @!P1 IMAD.X R6, RZ, RZ, R2, P4 ;  /* 0x000000ffff069224 */ /* 0x000fe400020e0602 */
[----:B------:R-:W-:Y:S02]  /*2ba10*/  @!P1 IMAD.MOV.U32 R2, RZ, RZ, R5 ;  /* 0x000000ffff029224 */ /* 0x000fe400078e0005 */
[----:B------:R-:W-:Y:S02]  /*2ba20*/  @!P1 IMAD.MOV.U32 R3, RZ, RZ, R6 ;  /* 0x000000ffff039224 */ /* 0x000fe400078e0006 */
[----:B------:R-:W-:Y:S02]  /*2ba30*/  VIADD R6, R28, 0x20 ;  /* 0x000000201c067836 */ /* 0x000fe40000000000 */
[----:B------:R-:W-:Y:S01]  /*2ba40*/  IMAD.MOV.U32 R13, RZ, RZ, R0 ;  /* 0x000000ffff0d7224 */ /* 0x000fe200078e0000 */
        /* <DEDUP_REMOVED lines=11> */
.L_x_2096:
[----:B------:R-:W-:Y:S01]  /*2bb00*/  IMAD.MOV.U32 R13, RZ, RZ, R4 ;  /* 0x000000ffff0d7224 */ /* 0x000fe200078e0004 */
[----:B------:R-:W-:Y:S01]  /*2bb10*/  MOV R12, 0x3 ;  /* 0x00000003000c7802 */ /* 0x000fe20000000f00 */
[----:B------:R-:W-:-:S07]  /*2bb20*/  IMAD.MOV.U32 R3, RZ, RZ, R14 ;  /* 0x000000ffff037224 */ /* 0x000fce00078e000e */
[----:B------:R-:W-:Y:S05]  /*2bb30*/  WARPSYNC.COLLECTIVE R15, `(.L_x_2097) ;  /* 0x000000000f087348 */ /* 0x000fea0003c00000 */
[----:B------:R0:W1:Y:S02]  /*2bb40*/  SHFL.IDX P6, R14, R13, R12, R11 ;  /* 0x0000000c0d0e7389 */ /* 0x00006400000c000b */
[----:B01----:R-:W-:Y:S01]  /*2bb50*/  ENDCOLLECTIVE ;  /* 0x000000000000791b */ /* 0x003fe20003800000 */
.L_x_2097:
[----:B------:R-:W-:-:S04]  /*2bb60*/  @!P1 LEA R5, P4, R34, R3, 0x1 ;  /* 0x0000000322059211 */ /* 0x000fc800078808ff */
[----:B------:R-:W-:Y:S01]  /*2bb70*/  @!P1 IADD3.X R6, RZ, R2, RZ, P4, !PT ;  /* 0x00000002ff069210 */ /* 0x000fe200027fe4ff */
[----:B------:R-:W-:-:S04]  /*2bb80*/  @!P1 IMAD.MOV.U32 R2, RZ, RZ, R5 ;  /* 0x000000ffff029224 */ /* 0x000fc800078e0005 */
        /* <DEDUP_REMOVED lines=14> */
.L_x_2098:
[----:B------:R-:W-:Y:S02]  /*2bc70*/  IMAD.MOV.U32 R13, RZ, RZ, R4 ;  /* 0x000000ffff0d7224 */ /* 0x000fe400078e0004 */
[----:B------:R-:W-:Y:S02]  /*2bc80*/  IMAD.MOV.U32 R12, RZ, RZ, 0x4 ;  /* 0x00000004ff0c7424 */ /* 0x000fe400078e00ff */
[----:B------:R-:W-:-:S07]  /*2bc90*/  IMAD.MOV.U32 R3, RZ, RZ, R14 ;  /* 0x000000ffff037224 */ /* 0x000fce00078e000e */
[----:B------:R-:W-:Y:S05]  /*2bca0*/  WARPSYNC.COLLECTIVE R15, `(.L_x_2099) ;  /* 0x000000000f087348 */ /* 0x000fea0003c00000 */
[----:B------:R0:W1:Y:S02]  /*2bcb0*/  SHFL.IDX P6, R14, R13, R12, R11 ;  /* 0x0000000c0d0e7389 */ /* 0x00006400000c000b */
[----:B01----:R-:W-:Y:S01]  /*2bcc0*/  ENDCOLLECTIVE ;  /* 0x000000000000791b */ /* 0x003fe20003800000 */
.L_x_2099:
[----:B------:R-:W-:-:S05]  /*2bcd0*/  @!P1 LEA R5, P4, R34, R3, 0x1 ;  /* 0x0000000322059211 */ /* 0x000fca00078808ff */
[----:B------:R-:W-:Y:S01]  /*2bce0*/  @!P1 IMAD.X R6, RZ, RZ, R2, P4 ;  /* 0x000000ffff069224 */ /* 0x000fe200020e0602 */
[----:B------:R-:W-:-:S03]  /*2bcf0*/  @!P1 MOV R2, R5 ;  /* 0x0000000500029202 */ /* 0x000fc60000000f00 */
        /* <DEDUP_REMOVED lines=9> */
[----:B------:R-:W-:-:S02]  /*2bd90*/  ISETP.GE.AND P1, PT, R6, R31, PT ;  /* 0x0000001f0600720c */ /* 0x000fc40003f26270 */
[----:B0-----:R-:W-:-:S11]  /*2bda0*/  MOV R2, R14 ;  /* 0x0000000e00027202 */ /* 0x001fd60000000f00 */
[----:B------:R-:W-:Y:S05]  /*2bdb0*/  WARPSYNC.COLLECTIVE R15, `(.L_x_2100) ;  /* 0x000000000f087348 */ /* 0x000fea0003c00000 */
[----:B------:R0:W1:Y:S02]  /*2bdc0*/  SHFL.IDX P6, R14, R13, R12, R11 ;  /* 0x0000000c0d0e7389 */ /* 0x00006400000c000b */
[----:B01----:R-:W-:Y:S01]  /*2bdd0*/  ENDCOLLECTIVE ;  /* 0x000000000000791b */ /* 0x003fe20003800000 */
.L_x_2100:
[----:B------:R-:W-:Y:S02]  /*2bde0*/  IMAD.MOV.U32 R13, RZ, RZ, R4 ;  /* 0x000000ffff0d7224 */ /* 0x000fe400078e0004 */
[----:B------:R-:W-:Y:S02]  /*2bdf0*/  IMAD.MOV.U32 R12, RZ, RZ, 0x5 ;  /* 0x00000005ff0c7424 */ /* 0x000fe400078e00ff */
[----:B------:R-:W-:-:S07]  /*2be00*/  IMAD.MOV.U32 R3, RZ, RZ, R14 ;  /* 0x000000ffff037224 */ /* 0x000fce00078e000e */
[----:B------:R-:W-:Y:S05]  /*2be10*/  WARPSYNC.COLLECTIVE R15, `(.L_x_2101) ;  /* 0x000000000f087348 */ /* 0x000fea0003c00000 */
[----:B------:R0:W1:Y:S02]  /*2be20*/  SHFL.IDX P6, R14, R13, R12, R11 ;  /* 0x0000000c0d0e7389 */ /* 0x00006400000c000b */
[----:B01----:R-:W-:Y:S01]  /*2be30*/  ENDCOLLECTIVE ;  /* 0x000000000000791b */ /* 0x003fe20003800000 */
.L_x_2101:
[----:B------:R-:W-:-:S05]  /*2be40*/  @!P1 LEA R5, P4, R34, R3, 0x1 ;  /* 0x0000000322059211 */ /* 0x000fca00078808ff */
[----:B------:R-:W-:Y:S02]  /*2be50*/  @!P1 IMAD.X R6, RZ, RZ, R2, P4 ;  /* 0x000000ffff069224 */ /* 0x000fe400020e0602 */
[----:B------:R-:W-:-:S03]  /*2be60*/  @!P1 IMAD.MOV.U32 R2, RZ, RZ, R5 ;  /* 0x000000ffff029224 */ /* 0x000fc600078e0005 */
[----:B------:R-:W-:Y:S01]  /*2be70*/  @!P1 MOV R3, R6 ;  /* 0x0000000600039202 */ /* 0x000fe20000000f00 */
[----:B------:R-:W-:Y:S01]  /*2be80*/  VIADD R6, R28, 0x50 ;  /* 0x000000501c067836 */ /* 0x000fe20000000000 */
[----:B------:R-:W-:-:S03]  /*2be90*/  MOV R13, R0 ;  /* 0x00000000000d7202 */ /* 0x000fc60000000f00 */
        /* <DEDUP_REMOVED lines=11> */
.L_x_2102:
[----:B------:R-:W-:Y:S02]  /*2bf50*/  IMAD.MOV.U32 R13, RZ, RZ, R4 ;  /* 0x000000ffff0d7224 */ /* 0x000fe400078e0004 */
[----:B------:R-:W-:Y:S02]  /*2bf60*/  IMAD.MOV.U32 R12, RZ, RZ, 0x6 ;  /* 0x00000006ff0c7424 */ /* 0x000fe400078e00ff */
[----:B------:R-:W-:-:S07]  /*2bf70*/  IMAD.MOV.U32 R3, RZ, RZ, R14 ;  /* 0x000000ffff037224 */ /* 0x000fce00078e000e */
[----:B------:R-:W-:Y:S05]  /*2bf80*/  WARPSYNC.COLLECTIVE R15, `(.L_x_2103) ;  /* 0x000000000f087348 */ /* 0x000fea0003c00000 */
[----:B------:R0:W1:Y:S02]  /*2bf90*/  SHFL.IDX P6, R14, R13, R12, R11 ;  /* 0x0000000c0d0e7389 */ /* 0x00006400000c000b */
[----:B01----:R-:W-:Y:S01]  /*2bfa0*/  ENDCOLLECTIVE ;  /* 0x000000000000791b */ /* 0x003fe20003800000 */
.L_x_2103:
[----:B------:R-:W-:-:S05]  /*2bfb0*/  @!P1 LEA R5, P4, R34, R3, 0x1 ;  /* 0x0000000322059211 */ /* 0x000fca00078808ff */
[----:B------:R-:W-:Y:S02]  /*2bfc0*/  @!P1 IMAD.X R6, RZ, RZ, R2, P4 ;  /* 0x000000ffff069224 */ /* 0x000fe400020e0602 */
[----:B------:R-:W-:Y:S02]  /*2bfd0*/  @!P1 IMAD.MOV.U32 R2, RZ, RZ, R5 ;  /* 0x000000ffff029224 */ /* 0x000fe400078e0005 */
[----:B------:R-:W-:Y:S01]  /*2bfe0*/  @!P1 IMAD.MOV.U32 R3, RZ, RZ, R6 ;  /* 0x000000ffff039224 */ /* 0x000fe200078e0006 */
[----:B------:R-:W-:Y:S01]  /*2bff0*/  IADD3 R6, R28, 0x60, RZ ;  /* 0x000000601c067810 */ /* 0x000fe20007ffe0ff */
        /* <DEDUP_REMOVED lines=12> */
.L_x_2104:
[----:B------:R-:W-:Y:S01]  /*2c0c0*/  IMAD.MOV.U32 R13, RZ, RZ, R4 ;  /* 0x000000ffff0d7224 */ /* 0x000fe200078e0004 */
[----:B------:R-:W-:Y:S02]  /*2c0d0*/  MOV R12, 0x7 ;  /* 0x00000007000c7802 */ /* 0x000fe40000000f00 */
[----:B------:R-:W-:-:S07]  /*2c0e0*/  MOV R3, R14 ;  /* 0x0000000e00037202 */ /* 0x000fce0000000f00 */
[----:B------:R-:W-:Y:S05]  /*2c0f0*/  WARPSYNC.COLLECTIVE R15, `(.L_x_2105) ;  /* 0x000000000f087348 */ /* 0x000fea0003c00000 */
[----:B------:R0:W1:Y:S02]  /*2c100*/  SHFL.IDX P6, R14, R13, R12, R11 ;  /* 0x0000000c0d0e7389 */ /* 0x00006400000c000b */
[----:B01----:R-:W-:Y:S01]  /*2c110*/  ENDCOLLECTIVE ;  /* 0x000000000000791b */ /* 0x003fe20003800000 */
.L_x_2105:
        /* <DEDUP_REMOVED lines=15> */
.L_x_2106:
[----:B------:R-:W-:Y:S05]  /*2c210*/  BRA `(.L_x_2107) ;  /* 0xffffffa800cc7947 */ /* 0x000fea000383ffff */
.L_x_1960:
[----:B0-----:R0:W1:Y:S02]  /*2c220*/  SYNCS.PHASECHK.TRANS64.TRYWAIT P0, [R23+URZ+0x30820], R0 ;  /* 0x03082000170075a7 */ /* 0x001064000800017f */
[----:B-1----:R-:W-:Y:S05]  /*2c230*/  @!P0 NANOSLEEP.SYNCS 0x989680 ;  /* 0x009896800000895d */ /* 0x002fea0003900000 */
[----:B------:R-:W1:Y:S02]  /*2c240*/  @!P0 SYNCS.PHASECHK.TRANS64 P0, [R23+URZ+0x30820], R0 ;  /* 0x03082000170085a7 */ /* 0x000e64000800007f */
[----:B-1----:R-:W-:Y:S05]  /*2c250*/  @!P0 BRA `(.L_x_1960) ;  /* 0xfffffffc00f08947 */ /* 0x002fea000383ffff */
[----:B------:R-:W-:Y:S05]  /*2c260*/  BRA `(.L_x_2108) ;  /* 0xffffffac00447947 */ /* 0x000fea000383ffff */
.L_x_1965:
[----:B0-----:R0:W1:Y:S02]  /*2c270*/  SYNCS.PHASECHK.TRANS64.TRYWAIT P0, [R7+URZ+0x30840], R2 ;  /* 0x03084002070075a7 */ /* 0x001064000800017f */
[----:B-1----:R-:W-:Y:S05]  /*2c280*/  @!P0 NANOSLEEP.SYNCS 0x989680 ;  /* 0x009896800000895d */ /* 0x002fea0003900000 */
[----:B------:R-:W1:Y:S02]  /*2c290*/  @!P0 SYNCS.PHASECHK.TRANS64 P0, [R7+URZ+0x30840], R2 ;  /* 0x03084002070085a7 */ /* 0x000e64000800007f */
[----:B-1----:R-:W-:Y:S05]  /*2c2a0*/  @!P0 BRA `(.L_x_1965) ;  /* 0xfffffffc00f08947 */ /* 0x002fea000383ffff */
[----:B------:R-:W-:Y:S05]  /*2c2b0*/  BRA `(.L_x_2109) ;  /* 0xffffffb0001c7947 */ /* 0x000fea000383ffff */
.L_x_1966:
        /* <DEDUP_REMOVED lines=8> */
.L_x_2111:
[----:B------:R-:W-:Y:S05]  /*2c340*/  BSYNC B1 ;  /* 0x0000000000017941 */ /* 0x000fea0003800000 */
.L_x_2110:
[----:B------:R-:W-:Y:S01]  /*2c350*/  IMAD.MOV.U32 R13, RZ, RZ, R8 ;  /* 0x000000ffff0d7224 */ /* 0x000fe200078e0008 */
[----:B------:R-:W-:Y:S01]  /*2c360*/  MOV R11, 0x181f ;  /* 0x0000181f000b7802 */ /* 0x000fe20000000f00 */
[----:B------:R-:W-:Y:S01]  /*2c370*/  IMAD.MOV.U32 R12, RZ, RZ, RZ ;  /* 0x000000ffff0c7224 */ /* 0x000fe200078e00ff */
        /* <DEDUP_REMOVED lines=9> */
.L_x_2112:
[----:B------:R-:W-:Y:S01]  /*2c410*/  LOP3.LUT P1, RZ, R22, 0x4, RZ, 0xc0, !PT ;  /* 0x0000000416ff7812 */ /* 0x000fe2000782c0ff */
[----:B------:R-:W-:Y:S02]  /*2c420*/  IMAD.MOV.U32 R13, RZ, RZ, R6 ;  /* 0x000000ffff0d7224 */ /* 0x000fe400078e0006 */
[----:B------:R-:W-:Y:S02]  /*2c430*/  IMAD.MOV.U32 R12, RZ, RZ, 0x1 ;  /* 0x00000001ff0c7424 */ /* 0x000fe400078e00ff */
[----:B------:R-:W-:-:S08]  /*2c440*/  IMAD.MOV.U32 R2, RZ, RZ, R14 ;  /* 0x000000ffff027224 */ /* 0x000fd000078e000e */
[----:B------:R-:W-:Y:S05]  /*2c450*/  WARPSYNC.COLLECTIVE R15, `(.L_x_2113) ;  /* 0x000000000f087348 */ /* 0x000fea0003c00000 */
[----:B------:R0:W1:Y:S02]  /*2c460*/  SHFL.IDX P6, R14, R13, R12, R11 ;  /* 0x0000000c0d0e7389 */ /* 0x00006400000c000b */
[----:B01----:R-:W-:Y:S01]  /*2c470*/  ENDCOLLECTIVE ;  /* 0x000000000000791b */ /* 0x003fe20003800000 */
.L_x_2113:
        /* <DEDUP_REMOVED lines=13> */
.L_x_2114:
[----:B------:R-:W-:Y:S02]  /*2c550*/  IMAD.MOV.U32 R13, RZ, RZ, R6 ;  /* 0x000000ffff0d7224 */ /* 0x000fe400078e0006 */
[----:B------:R-:W-:Y:S01]  /*2c560*/  IMAD.MOV.U32 R12, RZ, RZ, 0x2 ;  /* 0x00000002ff0c7424 */ /* 0x000fe200078e00ff */
[----:B------:R-:W-:-:S07]  /*2c570*/  MOV R2, R14 ;  /* 0x0000000e00027202 */ /* 0x000fce0000000f00 */
[----:B------:R-:W-:Y:S05]  /*2c580*/  WARPSYNC.COLLECTIVE R15, `(.L_x_2115) ;  /* 0x000000000f087348 */ /* 0x000fea0003c00000 */
[----:B------:R0:W1:Y:S02]  /*2c590*/  SHFL.IDX P6, R14, R13, R12, R11 ;  /* 0x0000000c0d0e7389 */ /* 0x00006400000c000b */
[----:B01----:R-:W-:Y:S01]  /*2c5a0*/  ENDCOLLECTIVE ;  /* 0x000000000000791b */ /* 0x003fe20003800000 */
.L_x_2115:
[----:B------:R-:W-:-:S05]  /*2c5b0*/  IADD3 R2, P0, R2, R4, RZ ;  /* 0x0000000402027210 */ /* 0x000fca0007f1e0ff */
[----:B------:R-:W-:-:S05]  /*2c5c0*/  IMAD.X R3, RZ, RZ, R3, P0 ;  /* 0x000000ffff037224 */ /* 0x000fca00000e0603 */
        /* <DEDUP_REMOVED lines=11> */
.L_x_2116:
[----:B------:R-:W-:Y:S02]  /*2c680*/  IMAD.MOV.U32 R13, RZ, RZ, R6 ;  /* 0x000000ffff0d7224 */ /* 0x000fe400078e0006 */
[----:B------:R-:W-:Y:S02]  /*2c690*/  IMAD.MOV.U32 R12, RZ, RZ, 0x3 ;  /* 0x00000003ff0c7424 */ /* 0x000fe400078e00ff */
[----:B------:R-:W-:-:S07]  /*2c6a0*/  IMAD.MOV.U32 R2, RZ, RZ, R14 ;  /* 0x000000ffff027224 */ /* 0x000fce00078e000e */
[----:B------:R-:W-:Y:S05]  /*2c6b0*/  WARPSYNC.COLLECTIVE R15, `(.L_x_2117) ;  /* 0x000000000f087348 */ /* 0x000fea0003c00000 */
[----:B------:R0:W1:Y:S02]  /*2c6c0*/  SHFL.IDX P6, R14, R13, R12, R11 ;  /* 0x0000000c0d0e7389 */ /* 0x00006400000c000b */
[----:B01----:R-:W-:Y:S01]  /*2c6d0*/  ENDCOLLECTIVE ;  /* 0x000000000000791b */ /* 0x003fe20003800000 */
.L_x_2117:
        /* <DEDUP_REMOVED lines=9> */
[----:B------:R-:W-:-:S07]  /*2c770*/  MOV R35, R14 ;  /* 0x0000000e00237202 */ /* 0x000fce0000000f00 */
[----:B0-----:R-:W-:Y:S05]  /*2c780*/  WARPSYNC.COLLECTIVE R15, `(.L_x_2118) ;  /* 0x000000000f087348 */ /* 0x001fea0003c00000 */
[----:B------:R1:W2:Y:S02]  /*2c790*/  SHFL.IDX P6, R14, R13, R12, R11 ;  /* 0x0000000c0d0e7389 */ /* 0x0002a400000c000b */
[----:B012---:R-:W-:Y:S01]  /*2c7a0*/  ENDCOLLECTIVE ;  /* 0x000000000000791b */ /* 0x007fe20003800000 */
.L_x_2118:
[----:B------:R-:W-:Y:S01]  /*2c7b0*/  IMAD.MOV.U32 R13, RZ, RZ, R6 ;  /* 0x000000ffff0d7224 */ /* 0x000fe200078e0006 */
[----:B------:R-:W-:Y:S01]  /*2c7c0*/  MOV R12, 0x4 ;  /* 0x00000004000c7802 */ /* 0x000fe20000000f00 */
[----:B------:R-:W-:-:S07]  /*2c7d0*/  IMAD.MOV.U32 R2, RZ, RZ, R14 ;  /* 0x000000ffff027224 */ /* 0x000fce00078e000e */
[----:B------:R-:W-:Y:S05]  /*2c7e0*/  WARPSYNC.COLLECTIVE R15, `(.L_x_2119) ;  /* 0x000000000f087348 */ /* 0x000fea0003c00000 */
[----:B------:R0:W1:Y:S02]  /*2c7f0*/  SHFL.IDX P6, R14, R13, R12, R11 ;  /* 0x0000000c0d0e7389 */ /* 0x00006400000c000b */
[----:B01----:R-:W-:Y:S01]  /*2c800*/  ENDCOLLECTIVE ;  /* 0x000000000000791b */ /* 0x003fe20003800000 */
.L_x_2119:
        /* <DEDUP_REMOVED lines=13> */
.L_x_2120:
[----:B------:R-:W-:Y:S01]  /*2c8e0*/  MOV R13, R6 ;  /* 0x00000006000d7202 */ /* 0x000fe20000000f00 */
[----:B------:R-:W-:Y:S02]  /*2c8f0*/  IMAD.MOV.U32 R12, RZ, RZ, 0x5 ;  /* 0x00000005ff0c7424 */ /* 0x000fe400078e00ff */
[----:B------:R-:W-:-:S07]  /*2c900*/  IMAD.MOV.U32 R2, RZ, RZ, R14 ;  /* 0x000000ffff027224 */ /* 0x000fce00078e000e */
[----:B------:R-:W-:Y:S05]  /*2c910*/  WARPSYNC.COLLECTIVE R15, `(.L_x_2121) ;  /* 0x000000000f087348 */ /* 0x000fea0003c00000 */
[----:B------:R0:W1:Y:S02]  /*2c920*/  SHFL.IDX P6, R14, R13, R12, R11 ;  /* 0x0000000c0d0e7389 */ /* 0x00006400000c000b */
[----:B01----:R-:W-:Y:S01]  /*2c930*/  ENDCOLLECTIVE ;  /* 0x000000000000791b */ /* 0x003fe20003800000 */
.L_x_2121:
        /* <DEDUP_REMOVED lines=14> */
.L_x_2122:
[----:B------:R-:W-:Y:S01]  /*2ca20*/  IMAD.MOV.U32 R2, RZ, RZ, R14 ;  /* 0x000000ffff027224 */ /* 0x000fe200078e000e */
[----:B------:R-:W-:Y:S06]  /*2ca30*/  BRA `(.L_x_2123) ;  /* 0xffffffac00487947 */ /* 0x000fec000383ffff */
.L_x_1971:
[----:B0-----:R0:W1:Y:S02]  /*2ca40*/  SYNCS.PHASECHK.TRANS64.TRYWAIT P0, [R6+URZ+0x30860], R2 ;  /* 0x03086002060075a7 */ /* 0x001064000800017f */
[----:B-1----:R-:W-:Y:S05]  /*2ca50*/  @!P0 NANOSLEEP.SYNCS 0x989680 ;  /* 0x009896800000895d */ /* 0x002fea0003900000 */
[----:B------:R-:W1:Y:S02]  /*2ca60*/  @!P0 SYNCS.PHASECHK.TRANS64 P0, [R6+URZ+0x30860], R2 ;  /* 0x03086002060085a7 */ /* 0x000e64000800007f */
[----:B-1----:R-:W-:Y:S05]  /*2ca70*/  @!P0 BRA `(.L_x_1971) ;  /* 0xfffffffc00f08947 */ /* 0x002fea000383ffff */
[----:B------:R-:W-:Y:S05]  /*2ca80*/  BRA `(.L_x_2124) ;  /* 0xffffffac00a87947 */ /* 0x000fea000383ffff */
.L_x_1972:
        /* <DEDUP_REMOVED lines=8> */
.L_x_2126:
[----:B------:R-:W-:Y:S05]  /*2cb10*/  BSYNC B1 ;  /* 0x0000000000017941 */ /* 0x000fea0003800000 */
.L_x_2125:
[----:B------:R-:W-:Y:S01]  /*2cb20*/  MOV R13, R17 ;  /* 0x00000011000d7202 */ /* 0x000fe20000000f00 */
        /* <DEDUP_REMOVED lines=8> */
.L_x_2127:
[----:B------:R-:W-:Y:S02]  /*2cbb0*/  IMAD.MOV.U32 R13, RZ, RZ, R24 ;  /* 0x000000ffff0d7224 */ /* 0x000fe400078e0018 */
[----:B------:R-:W-:Y:S02]  /*2cbc0*/  IMAD.MOV.U32 R12, RZ, RZ, 0x1 ;  /* 0x00000001ff0c7424 */ /* 0x000fe400078e00ff */
[----:B------:R-:W-:-:S07]  /*2cbd0*/  IMAD.MOV.U32 R2, RZ, RZ, R14 ;  /* 0x000000ffff027224 */ /* 0x000fce00078e000e */
[----:B------:R-:W-:Y:S05]  /*2cbe0*/  WARPSYNC.COLLECTIVE R15, `(.L_x_2128) ;  /* 0x000000000f087348 */ /* 0x000fea0003c00000 */
[----:B------:R0:W1:Y:S02]  /*2cbf0*/  SHFL.IDX P6, R14, R13, R12, R11 ;  /* 0x0000000c0d0e7389 */ /* 0x00006400000c000b */
[----:B01----:R-:W-:Y:S01]  /*2cc00*/  ENDCOLLECTIVE ;  /* 0x000000000000791b */ /* 0x003fe20003800000 */
.L_x_2128:
[----:B------:R-:W-:-:S04]  /*2cc10*/  IADD3 R2, P0, R2, R4, RZ ;  /* 0x0000000402027210 */ /* 0x000fc80007f1e0ff */
        /* <DEDUP_REMOVED lines=15> */
.L_x_2129:
[----:B------:R-:W-:Y:S02]  /*2cd10*/  IMAD.MOV.U32 R13, RZ, RZ, R24 ;  /* 0x000000ffff0d7224 */ /* 0x000fe400078e0018 */
[----:B------:R-:W-:Y:S02]  /*2cd20*/  IMAD.MOV.U32 R12, RZ, RZ, 0x2 ;  /* 0x00000002ff0c7424 */ /* 0x000fe400078e00ff */
[----:B------:R-:W-:-:S07]  /*2cd30*/  IMAD.MOV.U32 R2, RZ, RZ, R14 ;  /* 0x000000ffff027224 */ /* 0x000fce00078e000e */
[----:B------:R-:W-:Y:S05]  /*2cd40*/  WARPSYNC.COLLECTIVE R15, `(.L_x_2130) ;  /* 0x000000000f087348 */ /* 0x000fea0003c00000 */
[----:B------:R0:W1:Y:S02]  /*2cd50*/  SHFL.IDX P6, R14, R13, R12, R11 ;  /* 0x0000000c0d0e7389 */ /* 0x00006400000c000b */
[----:B01----:R-:W-:Y:S01]  /*2cd60*/  ENDCOLLECTIVE ;  /* 0x000000000000791b */ /* 0x003fe20003800000 */
.L_x_2130:
        /* <DEDUP_REMOVED lines=16> */
.L_x_2131:
[----:B------:R-:W-:Y:S01]  /*2ce70*/  IMAD.MOV.U32 R13, RZ, RZ, R24 ;  /* 0x000000ffff0d7224 */ /* 0x000fe200078e0018 */
[----:B------:R-:W-:Y:S01]  /*2ce80*/  MOV R12, 0x3 ;  /* 0x00000003000c7802 */ /* 0x000fe20000000f00 */
[----:B------:R-:W-:-:S07]  /*2ce90*/  IMAD.MOV.U32 R2, RZ, RZ, R14 ;  /* 0x000000ffff027224 */ /* 0x000fce00078e000e */
[----:B------:R-:W-:Y:S05]  /*2cea0*/  WARPSYNC.COLLECTIVE R15, `(.L_x_2132) ;  /* 0x000000000f087348 */ /* 0x000fea0003c00000 */
[----:B------:R0:W1:Y:S02]  /*2ceb0*/  SHFL.IDX P6, R14, R13, R12, R11 ;  /* 0x0000000c0d0e7389 */ /* 0x00006400000c000b */
[----:B01----:R-:W-:Y:S01]  /*2cec0*/  ENDCOLLECTIVE ;  /* 0x000000000000791b */ /* 0x003fe20003800000 */
.L_x_2132:
        /* <DEDUP_REMOVED lines=16> */
.L_x_2133:
[----:B------:R-:W-:Y:S01]  /*2cfd0*/  MOV R13, R24 ;  /* 0x00000018000d7202 */ /* 0x000fe20000000f00 */
[----:B------:R-:W-:Y:S02]  /*2cfe0*/  IMAD.MOV.U32 R12, RZ, RZ, 0x4 ;  /* 0x00000004ff0c7424 */ /* 0x000fe400078e00ff */
[----:B------:R-:W-:-:S07]  /*2cff0*/  IMAD.MOV.U32 R2, RZ, RZ, R14 ;  /* 0x000000ffff027224 */ /* 0x000fce00078e000e */
[----:B------:R-:W-:Y:S05]  /*2d000*/  WARPSYNC.COLLECTIVE R15, `(.L_x_2134) ;  /* 0x000000000f087348 */ /* 0x000fea0003c00000 */
[----:B------:R0:W1:Y:S02]  /*2d010*/  SHFL.IDX P6, R14, R13, R12, R11 ;  /* 0x0000000c0d0e7389 */ /* 0x00006400000c000b */
[----:B01----:R-:W-:Y:S01]  /*2d020*/  ENDCOLLECTIVE ;  /* 0x000000000000791b */ /* 0x003fe20003800000 */
.L_x_2134:
        /* <DEDUP_REMOVED lines=16> */
.L_x_2135:
[----:B------:R-:W-:Y:S02]  /*2d130*/  IMAD.MOV.U32 R13, RZ, RZ, R24 ;  /* 0x000000ffff0d7224 */ /* 0x000fe400078e0018 */
[----:B------:R-:W-:Y:S02]  /*2d140*/  IMAD.MOV.U32 R12, RZ, RZ, 0x5 ;  /* 0x00000005ff0c7424 */ /* 0x000fe400078e00ff */
[----:B------:R-:W-:-:S07]  /*2d150*/  IMAD.MOV.U32 R2, RZ, RZ, R14 ;  /* 0x000000ffff027224 */ /* 0x000fce00078e000e */
[----:B------:R-:W-:Y:S05]  /*2d160*/  WARPSYNC.COLLECTIVE R15, `(.L_x_2136) ;  /* 0x000000000f087348 */ /* 0x000fea0003c00000 */
[----:B------:R0:W1:Y:S02]  /*2d170*/  SHFL.IDX P6, R14, R13, R12, R11 ;  /* 0x0000000c0d0e7389 */ /* 0x00006400000c000b */
[----:B01----:R-:W-:Y:S01]  /*2d180*/  ENDCOLLECTIVE ;  /* 0x000000000000791b */ /* 0x003fe20003800000 */
.L_x_2136:
[----:B------:R-:W-:-:S04]  /*2d190*/  IADD3 R2, P0, R2, R4, RZ ;  /* 0x0000000402027210 */ /* 0x000fc80007f1e0ff */
[----:B------:R-:W-:Y:S02]  /*2d1a0*/  IADD3.X R3, RZ, R3, RZ, P0, !PT ;  /* 0x00000003ff037210 */ /* 0x000fe400007fe4ff */
        /* <DEDUP_REMOVED lines=11> */
.L_x_2137:
[----:B------:R-:W-:Y:S01]  /*2d260*/  @!PT LDS RZ, [RZ] ;  /* 0x00000000fffff984 */ /* 0x000fe20000000800 */
[----:B------:R-:W-:Y:S01]  /*2d270*/  @!PT LDS RZ, [RZ] ;  /* 0x00000000fffff984 */ /* 0x000fe20000000800 */
[----:B------:R-:W-:Y:S01]  /*2d280*/  @!PT LDS RZ, [RZ] ;  /* 0x00000000fffff984 */ /* 0x000fe20000000800 */
[----:B------:R-:W-:Y:S01]  /*2d290*/  LDGSTS.E.BYPASS.LTC128B.128 [R5+0x5400], desc[UR60][R2.64+0x80], !P0 ;  /* 0x0540008002057fae */ /* 0x000fe2000c101d7c */
[----:B------:R-:W-:-:S13]  /*2d2a0*/  ISETP.LT.OR P0, PT, R7, 0x41, P1 ;  /* 0x000000410700780c */ /* 0x000fda0000f01670 */
[----:B------:R0:W-:Y:S02]  /*2d2b0*/  LDGSTS.E.BYPASS.LTC128B.128 [R5+0x8400], desc[UR60][R2.64+0x100], !P0 ;  /* 0x0840010002057fae */ /* 0x0001e4000c101d7c */
[----:B0-----:R-:W-:Y:S01]  /*2d2c0*/  MOV R2, R14 ;  /* 0x0000000e00027202 */ /* 0x001fe20000000f00 */
[----:B------:R-:W-:Y:S06]  /*2d2d0*/  BRA `(.L_x_2138) ;  /* 0xffffffa800987947 */ /* 0x000fec000383ffff */
.L_x_1980:
[----:B0-----:R0:W1:Y:S02]  /*2d2e0*/  SYNCS.PHASECHK.TRANS64.TRYWAIT P0, [R0+URZ+0x30860], R3 ;  /* 0x03086003000075a7 */ /* 0x001064000800017f */
[----:B-1----:R-:W-:Y:S05]  /*2d2f0*/  @!P0 NANOSLEEP.SYNCS 0x989680 ;  /* 0x009896800000895d */ /* 0x002fea0003900000 */
[----:B------:R-:W1:Y:S02]  /*2d300*/  @!P0 SYNCS.PHASECHK.TRANS64 P0, [R0+URZ+0x30860], R3 ;  /* 0x03086003000085a7 */ /* 0x000e64000800007f */
[----:B-1----:R-:W-:Y:S05]  /*2d310*/  @!P0 BRA `(.L_x_1980) ;  /* 0xfffffffc00f08947 */ /* 0x002fea000383ffff */
[----:B------:R-:W-:Y:S05]  /*2d320*/  BRA `(.L_x_2139) ;  /* 0xffffffac00bc7947 */ /* 0x000fea000383ffff */
.L_x_1981:
        /* <DEDUP_REMOVED lines=8> */
.L_x_2141:
[----:B------:R-:W-:Y:S05]  /*2d3b0*/  BSYNC B0 ;  /* 0x0000000000007941 */ /* 0x000fea0003800000 */
.L_x_2140:
[----:B------:R-:W-:Y:S01]  /*2d3c0*/  IMAD.MOV.U32 R13, RZ, RZ, R17 ;  /* 0x000000ffff0d7224 */ /* 0x000fe200078e0011 */
[----:B------:R-:W-:Y:S01]  /*2d3d0*/  MOV R3, R14 ;  /* 0x0000000e00037202 */ /* 0x000fe20000000f00 */
[----:B------:R-:W-:Y:S01]  /*2d3e0*/  IMAD.MOV.U32 R12, RZ, RZ, RZ ;  /* 0x000000ffff0c7224 */ /* 0x000fe200078e00ff */
[----:B------:R-:W-:Y:S01]  /*2d3f0*/  SHF.L.U32 R5, R34, 0x1, RZ ;  /* 0x0000000122057819 */ /* 0x000fe200000006ff */
[----:B------:R-:W-:Y:S02]  /*2d400*/  IMAD.MOV.U32 R11, RZ, RZ, 0x181f ;  /* 0x0000181fff0b7424 */ /* 0x000fe400078e00ff */
[----:B------:R-:W-:Y:S02]  /*2d410*/  IMAD.MOV.U32 R15, RZ, RZ, -0x1 ;  /* 0xffffffffff0f7424 */ /* 0x000fe400078e00ff */
[----:B------:R-:W-:-:S07]  /*2d420*/  IMAD R4, R4, 0x2, R23 ;  /* 0x0000000204047824 */ /* 0x000fce00078e0217 */
[----:B------:R-:W-:Y:S05]  /*2d430*/  WARPSYNC.COLLECTIVE R15, `(.L_x_2142) ;  /* 0x000000000f087348 */ /* 0x000fea0003c00000 */
[----:B------:R0:W1:Y:S02]  /*2d440*/  SHFL.IDX P6, R14, R13, R12, R11 ;  /* 0x0000000c0d0e7389 */ /* 0x00006400000c000b */
[----:B01----:R-:W-:Y:S01]  /*2d450*/  ENDCOLLECTIVE ;  /* 0x000000000000791b */ /* 0x003fe20003800000 */
.L_x_2142:
[----:B------:R-:W-:Y:S02]  /*2d460*/  ULDC UR4, c[0x0][0x2f4] ;  /* 0x0000bd0000047ab9 */ /* 0x000fe40000000800 */
        /* <DEDUP_REMOVED lines=12> */
.L_x_2143:
        /* <DEDUP_REMOVED lines=13> */
.L_x_2144:
[----:B------:R-:W-:Y:S02]  /*2d600*/  IMAD.MOV.U32 R13, RZ, RZ, R24 ;  /* 0x000000ffff0d7224 */ /* 0x000fe400078e0018 */
[----:B------:R-:W-:Y:S01]  /*2d610*/  IMAD.MOV.U32 R12, RZ, RZ, 0x2 ;  /* 0x00000002ff0c7424 */ /* 0x000fe200078e00ff */
[----:B------:R-:W-:-:S13]  /*2d620*/  IADD3 R2, P4, R14, R5, RZ ;  /* 0x000000050e027210 */ /* 0x000fda0007f9e0ff */
[----:B------:R-:W-:Y:S05]  /*2d630*/  WARPSYNC.COLLECTIVE R15, `(.L_x_2145) ;  /* 0x000000000f087348 */ /* 0x000fea0003c00000 */
[----:B------:R0:W1:Y:S02]  /*2d640*/  SHFL.IDX P6, R14, R13, R12, R11 ;  /* 0x0000000c0d0e7389 */ /* 0x00006400000c000b */
[----:B01----:R-:W-:Y:S01]  /*2d650*/  ENDCOLLECTIVE ;  /* 0x000000000000791b */ /* 0x003fe20003800000 */
.L_x_2145:
        /* <DEDUP_REMOVED lines=15> */
.L_x_2146:
[----:B------:R-:W-:Y:S02]  /*2d750*/  IMAD.MOV.U32 R13, RZ, RZ, R24 ;  /* 0x000000ffff0d7224 */ /* 0x000fe400078e0018 */
[----:B------:R-:W-:Y:S01]  /*2d760*/  IMAD.MOV.U32 R12, RZ, RZ, 0x3 ;  /* 0x00000003ff0c7424 */ /* 0x000fe200078e00ff */
[----:B------:R-:W-:-:S13]  /*2d770*/  IADD3 R2, P4, R14, R5, RZ ;  /* 0x000000050e027210 */ /* 0x000fda0007f9e0ff */
[----:B------:R-:W-:Y:S05]  /*2d780*/  WARPSYNC.COLLECTIVE R15, `(.L_x_2147) ;  /* 0x000000000f087348 */ /* 0x000fea0003c00000 */
[----:B------:R0:W1:Y:S02]  /*2d790*/  SHFL.IDX P6, R14, R13, R12, R11 ;  /* 0x0000000c0d0e7389 */ /* 0x00006400000c000b */
[----:B01----:R-:W-:Y:S01]  /*2d7a0*/  ENDCOLLECTIVE ;  /* 0x000000000000791b */ /* 0x003fe20003800000 */
.L_x_2147:
        /* <DEDUP_REMOVED lines=15> */
.L_x_2148:
[----:B------:R-:W-:Y:S02]  /*2d8a0*/  IMAD.MOV.U32 R13, RZ, RZ, R24 ;  /* 0x000000ffff0d7224 */ /* 0x000fe400078e0018 */
[----:B------:R-:W-:Y:S01]  /*2d8b0*/  IMAD.MOV.U32 R12, RZ, RZ, 0x4 ;  /* 0x00000004ff0c7424 */ /* 0x000fe200078e00ff */
[----:B------:R-:W-:-:S13]  /*2d8c0*/  IADD3 R2, P4, R14, R5, RZ ;  /* 0x000000050e027210 */ /* 0x000fda0007f9e0ff */
[----:B------:R-:W-:Y:S05]  /*2d8d0*/  WARPSYNC.COLLECTIVE R15, `(.L_x_2149) ;  /* 0x000000000f087348 */ /* 0x000fea0003c00000 */
[----:B------:R0:W1:Y:S02]  /*2d8e0*/  SHFL.IDX P6, R14, R13, R12, R11 ;  /* 0x0000000c0d0e7389 */ /* 0x00006400000c000b */
[----:B01----:R-:W-:Y:S01]  /*2d8f0*/  ENDCOLLECTIVE ;  /* 0x000000000000791b */ /* 0x003fe20003800000 */
.L_x_2149:
        /* <DEDUP_REMOVED lines=15> */
.L_x_2150:
[----:B------:R-:W-:Y:S02]  /*2d9f0*/  IMAD.MOV.U32 R13, RZ, RZ, R24 ;  /* 0x000000ffff0d7224 */ /* 0x000fe400078e0018 */
[----:B------:R-:W-:Y:S01]  /*2da00*/  IMAD.MOV.U32 R12, RZ, RZ, 0x5 ;  /* 0x00000005ff0c7424 */ /* 0x000fe200078e00ff */
[----:B------:R-:W-:-:S13]  /*2da10*/  IADD3 R2, P4, R14, R5, RZ ;  /* 0x000000050e027210 */ /* 0x000fda0007f9e0ff */
[----:B------:R-:W-:Y:S05]  /*2da20*/  WARPSYNC.COLLECTIVE R15, `(.L_x_2151) ;  /* 0x000000000f087348 */ /* 0x000fea0003c00000 */
[----:B------:R0:W1:Y:S02]  /*2da30*/  SHFL.IDX P6, R14, R13, R12, R11 ;  /* 0x0000000c0d0e7389 */ /* 0x00006400000c000b */
[----:B01----:R-:W-:Y:S01]  /*2da40*/  ENDCOLLECTIVE ;  /* 0x000000000000791b */ /* 0x003fe20003800000 */
.L_x_2151:
        /* <DEDUP_REMOVED lines=14> */
.L_x_2152:
[----:B------:R-:W-:Y:S05]  /*2db30*/  BRA `(.L_x_2153) ;  /* 0xffffffa800c47947 */ /* 0x000fea000383ffff */
.L_x_1986:
[----:B------:R-:W-:Y:S01]  /*2db40*/  BSSY B0, `(.L_x_2154) ;  /* 0x0000008000007945 */ /* 0x000fe20003800000 */
[----:B------:R-:W-:Y:S01]  /*2db50*/  IMAD.MOV.U32 R13, RZ, RZ, R16 ;  /* 0x000000ffff0d7224 */ /* 0x000fe200078e0010 */
[----:B------:R-:W-:Y:S01]  /*2db60*/  MOV R15, 0xffffffff ;  /* 0xffffffff000f7802 */ /* 0x000fe20000000f00 */
[----:B------:R-:W-:Y:S02]  /*2db70*/  IMAD.MOV.U32 R12, RZ, RZ, RZ ;  /* 0x000000ffff0c7224 */ /* 0x000fe400078e00ff */
[----:B------:R-:W-:-:S07]  /*2db80*/  IMAD.MOV.U32 R11, RZ, RZ, 0x1f ;  /* 0x0000001fff0b7424 */ /* 0x000fce00078e00ff */
[----:B01----:R-:W-:Y:S05]  /*2db90*/  WARPSYNC.COLLECTIVE R15, `(.L_x_2155) ;  /* 0x000000000f087348 */ /* 0x003fea0003c00000 */
[----:B------:R2:W3:Y:S02]  /*2dba0*/  SHFL.IDX P6, R14, R13, R12, R11 ;  /* 0x0000000c0d0e7389 */ /* 0x0004e400000c000b */
[----:B0123--:R-:W-:Y:S01]  /*2dbb0*/  ENDCOLLECTIVE ;  /* 0x000000000000791b */ /* 0x00ffe20003800000 */
.L_x_2155:
[----:B------:R-:W-:Y:S05]  /*2dbc0*/  BSYNC B0 ;  /* 0x0000000000007941 */ /* 0x000fea0003800000 */
.L_x_2154:
        /* <DEDUP_REMOVED lines=9> */
.L_x_2156:
        /* <DEDUP_REMOVED lines=13> */
[----:B------:R-:W-:-:S04]  /*2dd30*/  ISETP.NE.AND P1, PT, R8, RZ, PT ;  /* 0x000000ff0800720c */ /* 0x000fc80003f25270 */
[----:B------:R-:W-:-:S09]  /*2dd40*/  MOV R13, R5 ;  /* 0x00000005000d7202 */ /* 0x000fd20000000f00 */
[----:B------:R-:W-:Y:S05]  /*2dd50*/  WARPSYNC.COLLECTIVE R15, `(.L_x_2157) ;  /* 0x000000000f087348 */ /* 0x000fea0003c00000 */
[----:B------:R0:W1:Y:S02]  /*2dd60*/  SHFL.UP P6, R14, R13, R12, R11 ;  /* 0x0400000c0d0e7389 */ /* 0x00006400000c000b */
[----:B01----:R-:W-:Y:S01]  /*2dd70*/  ENDCOLLECTIVE ;  /* 0x000000000000791b */ /* 0x003fe20003800000 */
.L_x_2157:
[----:B------:R-:W-:Y:S01]  /*2dd80*/  IMAD.MOV.U32 R12, RZ, RZ, 0x2 ;  /* 0x00000002ff0c7424 */ /* 0x000fe200078e00ff */
[----:B------:R-:W-:-:S05]  /*2dd90*/  SEL R6, R14, RZ, P1 ;  /* 0x000000ff0e067207 */ /* 0x000fca0000800000 */
[----:B------:R-:W-:-:S04]  /*2dda0*/  IMAD.IADD R6, R5, 0x1, R6 ;  /* 0x0000000105067824 */ /* 0x000fc800078e0206 */
[----:B------:R-:W-:-:S07]  /*2ddb0*/  IMAD.MOV.U32 R13, RZ, RZ, R6 ;  /* 0x000000ffff0d7224 */ /* 0x000fce00078e0006 */
[----:B------:R-:W-:Y:S05]  /*2ddc0*/  WARPSYNC.COLLECTIVE R15, `(.L_x_2158) ;  /* 0x000000000f087348 */ /* 0x000fea0003c00000 */
[----:B------:R0:W1:Y:S02]  /*2ddd0*/  SHFL.UP P6, R14, R13, R12, R11 ;  /* 0x0400000c0d0e7389 */ /* 0x00006400000c000b */
[----:B01----:R-:W-:Y:S01]  /*2dde0*/  ENDCOLLECTIVE ;  /* 0x000000000000791b */ /* 0x003fe20003800000 */
.L_x_2158:
[----:B------:R-:W-:Y:S01]  /*2ddf0*/  IMAD.MOV.U32 R12, RZ, RZ, 0x4 ;  /* 0x00000004ff0c7424 */ /* 0x000fe200078e00ff */
[----:B------:R-:W-:-:S04]  /*2de00*/  SEL R7, R14, RZ, P2 ;  /* 0x000000ff0e077207 */ /* 0x000fc80001000000 */
[----:B------:R-:W-:-:S05]  /*2de10*/  IADD3 R7, R6, R7, RZ ;  /* 0x0000000706077210 */ /* 0x000fca0007ffe0ff */
[----:B------:R-:W-:-:S07]  /*2de20*/  IMAD.MOV.U32 R13, RZ, RZ, R7 ;  /* 0x000000ffff0d7224 */ /* 0x000fce00078e0007 */
[----:B------:R-:W-:Y:S05]  /*2de30*/  WARPSYNC.COLLECTIVE R15, `(.L_x_2159) ;  /* 0x000000000f087348 */ /* 0x000fea0003c00000 */
[----:B------:R0:W1:Y:S02]  /*2de40*/  SHFL.UP P6, R14, R13, R12, R11 ;  /* 0x0400000c0d0e7389 */ /* 0x00006400000c000b */
[----:B01----:R-:W-:Y:S01]  /*2de50*/  ENDCOLLECTIVE ;  /* 0x000000000000791b */ /* 0x003fe20003800000 */
.L_x_2159:
[----:B------:R-:W-:Y:S02]  /*2de60*/  MOV R12, 0x8 ;  /* 0x00000008000c7802 */ /* 0x000fe40000000f00 */
[----:B------:R-:W-:-:S05]  /*2de70*/  SEL R2, R14, RZ, P3 ;  /* 0x000000ff0e027207 */ /* 0x000fca0001800000 */
[----:B------:R-:W-:-:S04]  /*2de80*/  IMAD.IADD R2, R7, 0x1, R2 ;  /* 0x0000000107027824 */ /* 0x000fc800078e0202 */
[----:B------:R-:W-:-:S07]  /*2de90*/  IMAD.MOV.U32 R13, RZ, RZ, R2 ;  /* 0x000000ffff0d7224 */ /* 0x000fce00078e0002 */
[----:B------:R-:W-:Y:S05]  /*2dea0*/  WARPSYNC.COLLECTIVE R15, `(.L_x_2160) ;  /* 0x000000000f087348 */ /* 0x000fea0003c00000 */
[----:B------:R0:W1:Y:S02]  /*2deb0*/  SHFL.UP P6, R14, R13, R12, R11 ;  /* 0x0400000c0d0e7389 */ /* 0x00006400000c000b */
[----:B01----:R-:W-:Y:S01]  /*2dec0*/  ENDCOLLECTIVE ;  /* 0x000000000000791b */ /* 0x003fe20003800000 */
.L_x_2160:
[----:B------:R-:W-:Y:S01]  /*2ded0*/  IMAD.MOV.U32 R12, RZ, RZ, 0x10 ;  /* 0x00000010ff0c7424 */ /* 0x000fe200078e00ff */
[----:B------:R-:W-:-:S05]  /*2dee0*/  SEL R3, R14, RZ, P4 ;  /* 0x000000ff0e037207 */ /* 0x000fca0002000000 */
[----:B------:R-:W-:-:S04]  /*2def0*/  IMAD.IADD R3, R2, 0x1, R3 ;  /* 0x0000000102037824 */ /* 0x000fc800078e0203 */
[----:B------:R-:W-:-:S07]  /*2df00*/  IMAD.MOV.U32 R13, RZ, RZ, R3 ;  /* 0x000000ffff0d7224 */ /* 0x000fce00078e0003 */
[----:B------:R-:W-:Y:S05]  /*2df10*/  WARPSYNC.COLLECTIVE R15, `(.L_x_2161) ;  /* 0x000000000f087348 */ /* 0x000fea0003c00000 */
[----:B------:R0:W1:Y:S02]  /*2df20*/  SHFL.UP P6, R14, R13, R12, R11 ;  /* 0x0400000c0d0e7389 */ /* 0x00006400000c000b */
[----:B01----:R-:W-:Y:S01]  /*2df30*/  ENDCOLLECTIVE ;  /* 0x000000000000791b */ /* 0x003fe20003800000 */
.L_x_2161:
[----:B------:R-:W-:Y:S02]  /*2df40*/  IMAD.MOV.U32 R12, RZ, RZ, 0x1f ;  /* 0x0000001fff0c7424 */ /* 0x000fe400078e00ff */
[----:B------:R-:W-:Y:S01]  /*2df50*/  IMAD.MOV.U32 R11, RZ, RZ, 0x1f ;  /* 0x0000001fff0b7424 */ /* 0x000fe200078e00ff */
[----:B------:R-:W-:-:S05]  /*2df60*/  SEL R2, R14, RZ, P5 ;  /* 0x000000ff0e027207 */ /* 0x000fca0002800000 */
[----:B------:R-:W-:-:S05]  /*2df70*/  IMAD.IADD R2, R3, 0x1, R2 ;  /* 0x0000000103027824 */ /* 0x000fca00078e0202 */
[----:B------:R-:W-:-:S07]  /*2df80*/  MOV R13, R2 ;  /* 0x00000002000d7202 */ /* 0x000fce0000000f00 */
[----:B------:R-:W-:Y:S05]  /*2df90*/  WARPSYNC.COLLECTIVE R15, `(.L_x_2162) ;  /* 0x000000000f087348 */ /* 0x000fea0003c00000 */
[----:B------:R0:W1:Y:S02]  /*2dfa0*/  SHFL.IDX P6, R14, R13, R12, R11 ;  /* 0x0000000c0d0e7389 */ /* 0x00006400000c000b */
[----:B01----:R-:W-:Y:S01]  /*2dfb0*/  ENDCOLLECTIVE ;  /* 0x000000000000791b */ /* 0x003fe20003800000 */
.L_x_2162:
[----:B------:R-:W-:Y:S05]  /*2dfc0*/  BRA `(.L_x_2163) ;  /* 0xffffffa800d47947 */ /* 0x000fea000383ffff */
.L_x_1991:
[----:B------:R-:W-:Y:S01]  /*2dfd0*/  BSSY B0, `(.L_x_2164) ;  /* 0x0000008000007945 */ /* 0x000fe20003800000 */
[----:B-----5:R-:W-:Y:S01]  /*2dfe0*/  IMAD.MOV.U32 R13, RZ, RZ, R5 ;  /* 0x000000ffff0d7224 */ /* 0x020fe200078e0005 */
[----:B------:R-:W-:Y:S01]  /*2dff0*/  MOV R11, RZ ;  /* 0x000000ff000b7202 */ /* 0x000fe20000000f00 */
[----:B------:R-:W-:Y:S02]  /*2e000*/  IMAD.MOV.U32 R12, RZ, RZ, 0x1 ;  /* 0x00000001ff0c7424 */ /* 0x000fe400078e00ff */
[----:B------:R-:W-:-:S07]  /*2e010*/  IMAD.MOV.U32 R15, RZ, RZ, -0x1 ;  /* 0xffffffffff0f7424 */ /* 0x000fce00078e00ff */
[----:B01----:R-:W-:Y:S05]  /*2e020*/  WARPSYNC.COLLECTIVE R15, `(.L_x_2165) ;  /* 0x000000000f087348 */ /* 0x003fea0003c00000 */
[----:B------:R2:W3:Y:S02]  /*2e030*/  SHFL.UP P6, R14, R13, R12, R11 ;  /* 0x0400000c0d0e7389 */ /* 0x0004e400000c000b */
[----:B0123--:R-:W-:Y:S01]  /*2e040*/  ENDCOLLECTIVE ;  /* 0x000000000000791b */ /* 0x00ffe20003800000 */
.L_x_2165:
[----:B------:R-:W-:Y:S05]  /*2e050*/  BSYNC B0 ;  /* 0x0000000000007941 */ /* 0x000fea0003800000 */
.L_x_2164:
        /* <DEDUP_REMOVED lines=8> */
.L_x_2166:
[----:B------:R-:W-:Y:S01]  /*2e0e0*/  IMAD.MOV.U32 R12, RZ, RZ, 0x4 ;  /* 0x00000004ff0c7424 */ /* 0x000fe200078e00ff */
[----:B------:R-:W-:-:S05]  /*2e0f0*/  SEL R2, R14, RZ, P2 ;  /* 0x000000ff0e027207 */ /* 0x000fca0001000000 */
[----:B------:R-:W-:-:S04]  /*2e100*/  IMAD.IADD R2, R13, 0x1, R2 ;  /* 0x000000010d027824 */ /* 0x000fc800078e0202 */
[----:B------:R-:W-:-:S07]  /*2e110*/  IMAD.MOV.U32 R13, RZ, RZ, R2 ;  /* 0x000000ffff0d7224 */ /* 0x000fce00078e0002 */
[----:B------:R-:W-:Y:S05]  /*2e120*/  WARPSYNC.COLLECTIVE R15, `(.L_x_2167) ;  /* 0x000000000f087348 */ /* 0x000fea0003c00000 */
[----:B------:R0:W1:Y:S02]  /*2e130*/  SHFL.UP P6, R14, R13, R12, R11 ;  /* 0x0400000c0d0e7389 */ /* 0x00006400000c000b */
[----:B01----:R-:W-:Y:S01]  /*2e140*/  ENDCOLLECTIVE ;  /* 0x000000000000791b */ /* 0x003fe20003800000 */
.L_x_2167:
[----:B------:R-:W-:Y:S01]  /*2e150*/  IMAD.MOV.U32 R12, RZ, RZ, 0x8 ;  /* 0x00000008ff0c7424 */ /* 0x000fe200078e00ff */
[----:B------:R-:W-:-:S05]  /*2e160*/  SEL R3, R14, RZ, P3 ;  /* 0x000000ff0e037207 */ /* 0x000fca0001800000 */
[----:B------:R-:W-:-:S05]  /*2e170*/  IMAD.IADD R3, R2, 0x1, R3 ;  /* 0x0000000102037824 */ /* 0x000fca00078e0203 */
[----:B------:R-:W-:-:S07]  /*2e180*/  MOV R13, R3 ;  /* 0x00000003000d7202 */ /* 0x000fce0000000f00 */
[----:B------:R-:W-:Y:S05]  /*2e190*/  WARPSYNC.COLLECTIVE R15, `(.L_x_2168) ;  /* 0x000000000f087348 */ /* 0x000fea0003c00000 */
[----:B------:R0:W1:Y:S02]  /*2e1a0*/  SHFL.UP P6, R14, R13, R12, R11 ;  /* 0x0400000c0d0e7389 */ /* 0x00006400000c000b */
[----:B01----:R-:W-:Y:S01]  /*2e1b0*/  ENDCOLLECTIVE ;  /* 0x000000000000791b */ /* 0x003fe20003800000 */
.L_x_2168:
[----:B------:R-:W-:Y:S01]  /*2e1c0*/  IMAD.MOV.U32 R12, RZ, RZ, 0x10 ;  /* 0x00000010ff0c7424 */ /* 0x000fe200078e00ff */
[----:B------:R-:W-:-:S05]  /*2e1d0*/  SEL R4, R14, RZ, P4 ;  /* 0x000000ff0e047207 */ /* 0x000fca0002000000 */
[----:B------:R-:W-:-:S04]  /*2e1e0*/  IMAD.IADD R4, R3, 0x1, R4 ;  /* 0x0000000103047824 */ /* 0x000fc800078e0204 */
[----:B------:R-:W-:-:S07]  /*2e1f0*/  IMAD.MOV.U32 R13, RZ, RZ, R4 ;  /* 0x000000ffff0d7224 */ /* 0x000fce00078e0004 */
[----:B------:R-:W-:Y:S05]  /*2e200*/  WARPSYNC.COLLECTIVE R15, `(.L_x_2169) ;  /* 0x000000000f087348 */ /* 0x000fea0003c00000 */
[----:B------:R0:W1:Y:S02]  /*2e210*/  SHFL.UP P6, R14, R13, R12, R11 ;  /* 0x0400000c0d0e7389 */ /* 0x00006400000c000b */
[----:B01----:R-:W-:Y:S01]  /*2e220*/  ENDCOLLECTIVE ;  /* 0x000000000000791b */ /* 0x003fe20003800000 */
.L_x_2169:
[----:B------:R-:W-:Y:S02]  /*2e230*/  IMAD.MOV.U32 R12, RZ, RZ, 0x1f ;  /* 0x0000001fff0c7424 */ /* 0x000fe400078e00ff */
[----:B------:R-:W-:Y:S01]  /*2e240*/  IMAD.MOV.U32 R11, RZ, RZ, 0x1f ;  /* 0x0000001fff0b7424 */ /* 0x000fe200078e00ff */
[----:B------:R-:W-:-:S04]  /*2e250*/  SEL R3, R14, RZ, P5 ;  /* 0x000000ff0e037207 */ /* 0x000fc80002800000 */
[----:B------:R-:W-:-:S05]  /*2e260*/  IADD3 R2, R4, R3, RZ ;  /* 0x0000000304027210 */ /* 0x000fca0007ffe0ff */
[----:B------:R-:W-:-:S07]  /*2e270*/  IMAD.MOV.U32 R13, RZ, RZ, R2 ;  /* 0x000000ffff0d7224 */ /* 0x000fce00078e0002 */
[----:B------:R-:W-:Y:S05]  /*2e280*/  WARPSYNC.COLLECTIVE R15, `(.L_x_2170) ;  /* 0x000000000f087348 */ /* 0x000fea0003c00000 */
[----:B------:R0:W1:Y:S02]  /*2e290*/  SHFL.IDX P6, R14, R13, R12, R11 ;  /* 0x0000000c0d0e7389 */ /* 0x00006400000c000b */
[----:B01----:R-:W-:Y:S01]  /*2e2a0*/  ENDCOLLECTIVE ;  /* 0x000000000000791b */ /* 0x003fe20003800000 */
.L_x_2170:
[----:B------:R-:W-:Y:S05]  /*2e2b0*/  BRA `(.L_x_2171) ;  /* 0xffffffa800b47947 */ /* 0x000fea000383ffff */
.L_x_1993:
[----:B------:R-:W-:Y:S01]  /*2e2c0*/  BSSY B0, `(.L_x_2172) ;  /* 0x0000006000007945 */ /* 0x000fe20003800000 */
[----:B------:R-:W-:Y:S01]  /*2e2d0*/  PLOP3.LUT P6, PT, P6, PT, PT, 0x8, 0x0 ;  /* 0x000000000000781c */ /* 0x000fe200037ce170 */
[----:B------:R-:W-:-:S12]  /*2e2e0*/  IMAD.MOV.U32 R15, RZ, RZ, -0x1 ;  /* 0xffffffffff0f7424 */ /* 0x000fd800078e00ff */
[----:B01----:R-:W-:Y:S05]  /*2e2f0*/  WARPSYNC.COLLECTIVE R15, `(.L_x_2173) ;  /* 0x000000000f087348 */ /* 0x003fea0003c00000 */
[----:B------:R-:W-:Y:S01]  /*2e300*/  VOTE.ANY R14, PT, P6 ;  /* 0x00000000000e7806 */ /* 0x000fe200030e0100 */
[----:B01----:R-:W-:Y:S06]  /*2e310*/  ENDCOLLECTIVE ;  /* 0x000000000000791b */ /* 0x003fec0003800000 */
.L_x_2173:
[----:B------:R-:W-:Y:S05]  /*2e320*/  BSYNC B0 ;  /* 0x0000000000007941 */ /* 0x000fea0003800000 */
.L_x_2172:
[----:B------:R-:W-:Y:S01]  /*2e330*/  MOV R3, R14 ;  /* 0x0000000e00037202 */ /* 0x000fe20000000f00 */
[----:B------:R-:W-:Y:S02]  /*2e340*/  IMAD.MOV.U32 R13, RZ, RZ, R5 ;  /* 0x000000ffff0d7224 */ /* 0x000fe400078e0005 */
[----:B------:R-:W-:Y:S01]  /*2e350*/  IMAD.MOV.U32 R11, RZ, RZ, 0x1f ;  /* 0x0000001fff0b7424 */ /* 0x000fe200078e00ff */
[----:B------:R-:W0:Y:S01]  /*2e360*/  POPC R4, R3 ;  /* 0x0000000300047309 */ /* 0x000e220000000000 */
[----:B------:R-:W-:Y:S02]  /*2e370*/  IMAD.MOV.U32 R15, RZ, RZ, -0x1 ;  /* 0xffffffffff0f7424 */ /* 0x000fe400078e00ff */
[----:B0-----:R-:W-:-:S07]  /*2e380*/  IMAD.MOV.U32 R12, RZ, RZ, R4 ;  /* 0x000000ffff0c7224 */ /* 0x001fce00078e0004 */
[----:B------:R-:W-:Y:S05]  /*2e390*/  WARPSYNC.COLLECTIVE R15, `(.L_x_2174) ;  /* 0x000000000f087348 */ /* 0x000fea0003c00000 */
[----:B------:R0:W1:Y:S02]  /*2e3a0*/  SHFL.IDX P6, R14, R13, R12, R11 ;  /* 0x0000000c0d0e7389 */ /* 0x00006400000c000b */
[----:B01----:R-:W-:Y:S01]  /*2e3b0*/  ENDCOLLECTIVE ;  /* 0x000000000000791b */ /* 0x003fe20003800000 */
.L_x_2174:
[----:B------:R-:W-:Y:S01]  /*2e3c0*/  MOV R5, R14 ;  /* 0x0000000e00057202 */ /* 0x000fe20000000f00 */
[----:B------:R-:W-:Y:S06]  /*2e3d0*/  BRA `(.L_x_2175) ;  /* 0xffffffa800a47947 */ /* 0x000fec000383ffff */
.L_x_1995:
[----:B------:R-:W-:Y:S01]  /*2e3e0*/  BSSY B0, `(.L_x_2176) ;  /* 0x0000007000007945 */ /* 0x000fe20003800000 */
[----:B------:R-:W-:Y:S02]  /*2e3f0*/  IMAD.MOV.U32 R13, RZ, RZ, R2 ;  /* 0x000000ffff0d7224 */ /* 0x000fe400078e0002 */
[----:B------:R-:W-:Y:S02]  /*2e400*/  IMAD.MOV.U32 R11, RZ, RZ, 0x1f ;  /* 0x0000001fff0b7424 */ /* 0x000fe400078e00ff */
[----:B------:R-:W-:-:S07]  /*2e410*/  IMAD.MOV.U32 R15, RZ, RZ, -0x1 ;  /* 0xffffffffff0f7424 */ /* 0x000fce00078e00ff */
[----:B0123--:R-:W-:Y:S05]  /*2e420*/  WARPSYNC.COLLECTIVE R15, `(.L_x_2177) ;  /* 0x000000000f087348 */ /* 0x00ffea0003c00000 */
[----:B------:R4:W0:Y:S02]  /*2e430*/  SHFL.IDX P6, R14, R13, R12, R11 ;  /* 0x0000000c0d0e7389 */ /* 0x00082400000c000b */
[----:B01234-:R-:W-:Y:S01]  /*2e440*/  ENDCOLLECTIVE ;  /* 0x000000000000791b */ /* 0x01ffe20003800000 */
.L_x_2177:
[----:B------:R-:W-:Y:S05]  /*2e450*/  BSYNC B0 ;  /* 0x0000000000007941 */ /* 0x000fea0003800000 */
.L_x_2176:
[----:B------:R-:W-:Y:S05]  /*2e460*/  BRA `(.L_x_1994) ;  /* 0xffffffa8009c7947 */ /* 0x000fea000383ffff */
.L_x_1999:
[----:B0-----:R0:W2:Y:S02]  /*2e470*/  SYNCS.PHASECHK.TRANS64.TRYWAIT P0, [R5+URZ+0x30820], R0 ;  /* 0x03082000050075a7 */ /* 0x0010a4000800017f */
[----:B--2---:R-:W-:Y:S05]  /*2e480*/  @!P0 NANOSLEEP.SYNCS 0x989680 ;  /* 0x009896800000895d */ /* 0x004fea0003900000 */
[----:B------:R-:W2:Y:S02]  /*2e490*/  @!P0 SYNCS.PHASECHK.TRANS64 P0, [R5+URZ+0x30820], R0 ;  /* 0x03082000050085a7 */ /* 0x000ea4000800007f */
[----:B--2---:R-:W-:Y:S05]  /*2e4a0*/  @!P0 BRA `(.L_x_1999) ;  /* 0xfffffffc00f08947 */ /* 0x004fea000383ffff */
[----:B------:R-:W-:Y:S05]  /*2e4b0*/  BRA `(.L_x_2178) ;  /* 0xffffffb000147947 */ /* 0x000fea000383ffff */
.L_x_2000:
[----:B------:R-:W2:Y:S01]  /*2e4c0*/  S2R R2, SR_TID.X ;  /* 0x0000000000027919 */ /* 0x000ea20000002100 */
[----:B------:R-:W-:Y:S01]  /*2e4d0*/  BSSY B0, `(.L_x_2179) ;  /* 0x000000a000007945 */ /* 0x000fe20003800000 */
[----:B------:R-:W-:Y:S01]  /*2e4e0*/  MOV R12, RZ ;  /* 0x000000ff000c7202 */ /* 0x000fe20000000f00 */
        /* <DEDUP_REMOVED lines=8> */
.L_x_2180:
[----:B------:R-:W-:Y:S05]  /*2e570*/  BSYNC B0 ;  /* 0x0000000000007941 */ /* 0x000fea0003800000 */
.L_x_2179:
[----:B------:R-:W-:Y:S05]  /*2e580*/  BRA `(.L_x_2181) ;  /* 0xffffffac00fc7947 */ /* 0x000fea000383ffff */
.L_x_2001:
[----:B------:R-:W-:Y:S01]  /*2e590*/  BSSY B0, `(.L_x_2182) ;  /* 0x0000006000007945 */ /* 0x000fe20003800000 */
[----:B------:R-:W-:-:S07]  /*2e5a0*/  IMAD.MOV.U32 R15, RZ, RZ, -0x1 ;  /* 0xffffffffff0f7424 */ /* 0x000fce00078e00ff */
[----:B01-3--:R-:W-:Y:S05]  /*2e5b0*/  WARPSYNC.COLLECTIVE R15, `(.L_x_2183) ;  /* 0x000000000f0c7348 */ /* 0x00bfea0003c00000 */
[----:B------:R-:W-:Y:S02]  /*2e5c0*/  ELECT P6, UR62, PT ;  /* 0x00000000003e782f */ /* 0x000fe400038c0000 */
[----:B------:R-:W-:Y:S01]  /*2e5d0*/  MOV R14, UR62 ;  /* 0x0000003e000e7c02 */ /* 0x000fe20008000f00 */
[----:B01-3--:R-:W-:Y:S10]  /*2e5e0*/  ENDCOLLECTIVE ;  /* 0x000000000000791b */ /* 0x00bff40003800000 */
.L_x_2183:
[----:B------:R-:W-:Y:S05]  /*2e5f0*/  BSYNC B0 ;  /* 0x0000000000007941 */ /* 0x000fea0003800000 */
.L_x_2182:
[----:B------:R-:W-:Y:S05]  /*2e600*/  BRA `(.L_x_2184) ;  /* 0xffffffac00f07947 */ /* 0x000fea000383ffff */
.L_x_2003:
[----:B0-----:R0:W2:Y:S02]  /*2e610*/  SYNCS.PHASECHK.TRANS64.TRYWAIT P1, [R3+URZ+0x30840], R2 ;  /* 0x03084002030075a7 */ /* 0x0010a4000802017f */
[----:B--2---:R-:W-:Y:S05]  /*2e620*/  @!P1 NANOSLEEP.SYNCS 0x989680 ;  /* 0x009896800000995d */ /* 0x004fea0003900000 */
[----:B------:R-:W2:Y:S02]  /*2e630*/  @!P1 SYNCS.PHASECHK.TRANS64 P1, [R3+URZ+0x30840], R2 ;  /* 0x03084002030095a7 */ /* 0x000ea4000802007f */
[----:B--2---:R-:W-:Y:S05]  /*2e640*/  @!P1 BRA `(.L_x_2003) ;  /* 0xfffffffc00f09947 */ /* 0x004fea000383ffff */
[----:B------:R-:W-:Y:S05]  /*2e650*/  BRA `(.L_x_2185) ;  /* 0xffffffb000187947 */ /* 0x000fea000383ffff */
.L_x_2005:
[----:B--2---:R2:W4:Y:S02]  /*2e660*/  SYNCS.PHASECHK.TRANS64.TRYWAIT P1, [R5+URZ+0x30840], R0 ;  /* 0x03084000050075a7 */ /* 0x004524000802017f */
[----:B----4-:R-:W-:Y:S05]  /*2e670*/  @!P1 NANOSLEEP.SYNCS 0x989680 ;  /* 0x009896800000995d */ /* 0x010fea0003900000 */
[----:B------:R-:W4:Y:S02]  /*2e680*/  @!P1 SYNCS.PHASECHK.TRANS64 P1, [R5+URZ+0x30840], R0 ;  /* 0x03084000050095a7 */ /* 0x000f24000802007f */
[----:B----4-:R-:W-:Y:S05]  /*2e690*/  @!P1 BRA `(.L_x_2005) ;  /* 0xfffffffc00f09947 */ /* 0x010fea000383ffff */
[----:B------:R-:W-:Y:S05]  /*2e6a0*/  BRA `(.L_x_2186) ;  /* 0xffffffb000247947 */ /* 0x000fea000383ffff */
.L_x_2007:
[----:B----4-:R4:W0:Y:S02]  /*2e6b0*/  SYNCS.PHASECHK.TRANS64.TRYWAIT P1, [R3+URZ+0x30860], R2 ;  /* 0x03086002030075a7 */ /* 0x010824000802017f */
[----:B0-----:R-:W-:Y:S05]  /*2e6c0*/  @!P1 NANOSLEEP.SYNCS 0x989680 ;  /* 0x009896800000995d */ /* 0x001fea0003900000 */
[----:B------:R-:W0:Y:S02]  /*2e6d0*/  @!P1 SYNCS.PHASECHK.TRANS64 P1, [R3+URZ+0x30860], R2 ;  /* 0x03086002030095a7 */ /* 0x000e24000802007f */
[----:B0-----:R-:W-:Y:S05]  /*2e6e0*/  @!P1 BRA `(.L_x_2007) ;  /* 0xfffffffc00f09947 */ /* 0x001fea000383ffff */
[----:B------:R-:W-:Y:S05]  /*2e6f0*/  BRA `(.L_x_2187) ;  /* 0xffffffb000207947 */ /* 0x000fea000383ffff */
.L_x_2188:
        /* <DEDUP_REMOVED lines=16> */
.L_x_3237:


//--------------------- .text._ZN7cutlass13device_kernelIN5flash11enable_sm90INS1_16FlashAttnFwdSm90INS1_25CollectiveMainloopFwdSm90ILi2EN4cute5tupleIJNS5_1CILi1EEES8_S8_EEENS6_IJNS7_ILi128EEENS7_ILi96EEENS7_ILi192EEEEEELi192ENS_6half_tEfNS_4arch4Sm90ELb1ELb0ELb0ELb0ELb1ELb0ELb0ELb1ELb1ELb1ELb0ELb0EEENS1_21CollectiveEpilogueFwdINS6_IJSA_SC_SB_EEES9_SE_SG_Li256ELb0ELb1ELb0ELb0EEENS1_30DynamicPersistentTileSchedulerILi256ELi128ELb0ELb1ELb1EEEEEEEEEvNT_6ParamsE --------------------------
	.section	.text._ZN7cutlass13device_kernelIN5flash11enable_sm90INS1_16FlashAttnFwdSm90INS1_25CollectiveMainloopFwdSm90ILi2EN4cute5tupleIJNS5_1CILi1EEES8_S8_EEENS6_IJNS7_ILi128EEENS7_ILi96EEENS7_ILi192EEEEEELi192ENS_6half_tEfNS_4arch4Sm90ELb1ELb0ELb0ELb0ELb1ELb0ELb0ELb1ELb1ELb1ELb0ELb0EEENS1_21CollectiveEpilogueFwdINS6_IJSA_SC_SB_EEES9_SE_SG_Li256ELb0ELb1ELb0ELb0EEENS1_30DynamicPersistentTileSchedulerILi256ELi128ELb0ELb1ELb1EEEEEEEEEvNT_6ParamsE,"ax",@progbits
	.align	128
.text._ZN7cutlass13device_kernelIN5flash11enable_sm90INS1_16FlashAttnFwdSm90INS1_25CollectiveMainloopFwdSm90ILi2EN4cute5tupleIJNS5_1CILi1EEES8_S8_EEENS6_IJNS7_ILi128EEENS7_ILi96EEENS7_ILi192EEEEEELi192ENS_6half_tEfNS_4arch4Sm90ELb1ELb0ELb0ELb0ELb1ELb0ELb0ELb1ELb1ELb1ELb0ELb0EEENS1_21CollectiveEpilogueFwdINS6_IJSA_SC_SB_EEES9_SE_SG_Li256ELb0ELb1ELb0ELb0EEENS1_30DynamicPersistentTileSchedulerILi256ELi128ELb0ELb1ELb1EEEEEEEEEvNT_6ParamsE:
        .type           _ZN7cutlass13device_kernelIN5flash11enable_sm90INS1_16FlashAttnFwdSm90INS1_25CollectiveMainloopFwdSm90ILi2EN4cute5tupleIJNS5_1CILi1EEES8_S8_EEENS6_IJNS7_ILi128EEENS7_ILi96EEENS7_ILi192EEEEEELi192ENS_6half_tEfNS_4arch4Sm90ELb1ELb0ELb0ELb0ELb1ELb0ELb0ELb1ELb1ELb1ELb0ELb0EEENS1_21CollectiveEpilogueFwdINS6_IJSA_SC_SB_EEES9_SE_SG_Li256ELb0ELb1ELb0ELb0EEENS1_30DynamicPersistentTileSchedulerILi256ELi128ELb0ELb1ELb1EEEEEEEEEvNT_6ParamsE,@function
        .size           _ZN7cutlass13device_kernelIN5flash11enable_sm90INS1_16FlashAttnFwdSm90INS1_25CollectiveMainloopFwdSm90ILi2EN4cute5tupleIJNS5_1CILi1EEES8_S8_EEENS6_IJNS7_ILi128EEENS7_ILi96EEENS7_ILi192EEEEEELi192ENS_6half_tEfNS_4arch4Sm90ELb1ELb0ELb0ELb0ELb1ELb0ELb0ELb1ELb1ELb1ELb0ELb0EEENS1_21CollectiveEpilogueFwdINS6_IJSA_SC_SB_EEES9_SE_SG_Li256ELb0ELb1ELb0ELb0EEENS1_30DynamicPersistentTileSchedulerILi256ELi128ELb0ELb1ELb1EEEEEEEEEvNT_6ParamsE,(.L_x_3238 - _ZN7cutlass13device_kernelIN5flash11enable_sm90INS1_16FlashAttnFwdSm90INS1_25CollectiveMainloopFwdSm90ILi2EN4cute5tupleIJNS5_1CILi1EEES8_S8_EEENS6_IJNS7_ILi128EEENS7_ILi96EEENS7_ILi192EEEEEELi192ENS_6half_tEfNS_4arch4Sm90ELb1ELb0ELb0ELb0ELb1ELb0ELb0ELb1ELb1ELb1ELb0ELb0EEENS1_21CollectiveEpilogueFwdINS6_IJSA_SC_SB_EEES9_SE_SG_Li256ELb0ELb1ELb0ELb0EEENS1_30DynamicPersistentTileSchedulerILi256ELi128ELb0ELb1ELb1EEEEEEEEEvNT_6ParamsE)
        .other          _ZN7cutlass13device_kernelIN5flash11enable_sm90INS1_16FlashAttnFwdSm90INS1_25CollectiveMainloopFwdSm90ILi2EN4cute5tupleIJNS5_1CILi1EEES8_S8_EEENS6_IJNS7_ILi128EEENS7_ILi96EEENS7_ILi192EEEEEELi192ENS_6half_tEfNS_4arch4Sm90ELb1ELb0ELb0ELb0ELb1ELb0ELb0ELb1ELb1ELb1ELb0ELb0EEENS1_21CollectiveEpilogueFwdINS6_IJSA_SC_SB_EEES9_SE_SG_Li256ELb0ELb1ELb0ELb0EEENS1_30DynamicPersistentTileSchedulerILi256ELi128ELb0ELb1ELb1EEEEEEEEEvNT_6ParamsE,@"STO_CUDA_ENTRY STV_DEFAULT"
_ZN7cutlass13device_kernelIN5flash11enable_sm90INS1_16FlashAttnFwdSm90INS1_25CollectiveMainloopFwdSm90ILi2EN4cute5tupleIJNS5_1CILi1EEES8_S8_EEENS6_IJNS7_ILi128EEENS7_ILi96EEENS7_ILi192EEEEEELi192ENS_6half_tEfNS_4arch4Sm90ELb1ELb0ELb0ELb0ELb1ELb0ELb0ELb1ELb1ELb1ELb0ELb0EEENS1_21CollectiveEpilogueFwdINS6_IJSA_SC_SB_EEES9_SE_SG_Li256ELb0ELb1ELb0ELb0EEENS1_30DynamicPersistentTileSchedulerILi256ELi128ELb0ELb1ELb1EEEEEEEEEvNT_6ParamsE:
        /* <DEDUP_REMOVED lines=45> */
.L_x_2189:
        /* <DEDUP_REMOVED lines=22> */
.L_x_2190:
        /* <DEDUP_REMOVED lines=18> */
.L_x_2191:
        /* <DEDUP_REMOVED lines=22> */
.L_x_2192:
        /* <DEDUP_REMOVED lines=23> */
.L_x_2193:
        /* <DEDUP_REMOVED lines=10> */
.L_x_2195:
        /* <DEDUP_REMOVED lines=10> */
[----:B------:R-:W2:Y:S01]  /*0960*/  LDL R3, [R1+0x4] ;  /* 0x0000040001037983 */ /* 0x000ea20000100800 */
[----:B------:R-:W-:Y:S01]  /*0970*/  UMOV UR38, URZ ;  /* 0x0000003f00267c82 */ /* 0x000fe20008000000 */
[----:B------:R-:W-:Y:S01]  /*0980*/  UMOV UR39, URZ ;  /* 0x0000003f00277c82 */ /* 0x000fe20008000000 */
[----:B0-----:R-:W0:Y:S02]  /*0990*/  S2R R2, SR_TID.X ;  /* 0x0000000000027919 */ /* 0x001e240000002100 */
[----:B0-----:R-:W-:-:S05]  /*09a0*/  VIADD R203, R2, 0xffffff80 ;  /* 0xffffff8002cb7836 */ /* 0x001fca0000000000 */
[----:B------:R-:W-:-:S04]  /*09b0*/  SHF.R.S32.HI R0, RZ, 0x1f, R203 ;  /* 0x0000001fff007819 */ /* 0x000fc800000114cb */
[----:B------:R-:W-:-:S05]  /*09c0*/  LEA.HI R4, R0, R203, RZ, 0x5 ;  /* 0x000000cb00047211 */ /* 0x000fca00078f28ff */
[----:B------:R-:W-:-:S05]  /*09d0*/  IMAD.SHL.U32 R6, R4, 0x20, RZ ;  /* 0x0000002004067824 */ /* 0x000fca00078e00ff */
[----:B------:R-:W-:Y:S02]  /*09e0*/  LOP3.LUT R7, R6, 0xfffffc00, RZ, 0xc0, !PT ;  /* 0xfffffc0006077812 */ /* 0x000fe400078ec0ff */
[----:B------:R-:W-:-:S04]  /*09f0*/  LEA.HI R6, R0, R203, RZ, 0x2 ;  /* 0x000000cb00067211 */ /* 0x000fc800078f10ff */
[----:B------:R-:W-:-:S05]  /*0a00*/  LOP3.LUT R6, R6, 0xfffffffc, RZ, 0xc0, !PT ;  /* 0xfffffffc06067812 */ /* 0x000fca00078ec0ff */
[----:B------:R-:W-:Y:S01]  /*0a10*/  IMAD.IADD R6, R203, 0x1, -R6 ;  /* 0x00000001cb067824 */ /* 0x000fe200078e0a06 */
[----:B--2---:R-:W-:Y:S02]  /*0a20*/  R2UR UR5, R3 ;  /* 0x00000000030572ca */ /* 0x004fe400000e0000 */
[----:B------:R-:W-:-:S04]  /*0a30*/  LEA.HI R3, R0, R203, RZ, 0x7 ;  /* 0x000000cb00037211 */ /* 0x000fc800078f38ff */
[----:B------:R-:W-:Y:S02]  /*0a40*/  LOP3.LUT R2, R3, 0xffffff80, RZ, 0xc0, !PT ;  /* 0xffffff8003027812 */ /* 0x000fe400078ec0ff */
[----:B------:R-:W-:-:S03]  /*0a50*/  SHF.R.S32.HI R196, RZ, 0x7, R3 ;  /* 0x00000007ffc47819 */ /* 0x000fc60000011403 */
[C---:B------:R-:W-:Y:S01]  /*0a60*/  IMAD.IADD R195, R203.reuse, 0x1, -R2 ;  /* 0x00000001cbc37824 */ /* 0x040fe200078e0a02 */
[CC--:B------:R-:W-:Y:S01]  /*0a70*/  LEA.HI R2, R0.reuse, R203.reuse, RZ, 0x4 ;  /* 0x000000cb00027211 */ /* 0x0c0fe200078f20ff */
[----:B------:R-:W-:Y:S01]  /*0a80*/  ULOP3.LUT UR6, UR5, 0x1, URZ, 0xfc, !UPT ;  /* 0x0000000105067892 */ /* 0x000fe2000f8efc3f */
[----:B------:R-:W-:Y:S02]  /*0a90*/  LEA.HI R0, R0, R203, RZ, 0x3 ;  /* 0x000000cb00007211 */ /* 0x000fe400078f18ff */
[----:B------:R-:W-:Y:S01]  /*0aa0*/  SHF.R.S32.HI R8, RZ, 0x1f, R195 ;  /* 0x0000001fff087819 */ /* 0x000fe200000114c3 */
[----:B------:R-:W-:Y:S01]  /*0ab0*/  UMOV UR5, URZ ;  /* 0x0000003f00057c82 */ /* 0x000fe20008000000 */
[----:B------:R-:W-:Y:S01]  /*0ac0*/  LOP3.LUT R4, R2, 0x3fffff0, RZ, 0xc0, !PT ;  /* 0x03fffff002047812 */ /* 0x000fe200078ec0ff */
[----:B------:R-:W-:Y:S01]  /*0ad0*/  IMAD.U32 R194, RZ, RZ, UR5 ;  /* 0x00000005ffc27e24 */ /* 0x000fe2000f8e00ff */
[----:B------:R-:W-:Y:S02]  /*0ae0*/  LEA.HI R9, R8, R195, RZ, 0x2 ;  /* 0x000000c308097211 */ /* 0x000fe400078f10ff */
[----:B------:R-:W-:Y:S01]  /*0af0*/  SHF.R.S32.HI R5, RZ, 0x4, R2 ;  /* 0x00000004ff057819 */ /* 0x000fe20000011402 */
[----:B------:R-:W-:Y:S01]  /*0b00*/  IMAD.IADD R4, R203, 0x1, -R4 ;  /* 0x00000001cb047824 */ /* 0x000fe200078e0a04 */
[----:B------:R-:W-:-:S02]  /*0b10*/  SHF.R.S32.HI R10, RZ, 0x2, R9 ;  /* 0x00000002ff0a7819 */ /* 0x000fc40000011409 */
[----:B------:R-:W-:Y:S01]  /*0b20*/  SHF.R.S32.HI R11, RZ, 0x1f, R9 ;  /* 0x0000001fff0b7819 */ /* 0x000fe20000011409 */
[----:B------:R-:W-:Y:S01]  /*0b30*/  IMAD R7, R4, 0x40, R7 ;  /* 0x0000004004077824 */ /* 0x000fe200078e0207 */
[----:B------:R-:W-:Y:S02]  /*0b40*/  LEA.HI R2, R2, R5, RZ, 0x1 ;  /* 0x0000000502027211 */ /* 0x000fe400078f08ff */
[----:B------:R-:W-:Y:S02]  /*0b50*/  LEA.HI R11, R11, R10, RZ, 0x3 ;  /* 0x0000000a0b0b7211 */ /* 0x000fe400078f18ff */
[----:B------:R-:W-:Y:S02]  /*0b60*/  LOP3.LUT R2, R2, 0x1ffffffe, RZ, 0xc0, !PT ;  /* 0x1ffffffe02027812 */ /* 0x000fe400078ec0ff */
[----:B------:R-:W-:Y:S02]  /*0b70*/  LOP3.LUT R4, R0, 0xfffffff8, RZ, 0xc0, !PT ;  /* 0xfffffff800047812 */ /* 0x000fe400078ec0ff */
[----:B------:R-:W-:Y:S01]  /*0b80*/  LOP3.LUT R11, R11, 0xfffffff8, RZ, 0xc0, !PT ;  /* 0xfffffff80b0b7812 */ /* 0x000fe200078ec0ff */
[----:B------:R-:W-:Y:S01]  /*0b90*/  IMAD.IADD R2, R5, 0x1, -R2 ;  /* 0x0000000105027824 */ /* 0x000fe200078e0a02 */
[----:B------:R-:W-:Y:S01]  /*0ba0*/  LEA.HI R8, R8, R195, RZ, 0x5 ;  /* 0x000000c308087211 */ /* 0x000fe200078f28ff */
[----:B------:R-:W-:Y:S01]  /*0bb0*/  IMAD.IADD R23, R203, 0x1, -R4 ;  /* 0x00000001cb177824 */ /* 0x000fe200078e0a04 */
[----:B------:R-:W-:Y:S01]  /*0bc0*/  LEA.HI R3, R3, R196, RZ, 0x1 ;  /* 0x000000c403037211 */ /* 0x000fe200078f08ff */
[----:B------:R-:W-:Y:S01]  /*0bd0*/  IMAD R198, R2, 0x8, R7 ;  /* 0x0000000802c67824 */ /* 0x000fe200078e0207 */
[----:B------:R-:W-:Y:S01]  /*0be0*/  IADD3 R11, R10, -R11, RZ ;  /* 0x8000000b0a0b7210 */ /* 0x000fe20007ffe0ff */
[----:B------:R-:W-:Y:S01]  /*0bf0*/  IMAD.SHL.U32 R16, R23, 0x8, RZ ;  /* 0x0000000817107824 */ /* 0x000fe200078e00ff */
[----:B------:R-:W-:-:S02]  /*0c00*/  SHF.R.S32.HI R8, RZ, 0x5, R8 ;  /* 0x00000005ff087819 */ /* 0x000fc40000011408 */
[----:B------:R-:W-:Y:S01]  /*0c10*/  LEA.HI R5, R6, R6, RZ, 0x1 ;  /* 0x0000000606057211 */ /* 0x000fe200078f08ff */
[----:B------:R-:W-:Y:S01]  /*0c20*/  VIADD R19, R16, 0x40 ;  /* 0x0000004010137836 */ /* 0x000fe20000000000 */
[----:B------:R-:W-:Y:S01]  /*0c30*/  LOP3.LUT R3, R3, 0x3fffffe, RZ, 0xc0, !PT ;  /* 0x03fffffe03037812 */ /* 0x000fe200078ec0ff */
[----:B------:R-:W-:Y:S01]  /*0c40*/  IMAD R8, R8, 0x10, R11 ;  /* 0x0000001008087824 */ /* 0x000fe200078e020b */
[----:B------:R-:W-:Y:S01]  /*0c50*/  LOP3.LUT R5, R5, 0x1ffffffe, RZ, 0xc0, !PT ;  /* 0x1ffffffe05057812 */ /* 0x000fe200078ec0ff */
[----:B------:R-:W-:Y:S01]  /*0c60*/  VIADD R22, R16, 0x80 ;  /* 0x0000008010167836 */ /* 0x000fe20000000000 */
[----:B------:R-:W-:Y:S01]  /*0c70*/  SHF.R.S32.HI R193, RZ, 0x3, R0 ;  /* 0x00000003ffc17819 */ /* 0x000fe20000011400 */
[----:B------:R-:W-:Y:S01]  /*0c80*/  IMAD.IADD R3, R196, 0x1, -R3 ;  /* 0x00000001c4037824 */ /* 0x000fe200078e0a03 */
[----:B------:R-:W-:Y:S01]  /*0c90*/  LOP3.LUT R0, R9, 0x7ffffffc, RZ, 0xc0, !PT ;  /* 0x7ffffffc09007812 */ /* 0x000fe200078ec0ff */
[----:B------:R-:W-:Y:S01]  /*0ca0*/  IMAD.IADD R18, R6, 0x1, -R5 ;  /* 0x0000000106127824 */ /* 0x000fe200078e0a05 */
[----:B------:R-:W-:Y:S01]  /*0cb0*/  MOV R199, UR6 ;  /* 0x0000000600c77c02 */ /* 0x000fe20008000f00 */
[----:B------:R-:W-:Y:S01]  /*0cc0*/  IMAD R197, R3, 0x40, R8 ;  /* 0x0000004003c57824 */ /* 0x000fe200078e0208 */
[----:B------:R-:W-:Y:S01]  /*0cd0*/  SHF.R.S32.HI R202, RZ, 0x1f, R16 ;  /* 0x0000001fffca7819 */ /* 0x000fe20000011410 */
[----:B------:R-:W-:Y:S01]  /*0ce0*/  IMAD.IADD R17, R195, 0x1, -R0 ;  /* 0x00000001c3117824 */ /* 0x000fe200078e0a00 */
[----:B------:R-:W-:Y:S01]  /*0cf0*/  SHF.R.S32.HI R201, RZ, 0x1f, R19 ;  /* 0x0000001fffc97819 */ /* 0x000fe20000011413 */
[----:B------:R-:W-:Y:S01]  /*0d00*/  IMAD R18, R18, 0x8, R197 ;  /* 0x0000000812127824 */ /* 0x000fe200078e02c5 */
[----:B------:R-:W-:-:S07]  /*0d10*/  SHF.R.S32.HI R200, RZ, 0x1f, R22 ;  /* 0x0000001fffc87819 */ /* 0x000fce0000011416 */
.L_x_2252:
        /* <DEDUP_REMOVED lines=21> */
.L_x_2196:
[----:B------:R-:W-:Y:S01]  /*0e70*/  ULDC UR8, c[0x0][0xc54] ;  /* 0x0003150000087ab9 */ /* 0x000fe20000000800 */
[----:B------:R-:W-:Y:S01]  /*0e80*/  UMOV UR4, UR9 ;  /* 0x0000000900047c82 */ /* 0x000fe20008000000 */
[----:B------:R-:W-:-:S11]  /*0e90*/  UISETP.NE.AND UP0, UPT, UR8, 0x1, UPT ;  /* 0x000000010800788c */ /* 0x000fd6000bf05270 */
[----:B------:R-:W-:Y:S02]  /*0ea0*/  @UP0 ULDC.64 UR10, c[0x0][0xc58] ;  /* 0x00031600000a0ab9 */ /* 0x000fe40000000a00 */
[----:B------:R-:W-:-:S04]  /*0eb0*/  UIMAD.WIDE.U32 UR6, UR9, UR10, URZ ;  /* 0x0000000a090672a5 */ /* 0x000fc8000f8e003f */
[----:B------:R-:W-:-:S04]  /*0ec0*/  @UP0 USHF.R.U32.HI UR4, URZ, UR11, UR7 ;  /* 0x0000000b3f040299 */ /* 0x000fc80008011607 */
[----:B------:R-:W-:-:S12]  /*0ed0*/  UIMAD UR6, UR4, UR8, URZ ;  /* 0x00000008040672a4 */ /* 0x000fd8000f8e023f */
.L_x_2197:
[----:B------:R-:W-:Y:S01]  /*0ee0*/  ULDC.64 UR10, c[0x0][0x418] ;  /* 0x00010600000a7ab9 */ /* 0x000fe20000000a00 */
[----:B------:R-:W-:Y:S01]  /*0ef0*/  ULOP3.LUT UR4, URZ, UR4, URZ, 0x33, !UPT ;  /* 0x000000043f047292 */ /* 0x000fe2000f8e333f */
[----:B------:R-:W-:Y:S01]  /*0f00*/  PLOP3.LUT P0, PT, PT, PT, PT, 0x80, 0x0 ;  /* 0x000000000000781c */ /* 0x000fe20003f0f070 */
[----:B------:R-:W-:Y:S01]  /*0f10*/  UISETP.NE.U32.AND UP0, UPT, UR10, URZ, UPT ;  /* 0x0000003f0a00728c */ /* 0x000fe2000bf05070 */
[----:B------:R-:W-:Y:S01]  /*0f20*/  CS2R R2, SRZ ;  /* 0x0000000000027805 */ /* 0x000fe2000001ff00 */
[----:B------:R-:W-:Y:S01]  /*0f30*/  UIADD3 UR10, UR9, -UR6, URZ ;  /* 0x80000006090a7290 */ /* 0x000fe2000fffe03f */
[----:B------:R-:W-:Y:S01]  /*0f40*/  IMAD.MOV.U32 R0, RZ, RZ, RZ ;  /* 0x000000ffff007224 */ /* 0x000fe200078e00ff */
[----:B------:R-:W-:Y:S01]  /*0f50*/  ULDC UR7, c[0x0][0x448] ;  /* 0x0001120000077ab9 */ /* 0x000fe20000000800 */
[----:B------:R-:W-:Y:S01]  /*0f60*/  ULDC UR6, c[0x0][0xc3c] ;  /* 0x00030f0000067ab9 */ /* 0x000fe20000000800 */
[----:B------:R-:W-:Y:S01]  /*0f70*/  UISETP.NE.AND UP2, UPT, UR7, 0x1, UPT ;  /* 0x000000010700788c */ /* 0x000fe2000bf45270 */
[----:B------:R-:W-:Y:S01]  /*0f80*/  CS2R R118, SRZ ;  /* 0x0000000000767805 */ /* 0x000fe2000001ff00 */
[----:B------:R-:W-:Y:S01]  /*0f90*/  UIADD3 UR4, UR4, UR6, URZ ;  /* 0x0000000604047290 */ /* 0x000fe2000fffe03f */
[----:B------:R-:W-:Y:S01]  /*0fa0*/  CS2R R116, SRZ ;  /* 0x0000000000747805 */ /* 0x000fe2000001ff00 */
[----:B------:R-:W-:Y:S01]  /*0fb0*/  UISETP.NE.AND.EX UP0, UPT, UR11, URZ, UPT, UP0 ;  /* 0x0000003f0b00728c */ /* 0x000fe2000bf05300 */
[----:B------:R-:W-:Y:S01]  /*0fc0*/  CS2R R114, SRZ ;  /* 0x0000000000727805 */ /* 0x000fe2000001ff00 */
[----:B------:R-:W-:Y:S01]  /*0fd0*/  USHF.L.U32 UR42, UR4, 0x7, URZ ;  /* 0x00000007042a7899 */ /* 0x000fe2000800063f */
[----:B------:R-:W-:Y:S01]  /*0fe0*/  CS2R R112, SRZ ;  /* 0x0000000000707805 */ /* 0x000fe2000001ff00 */
[----:B------:R-:W-:Y:S01]  /*0ff0*/  ULDC UR43, c[0x0][0x424] ;  /* 0x00010900002b7ab9 */ /* 0x000fe20000000800 */
[----:B------:R-:W-:Y:S01]  /*1000*/  ULDC UR8, c[0x0][0x288] ;  /* 0x0000a20000087ab9 */ /* 0x000fe20000000800 */
[----:B------:R-:W-:Y:S01]  /*1010*/  UIADD3 UR4, UR42, 0x7f, URZ ;  /* 0x0000007f2a047890 */ /* 0x000fe2000fffe03f */
[----:B------:R-:W-:Y:S01]  /*1020*/  CS2R R110, SRZ ;  /* 0x00000000006e7805 */ /* 0x000fe2000001ff00 */
[----:B------:R-:W-:Y:S01]  /*1030*/  @UP2 ULDC UR6, c[0x0][0x44c] ;  /* 0x0001130000062ab9 */ /* 0x000fe20000000800 */
[----:B------:R-:W-:Y:S01]  /*1040*/  UIADD3 UR8, -UR8, 0x60, URZ ;  /* 0x0000006008087890 */ /* 0x000fe2000fffe13f */
[----:B------:R-:W-:Y:S01]  /*1050*/  CS2R R108, SRZ ;  /* 0x00000000006c7805 */ /* 0x000fe2000001ff00 */
[----:B------:R-:W-:Y:S01]  /*1060*/  UIMAD.WIDE.U32 UR6, UR4, UR6, URZ ;  /* 0x00000006040672a5 */ /* 0x000fe2000f8e003f */
[----:B------:R-:W-:Y:S01]  /*1070*/  CS2R R106, SRZ ;  /* 0x00000000006a7805 */ /* 0x000fe2000001ff00 */
[----:B------:R-:W-:Y:S01]  /*1080*/  USEL UR43, UR43, 0x1, UP0 ;  /* 0x000000012b2b7887 */ /* 0x000fe20008000000 */
[----:B------:R-:W-:Y:S01]  /*1090*/  CS2R R104, SRZ ;  /* 0x0000000000687805 */ /* 0x000fe2000001ff00 */
[----:B------:R-:W-:Y:S01]  /*10a0*/  ULDC UR9, c[0x0][0x2f0] ;  /* 0x0000bc0000097ab9 */ /* 0x000fe20000000800 */
[----:B------:R-:W-:Y:S01]  /*10b0*/  @UP2 ULDC UR13, c[0x0][0x450] ;  /* 0x00011400000d2ab9 */ /* 0x000fe20000000800 */
[----:B------:R-:W-:Y:S01]  /*10c0*/  UIMAD UR8, UR43, UR9, UR8 ;  /* 0x000000092b0872a4 */ /* 0x000fe2000f8e0208 */
[----:B------:R-:W-:Y:S01]  /*10d0*/  CS2R R102, SRZ ;  /* 0x0000000000667805 */ /* 0x000fe2000001ff00 */
[----:B------:R-:W-:Y:S01]  /*10e0*/  @UP2 USHF.R.U32.HI UR4, URZ, UR13, UR7 ;  /* 0x0000000d3f042299 */ /* 0x000fe20008011607 */
[----:B------:R-:W-:Y:S01]  /*10f0*/  CS2R R100, SRZ ;  /* 0x0000000000647805 */ /* 0x000fe2000001ff00 */
[----:B------:R-:W-:Y:S01]  /*1100*/  UIMAD UR6, UR43, UR9, 0x5f ;  /* 0x0000005f2b0674a4 */ /* 0x000fe2000f8e0209 */
[----:B------:R-:W-:Y:S01]  /*1110*/  CS2R R98, SRZ ;  /* 0x0000000000627805 */ /* 0x000fe2000001ff00 */
[----:B------:R-:W-:Y:S01]  /*1120*/  UIADD3 UR8, UR8, UR4, URZ ;  /* 0x0000000408087290 */ /* 0x000fe2000fffe03f */
[----:B------:R-:W-:Y:S01]  /*1130*/  CS2R R96, SRZ ;  /* 0x0000000000607805 */ /* 0x000fe2000001ff00 */
[----:B------:R-:W-:Y:S01]  /*1140*/  UIMAD.WIDE UR6, UR6, 0x2aaaaaab, URZ ;  /* 0x2aaaaaab060678a5 */ /* 0x000fe2000f8e023f */
[----:B------:R-:W-:Y:S01]  /*1150*/  CS2R R94, SRZ ;  /* 0x00000000005e7805 */ /* 0x000fe2000001ff00 */
[----:B------:R-:W-:Y:S01]  /*1160*/  UIMAD.WIDE UR8, UR8, 0x2aaaaaab, URZ ;  /* 0x2aaaaaab080878a5 */ /* 0x000fe2000f8e023f */
[----:B------:R-:W-:Y:S01]  /*1170*/  CS2R R92, SRZ ;  /* 0x00000000005c7805 */ /* 0x000fe2000001ff00 */
[----:B------:R-:W-:Y:S01]  /*1180*/  ULDC UR12, c[0x0][0xc54] ;  /* 0x00031500000c7ab9 */ /* 0x000fe20000000800 */
[----:B------:R-:W-:Y:S01]  /*1190*/  USHF.R.U32.HI UR4, URZ, 0x1f, UR7 ;  /* 0x0000001f3f047899 */ /* 0x000fe20008011607 */
[----:B------:R-:W-:Y:S01]  /*11a0*/  CS2R R90, SRZ ;  /* 0x00000000005a7805 */ /* 0x000fe2000001ff00 */
[----:B------:R-:W-:Y:S01]  /*11b0*/  UIMAD UR12, UR5, UR12, UR10 ;  /* 0x0000000c050c72a4 */ /* 0x000fe2000f8e020a */
[----:B------:R-:W-:Y:S01]  /*11c0*/  CS2R R88, SRZ ;  /* 0x0000000000587805 */ /* 0x000fe2000001ff00 */
[----:B------:R-:W-:Y:S01]  /*11d0*/  USHF.R.U32.HI UR5, URZ, 0x1f, UR9 ;  /* 0x0000001f3f057899 */ /* 0x000fe20008011609 */
[----:B------:R-:W-:Y:S01]  /*11e0*/  CS2R R122, SRZ ;  /* 0x00000000007a7805 */ /* 0x000fe2000001ff00 */
[----:B------:R-:W-:Y:S01]  /*11f0*/  ULDC UR11, c[0x0][0xc48] ;  /* 0x00031200000b7ab9 */ /* 0x000fe20000000800 */
[----:B------:R-:W-:Y:S01]  /*1200*/  ULEA.HI.SX32 UR7, UR7, UR4, 0x1c ;  /* 0x0000000407077291 */ /* 0x000fe2000f8fe23f */
[----:B------:R-:W-:Y:S01]  /*1210*/  CS2R R124, SRZ ;  /* 0x00000000007c7805 */ /* 0x000fe2000001ff00 */
[----:B------:R-:W-:Y:S01]  /*1220*/  UISETP.NE.AND UP1, UPT, UR11, 0x1, UPT ;  /* 0x000000010b00788c */ /* 0x000fe2000bf25270 */
[----:B------:R-:W-:Y:S01]  /*1230*/  CS2R R84, SRZ ;  /* 0x0000000000547805 */ /* 0x000fe2000001ff00 */
[----:B------:R-:W-:Y:S01]  /*1240*/  ULEA.HI.SX32 UR9, UR9, UR5, 0x1c ;  /* 0x0000000509097291 */ /* 0x000fe2000f8fe23f */
[----:B------:R-:W-:Y:S01]  /*1250*/  CS2R R120, SRZ ;  /* 0x0000000000787805 */ /* 0x000fe2000001ff00 */
[----:B------:R-:W-:Y:S01]  /*1260*/  UMOV UR61, UR12 ;  /* 0x0000000c003d7c82 */ /* 0x000fe20008000000 */
[----:B------:R-:W-:Y:S01]  /*1270*/  UP2UR UR60, UPR, URZ, 0x4 ;  /* 0x000000043f3c7883 */ /* 0x000fe20008000000 */
[----:B------:R-:W-:Y:S01]  /*1280*/  CS2R R126, SRZ ;  /* 0x00000000007e7805 */ /* 0x000fe2000001ff00 */
[----:B------:R-:W-:Y:S01]  /*1290*/  UISETP.LT.AND UP0, UPT, UR7, UR9, UPT ;  /* 0x000000090700728c */ /* 0x000fe2000bf01270 */
[----:B------:R-:W-:-:S02]  /*12a0*/  CS2R R80, SRZ ;  /* 0x0000000000507805 */ /* 0x000fc4000001ff00 */
[----:B------:R-:W-:Y:S02]  /*12b0*/  CS2R R130, SRZ ;  /* 0x0000000000827805 */ /* 0x000fe4000001ff00 */
[----:B------:R-:W-:Y:S01]  /*12c0*/  CS2R R76, SRZ ;  /* 0x00000000004c7805 */ /* 0x000fe2000001ff00 */
[----:B------:R-:W-:Y:S01]  /*12d0*/  USEL UR14, UR7, UR9, UP0 ;  /* 0x00000009070e7287 */ /* 0x000fe20008000000 */
[----:B------:R-:W-:Y:S01]  /*12e0*/  CS2R R128, SRZ ;  /* 0x0000000000807805 */ /* 0x000fe2000001ff00 */
[----:B------:R-:W-:Y:S01]  /*12f0*/  @UP1 ULDC UR10, c[0x0][0xc4c] ;  /* 0x00031300000a1ab9 */ /* 0x000fe20000000800 */
[----:B------:R-:W-:Y:S01]  /*1300*/  @UP1 ULDC UR6, c[0x0][0xc50] ;  /* 0x0003140000061ab9 */ /* 0x000fe20000000800 */
[----:B------:R-:W-:Y:S01]  /*1310*/  UIMAD.WIDE.U32 UR4, UR12, UR10, URZ ;  /* 0x0000000a0c0472a5 */ /* 0x000fe2000f8e003f */
[----:B------:R-:W-:Y:S01]  /*1320*/  CS2R R72, SRZ ;  /* 0x0000000000487805 */ /* 0x000fe2000001ff00 */
[----:B------:R-:W-:Y:S02]  /*1330*/  UISETP.GE.AND UP0, UPT, UR14, 0x1, UPT ;  /* 0x000000010e00788c */ /* 0x000fe4000bf06270 */
[----:B------:R-:W-:Y:S01]  /*1340*/  IMAD.U32 R74, RZ, RZ, UR14 ;  /* 0x0000000eff4a7e24 */ /* 0x000fe2000f8e00ff */
[----:B------:R-:W-:Y:S01]  /*1350*/  @UP1 USHF.R.U32.HI UR61, URZ, UR6, UR5 ;  /* 0x000000063f3d1299 */ /* 0x000fe20008011605 */
[----:B------:R-:W-:-:S02]  /*1360*/  CS2R R132, SRZ ;  /* 0x0000000000847805 */ /* 0x000fc4000001ff00 */
[----:B------:R-:W-:Y:S02]  /*1370*/  CS2R R68, SRZ ;  /* 0x0000000000447805 */ /* 0x000fe4000001ff00 */
[----:B------:R-:W-:Y:S02]  /*1380*/  CS2R R140, SRZ ;  /* 0x00000000008c7805 */ /* 0x000fe4000001ff00 */
[----:B------:R-:W-:Y:S01]  /*1390*/  PLOP3.LUT P1, PT, PT, PT, UP0, 0x80, 0x0 ;  /* 0x000000000000781c */ /* 0x000fe20003f2f008 */
[----:B------:R-:W-:Y:S01]  /*13a0*/  UIADD3 UR4, -UR61, URZ, URZ ;  /* 0x0000003f3d047290 */ /* 0x000fe2000fffe13f */
[----:B------:R-:W-:Y:S02]  /*13b0*/  CS2R R64, SRZ ;  /* 0x0000000000407805 */ /* 0x000fe4000001ff00 */
[----:B------:R-:W-:Y:S02]  /*13c0*/  CS2R R142, SRZ ;  /* 0x00000000008e7805 */ /* 0x000fe4000001ff00 */
[----:B------:R-:W-:Y:S01]  /*13d0*/  CS2R R60, SRZ ;  /* 0x00000000003c7805 */ /* 0x000fe2000001ff00 */
[----:B------:R-:W-:Y:S01]  /*13e0*/  UIMAD UR4, UR11, UR4, UR12 ;  /* 0x000000040b0472a4 */ /* 0x000fe2000f8e020c */
[----:B------:R-:W-:Y:S01]  /*13f0*/  CS2R R134, SRZ ;  /* 0x0000000000867805 */ /* 0x000fe2000001ff00 */
[----:B------:R-:W-:Y:S01]  /*1400*/  IMAD.MOV.U32 R57, RZ, RZ, RZ ;  /* 0x000000ffff397224 */ /* 0x000fe200078e00ff */
[----:B------:R-:W-:Y:S01]  /*1410*/  CS2R R24, SRZ ;  /* 0x0000000000187805 */ /* 0x000fe2000001ff00 */
[----:B------:R-:W-:Y:S01]  /*1420*/  IMAD.MOV.U32 R148, RZ, RZ, RZ ;  /* 0x000000ffff947224 */ /* 0x000fe200078e00ff */
[----:B------:R-:W-:Y:S01]  /*1430*/  CS2R R138, SRZ ;  /* 0x00000000008a7805 */ /* 0x000fe2000001ff00 */
[----:B------:R-:W-:Y:S01]  /*1440*/  IMAD.U32 R192, RZ, RZ, UR4 ;  /* 0x00000004ffc07e24 */ /* 0x000fe2000f8e00ff */
[----:B------:R-:W-:-:S02]  /*1450*/  MOV R53, RZ ;  /* 0x000000ff00357202 */ /* 0x000fc40000000f00 */
[----:B------:R-:W-:Y:S02]  /*1460*/  CS2R R14, SRZ ;  /* 0x00000000000e7805 */ /* 0x000fe4000001ff00 */
        /* <DEDUP_REMOVED lines=44> */
.L_x_2199:
        /* <DEDUP_REMOVED lines=11> */
.L_x_2316:
[----:B------:R-:W-:Y:S05]  /*17e0*/  @!P0 BRA `(.L_x_2201) ;  /* 0x0000000000048947 */ /* 0x000fea0003800000 */
[----:B------:R-:W-:Y:S01]  /*17f0*/  BPT.TRAP 0x1 ;  /* 0x000000040000795c */ /* 0x000fe20000300000 */
.L_x_2201:
[----:B0-----:R-:W-:Y:S01]  /*1800*/  IMAD.U32 R3, RZ, RZ, UR38 ;  /* 0x00000026ff037e24 */ /* 0x001fe2000f8e00ff */
[----:B------:R-:W-:-:S04]  /*1810*/  MOV R0, UR39 ;  /* 0x0000002700007c02 */ /* 0x000fc80008000f00 */
[----:B------:R-:W-:Y:S02]  /*1820*/  LEA R0, R0, UR40, 0x3 ;  /* 0x0000002800007c11 */ /* 0x000fe4000f8e18ff */
[----:B------:R-:W-:-:S04]  /*1830*/  SHF.L.U32 R3, R3, 0x1f, RZ ;  /* 0x0000001f03037819 */ /* 0x000fc800000006ff */
[----:B------:R0:W1:Y:S01]  /*1840*/  SYNCS.PHASECHK.TRANS64.TRYWAIT P1, [R0+URZ+0x30830], R3 ;  /* 0x03083003000075a7 */ /* 0x000062000802017f */
[----:B------:R-:W-:Y:S05]  /*1850*/  @!P0 BRA `(.L_x_2202) ;  /* 0x0000000000048947 */ /* 0x000fea0003800000 */
[----:B------:R-:W-:Y:S01]  /*1860*/  BPT.TRAP 0x1 ;  /* 0x000000040000795c */ /* 0x000fe20000300000 */
.L_x_2202:
[----:B-1----:R-:W-:Y:S05]  /*1870*/  @P1 BRA `(.L_x_2203) ;  /* 0x0000000000081947 */ /* 0x002fea0003800000 */
[----:B------:R-:W1:Y:S02]  /*1880*/  SYNCS.PHASECHK.TRANS64.TRYWAIT P1, [R0+URZ+0x30830], R3 ;  /* 0x03083003000075a7 */ /* 0x000e64000802017f */
[----:B-1----:R-:W-:Y:S05]  /*1890*/  @!P1 BRA `(.L_x_2204) ;  /* 0x000000dc00789947 */ /* 0x002fea0003800000 */
.L_x_2203:
        /* <DEDUP_REMOVED lines=99> */
.L_x_2205:
[----:B------:R-:W-:Y:S01]  /*1ed0*/  UISETP.NE.AND UP0, UPT, UR60, URZ, UPT ;  /* 0x0000003f3c00728c */ /* 0x000fe2000bf05270 */
[----:B------:R-:W-:Y:S01]  /*1ee0*/  VIADD R2, R18, UR42 ;  /* 0x0000002a12027c36 */ /* 0x000fe20008000000 */
[----:B------:R-:W-:Y:S01]  /*1ef0*/  R2UR UR6, R74 ;  /* 0x000000004a0672ca */ /* 0x000fe200000e0000 */
[----:B------:R-:W-:Y:S01]  /*1f00*/  ULDC UR10, c[0x0][0x2f0] ;  /* 0x0000bc00000a7ab9 */ /* 0x000fe20000000800 */
[----:B------:R-:W-:Y:S01]  /*1f10*/  ULDC UR11, c[0x0][0x288] ;  /* 0x0000a200000b7ab9 */ /* 0x000fe20000000800 */
[----:B------:R-:W-:Y:S01]  /*1f20*/  IMAD.U32 R12, RZ, RZ, UR10 ;  /* 0x0000000aff0c7e24 */ /* 0x000fe2000f8e00ff */
[----:B------:R-:W-:Y:S01]  /*1f30*/  PLOP3.LUT P1, PT, PT, PT, UP0, 0x80, 0x0 ;  /* 0x000000000000781c */ /* 0x000fe20003f2f008 */
[----:B------:R-:W-:Y:S01]  /*1f40*/  ULDC UR35, c[0x0][0x988] ;  /* 0x0002620000237ab9 */ /* 0x000fe20000000800 */
[----:B------:R-:W-:Y:S01]  /*1f50*/  PLOP3.LUT P2, PT, PT, PT, UP0, 0x80, 0x0 ;  /* 0x000000000000781c */ /* 0x000fe20003f4f008 */
[----:B------:R-:W2:Y:S01]  /*1f60*/  S2UR UR18, SR_CgaCtaId ;  /* 0x00000000001279c3 */ /* 0x000ea20000008800 */
[----:B------:R-:W-:Y:S01]  /*1f70*/  R2UR UR14, R0 ;  /* 0x00000000000e72ca */ /* 0x000fe200000e0000 */
[----:B------:R-:W-:Y:S01]  /*1f80*/  @UP0 ULDC UR4, c[0x0][0x44c] ;  /* 0x0001130000040ab9 */ /* 0x000fe20000000800 */
[----:B------:R-:W-:Y:S01]  /*1f90*/  @UP0 ULDC UR15, c[0x0][0x450] ;  /* 0x00011400000f0ab9 */ /* 0x000fe20000000800 */
[----:B------:R-:W-:-:S02]  /*1fa0*/  CS2R R118, SRZ ;  /* 0x0000000000767805 */ /* 0x000fc4000001ff00 */
[----:B------:R-:W-:Y:S02]  /*1fb0*/  CS2R R116, SRZ ;  /* 0x0000000000747805 */ /* 0x000fe4000001ff00 */
[----:B------:R-:W-:Y:S02]  /*1fc0*/  CS2R R114, SRZ ;  /* 0x0000000000727805 */ /* 0x000fe4000001ff00 */
[----:B------:R-:W-:Y:S02]  /*1fd0*/  CS2R R112, SRZ ;  /* 0x0000000000707805 */ /* 0x000fe4000001ff00 */
[----:B------:R-:W-:Y:S02]  /*1fe0*/  CS2R R110, SRZ ;  /* 0x00000000006e7805 */ /* 0x000fe4000001ff00 */
[----:B------:R-:W-:Y:S01]  /*1ff0*/  CS2R R108, SRZ ;  /* 0x00000000006c7805 */ /* 0x000fe2000001ff00 */
[----:B01----:R-:W-:Y:S01]  /*2000*/  @P1 IMAD.HI.U32 R3, R2, UR4, RZ ;  /* 0x0000000402031c27 */ /* 0x003fe2000f8e00ff */
[----:B------:R-:W-:Y:S01]  /*2010*/  @UP0 ULDC UR4, c[0x0][0x450] ;  /* 0x0001140000040ab9 */ /* 0x000fe20000000800 */
[----:B------:R-:W-:-:S02]  /*2020*/  CS2R R106, SRZ ;  /* 0x00000000006a7805 */ /* 0x000fc4000001ff00 */
[----:B------:R-:W-:Y:S02]  /*2030*/  CS2R R104, SRZ ;  /* 0x0000000000687805 */ /* 0x000fe4000001ff00 */
[----:B------:R-:W-:Y:S02]  /*2040*/  CS2R R102, SRZ ;  /* 0x0000000000667805 */ /* 0x000fe4000001ff00 */
[----:B------:R-:W-:Y:S01]  /*2050*/  @P2 SHF.R.U32.HI R2, RZ, UR4, R3 ;  /* 0x00000004ff022c19 */ /* 0x000fe20008011603 */
[----:B------:R-:W-:Y:S01]  /*2060*/  UIMAD UR4, UR6, -0x60, URZ ;  /* 0xffffffa0060478a4 */ /* 0x000fe2000f8e023f */
[----:B------:R-:W-:Y:S02]  /*2070*/  CS2R R100, SRZ ;  /* 0x0000000000647805 */ /* 0x000fe4000001ff00 */
[----:B------:R-:W-:Y:S02]  /*2080*/  CS2R R98, SRZ ;  /* 0x0000000000627805 */ /* 0x000fe4000001ff00 */
[----:B------:R-:W-:Y:S01]  /*2090*/  CS2R R96, SRZ ;  /* 0x0000000000607805 */ /* 0x000fe2000001ff00 */
[----:B------:R-:W0:Y:S01]  /*20a0*/  SHFL.IDX PT, R5, R2, 0x1, 0x1c1f ;  /* 0x003c1f0002057f89 */ /* 0x000e2200000e0000 */
[----:B------:R-:W-:Y:S01]  /*20b0*/  UIADD3 UR5, UR4, 0x61, URZ ;  /* 0x0000006104057890 */ /* 0x000fe2000fffe03f */
[----:B------:R-:W-:Y:S01]  /*20c0*/  CS2R R94, SRZ ;  /* 0x00000000005e7805 */ /* 0x000fe2000001ff00 */
[----:B------:R-:W-:Y:S01]  /*20d0*/  UIMAD UR4, UR43, UR10, UR4 ;  /* 0x0000000a2b0472a4 */ /* 0x000fe2000f8e0204 */
[----:B------:R-:W1:Y:S01]  /*20e0*/  SHFL.IDX PT, R2, R2, RZ, 0x1c1f ;  /* 0x001c1fff02027589 */ /* 0x000e6200000e0000 */
[----:B------:R-:W-:Y:S01]  /*20f0*/  UIMAD UR10, UR43, UR10, -UR11 ;  /* 0x0000000a2b0a72a4 */ /* 0x000fe2000f8e0a0b */
[----:B------:R-:W-:Y:S01]  /*2100*/  CS2R R92, SRZ ;  /* 0x00000000005c7805 */ /* 0x000fe2000001ff00 */
[----:B------:R-:W-:Y:S01]  /*2110*/  IMAD.U32 R4, RZ, RZ, UR5 ;  /* 0x00000005ff047e24 */ /* 0x000fe2000f8e00ff */
[----:B------:R-:W-:Y:S01]  /*2120*/  UIADD3 UR4, UR4, 0x60, URZ ;  /* 0x0000006004047890 */ /* 0x000fe2000fffe03f */
[----:B------:R-:W-:Y:S01]  /*2130*/  CS2R R90, SRZ ;  /* 0x00000000005a7805 */ /* 0x000fe2000001ff00 */
[----:B------:R-:W-:Y:S01]  /*2140*/  UMOV UR5, UR42 ;  /* 0x0000002a00057c82 */ /* 0x000fe20008000000 */
[----:B------:R-:W-:Y:S01]  /*2150*/  IMAD R3, R17, -0x2, R4 ;  /* 0xfffffffe11037824 */ /* 0x000fe200078e0204 */
[----:B------:R-:W-:-:S02]  /*2160*/  CS2R R88, SRZ ;  /* 0x0000000000587805 */ /* 0x000fc4000001ff00 */
[----:B------:R-:W-:Y:S02]  /*2170*/  CS2R R86, SRZ ;  /* 0x0000000000567805 */ /* 0x000fe4000001ff00 */
[----:B------:R-:W-:Y:S01]  /*2180*/  MOV R10, UR4 ;  /* 0x00000004000a7c02 */ /* 0x000fe20008000f00 */
[----:B------:R-:W-:Y:S01]  /*2190*/  IMAD R4, R12, UR43, R3 ;  /* 0x0000002b0c047c24 */ /* 0x000fe2000f8e0203 */
[----:B------:R-:W-:Y:S01]  /*21a0*/  UIADD3 UR4, UR6, -0x2, URZ ;  /* 0xfffffffe06047890 */ /* 0x000fe2000fffe03f */
[----:B------:R-:W-:Y:S02]  /*21b0*/  CS2R R84, SRZ ;  /* 0x0000000000547805 */ /* 0x000fe4000001ff00 */
[----:B------:R-:W-:Y:S01]  /*21c0*/  CS2R R82, SRZ ;  /* 0x0000000000527805 */ /* 0x000fe2000001ff00 */
[----:B------:R-:W-:Y:S01]  /*21d0*/  IMAD R3, R17, -0x2, R10 ;  /* 0xfffffffe11037824 */ /* 0x000fe200078e020a */
[----:B------:R-:W-:Y:S01]  /*21e0*/  @UP0 ULDC UR6, c[0x0][0x44c] ;  /* 0x0001130000060ab9 */ /* 0x000fe20000000800 */
[----:B------:R-:W-:Y:S01]  /*21f0*/  CS2R R80, SRZ ;  /* 0x0000000000507805 */ /* 0x000fe2000001ff00 */
[----:B------:R-:W-:Y:S01]  /*2200*/  UIMAD.WIDE.U32 UR6, UR42, UR6, URZ ;  /* 0x000000062a0672a5 */ /* 0x000fe2000f8e003f */
[----:B------:R-:W-:-:S02]  /*2210*/  CS2R R78, SRZ ;  /* 0x00000000004e7805 */ /* 0x000fc4000001ff00 */
[----:B0-----:R-:W-:Y:S01]  /*2220*/  IADD3 R10, R5, -UR11, R4 ;  /* 0x8000000b050a7c10 */ /* 0x001fe2000fffe004 */
[----:B------:R-:W-:Y:S01]  /*2230*/  VIADD R4, R4, -UR11 ;  /* 0x8000000b04047c36 */ /* 0x000fe20008000000 */
[----:B------:R-:W-:Y:S01]  /*2240*/  @UP0 USHF.R.U32.HI UR5, URZ, UR15, UR7 ;  /* 0x0000000f3f050299 */ /* 0x000fe20008011607 */
[----:B------:R-:W-:Y:S02]  /*2250*/  CS2R R76, SRZ ;  /* 0x00000000004c7805 */ /* 0x000fe4000001ff00 */
[----:B------:R-:W-:Y:S02]  /*2260*/  VIMNMX R10, R3, R10, PT ;  /* 0x0000000a030a7248 */ /* 0x000fe40003fe0100 */
[----:B------:R-:W-:Y:S02]  /*2270*/  CS2R R74, SRZ ;  /* 0x00000000004a7805 */ /* 0x000fe4000001ff00 */
[----:B-1----:R-:W-:Y:S01]  /*2280*/  VIADDMNMX R4, R2, R4, R3, PT ;  /* 0x0000000402047246 */ /* 0x002fe20003800103 */
[----:B------:R-:W-:Y:S01]  /*2290*/  UIADD3 UR6, UR10, UR5, URZ ;  /* 0x000000050a067290 */ /* 0x000fe2000fffe03f */
[C---:B------:R-:W-:Y:S01]  /*22a0*/  ISETP.GT.AND P1, PT, R10.reuse, RZ, PT ;  /* 0x000000ff0a00720c */ /* 0x040fe20003f24270 */
[----:B------:R-:W-:Y:S01]  /*22b0*/  UIADD3 UR5, UR14, 0x30840, URZ ;  /* 0x000308400e057890 */ /* 0x000fe2000fffe03f */
[C---:B------:R-:W-:Y:S01]  /*22c0*/  ISETP.GT.AND P2, PT, R10.reuse, 0x1, PT ;  /* 0x000000010a00780c */ /* 0x040fe20003f44270 */
[----:B------:R-:W-:Y:S01]  /*22d0*/  UIMAD.WIDE UR6, UR6, 0x2aaaaaab, URZ ;  /* 0x2aaaaaab060678a5 */ /* 0x000fe2000f8e023f */
[----:B------:R-:W-:Y:S01]  /*22e0*/  ISETP.GT.AND P3, PT, R10, 0x8, PT ;  /* 0x000000080a00780c */ /* 0x000fe20003f64270 */
[----:B--2---:R-:W-:Y:S01]  /*22f0*/  UPRMT UR5, UR18, 0x654, UR5 ;  /* 0x0000065412057896 */ /* 0x004fe20008000005 */
[----:B------:R-:W-:Y:S01]  /*2300*/  FSEL R26, R26, -INF , P1 ;  /* 0xff8000001a1a7808 */ /* 0x000fe20000800000 */
[----:B------:R-:W-:Y:S01]  /*2310*/  USHF.R.U32.HI UR6, URZ, 0x1f, UR7 ;  /* 0x0000001f3f067899 */ /* 0x000fe20008011607 */
[----:B------:R-:W-:-:S02]  /*2320*/  FSEL R27, R27, -INF , P2 ;  /* 0xff8000001b1b7808 */ /* 0x000fc40001000000 */
[----:B------:R-:W-:Y:S02]  /*2330*/  CS2R R72, SRZ ;  /* 0x0000000000487805 */ /* 0x000fe4000001ff00 */
[----:B------:R-:W-:Y:S01]  /*2340*/  ISETP.GT.AND P1, PT, R10, 0x9, PT ;  /* 0x000000090a00780c */ /* 0x000fe20003f24270 */
[----:B------:R-:W-:Y:S01]  /*2350*/  ULEA.HI.SX32 UR6, UR7, UR6, 0x1c ;  /* 0x0000000607067291 */ /* 0x000fe2000f8fe23f */
[----:B------:R-:W-:Y:S02]  /*2360*/  FSEL R30, R30, -INF , P3 ;  /* 0xff8000001e1e7808 */ /* 0x000fe40001800000 */
[----:B------:R-:W-:Y:S01]  /*2370*/  FMNMX.FTZ R5, R26, R27, !PT ;  /* 0x0000001b1a057209 */ /* 0x000fe20007810000 */
[----:B------:R-:W-:Y:S01]  /*2380*/  UISETP.LT.AND UP0, UPT, URZ, UR6, UPT ;  /* 0x000000063f00728c */ /* 0x000fe2000bf01270 */
[----:B------:R-:W-:Y:S01]  /*2390*/  ISETP.GT.AND P2, PT, R10, 0x10, PT ;  /* 0x000000100a00780c */ /* 0x000fe20003f44270 */
[----:B------:R-:W-:Y:S01]  /*23a0*/  SYNCS.ARRIVE.TRANS64.RED.A1T0 RZ, [UR5], RZ ;  /* 0x000000ffffff79a7 */ /* 0x000fe20008100405 */
[----:B------:R-:W-:Y:S01]  /*23b0*/  FSEL R31, R31, -INF , P1 ;  /* 0xff8000001f1f7808 */ /* 0x000fe20000800000 */
[----:B------:R-:W-:Y:S01]  /*23c0*/  USEL UR11, URZ, UR6, !UP0 ;  /* 0x000000063f0b7287 */ /* 0x000fe2000c000000 */
[----:B------:R-:W-:-:S02]  /*23d0*/  FMNMX.FTZ R12, R30, R5, !PT ;  /* 0x000000051e0c7209 */ /* 0x000fc40007810000 */
[----:B------:R-:W-:Y:S01]  /*23e0*/  ISETP.GT.AND P1, PT, R10, 0x11, PT ;  /* 0x000000110a00780c */ /* 0x000fe20003f24270 */
[----:B------:R-:W-:Y:S01]  /*23f0*/  UISETP.GE.AND UP0, UPT, UR4, UR11, UPT ;  /* 0x0000000b0400728c */ /* 0x000fe2000bf06270 */
[----:B------:R-:W-:Y:S02]  /*2400*/  FSEL R34, R34, -INF , P2 ;  /* 0xff80000022227808 */ /* 0x000fe40001000000 */
[----:B------:R-:W-:Y:S02]  /*2410*/  FMNMX.FTZ R5, R31, R12, !PT ;  /* 0x0000000c1f057209 */ /* 0x000fe40007810000 */
[----:B------:R-:W-:Y:S02]  /*2420*/  ISETP.GT.AND P2, PT, R10, 0x18, PT ;  /* 0x000000180a00780c */ /* 0x000fe40003f44270 */
[----:B------:R-:W-:Y:S02]  /*2430*/  FSEL R35, R35, -INF , P1 ;  /* 0xff80000023237808 */ /* 0x000fe40000800000 */
[----:B------:R-:W-:-:S02]  /*2440*/  FMNMX.FTZ R12, R34, R5, !PT ;  /* 0x00000005220c7209 */ /* 0x000fc40007810000 */
[----:B------:R-:W-:Y:S02]  /*2450*/  ISETP.GT.AND P1, PT, R10, 0x19, PT ;  /* 0x000000190a00780c */ /* 0x000fe40003f24270 */
        /* <DEDUP_REMOVED lines=50> */
[----:B------:R-:W-:Y:S02]  /*2780*/  FSEL R71, R71, -INF , P1 ;  /* 0xff80000047477808 */ /* 0x000fe40000800000 */
[----:B------:R-:W-:Y:S02]  /*2790*/  FMNMX.FTZ R10, R70, R5, !PT ;  /* 0x00000005460a7209 */ /* 0x000fe40007810000 */
[----:B------:R-:W-:-:S02]  /*27a0*/  ISETP.GT.AND P1, PT, R4, RZ, PT ;  /* 0x000000ff0400720c */ /* 0x000fc40003f24270 */
[----:B------:R-:W-:Y:S02]  /*27b0*/  FMNMX.FTZ R10, R71, R10, !PT ;  /* 0x0000000a470a7209 */ /* 0x000fe40007810000 */
[C---:B------:R-:W-:Y:S02]  /*27c0*/  ISETP.GT.AND P2, PT, R4.reuse, 0x1, PT ;  /* 0x000000010400780c */ /* 0x040fe40003f44270 */
[----:B------:R-:W-:Y:S01]  /*27d0*/  ISETP.GT.AND P3, PT, R4, 0x8, PT ;  /* 0x000000080400780c */ /* 0x000fe20003f64270 */
[----:B------:R-:W0:Y:S01]  /*27e0*/  SHFL.BFLY PT, R5, R10, 0x2, 0x1f ;  /* 0x0c401f000a057f89 */ /* 0x000e2200000e0000 */
[----:B------:R-:W-:Y:S02]  /*27f0*/  FSEL R24, R24, -INF , P1 ;  /* 0xff80000018187808 */ /* 0x000fe40000800000 */
[----:B------:R-:W-:Y:S02]  /*2800*/  FSEL R25, R25, -INF , P2 ;  /* 0xff80000019197808 */ /* 0x000fe40001000000 */
[----:B------:R-:W-:-:S02]  /*2810*/  ISETP.GT.AND P1, PT, R4, 0x9, PT ;  /* 0x000000090400780c */ /* 0x000fc40003f24270 */
[----:B------:R-:W-:Y:S02]  /*2820*/  FSEL R28, R28, -INF , P3 ;  /* 0xff8000001c1c7808 */ /* 0x000fe40001800000 */
[C---:B------:R-:W-:Y:S02]  /*2830*/  ISETP.GT.AND P2, PT, R4.reuse, 0x10, PT ;  /* 0x000000100400780c */ /* 0x040fe40003f44270 */
[----:B------:R-:W-:Y:S02]  /*2840*/  FSEL R29, R29, -INF , P1 ;  /* 0xff8000001d1d7808 */ /* 0x000fe40000800000 */
[----:B------:R-:W-:Y:S02]  /*2850*/  ISETP.GT.AND P1, PT, R4, 0x11, PT ;  /* 0x000000110400780c */ /* 0x000fe40003f24270 */
[----:B------:R-:W-:Y:S02]  /*2860*/  FSEL R32, R32, -INF , P2 ;  /* 0xff80000020207808 */ /* 0x000fe40001000000 */
[----:B------:R-:W-:-:S02]  /*2870*/  ISETP.GT.AND P3, PT, R4, 0x18, PT ;  /* 0x000000180400780c */ /* 0x000fc40003f64270 */
[----:B------:R-:W-:Y:S02]  /*2880*/  FSEL R33, R33, -INF , P1 ;  /* 0xff80000021217808 */ /* 0x000fe40000800000 */
[----:B------:R-:W-:Y:S02]  /*2890*/  ISETP.GT.AND P1, PT, R4, 0x19, PT ;  /* 0x000000190400780c */ /* 0x000fe40003f24270 */
[----:B------:R-:W-:Y:S02]  /*28a0*/  FSEL R36, R36, -INF , P3 ;  /* 0xff80000024247808 */ /* 0x000fe40001800000 */
[----:B0-----:R-:W-:Y:S02]  /*28b0*/  FMNMX.FTZ R5, R10, R5, !PT ;  /* 0x000000050a057209 */ /* 0x001fe40007810000 */
[----:B------:R-:W-:Y:S02]  /*28c0*/  FSEL R37, R37, -INF , P1 ;  /* 0xff80000025257808 */ /* 0x000fe40000800000 */
[----:B------:R-:W-:Y:S01]  /*28d0*/  ISETP.GT.AND P1, PT, R4, 0x21, PT ;  /* 0x000000210400780c */ /* 0x000fe20003f24270 */
[----:B------:R-:W0:Y:S03]  /*28e0*/  SHFL.BFLY PT, R12, R5, 0x1, 0x1f ;  /* 0x0c201f00050c7f89 */ /* 0x000e2600000e0000 */
[----:B------:R-:W-:-:S02]  /*28f0*/  FSEL R41, R41, -INF , P1 ;  /* 0xff80000029297808 */ /* 0x000fc40000800000 */
[----:B------:R-:W-:-:S04]  /*2900*/  ISETP.GT.AND P1, PT, R4, 0x29, PT ;  /* 0x000000290400780c */ /* 0x000fc80003f24270 */
[----:B------:R-:W-:Y:S02]  /*2910*/  FSEL R45, R45, -INF , P1 ;  /* 0xff8000002d2d7808 */ /* 0x000fe40000800000 */
[----:B------:R-:W-:-:S04]  /*2920*/  ISETP.GT.AND P1, PT, R4, 0x31, PT ;  /* 0x000000310400780c */ /* 0x000fc80003f24270 */
[----:B------:R-:W-:Y:S02]  /*2930*/  FSEL R49, R49, -INF , P1 ;  /* 0xff80000031317808 */ /* 0x000fe40000800000 */
[----:B------:R-:W-:-:S04]  /*2940*/  ISETP.GT.AND P1, PT, R4, 0x39, PT ;  /* 0x000000390400780c */ /* 0x000fc80003f24270 */
[----:B------:R-:W-:Y:S02]  /*2950*/  FSEL R53, R53, -INF , P1 ;  /* 0xff80000035357808 */ /* 0x000fe40000800000 */
[----:B------:R-:W-:Y:S02]  /*2960*/  ISETP.GT.AND P1, PT, R4, 0x41, PT ;  /* 0x000000410400780c */ /* 0x000fe40003f24270 */
[----:B0-----:R-:W-:Y:S02]  /*2970*/  FMNMX.FTZ R3, R5, R12, !PT ;  /* 0x0000000c05037209 */ /* 0x001fe40007810000 */
[----:B------:R-:W-:Y:S02]  /*2980*/  FMNMX.FTZ R5, R24, R25, !PT ;  /* 0x0000001918057209 */ /* 0x000fe40007810000 */
[C---:B------:R-:W-:Y:S01]  /*2990*/  FSETP.NEU.FTZ.AND P2, PT, R3.reuse, -INF , PT ;  /* 0xff8000000300780b */ /* 0x040fe20003f5d000 */
[----:B------:R-:W-:Y:S01]  /*29a0*/  FMUL.FTZ R10, R3, UR35 ;  /* 0x00000023030a7c20 */ /* 0x000fe20008410000 */
[----:B------:R-:W-:-:S02]  /*29b0*/  FMNMX.FTZ R2, R28, R5, !PT ;  /* 0x000000051c027209 */ /* 0x000fc40007810000 */
[----:B------:R-:W-:Y:S02]  /*29c0*/  FSEL R57, R57, -INF , P1 ;  /* 0xff80000039397808 */ /* 0x000fe40000800000 */
[----:B------:R-:W-:Y:S02]  /*29d0*/  FMNMX.FTZ R5, R29, R2, !PT ;  /* 0x000000021d057209 */ /* 0x000fe40007810000 */
[----:B------:R-:W-:Y:S02]  /*29e0*/  FSEL R10, R10, RZ, P2 ;  /* 0x000000ff0a0a7208 */ /* 0x000fe40001000000 */
[----:B------:R-:W-:Y:S02]  /*29f0*/  FMNMX.FTZ R2, R32, R5, !PT ;  /* 0x0000000520027209 */ /* 0x000fe40007810000 */
[----:B------:R-:W-:Y:S01]  /*2a00*/  ISETP.GT.AND P2, PT, R4, 0x20, PT ;  /* 0x000000200400780c */ /* 0x000fe20003f44270 */
[--C-:B------:R-:W-:Y:S01]  /*2a10*/  FFMA.FTZ R26, R26, UR35, -R10.reuse ;  /* 0x000000231a1a7c23 */ /* 0x100fe2000801080a */
[----:B------:R-:W-:Y:S01]  /*2a20*/  FMNMX.FTZ R5, R33, R2, !PT ;  /* 0x0000000221057209 */ /* 0x000fe20007810000 */
[--C-:B------:R-:W-:Y:S01]  /*2a30*/  FFMA.FTZ R27, R27, UR35, -R10.reuse ;  /* 0x000000231b1b7c23 */ /* 0x100fe2000801080a */
[----:B------:R-:W-:Y:S01]  /*2a40*/  FSEL R40, R40, -INF , P2 ;  /* 0xff80000028287808 */ /* 0x000fe20001000000 */
[--C-:B------:R-:W-:Y:S01]  /*2a50*/  FFMA.FTZ R30, R30, UR35, -R10.reuse ;  /* 0x000000231e1e7c23 */ /* 0x100fe2000801080a */
[----:B------:R-:W-:Y:S01]  /*2a60*/  FMNMX.FTZ R2, R36, R5, !PT ;  /* 0x0000000524027209 */ /* 0x000fe20007810000 */
[----:B------:R-:W-:Y:S01]  /*2a70*/  MUFU.EX2 R26, R26 ;  /* 0x0000001a001a7308 */ /* 0x000fe20000000800 */
[----:B------:R-:W-:Y:S01]  /*2a80*/  ISETP.GT.AND P2, PT, R4, 0x28, PT ;  /* 0x000000280400780c */ /* 0x000fe20003f44270 */
[--C-:B------:R-:W-:Y:S01]  /*2a90*/  FFMA.FTZ R31, R31, UR35, -R10.reuse ;  /* 0x000000231f1f7c23 */ /* 0x100fe2000801080a */
[----:B------:R-:W-:Y:S01]  /*2aa0*/  FMNMX.FTZ R5, R37, R2, !PT ;  /* 0x0000000225057209 */ /* 0x000fe20007810000 */
[--C-:B------:R-:W-:Y:S01]  /*2ab0*/  FFMA.FTZ R34, R34, UR35, -R10.reuse ;  /* 0x0000002322227c23 */ /* 0x100fe2000801080a */
[----:B------:R-:W-:Y:S01]  /*2ac0*/  FSEL R44, R44, -INF , P2 ;  /* 0xff8000002c2c7808 */ /* 0x000fe20001000000 */
[--C-:B------:R-:W-:Y:S01]  /*2ad0*/  FFMA.FTZ R35, R35, UR35, -R10.reuse ;  /* 0x0000002323237c23 */ /* 0x100fe2000801080a */
[----:B------:R-:W-:Y:S01]  /*2ae0*/  FMNMX.FTZ R2, R40, R5, !PT ;  /* 0x0000000528027209 */ /* 0x000fe20007810000 */
[----:B------:R-:W0:Y:S01]  /*2af0*/  MUFU.EX2 R27, R27 ;  /* 0x0000001b001b7308 */ /* 0x000e220000000800 */
[----:B------:R-:W-:Y:S01]  /*2b00*/  ISETP.GT.AND P2, PT, R4, 0x30, PT ;  /* 0x000000300400780c */ /* 0x000fe20003f44270 */
[--C-:B------:R-:W-:Y:S01]  /*2b10*/  FFMA.FTZ R38, R38, UR35, -R10.reuse ;  /* 0x0000002326267c23 */ /* 0x100fe2000801080a */
[----:B------:R-:W-:Y:S01]  /*2b20*/  FMNMX.FTZ R5, R41, R2, !PT ;  /* 0x0000000229057209 */ /* 0x000fe20007810000 */
[--C-:B------:R-:W-:Y:S01]  /*2b30*/  FFMA.FTZ R39, R39, UR35, -R10.reuse ;  /* 0x0000002327277c23 */ /* 0x100fe2000801080a */
[----:B------:R-:W-:Y:S01]  /*2b40*/  FSEL R48, R48, -INF , P2 ;  /* 0xff80000030307808 */ /* 0x000fe20001000000 */
[--C-:B------:R-:W-:Y:S01]  /*2b50*/  FFMA.FTZ R42, R42, UR35, -R10.reuse ;  /* 0x000000232a2a7c23 */ /* 0x100fe2000801080a */
[----:B------:R-:W-:Y:S01]  /*2b60*/  FMNMX.FTZ R2, R44, R5, !PT ;  /* 0x000000052c027209 */ /* 0x000fe20007810000 */
[----:B------:R-:W1:Y:S01]  /*2b70*/  MUFU.EX2 R30, R30 ;  /* 0x0000001e001e7308 */ /* 0x000e620000000800 */
[----:B------:R-:W-:Y:S01]  /*2b80*/  ISETP.GT.AND P2, PT, R4, 0x38, PT ;  /* 0x000000380400780c */ /* 0x000fe20003f44270 */
[--C-:B------:R-:W-:Y:S01]  /*2b90*/  FFMA.FTZ R43, R43, UR35, -R10.reuse ;  /* 0x000000232b2b7c23 */ /* 0x100fe2000801080a */
[----:B------:R-:W-:Y:S01]  /*2ba0*/  FMNMX.FTZ R5, R45, R2, !PT ;  /* 0x000000022d057209 */ /* 0x000fe20007810000 */
[--C-:B------:R-:W-:Y:S01]  /*2bb0*/  FFMA.FTZ R46, R46, UR35, -R10.reuse ;  /* 0x000000232e2e7c23 */ /* 0x100fe2000801080a */
[----:B------:R-:W-:Y:S01]  /*2bc0*/  FSEL R52, R52, -INF , P2 ;  /* 0xff80000034347808 */ /* 0x000fe20001000000 */
[--C-:B------:R-:W-:Y:S01]  /*2bd0*/  FFMA.FTZ R47, R47, UR35, -R10.reuse ;  /* 0x000000232f2f7c23 */ /* 0x100fe2000801080a */
[----:B------:R-:W-:Y:S01]  /*2be0*/  FMNMX.FTZ R2, R48, R5, !PT ;  /* 0x0000000530027209 */ /* 0x000fe20007810000 */
[----:B------:R-:W2:Y:S01]  /*2bf0*/  MUFU.EX2 R31, R31 ;  /* 0x0000001f001f7308 */ /* 0x000ea20000000800 */
[----:B------:R-:W-:Y:S01]  /*2c00*/  ISETP.GT.AND P2, PT, R4, 0x40, PT ;  /* 0x000000400400780c */ /* 0x000fe20003f44270 */
[----:B0-----:R-:W-:Y:S01]  /*2c10*/  FADD.FTZ R11, R26, R27 ;  /* 0x0000001b1a0b7221 */ /* 0x001fe20000010000 */
[----:B------:R-:W-:Y:S01]  /*2c20*/  FMNMX.FTZ R5, R49, R2, !PT ;  /* 0x0000000231057209 */ /* 0x000fe20007810000 */
[--C-:B------:R-:W-:Y:S01]  /*2c30*/  FFMA.FTZ R50, R50, UR35, -R10.reuse ;  /* 0x0000002332327c23 */ /* 0x100fe2000801080a */
[----:B------:R-:W-:Y:S01]  /*2c40*/  FSEL R56, R56, -INF , P2 ;  /* 0xff80000038387808 */ /* 0x000fe20001000000 */
[--C-:B------:R-:W-:Y:S01]  /*2c50*/  FFMA.FTZ R51, R51, UR35, -R10.reuse ;  /* 0x0000002333337c23 */ /* 0x100fe2000801080a */
[----:B------:R-:W-:Y:S01]  /*2c60*/  FMNMX.FTZ R2, R52, R5, !PT ;  /* 0x0000000534027209 */ /* 0x000fe20007810000 */
[----:B------:R-:W-:Y:S01]  /*2c70*/  MUFU.EX2 R34, R34 ;  /* 0x0000002200227308 */ /* 0x000fe20000000800 */
[----:B------:R-:W-:Y:S01]  /*2c80*/  ISETP.GT.AND P2, PT, R4, 0x48, PT ;  /* 0x000000480400780c */ /* 0x000fe20003f44270 */
[----:B-1----:R-:W-:Y:S01]  /*2c90*/  FADD.FTZ R14, R30, R11 ;  /* 0x0000000b1e0e7221 */ /* 0x002fe20000010000 */
[----:B------:R-:W-:Y:S01]  /*2ca0*/  FMNMX.FTZ R5, R53, R2, !PT ;  /* 0x0000000235057209 */ /* 0x000fe20007810000 */
[--C-:B------:R-:W-:Y:S01]  /*2cb0*/  FFMA.FTZ R54, R54, UR35, -R10.reuse ;  /* 0x0000002336367c23 */ /* 0x100fe2000801080a */
[----:B------:R-:W-:Y:S01]  /*2cc0*/  ISETP.GT.AND P1, PT, R4, 0x49, PT ;  /* 0x000000490400780c */ /* 0x000fe20003f24270 */
[----:B------:R-:W-:Y:S01]  /*2cd0*/  FFMA.FTZ R55, R55, UR35, -R10 ;  /* 0x0000002337377c23 */ /* 0x000fe2000801080a */
[----:B------:R-:W-:Y:S01]  /*2ce0*/  FMNMX.FTZ R2, R56, R5, !PT ;  /* 0x0000000538027209 */ /* 0x000fe20007810000 */
[----:B------:R-:W0:Y:S01]  /*2cf0*/  MUFU.EX2 R35, R35 ;  /* 0x0000002300237308 */ /* 0x000e220000000800 */
[----:B------:R-:W-:Y:S01]  /*2d00*/  FSEL R60, R60, -INF , P2 ;  /* 0xff8000003c3c7808 */ /* 0x000fe20001000000 */
[----:B--2---:R-:W-:Y:S01]  /*2d10*/  FADD.FTZ R11, R31, R14 ;  /* 0x0000000e1f0b7221 */ /* 0x004fe20000010000 */
[----:B------:R-:W-:Y:S01]  /*2d20*/  FMNMX.FTZ R5, R57, R2, !PT ;  /* 0x0000000239057209 */ /* 0x000fe20007810000 */
[--C-:B------:R-:W-:Y:S01]  /*2d30*/  FFMA.FTZ R58, R58, UR35, -R10.reuse ;  /* 0x000000233a3a7c23 */ /* 0x100fe2000801080a */
[----:B------:R-:W-:Y:S01]  /*2d40*/  ISETP.GT.AND P2, PT, R4, 0x50, PT ;  /* 0x000000500400780c */ /* 0x000fe20003f44270 */
[--C-:B------:R-:W-:Y:S01]  /*2d50*/  FFMA.FTZ R59, R59, UR35, -R10.reuse ;  /* 0x000000233b3b7c23 */ /* 0x100fe2000801080a */
[----:B------:R-:W-:Y:S01]  /*2d60*/  FSEL R61, R61, -INF , P1 ;  /* 0xff8000003d3d7808 */ /* 0x000fe20000800000 */
[----:B------:R-:W-:Y:S01]  /*2d70*/  MUFU.EX2 R38, R38 ;  /* 0x0000002600267308 */ /* 0x000fe20000000800 */
[----:B------:R-:W-:Y:S01]  /*2d80*/  FMNMX.FTZ R2, R60, R5, !PT ;  /* 0x000000053c027209 */ /* 0x000fe20007810000 */
[--C-:B------:R-:W-:Y:S01]  /*2d90*/  FFMA.FTZ R62, R62, UR35, -R10.reuse ;  /* 0x000000233e3e7c23 */ /* 0x100fe2000801080a */
[----:B------:R-:W-:Y:S01]  /*2da0*/  ISETP.GT.AND P1, PT, R4, 0x51, PT ;  /* 0x000000510400780c */ /* 0x000fe20003f24270 */
[--C-:B------:R-:W-:Y:S01]  /*2db0*/  FFMA.FTZ R63, R63, UR35, -R10.reuse ;  /* 0x000000233f3f7c23 */ /* 0x100fe2000801080a */
[----:B------:R-:W-:Y:S01]  /*2dc0*/  FSEL R64, R64, -INF , P2 ;  /* 0xff80000040407808 */ /* 0x000fe20001000000 */
[--C-:B------:R-:W-:Y:S01]  /*2dd0*/  FFMA.FTZ R66, R66, UR35, -R10.reuse ;  /* 0x0000002342427c23 */ /* 0x100fe2000801080a */
[----:B------:R-:W-:Y:S01]  /*2de0*/  FMNMX.FTZ R5, R61, R2, !PT ;  /* 0x000000023d057209 */ /* 0x000fe20007810000 */
[----:B------:R-:W1:Y:S01]  /*2df0*/  MUFU.EX2 R39, R39 ;  /* 0x0000002700277308 */ /* 0x000e620000000800 */
[----:B------:R-:W-:Y:S01]  /*2e00*/  ISETP.GT.AND P2, PT, R4, 0x58, PT ;  /* 0x000000580400780c */ /* 0x000fe20003f44270 */
[--C-:B------:R-:W-:Y:S01]  /*2e10*/  FFMA.FTZ R67, R67, UR35, -R10.reuse ;  /* 0x0000002343437c23 */ /* 0x100fe2000801080a */
[----:B------:R-:W-:Y:S01]  /*2e20*/  FSEL R65, R65, -INF , P1 ;  /* 0xff80000041417808 */ /* 0x000fe20000800000 */
[--C-:B------:R-:W-:Y:S01]  /*2e30*/  FFMA.FTZ R70, R70, UR35, -R10.reuse ;  /* 0x0000002346467c23 */ /* 0x100fe2000801080a */
[----:B------:R-:W-:Y:S01]  /*2e40*/  FMNMX.FTZ R2, R64, R5, !PT ;  /* 0x0000000540027209 */ /* 0x000fe20007810000 */
[----:B------:R-:W-:Y:S01]  /*2e50*/  FFMA.FTZ R10, R71, UR35, -R10 ;  /* 0x00000023470a7c23 */ /* 0x000fe2000801080a */
[----:B------:R-:W-:Y:S01]  /*2e60*/  ISETP.GT.AND P1, PT, R4, 0x59, PT ;  /* 0x000000590400780c */ /* 0x000fe20003f24270 */
[----:B------:R-:W-:Y:S01]  /*2e70*/  MUFU.EX2 R42, R42 ;  /* 0x0000002a002a7308 */ /* 0x000fe20000000800 */
[----:B------:R-:W-:-:S02]  /*2e80*/  FSEL R68, R68, -INF , P2 ;  /* 0xff80000044447808 */ /* 0x000fc40001000000 */
[----:B------:R-:W-:Y:S02]  /*2e90*/  FMNMX.FTZ R5, R65, R2, !PT ;  /* 0x0000000241057209 */ /* 0x000fe40007810000 */
[----:B------:R-:W-:Y:S02]  /*2ea0*/  FSEL R69, R69, -INF , P1 ;  /* 0xff80000045457808 */ /* 0x000fe40000800000 */
[----:B------:R-:W-:Y:S01]  /*2eb0*/  FMNMX.FTZ R2, R68, R5, !PT ;  /* 0x0000000544027209 */ /* 0x000fe20007810000 */
[----:B------:R-:W2:Y:S01]  /*2ec0*/  MUFU.EX2 R43, R43 ;  /* 0x0000002b002b7308 */ /* 0x000ea20000000800 */
[----:B------:R-:W-:Y:S02]  /*2ed0*/  F2FP.F16.F32.PACK_AB R189, R27, R26 ;  /* 0x0000001a1bbd723e */ /* 0x000fe400000000ff */
[----:B------:R-:W-:Y:S02]  /*2ee0*/  CS2R R26, SRZ ;  /* 0x00000000001a7805 */ /* 0x000fe4000001ff00 */
[----:B------:R-:W-:-:S02]  /*2ef0*/  FMNMX.FTZ R2, R69, R2, !PT ;  /* 0x0000000245027209 */ /* 0x000fc40007810000 */
[----:B------:R-:W-:Y:S02]  /*2f00*/  F2FP.F16.F32.PACK_AB R191, R31, R30 ;  /* 0x0000001e1fbf723e */ /* 0x000fe400000000ff */
[----:B------:R-:W-:Y:S02]  /*2f10*/  CS2R R30, SRZ ;  /* 0x00000000001e7805 */ /* 0x000fe4000001ff00 */
[----:B0-----:R-:W-:Y:S01]  /*2f20*/  F2FP.F16.F32.PACK_AB R185, R35, R34 ;  /* 0x0000002223b9723e */ /* 0x001fe200000000ff */
[----:B------:R-:W0:Y:S01]  /*2f30*/  SHFL.BFLY PT, R5, R2, 0x2, 0x1f ;  /* 0x0c401f0002057f89 */ /* 0x000e2200000e0000 */
[----:B------:R-:W-:Y:S01]  /*2f40*/  MUFU.EX2 R46, R46 ;  /* 0x0000002e002e7308 */ /* 0x000fe20000000800 */
[----:B-1----:R-:W-:-:S07]  /*2f50*/  F2FP.F16.F32.PACK_AB R187, R39, R38 ;  /* 0x0000002627bb723e */ /* 0x002fce00000000ff */
[----:B------:R-:W1:Y:S01]  /*2f60*/  MUFU.EX2 R47, R47 ;  /* 0x0000002f002f7308 */ /* 0x000e620000000800 */
[----:B--2---:R-:W-:-:S07]  /*2f70*/  F2FP.F16.F32.PACK_AB R181, R43, R42 ;  /* 0x0000002a2bb5723e */ /* 0x004fce00000000ff */
[----:B------:R-:W-:Y:S01]  /*2f80*/  MUFU.EX2 R50, R50 ;  /* 0x0000003200327308 */ /* 0x000fe20000000800 */
[----:B0-----:R-:W-:-:S07]  /*2f90*/  FMNMX.FTZ R5, R2, R5, !PT ;  /* 0x0000000502057209 */ /* 0x001fce0007810000 */
[----:B------:R-:W0:Y:S01]  /*2fa0*/  MUFU.EX2 R51, R51 ;  /* 0x0000003300337308 */ /* 0x000e220000000800 */
[----:B-1----:R-:W-:Y:S01]  /*2fb0*/  F2FP.F16.F32.PACK_AB R183, R47, R46 ;  /* 0x0000002e2fb7723e */ /* 0x002fe200000000ff */
[----:B------:R-:W1:Y:S06]  /*2fc0*/  SHFL.BFLY PT, R4, R5, 0x1, 0x1f ;  /* 0x0c201f0005047f89 */ /* 0x000e6c00000e0000 */
[----:B------:R-:W-:Y:S08]  /*2fd0*/  MUFU.EX2 R54, R54 ;  /* 0x0000003600367308 */ /* 0x000ff00000000800 */
[----:B------:R-:W2:Y:S01]  /*2fe0*/  MUFU.EX2 R55, R55 ;  /* 0x0000003700377308 */ /* 0x000ea20000000800 */
[----:B0-----:R-:W-:-:S07]  /*2ff0*/  F2FP.F16.F32.PACK_AB R177, R51, R50 ;  /* 0x0000003233b1723e */ /* 0x001fce00000000ff */
[----:B------:R-:W-:Y:S01]  /*3000*/  MUFU.EX2 R58, R58 ;  /* 0x0000003a003a7308 */ /* 0x000fe20000000800 */
[----:B-1----:R-:W-:-:S04]  /*3010*/  FMNMX.FTZ R4, R5, R4, !PT ;  /* 0x0000000405047209 */ /* 0x002fc80007810000 */
[C---:B------:R-:W-:Y:S01]  /*3020*/  FSETP.NEU.FTZ.AND P1, PT, R4.reuse, -INF , PT ;  /* 0xff8000000400780b */ /* 0x040fe20003f3d000 */
[----:B------:R-:W-:Y:S02]  /*3030*/  FMUL.FTZ R2, R4, UR35 ;  /* 0x0000002304027c20 */ /* 0x000fe40008410000 */
[----:B------:R-:W0:Y:S01]  /*3040*/  MUFU.EX2 R59, R59 ;  /* 0x0000003b003b7308 */ /* 0x000e220000000800 */
[----:B--2---:R-:W-:Y:S02]  /*3050*/  F2FP.F16.F32.PACK_AB R179, R55, R54 ;  /* 0x0000003637b3723e */ /* 0x004fe400000000ff */
[----:B------:R-:W-:Y:S02]  /*3060*/  FSEL R2, R2, RZ, P1 ;  /* 0x000000ff02027208 */ /* 0x000fe40000800000 */
[----:B------:R-:W-:-:S03]  /*3070*/  PLOP3.LUT P1, PT, PT, PT, UP0, 0x80, 0x0 ;  /* 0x000000000000781c */ /* 0x000fc60003f2f008 */
[----:B------:R-:W-:Y:S01]  /*3080*/  MUFU.EX2 R62, R62 ;  /* 0x0000003e003e7308 */ /* 0x000fe20000000800 */
[--C-:B------:R-:W-:Y:S01]  /*3090*/  FFMA.FTZ R24, R24, UR35, -R2.reuse ;  /* 0x0000002318187c23 */ /* 0x100fe20008010802 */
        /* <DEDUP_REMOVED lines=23> */
[--C-:B------:R-:W-:Y:S01]  /*3210*/  FFMA.FTZ R65, R65, UR35, -R2.reuse ;  /* 0x0000002341417c23 */ /* 0x100fe20008010802 */
[--C-:B------:R-:W-:Y:S01]  /*3220*/  FFMA.FTZ R68, R68, UR35, -R2.reuse ;  /* 0x0000002344447c23 */ /* 0x100fe20008010802 */
[----:B------:R-:W-:Y:S01]  /*3230*/  FFMA.FTZ R2, R69, UR35, -R2 ;  /* 0x0000002345027c23 */ /* 0x000fe20008010802 */
[----:B0-----:R-:W-:-:S04]  /*3240*/  F2FP.F16.F32.PACK_AB R173, R59, R58 ;  /* 0x0000003a3bad723e */ /* 0x001fc800000000ff */
[----:B------:R-:W0:Y:S01]  /*3250*/  MUFU.EX2 R29, R29 ;  /* 0x0000001d001d7308 */ /* 0x000e220000000800 */
[----:B-1----:R-:W-:Y:S01]  /*3260*/  FADD.FTZ R5, R24, R25 ;  /* 0x0000001918057221 */ /* 0x002fe20000010000 */
[----:B------:R-:W-:Y:S02]  /*3270*/  F2FP.F16.F32.PACK_AB R188, R25, R24 ;  /* 0x0000001819bc723e */ /* 0x000fe400000000ff */
[----:B------:R-:W-:-:S04]  /*3280*/  CS2R R24, SRZ ;  /* 0x0000000000187805 */ /* 0x000fc8000001ff00 */
[----:B------:R-:W1:Y:S01]  /*3290*/  MUFU.EX2 R32, R32 ;  /* 0x0000002000207308 */ /* 0x000e620000000800 */
[----:B--2---:R-:W-:-:S07]  /*32a0*/  FADD.FTZ R12, R28, R5 ;  /* 0x000000051c0c7221 */ /* 0x004fce0000010000 */
[----:B------:R-:W2:Y:S01]  /*32b0*/  MUFU.EX2 R33, R33 ;  /* 0x0000002100217308 */ /* 0x000ea20000000800 */
[C---:B0-----:R-:W-:Y:S01]  /*32c0*/  FADD.FTZ R5, R29.reuse, R12 ;  /* 0x0000000c1d057221 */ /* 0x041fe20000010000 */
[----:B------:R-:W-:Y:S01]  /*32d0*/  FADD.FTZ R12, R34, R11 ;  /* 0x0000000b220c7221 */ /* 0x000fe20000010000 */
[----:B------:R-:W-:Y:S02]  /*32e0*/  F2FP.F16.F32.PACK_AB R190, R29, R28 ;  /* 0x0000001c1dbe723e */ /* 0x000fe400000000ff */
[----:B------:R-:W-:Y:S01]  /*32f0*/  CS2R R28, SRZ ;  /* 0x00000000001c7805 */ /* 0x000fe2000001ff00 */
[----:B------:R-:W-:Y:S01]  /*3300*/  FADD.FTZ R11, R35, R12 ;  /* 0x0000000c230b7221 */ /* 0x000fe20000010000 */
[----:B------:R-:W-:Y:S01]  /*3310*/  CS2R R34, SRZ ;  /* 0x0000000000227805 */ /* 0x000fe2000001ff00 */
[----:B------:R-:W0:Y:S01]  /*3320*/  MUFU.EX2 R36, R36 ;  /* 0x0000002400247308 */ /* 0x000e220000000800 */
[----:B-1----:R-:W-:Y:S01]  /*3330*/  FADD.FTZ R0, R32, R5 ;  /* 0x0000000520007221 */ /* 0x002fe20000010000 */
[----:B------:R-:W-:-:S04]  /*3340*/  FADD.FTZ R12, R38, R11 ;  /* 0x0000000b260c7221 */ /* 0x000fc80000010000 */
[----:B------:R-:W-:Y:S01]  /*3350*/  FADD.FTZ R11, R39, R12 ;  /* 0x0000000c270b7221 */ /* 0x000fe20000010000 */
[----:B------:R-:W-:Y:S01]  /*3360*/  CS2R R38, SRZ ;  /* 0x0000000000267805 */ /* 0x000fe2000001ff00 */
[----:B------:R-:W1:Y:S01]  /*3370*/  MUFU.EX2 R37, R37 ;  /* 0x0000002500257308 */ /* 0x000e620000000800 */
[C---:B--2---:R-:W-:Y:S01]  /*3380*/  FADD.FTZ R5, R33.reuse, R0 ;  /* 0x0000000021057221 */ /* 0x044fe20000010000 */
[----:B------:R-:W-:Y:S01]  /*3390*/  FADD.FTZ R12, R42, R11 ;  /* 0x0000000b2a0c7221 */ /* 0x000fe20000010000 */
[----:B------:R-:W-:Y:S02]  /*33a0*/  F2FP.F16.F32.PACK_AB R184, R33, R32 ;  /* 0x0000002021b8723e */ /* 0x000fe400000000ff */
[----:B------:R-:W-:Y:S01]  /*33b0*/  CS2R R32, SRZ ;  /* 0x0000000000207805 */ /* 0x000fe2000001ff00 */
[----:B------:R-:W-:Y:S01]  /*33c0*/  FADD.FTZ R11, R43, R12 ;  /* 0x0000000c2b0b7221 */ /* 0x000fe20000010000 */
[----:B------:R-:W-:Y:S01]  /*33d0*/  CS2R R42, SRZ ;  /* 0x00000000002a7805 */ /* 0x000fe2000001ff00 */
[----:B------:R-:W2:Y:S01]  /*33e0*/  MUFU.EX2 R40, R40 ;  /* 0x0000002800287308 */ /* 0x000ea20000000800 */
[----:B0-----:R-:W-:Y:S01]  /*33f0*/  FADD.FTZ R0, R36, R5 ;  /* 0x0000000524007221 */ /* 0x001fe20000010000 */
[----:B------:R-:W-:-:S04]  /*3400*/  FADD.FTZ R12, R46, R11 ;  /* 0x0000000b2e0c7221 */ /* 0x000fc80000010000 */
[----:B------:R-:W-:Y:S01]  /*3410*/  FADD.FTZ R11, R47, R12 ;  /* 0x0000000c2f0b7221 */ /* 0x000fe20000010000 */
[----:B------:R-:W-:Y:S01]  /*3420*/  CS2R R46, SRZ ;  /* 0x00000000002e7805 */ /* 0x000fe2000001ff00 */
[----:B------:R-:W0:Y:S01]  /*3430*/  MUFU.EX2 R41, R41 ;  /* 0x0000002900297308 */ /* 0x000e220000000800 */
[C---:B-1----:R-:W-:Y:S01]  /*3440*/  FADD.FTZ R5, R37.reuse, R0 ;  /* 0x0000000025057221 */ /* 0x042fe20000010000 */
[----:B------:R-:W-:Y:S01]  /*3450*/  FADD.FTZ R12, R50, R11 ;  /* 0x0000000b320c7221 */ /* 0x000fe20000010000 */
[----:B------:R-:W-:Y:S02]  /*3460*/  F2FP.F16.F32.PACK_AB R186, R37, R36 ;  /* 0x0000002425ba723e */ /* 0x000fe400000000ff */
[----:B------:R-:W-:Y:S01]  /*3470*/  CS2R R36, SRZ ;  /* 0x0000000000247805 */ /* 0x000fe2000001ff00 */
[----:B------:R-:W-:Y:S01]  /*3480*/  FADD.FTZ R11, R51, R12 ;  /* 0x0000000c330b7221 */ /* 0x000fe20000010000 */
[----:B------:R-:W-:Y:S01]  /*3490*/  CS2R R50, SRZ ;  /* 0x0000000000327805 */ /* 0x000fe2000001ff00 */
[----:B------:R-:W1:Y:S01]  /*34a0*/  MUFU.EX2 R44, R44 ;  /* 0x0000002c002c7308 */ /* 0x000e620000000800 */
[----:B--2---:R-:W-:Y:S01]  /*34b0*/  FADD.FTZ R0, R40, R5 ;  /* 0x0000000528007221 */ /* 0x004fe20000010000 */
[----:B------:R-:W-:-:S04]  /*34c0*/  FADD.FTZ R12, R54, R11 ;  /* 0x0000000b360c7221 */ /* 0x000fc80000010000 */
[----:B------:R-:W-:Y:S01]  /*34d0*/  FADD.FTZ R11, R55, R12 ;  /* 0x0000000c370b7221 */ /* 0x000fe20000010000 */
[----:B------:R-:W-:Y:S01]  /*34e0*/  CS2R R54, SRZ ;  /* 0x0000000000367805 */ /* 0x000fe2000001ff00 */
        /* <DEDUP_REMOVED lines=9> */
[----:B------:R-:W-:-:S06]  /*3580*/  FADD.FTZ R12, R62, R13 ;  /* 0x0000000d3e0c7221 */ /* 0x000fcc0000010000 */
[----:B------:R-:W1:Y:S01]  /*3590*/  MUFU.EX2 R49, R49 ;  /* 0x0000003100317308 */ /* 0x000e620000000800 */
[C---:B--2---:R-:W-:Y:S01]  /*35a0*/  FADD.FTZ R5, R45.reuse, R0 ;  /* 0x000000002d057221 */ /* 0x044fe20000010000 */
[----:B------:R-:W-:Y:S02]  /*35b0*/  F2FP.F16.F32.PACK_AB R182, R45, R44 ;  /* 0x0000002c2db6723e */ /* 0x000fe400000000ff */
[----:B------:R-:W-:-:S04]  /*35c0*/  CS2R R44, SRZ ;  /* 0x00000000002c7805 */ /* 0x000fc8000001ff00 */
[----:B------:R-:W2:Y:S01]  /*35d0*/  MUFU.EX2 R52, R52 ;  /* 0x0000003400347308 */ /* 0x000ea20000000800 */
[----:B0-----:R-:W-:-:S07]  /*35e0*/  FADD.FTZ R0, R48, R5 ;  /* 0x0000000530007221 */ /* 0x001fce0000010000 */
[----:B------:R-:W0:Y:S01]  /*35f0*/  MUFU.EX2 R53, R53 ;  /* 0x0000003500357308 */ /* 0x000e220000000800 */
[C---:B-1----:R-:W-:Y:S01]  /*3600*/  FADD.FTZ R5, R49.reuse, R0 ;  /* 0x0000000031057221 */ /* 0x042fe20000010000 */
[----:B------:R-:W-:Y:S02]  /*3610*/  F2FP.F16.F32.PACK_AB R176, R49, R48 ;  /* 0x0000003031b0723e */ /* 0x000fe400000000ff */
[----:B------:R-:W-:-:S04]  /*3620*/  CS2R R48, SRZ ;  /* 0x0000000000307805 */ /* 0x000fc8000001ff00 */
[----:B------:R-:W1:Y:S01]  /*3630*/  MUFU.EX2 R56, R56 ;  /* 0x0000003800387308 */ /* 0x000e620000000800 */
[----:B--2---:R-:W-:-:S07]  /*3640*/  FADD.FTZ R0, R52, R5 ;  /* 0x0000000534007221 */ /* 0x004fce0000010000 */
[----:B------:R-:W2:Y:S01]  /*3650*/  MUFU.EX2 R57, R57 ;  /* 0x0000003900397308 */ /* 0x000ea20000000800 */
[C---:B0-----:R-:W-:Y:S01]  /*3660*/  FADD.FTZ R5, R53.reuse, R0 ;  /* 0x0000000035057221 */ /* 0x041fe20000010000 */
[----:B------:R-:W-:Y:S02]  /*3670*/  F2FP.F16.F32.PACK_AB R178, R53, R52 ;  /* 0x0000003435b2723e */ /* 0x000fe400000000ff */
[----:B------:R-:W-:-:S04]  /*3680*/  CS2R R52, SRZ ;  /* 0x0000000000347805 */ /* 0x000fc8000001ff00 */
[----:B------:R-:W0:Y:S01]  /*3690*/  MUFU.EX2 R60, R60 ;  /* 0x0000003c003c7308 */ /* 0x000e220000000800 */
[----:B-1----:R-:W-:-:S07]  /*36a0*/  FADD.FTZ R0, R56, R5 ;  /* 0x0000000538007221 */ /* 0x002fce0000010000 */
        /* <DEDUP_REMOVED lines=10> */
[----:B------:R-:W-:Y:S01]  /*3750*/  MUFU.EX2 R66, R66 ;  /* 0x0000004200427308 */ /* 0x000fe20000000800 */
[C---:B--2---:R-:W-:Y:S01]  /*3760*/  FADD.FTZ R13, R63.reuse, R12 ;  /* 0x0000000c3f0d7221 */ /* 0x044fe20000010000 */
[----:B------:R-:W-:Y:S02]  /*3770*/  F2FP.F16.F32.PACK_AB R175, R63, R62 ;  /* 0x0000003e3faf723e */ /* 0x000fe400000000ff */
[----:B------:R-:W-:-:S04]  /*3780*/  CS2R R62, SRZ ;  /* 0x00000000003e7805 */ /* 0x000fc8000001ff00 */
[----:B------:R-:W1:Y:S01]  /*3790*/  MUFU.EX2 R65, R65 ;  /* 0x0000004100417308 */ /* 0x000e620000000800 */
[----:B0-----:R-:W-:-:S07]  /*37a0*/  FADD.FTZ R0, R64, R11 ;  /* 0x0000000b40007221 */ /* 0x001fce0000010000 */
[----:B------:R-:W0:Y:S08]  /*37b0*/  MUFU.EX2 R67, R67 ;  /* 0x0000004300437308 */ /* 0x000e300000000800 */
[----:B------:R-:W2:Y:S01]  /*37c0*/  MUFU.EX2 R68, R68 ;  /* 0x0000004400447308 */ /* 0x000ea20000000800 */
[C---:B-1----:R-:W-:Y:S01]  /*37d0*/  FADD.FTZ R11, R65.reuse, R0 ;  /* 0x00000000410b7221 */ /* 0x042fe20000010000 */
[----:B------:R-:W-:-:S02]  /*37e0*/  F2FP.F16.F32.PACK_AB R168, R65, R64 ;  /* 0x0000004041a8723e */ /* 0x000fc400000000ff */
[----:B------:R-:W-:-:S04]  /*37f0*/  CS2R R64, SRZ ;  /* 0x0000000000407805 */ /* 0x000fc8000001ff00 */
[----:B------:R-:W1:Y:S01]  /*3800*/  MUFU.EX2 R70, R70 ;  /* 0x0000004600467308 */ /* 0x000e620000000800 */
[----:B0-----:R-:W-:-:S07]  /*3810*/  F2FP.F16.F32.PACK_AB R169, R67, R66 ;  /* 0x0000004243a9723e */ /* 0x001fce00000000ff */
[----:B------:R0:W3:Y:S08]  /*3820*/  MUFU.EX2 R5, R2 ;  /* 0x0000000200057308 */ /* 0x0000f00000000800 */
[----:B------:R2:W4:Y:S01]  /*3830*/  MUFU.EX2 R171, R10 ;  /* 0x0000000a00ab7308 */ /* 0x0005220000000800 */
[----:B0-----:R-:W-:-:S04]  /*3840*/  FADD.FTZ R2, R66, R13 ;  /* 0x0000000d42027221 */ /* 0x001fc80000010000 */
[----:B------:R-:W-:Y:S01]  /*3850*/  FADD.FTZ R13, R67, R2 ;  /* 0x00000002430d7221 */ /* 0x000fe20000010000 */
[----:B------:R-:W-:Y:S01]  /*3860*/  IMAD.MOV.U32 R2, RZ, RZ, 0x3f800000 ;  /* 0x3f800000ff027424 */ /* 0x000fe200078e00ff */
[----:B------:R-:W-:Y:S01]  /*3870*/  CS2R R66, SRZ ;  /* 0x0000000000427805 */ /* 0x000fe2000001ff00 */
[----:B--2---:R-:W-:Y:S01]  /*3880*/  FADD.FTZ R10, R68, R11 ;  /* 0x0000000b440a7221 */ /* 0x004fe20000010000 */
[----:B-1----:R-:W-:Y:S01]  /*3890*/  FADD.FTZ R0, R70, R13 ;  /* 0x0000000d46007221 */ /* 0x002fe20000010000 */
[C---:B---3--:R-:W-:Y:S02]  /*38a0*/  F2FP.F16.F32.PACK_AB R170, R5.reuse, R68 ;  /* 0x0000004405aa723e */ /* 0x048fe400000000ff */
[----:B------:R-:W-:Y:S01]  /*38b0*/  CS2R R68, SRZ ;  /* 0x0000000000447805 */ /* 0x000fe2000001ff00 */
[----:B------:R-:W-:Y:S01]  /*38c0*/  FADD.FTZ R10, R5, R10 ;  /* 0x0000000a050a7221 */ /* 0x000fe20000010000 */
[C---:B----4-:R-:W-:Y:S01]  /*38d0*/  FADD.FTZ R5, R171.reuse, R0 ;  /* 0x00000000ab057221 */ /* 0x050fe20000010000 */
[----:B------:R-:W-:Y:S01]  /*38e0*/  F2FP.F16.F32.PACK_AB R171, R171, R70 ;  /* 0x00000046abab723e */ /* 0x000fe200000000ff */
[----:B------:R-:W-:Y:S01]  /*38f0*/  IMAD.MOV.U32 R0, RZ, RZ, 0x3f800000 ;  /* 0x3f800000ff007424 */ /* 0x000fe200078e00ff */
        /* <DEDUP_REMOVED lines=9> */
[----:B------:R-:W-:-:S06]  /*3990*/  ULDC UR35, c[0x0][0x988] ;  /* 0x0002620000237ab9 */ /* 0x000fcc0000000800 */
.L_x_2217:
[----:B------:R-:W-:-:S04]  /*39a0*/  UISETP.NE.AND UP0, UPT, UR6, 0x1, UPT ;  /* 0x000000010600788c */ /* 0x000fc8000bf05270 */
[----:B------:R-:W-:-:S04]  /*39b0*/  USEL UR38, URZ, 0x1, UP0 ;  /* 0x000000013f267887 */ /* 0x000fc80008000000 */
[----:B------:R-:W-:Y:S01]  /*39c0*/  ULOP3.LUT UR38, UR5, UR38, URZ, 0x3c, !UPT ;  /* 0x0000002605267292 */ /* 0x000fe2000f8e3c3f */
[----:B------:R-:W-:Y:S11]  /*39d0*/  @!P0 BRA `(.L_x_2207) ;  /* 0x0000000000048947 */ /* 0x000ff60003800000 */
[----:B------:R-:W-:Y:S01]  /*39e0*/  BPT.TRAP 0x1 ;  /* 0x000000040000795c */ /* 0x000fe20000300000 */
.L_x_2207:
        /* <DEDUP_REMOVED lines=9> */
.L_x_2208:
[----:B-1----:R-:W-:Y:S05]  /*3a80*/  @P1 BRA `(.L_x_2209) ;  /* 0x0000000000081947 */ /* 0x002fea0003800000 */
[----:B------:R-:W1:Y:S02]  /*3a90*/  SYNCS.PHASECHK.TRANS64.TRYWAIT P1, [UR7+0x30830], R3 ;  /* 0x03083003ff0075a7 */ /* 0x000e640008020147 */
[----:B-1----:R-:W-:Y:S05]  /*3aa0*/  @!P1 BRA `(.L_x_2210) ;  /* 0x000000bc00089947 */ /* 0x002fea0003800000 */
.L_x_2209:
        /* <DEDUP_REMOVED lines=175> */
.L_x_2211:
[----:B------:R-:W-:Y:S01]  /*45a0*/  ULEA UR10, UR6, UR40, 0x3 ;  /* 0x00000028060a7291 */ /* 0x000fe2000f8e183f */
[----:B------:R-:W-:-:S04]  /*45b0*/  MOV R0, UR5 ;  /* 0x0000000500007c02 */ /* 0x000fc80008000f00 */
[----:B------:R-:W-:-:S04]  /*45c0*/  SHF.L.U32 R0, R0, 0x1f, RZ ;  /* 0x0000001f00007819 */ /* 0x000fc800000006ff */
[----:B------:R2:W3:Y:S01]  /*45d0*/  SYNCS.PHASECHK.TRANS64.TRYWAIT P1, [UR10+0x30850], R0 ;  /* 0x03085000ff0075a7 */ /* 0x0004e2000802014a */
[----:B------:R-:W-:Y:S05]  /*45e0*/  @!P0 BRA `(.L_x_2212) ;  /* 0x0000000000048947 */ /* 0x000fea0003800000 */
[----:B------:R-:W-:Y:S01]  /*45f0*/  BPT.TRAP 0x1 ;  /* 0x000000040000795c */ /* 0x000fe20000300000 */
.L_x_2212:
[----:B---3--:R-:W-:Y:S05]  /*4600*/  @P1 BRA `(.L_x_2213) ;  /* 0x0000000000081947 */ /* 0x008fea0003800000 */
[----:B------:R-:W3:Y:S02]  /*4610*/  SYNCS.PHASECHK.TRANS64.TRYWAIT P1, [UR10+0x30850], R0 ;  /* 0x03085000ff0075a7 */ /* 0x000ee4000802014a */
[----:B---3--:R-:W-:Y:S05]  /*4620*/  @!P1 BRA `(.L_x_2214) ;  /* 0x000000b000409947 */ /* 0x008fea0003800000 */
.L_x_2213:
        /* <DEDUP_REMOVED lines=37> */
.L_x_2215:
[----:B------:R-:W-:Y:S01]  /*4880*/  UISETP.NE.AND UP0, UPT, UR60, URZ, UPT ;  /* 0x0000003f3c00728c */ /* 0x000fe2000bf05270 */
[----:B0-2---:R-:W-:Y:S01]  /*4890*/  VIADD R0, R18, UR42 ;  /* 0x0000002a12007c36 */ /* 0x005fe20008000000 */
[----:B------:R-:W0:Y:S01]  /*48a0*/  LDC R13, c[0x0][0x2f0] ;  /* 0x0000bc00ff0d7b82 */ /* 0x000e220000000800 */
[----:B------:R-:W-:-:S03]  /*48b0*/  UIADD3 UR7, UR7, 0x30840, URZ ;  /* 0x0003084007077890 */ /* 0x000fc6000fffe03f */
[----:B------:R-:W-:Y:S02]  /*48c0*/  PLOP3.LUT P1, PT, PT, PT, UP0, 0x80, 0x0 ;  /* 0x000000000000781c */ /* 0x000fe40003f2f008 */
[----:B------:R-:W-:Y:S02]  /*48d0*/  PLOP3.LUT P2, PT, PT, PT, UP0, 0x80, 0x0 ;  /* 0x000000000000781c */ /* 0x000fe40003f4f008 */
[----:B------:R-:W2:Y:S01]  /*48e0*/  S2UR UR6, SR_CgaCtaId ;  /* 0x00000000000679c3 */ /* 0x000ea20000008800 */
[----:B------:R-:W-:-:S08]  /*48f0*/  @UP0 ULDC UR5, c[0x0][0x44c] ;  /* 0x0001130000050ab9 */ /* 0x000fd00000000800 */
[----:B------:R-:W-:Y:S01]  /*4900*/  @P1 IMAD.HI.U32 R2, R0, UR5, RZ ;  /* 0x0000000500021c27 */ /* 0x000fe2000f8e00ff */
[----:B------:R-:W-:-:S04]  /*4910*/  @UP0 ULDC UR5, c[0x0][0x450] ;  /* 0x0001140000050ab9 */ /* 0x000fc80000000800 */
[----:B------:R-:W-:Y:S01]  /*4920*/  @P2 SHF.R.U32.HI R0, RZ, UR5, R2 ;  /* 0x00000005ff002c19 */ /* 0x000fe20008011602 */
[----:B------:R-:W-:Y:S02]  /*4930*/  UMOV UR5, 0x1 ;  /* 0x0000000100057882 */ /* 0x000fe40000000000 */
[----:B------:R-:W-:Y:S02]  /*4940*/  UIMAD UR5, UR4, -0x60, UR5 ;  /* 0xffffffa0040578a4 */ /* 0x000fe4000f8e0205 */
[----:B-1----:R-:W1:Y:S04]  /*4950*/  SHFL.IDX PT, R3, R0, RZ, 0x1c1f ;  /* 0x001c1fff00037589 */ /* 0x002e6800000e0000 */
[----:B------:R-:W-:Y:S01]  /*4960*/  IMAD.U32 R2, RZ, RZ, UR5 ;  /* 0x00000005ff027e24 */ /* 0x000fe2000f8e00ff */
[----:B--2---:R-:W-:-:S03]  /*4970*/  UPRMT UR7, UR6, 0x654, UR7 ;  /* 0x0000065406077896 */ /* 0x004fc60008000007 */
[----:B------:R-:W-:-:S04]  /*4980*/  IMAD R2, R17, -0x2, R2 ;  /* 0xfffffffe11027824 */ /* 0x000fc800078e0202 */
[----:B0-----:R-:W-:Y:S02]  /*4990*/  IMAD R2, R13, UR43, R2 ;  /* 0x0000002b0d027c24 */ /* 0x001fe4000f8e0202 */
[----:B------:R-:W-:Y:S03]  /*49a0*/  SYNCS.ARRIVE.TRANS64.RED.A1T0 RZ, [UR7], RZ ;  /* 0x000000ffffff79a7 */ /* 0x000fe60008100407 */
[----:B-1----:R-:W-:-:S04]  /*49b0*/  IADD3 R4, R3, -UR34, R2 ;  /* 0x8000002203047c10 */ /* 0x002fc8000fffe002 */
[C---:B------:R-:W-:Y:S02]  /*49c0*/  ISETP.GT.AND P1, PT, R4.reuse, RZ, PT ;  /* 0x000000ff0400720c */ /* 0x040fe40003f24270 */
[----:B------:R-:W-:Y:S02]  /*49d0*/  ISETP.GT.AND P2, PT, R4, 0x1, PT ;  /* 0x000000010400780c */ /* 0x000fe40003f44270 */
[----:B------:R-:W-:Y:S02]  /*49e0*/  FSEL R13, R120, -INF , P1 ;  /* 0xff800000780d7808 */ /* 0x000fe40000800000 */
        /* <DEDUP_REMOVED lines=68> */
[----:B------:R-:W0:Y:S02]  /*4e30*/  SHFL.IDX PT, R15, R0, 0x1, 0x1c1f ;  /* 0x003c1f00000f7f89 */ /* 0x000e2400000e0000 */
[----:B------:R-:W-:-:S05]  /*4e40*/  FMNMX.FTZ R14, R165, R4, !PT ;  /* 0x00000004a50e7209 */ /* 0x000fca0007810000 */
[----:B------:R-:W1:Y:S01]  /*4e50*/  SHFL.BFLY PT, R21, R14, 0x2, 0x1f ;  /* 0x0c401f000e157f89 */ /* 0x000e6200000e0000 */
[----:B0-----:R-:W-:-:S04]  /*4e60*/  IADD3 R2, R15, -UR34, R2 ;  /* 0x800000220f027c10 */ /* 0x001fc8000fffe002 */
[C---:B------:R-:W-:Y:S02]  /*4e70*/  ISETP.GT.AND P1, PT, R2.reuse, RZ, PT ;  /* 0x000000ff0200720c */ /* 0x040fe40003f24270 */
[----:B------:R-:W-:Y:S02]  /*4e80*/  ISETP.GT.AND P2, PT, R2, 0x1, PT ;  /* 0x000000010200780c */ /* 0x000fe40003f44270 */
[----:B-1----:R-:W-:Y:S02]  /*4e90*/  FMNMX.FTZ R21, R14, R21, !PT ;  /* 0x000000150e157209 */ /* 0x002fe40007810000 */
[----:B------:R-:W-:Y:S02]  /*4ea0*/  FSEL R122, R122, -INF , P1 ;  /* 0xff8000007a7a7808 */ /* 0x000fe40000800000 */
[----:B------:R-:W-:Y:S01]  /*4eb0*/  ISETP.GT.AND P3, PT, R2, 0x8, PT ;  /* 0x000000080200780c */ /* 0x000fe20003f64270 */
[----:B------:R-:W0:Y:S01]  /*4ec0*/  SHFL.BFLY PT, R4, R21, 0x1, 0x1f ;  /* 0x0c201f0015047f89 */ /* 0x000e2200000e0000 */
[----:B------:R-:W-:-:S02]  /*4ed0*/  FSEL R123, R123, -INF , P2 ;  /* 0xff8000007b7b7808 */ /* 0x000fc40001000000 */
[----:B------:R-:W-:Y:S02]  /*4ee0*/  FMNMX.FTZ R0, R122, R11, !PT ;  /* 0x0000000b7a007209 */ /* 0x000fe40007810000 */
[----:B------:R-:W-:Y:S02]  /*4ef0*/  ISETP.GT.AND P4, PT, R2, 0x9, PT ;  /* 0x000000090200780c */ /* 0x000fe40003f84270 */
[----:B------:R-:W-:Y:S02]  /*4f00*/  FSEL R126, R126, -INF , P3 ;  /* 0xff8000007e7e7808 */ /* 0x000fe40001800000 */
[----:B------:R-:W-:Y:S02]  /*4f10*/  FMNMX.FTZ R15, R123, R0, !PT ;  /* 0x000000007b0f7209 */ /* 0x000fe40007810000 */
[----:B------:R-:W-:Y:S02]  /*4f20*/  ISETP.GT.AND P2, PT, R2, 0x10, PT ;  /* 0x000000100200780c */ /* 0x000fe40003f44270 */
[----:B------:R-:W-:-:S02]  /*4f30*/  FSEL R127, R127, -INF , P4 ;  /* 0xff8000007f7f7808 */ /* 0x000fc40002000000 */
[----:B------:R-:W-:Y:S02]  /*4f40*/  ISETP.GT.AND P3, PT, R2, 0x11, PT ;  /* 0x000000110200780c */ /* 0x000fe40003f64270 */
[----:B------:R-:W-:Y:S02]  /*4f50*/  FSEL R130, R130, -INF , P2 ;  /* 0xff80000082827808 */ /* 0x000fe40001000000 */
[C---:B------:R-:W-:Y:S02]  /*4f60*/  ISETP.GT.AND P2, PT, R2.reuse, 0x18, PT ;  /* 0x000000180200780c */ /* 0x040fe40003f44270 */
[----:B------:R-:W-:Y:S02]  /*4f70*/  FSEL R131, R131, -INF , P3 ;  /* 0xff80000083837808 */ /* 0x000fe40001800000 */
[----:B------:R-:W-:Y:S02]  /*4f80*/  ISETP.GT.AND P3, PT, R2, 0x19, PT ;  /* 0x000000190200780c */ /* 0x000fe40003f64270 */
[----:B0-----:R-:W-:-:S02]  /*4f90*/  FMNMX.FTZ R4, R21, R4, !PT ;  /* 0x0000000415047209 */ /* 0x001fc40007810000 */
[----:B------:R-:W-:Y:S02]  /*4fa0*/  FSEL R134, R134, -INF , P2 ;  /* 0xff80000086867808 */ /* 0x000fe40001000000 */
[C---:B------:R-:W-:Y:S01]  /*4fb0*/  FSETP.NEU.FTZ.AND P1, PT, R4.reuse, -INF , PT ;  /* 0xff8000000400780b */ /* 0x040fe20003f3d000 */
[----:B------:R-:W-:Y:S01]  /*4fc0*/  FMUL.FTZ R14, R4, UR35 ;  /* 0x00000023040e7c20 */ /* 0x000fe20008410000 */
[----:B------:R-:W-:Y:S02]  /*4fd0*/  ISETP.GT.AND P2, PT, R2, 0x20, PT ;  /* 0x000000200200780c */ /* 0x000fe40003f44270 */
[----:B------:R-:W-:Y:S02]  /*4fe0*/  FSEL R135, R135, -INF , P3 ;  /* 0xff80000087877808 */ /* 0x000fe40001800000 */
[----:B------:R-:W-:Y:S02]  /*4ff0*/  FSEL R0, R14, RZ, P1 ;  /* 0x000000ff0e007208 */ /* 0x000fe40000800000 */
[----:B------:R-:W-:-:S02]  /*5000*/  FMNMX.FTZ R14, R126, R15, !PT ;  /* 0x0000000f7e0e7209 */ /* 0x000fc40007810000 */
[----:B------:R-:W-:Y:S01]  /*5010*/  ISETP.GT.AND P3, PT, R2, 0x21, PT ;  /* 0x000000210200780c */ /* 0x000fe20003f64270 */
[--C-:B------:R-:W-:Y:S01]  /*5020*/  FFMA.FTZ R190, R3, UR35, -R0.reuse ;  /* 0x0000002303be7c23 */ /* 0x100fe20008010800 */
[----:B------:R-:W-:Y:S01]  /*5030*/  FMNMX.FTZ R15, R127, R14, !PT ;  /* 0x0000000e7f0f7209 */ /* 0x000fe20007810000 */
[--C-:B------:R-:W-:Y:S01]  /*5040*/  FFMA.FTZ R188, R121, UR35, -R0.reuse ;  /* 0x0000002379bc7c23 */ /* 0x100fe20008010800 */
[----:B------:R-:W-:Y:S01]  /*5050*/  FSEL R138, R138, -INF , P2 ;  /* 0xff8000008a8a7808 */ /* 0x000fe20001000000 */
[--C-:B------:R-:W-:Y:S01]  /*5060*/  FFMA.FTZ R21, R129, UR35, -R0.reuse ;  /* 0x0000002381157c23 */ /* 0x100fe20008010800 */
[----:B------:R-:W-:Y:S01]  /*5070*/  FMNMX.FTZ R14, R130, R15, !PT ;  /* 0x0000000f820e7209 */ /* 0x000fe20007810000 */
[--C-:B------:R-:W-:Y:S01]  /*5080*/  FFMA.FTZ R121, R133, UR35, -R0.reuse ;  /* 0x0000002385797c23 */ /* 0x100fe20008010800 */
        /* <DEDUP_REMOVED lines=39> */
[----:B------:R-:W-:Y:S01]  /*5300*/  FFMA.FTZ R153, R165, UR35, -R0 ;  /* 0x00000023a5997c23 */ /* 0x000fe20008010800 */
[----:B------:R-:W-:Y:S01]  /*5310*/  FMNMX.FTZ R3, R147, R14, !PT ;  /* 0x0000000e93037209 */ /* 0x000fe20007810000 */
[----:B------:R-:W-:Y:S01]  /*5320*/  MUFU.EX2 R13, R13 ;  /* 0x0000000d000d7308 */ /* 0x000fe20000000800 */
[----:B------:R-:W-:-:S02]  /*5330*/  ISETP.GT.AND P2, PT, R2, 0x40, PT ;  /* 0x000000400200780c */ /* 0x000fc40003f44270 */
[----:B------:R-:W-:Y:S02]  /*5340*/  FSEL R151, R151, -INF , P3 ;  /* 0xff80000097977808 */ /* 0x000fe40001800000 */
[----:B------:R-:W-:Y:S02]  /*5350*/  FMNMX.FTZ R14, R150, R3, !PT ;  /* 0x00000003960e7209 */ /* 0x000fe40007810000 */
[----:B------:R-:W-:Y:S01]  /*5360*/  ISETP.GT.AND P3, PT, R2, 0x41, PT ;  /* 0x000000410200780c */ /* 0x000fe20003f64270 */
[----:B------:R-:W-:Y:S01]  /*5370*/  MUFU.EX2 R188, R188 ;  /* 0x000000bc00bc7308 */ /* 0x000fe20000000800 */
[----:B------:R-:W-:Y:S02]  /*5380*/  FSEL R154, R154, -INF , P2 ;  /* 0xff8000009a9a7808 */ /* 0x000fe40001000000 */
[----:B------:R-:W-:Y:S02]  /*5390*/  FMNMX.FTZ R3, R151, R14, !PT ;  /* 0x0000000e97037209 */ /* 0x000fe40007810000 */
[----:B------:R-:W-:-:S02]  /*53a0*/  ISETP.GT.AND P2, PT, R2, 0x48, PT ;  /* 0x000000480200780c */ /* 0x000fc40003f44270 */
[----:B------:R-:W-:Y:S01]  /*53b0*/  FSEL R155, R155, -INF , P3 ;  /* 0xff8000009b9b7808 */ /* 0x000fe20001800000 */
[----:B------:R-:W-:Y:S01]  /*53c0*/  MUFU.EX2 R190, R190 ;  /* 0x000000be00be7308 */ /* 0x000fe20000000800 */
[----:B------:R-:W-:Y:S02]  /*53d0*/  FMNMX.FTZ R14, R154, R3, !PT ;  /* 0x000000039a0e7209 */ /* 0x000fe40007810000 */
[----:B------:R-:W-:Y:S02]  /*53e0*/  ISETP.GT.AND P3, PT, R2, 0x49, PT ;  /* 0x000000490200780c */ /* 0x000fe40003f64270 */
[----:B------:R-:W-:Y:S02]  /*53f0*/  FSEL R158, R158, -INF , P2 ;  /* 0xff8000009e9e7808 */ /* 0x000fe40001000000 */
        /* <DEDUP_REMOVED lines=17> */
[----:B------:R-:W-:-:S02]  /*5510*/  FSEL R167, R167, -INF , P3 ;  /* 0xff800000a7a77808 */ /* 0x000fc40001800000 */
[----:B------:R-:W-:-:S04]  /*5520*/  FMNMX.FTZ R2, R166, R3, !PT ;  /* 0x00000003a6027209 */ /* 0x000fc80007810000 */
[----:B------:R-:W-:Y:S01]  /*5530*/  FMNMX.FTZ R2, R167, R2, !PT ;  /* 0x00000002a7027209 */ /* 0x000fe20007810000 */
[----:B------:R-:W-:Y:S04]  /*5540*/  MUFU.EX2 R121, R121 ;  /* 0x0000007900797308 */ /* 0x000fe80000000800 */
[----:B------:R-:W0:Y:S04]  /*5550*/  SHFL.BFLY PT, R3, R2, 0x2, 0x1f ;  /* 0x0c401f0002037f89 */ /* 0x000e2800000e0000 */
        /* <DEDUP_REMOVED lines=9> */
[----:B0-----:R-:W-:-:S04]  /*55f0*/  FMNMX.FTZ R3, R14, R3, !PT ;  /* 0x000000030e037209 */ /* 0x001fc80007810000 */
[C---:B------:R-:W-:Y:S01]  /*5600*/  FSETP.NEU.FTZ.AND P2, PT, R3.reuse, -INF , PT ;  /* 0xff8000000300780b */ /* 0x040fe20003f5d000 */
[C---:B------:R-:W-:Y:S02]  /*5610*/  FMUL.FTZ R14, R3.reuse, UR35 ;  /* 0x00000023030e7c20 */ /* 0x040fe40008410000 */
[----:B------:R-:W-:Y:S01]  /*5620*/  MUFU.EX2 R137, R137 ;  /* 0x0000008900897308 */ /* 0x000fe20000000800 */
[----:B------:R-:W-:Y:S02]  /*5630*/  FSEL R0, R3, RZ, P2 ;  /* 0x000000ff03007208 */ /* 0x000fe40001000000 */
[----:B------:R-:W-:-:S03]  /*5640*/  FSEL R14, R14, RZ, P2 ;  /* 0x000000ff0e0e7208 */ /* 0x000fc60001000000 */
[----:B------:R-:W-:Y:S02]  /*5650*/  FADD.FTZ R2, -R0, R11 ;  /* 0x0000000b00027221 */ /* 0x000fe40000010100 */
[--C-:B------:R-:W-:Y:S01]  /*5660*/  FFMA.FTZ R20, R123, UR35, -R14.reuse ;  /* 0x000000237b147c23 */ /* 0x100fe2000801080e */
[----:B------:R-:W-:Y:S01]  /*5670*/  FSEL R123, R4, RZ, P1 ;  /* 0x000000ff047b7208 */ /* 0x000fe20000800000 */
[--C-:B------:R-:W-:Y:S01]  /*5680*/  FFMA.FTZ R189, R122, UR35, -R14.reuse ;  /* 0x000000237abd7c23 */ /* 0x100fe2000801080e */
[----:B------:R-:W-:Y:S01]  /*5690*/  FMUL.FTZ R2, R2, UR35 ;  /* 0x0000002302027c20 */ /* 0x000fe20008410000 */
        /* <DEDUP_REMOVED lines=24> */
[----:B------:R-:W-:-:S03]  /*5820*/  FFMA.FTZ R166, R166, UR35, -R14 ;  /* 0x00000023a6a67c23 */ /* 0x000fc6000801080e */
[----:B------:R-:W1:Y:S01]  /*5830*/  MUFU.EX2 R2, R2 ;  /* 0x0000000200027308 */ /* 0x000e620000000800 */
[----:B0-----:R-:W-:-:S04]  /*5840*/  FFMA.FTZ R11, R0, R10, R13 ;  /* 0x0000000a000b7223 */ /* 0x001fc8000001000d */
[----:B------:R-:W-:-:S03]  /*5850*/  FADD.FTZ R11, R188, R11 ;  /* 0x0000000bbc0b7221 */ /* 0x000fc60000010000 */
[----:B------:R-:W0:Y:S01]  /*5860*/  MUFU.EX2 R191, R191 ;  /* 0x000000bf00bf7308 */ /* 0x000e220000000800 */
[----:B------:R-:W-:-:S04]  /*5870*/  FADD.FTZ R132, R190, R11 ;  /* 0x0000000bbe847221 */ /* 0x000fc80000010000 */
[----:B------:R-:W-:-:S03]  /*5880*/  FADD.FTZ R11, R15, R132 ;  /* 0x000000840f0b7221 */ /* 0x000fc60000010000 */
[----:B------:R-:W2:Y:S01]  /*5890*/  MUFU.EX2 R120, R120 ;  /* 0x0000007800787308 */ /* 0x000ea20000000800 */
[----:B-1----:R-:W-:Y:S01]  /*58a0*/  FFMA.FTZ R5, R2, R5, R189 ;  /* 0x0000000502057223 */ /* 0x002fe200000100bd */
[----:B------:R-:W-:-:S03]  /*58b0*/  FADD.FTZ R132, R184, R11 ;  /* 0x0000000bb8847221 */ /* 0x000fc60000010000 */
[----:B------:R-:W-:Y:S01]  /*58c0*/  FADD.FTZ R10, R20, R5 ;  /* 0x00000005140a7221 */ /* 0x000fe20000010000 */
[----:B------:R-:W-:Y:S01]  /*58d0*/  FADD.FTZ R11, R21, R132 ;  /* 0x00000084150b7221 */ /* 0x000fe20000010000 */
[----:B------:R-:W-:Y:S01]  /*58e0*/  FFMA.FTZ R132, R155, UR35, -R14 ;  /* 0x000000239b847c23 */ /* 0x000fe2000801080e */
[----:B------:R-:W1:Y:S01]  /*58f0*/  MUFU.EX2 R185, R185 ;  /* 0x000000b900b97308 */ /* 0x000e620000000800 */
[----:B0-----:R-:W-:Y:S01]  /*5900*/  FADD.FTZ R5, R191, R10 ;  /* 0x0000000abf057221 */ /* 0x001fe20000010000 */
[----:B------:R-:W-:Y:S01]  /*5910*/  FADD.FTZ R134, R186, R11 ;  /* 0x0000000bba867221 */ /* 0x000fe20000010000 */
[----:B------:R-:W-:-:S03]  /*5920*/  FFMA.FTZ R14, R167, UR35, -R14 ;  /* 0x00000023a70e7c23 */ /* 0x000fc6000801080e */
[----:B------:R-:W-:Y:S02]  /*5930*/  FADD.FTZ R11, R121, R134 ;  /* 0x00000086790b7221 */ /* 0x000fe40000010000 */
[----:B------:R-:W0:Y:S01]  /*5940*/  MUFU.EX2 R122, R122 ;  /* 0x0000007a007a7308 */ /* 0x000e220000000800 */
[----:B--2---:R-:W-:Y:S01]  /*5950*/  FADD.FTZ R10, R120, R5 ;  /* 0x00000005780a7221 */ /* 0x004fe20000010000 */
[----:B------:R-:W-:-:S04]  /*5960*/  FADD.FTZ R134, R180, R11 ;  /* 0x0000000bb4867221 */ /* 0x000fc80000010000 */
[----:B------:R-:W-:Y:S02]  /*5970*/  FADD.FTZ R11, R125, R134 ;  /* 0x000000867d0b7221 */ /* 0x000fe40000010000 */
[----:B------:R-:W2:Y:S01]  /*5980*/  MUFU.EX2 R187, R187 ;  /* 0x000000bb00bb7308 */ /* 0x000ea20000000800 */
[----:B-1----:R-:W-:Y:S01]  /*5990*/  FADD.FTZ R5, R185, R10 ;  /* 0x0000000ab9057221 */ /* 0x002fe20000010000 */
[----:B------:R-:W-:-:S04]  /*59a0*/  FADD.FTZ R134, R182, R11 ;  /* 0x0000000bb6867221 */ /* 0x000fc80000010000 */
[----:B------:R-:W-:Y:S02]  /*59b0*/  FADD.FTZ R11, R129, R134 ;  /* 0x00000086810b7221 */ /* 0x000fe40000010000 */
[----:B------:R-:W1:Y:S01]  /*59c0*/  MUFU.EX2 R124, R124 ;  /* 0x0000007c007c7308 */ /* 0x000e620000000800 */
[----:B0-----:R-:W-:Y:S01]  /*59d0*/  FADD.FTZ R10, R122, R5 ;  /* 0x000000057a0a7221 */ /* 0x001fe20000010000 */
[----:B------:R-:W-:-:S04]  /*59e0*/  FADD.FTZ R134, R176, R11 ;  /* 0x0000000bb0867221 */ /* 0x000fc80000010000 */
[----:B------:R-:W-:Y:S02]  /*59f0*/  FADD.FTZ R11, R133, R134 ;  /* 0x00000086850b7221 */ /* 0x000fe40000010000 */
[----:B------:R-:W0:Y:S01]  /*5a00*/  MUFU.EX2 R181, R181 ;  /* 0x000000b500b57308 */ /* 0x000e220000000800 */
[----:B--2---:R-:W-:Y:S01]  /*5a10*/  FADD.FTZ R5, R187, R10 ;  /* 0x0000000abb057221 */ /* 0x004fe20000010000 */
[----:B------:R-:W-:-:S04]  /*5a20*/  FADD.FTZ R134, R178, R11 ;  /* 0x0000000bb2867221 */ /* 0x000fc80000010000 */
[----:B------:R-:W-:Y:S02]  /*5a30*/  FADD.FTZ R11, R137, R134 ;  /* 0x00000086890b7221 */ /* 0x000fe40000010000 */
        /* <DEDUP_REMOVED lines=45> */
[----:B0-----:R-:W-:Y:S01]  /*5d10*/  FADD.FTZ R5, R171, R10 ;  /* 0x0000000aab057221 */ /* 0x001fe20000010000 */
[----:B--2---:R-:W-:-:S03]  /*5d20*/  FADD.FTZ R10, R153, R134 ;  /* 0x00000086990a7221 */ /* 0x004fc60000010000 */
[----:B-1----:R-:W-:Y:S01]  /*5d30*/  FADD.FTZ R5, R14, R5 ;  /* 0x000000050e057221 */ /* 0x002fe20000010000 */
[----:B------:R-:W-:Y:S06]  /*5d40*/  @!P0 BRA `(.L_x_2216) ;  /* 0x0000000000048947 */ /* 0x000fec0003800000 */
[----:B------:R-:W-:Y:S01]  /*5d50*/  BPT.TRAP 0x1 ;  /* 0x000000040000795c */ /* 0x000fe20000300000 */
.L_x_2216:
[----:B------:R-:W0:Y:S01]  /*5d60*/  S2UR UR5, SR_CgaCtaId ;  /* 0x00000000000579c3 */ /* 0x000e220000008800 */
[----:B------:R-:W-:Y:S01]  /*5d70*/  UISETP.GT.AND UP0, UPT, UR4, UR11, UPT ;  /* 0x0000000b0400728c */ /* 0x000fe2000bf04270 */
[----:B------:R-:W-:Y:S01]  /*5d80*/  F2FP.F16.F32.PACK_AB R183, R12, R183 ;  /* 0x000000b70cb7723e */ /* 0x000fe200000000ff */
[----:B------:R-:W-:Y:S01]  /*5d90*/  UIADD3 UR10, UR10, 0x30860, URZ ;  /* 0x000308600a0a7890 */ /* 0x000fe2000fffe03f */
[----:B------:R-:W-:Y:S01]  /*5da0*/  F2FP.F16.F32.PACK_AB R188, R188, R13 ;  /* 0x0000000dbcbc723e */ /* 0x000fe200000000ff */
[----:B------:R-:W-:Y:S01]  /*5db0*/  UIADD3 UR4, UR4, -0x1, URZ ;  /* 0xffffffff04047890 */ /* 0x000fe2000fffe03f */
[----:B------:R-:W-:Y:S01]  /*5dc0*/  F2FP.F16.F32.PACK_AB R189, R20, R189 ;  /* 0x000000bd14bd723e */ /* 0x000fe200000000ff */
[----:B------:R-:W-:Y:S01]  /*5dd0*/  UMOV UR6, UR39 ;  /* 0x0000002700067c82 */ /* 0x000fe20008000000 */
[----:B------:R-:W-:Y:S01]  /*5de0*/  PLOP3.LUT P1, PT, PT, PT, UP0, 0x80, 0x0 ;  /* 0x000000000000781c */ /* 0x000fe20003f2f008 */
        /* <DEDUP_REMOVED lines=8> */
[----:B------:R-:W-:Y:S01]  /*5e70*/  F2FP.F16.F32.PACK_AB R180, R125, R180 ;  /* 0x000000b47db4723e */ /* 0x000fe200000000ff */
[----:B0-----:R-:W-:Y:S01]  /*5e80*/  UPRMT UR10, UR5, 0x654, UR10 ;  /* 0x00000654050a7896 */ /* 0x001fe2000800000a */
[----:B------:R-:W-:-:S02]  /*5e90*/  F2FP.F16.F32.PACK_AB R181, R126, R181 ;  /* 0x000000b57eb5723e */ /* 0x000fc400000000ff */
[----:B------:R-:W-:Y:S01]  /*5ea0*/  UMOV UR5, UR38 ;  /* 0x0000002600057c82 */ /* 0x000fe20008000000 */
[----:B------:R-:W-:Y:S02]  /*5eb0*/  F2FP.F16.F32.PACK_AB R182, R129, R182 ;  /* 0x000000b681b6723e */ /* 0x000fe400000000ff */
[----:B------:R-:W-:Y:S02]  /*5ec0*/  F2FP.F16.F32.PACK_AB R176, R133, R176 ;  /* 0x000000b085b0723e */ /* 0x000fe400000000ff */
[----:B------:R-:W-:Y:S01]  /*5ed0*/  F2FP.F16.F32.PACK_AB R177, R128, R177 ;  /* 0x000000b180b1723e */ /* 0x000fe200000000ff */
[----:B------:R-:W-:Y:S01]  /*5ee0*/  SYNCS.ARRIVE.TRANS64.RED.A1T0 RZ, [UR10], RZ ;  /* 0x000000ffffff79a7 */ /* 0x000fe2000810040a */
        /* <DEDUP_REMOVED lines=10> */
[----:B------:R-:W-:Y:S06]  /*5f90*/  @P1 BRA `(.L_x_2217) ;  /* 0xffffffd800801947 */ /* 0x000fec000383ffff */
.L_x_2206:
[----:B------:R-:W-:-:S13]  /*5fa0*/  ISETP.LE.AND P1, PT, RZ, UR4, PT ;  /* 0x00000004ff007c0c */ /* 0x000fda000bf23270 */
[----:B------:R-:W-:Y:S05]  /*5fb0*/  @!P1 BRA `(.L_x_2218) ;  /* 0x0000001c00b89947 */ /* 0x000fea0003800000 */
[----:B------:R-:W-:Y:S01]  /*5fc0*/  IMAD.MOV.U32 R12, RZ, RZ, R3 ;  /* 0x000000ffff0c7224 */ /* 0x000fe200078e0003 */
[----:B------:R-:W-:Y:S01]  /*5fd0*/  UMOV UR5, UR38 ;  /* 0x0000002600057c82 */ /* 0x000fe20008000000 */
[----:B------:R-:W-:Y:S01]  /*5fe0*/  IMAD.MOV.U32 R11, RZ, RZ, R4 ;  /* 0x000000ffff0b7224 */ /* 0x000fe200078e0004 */
[----:B------:R-:W-:Y:S01]  /*5ff0*/  UMOV UR6, UR39 ;  /* 0x0000002700067c82 */ /* 0x000fe20008000000 */
[----:B------:R-:W-:-:S05]  /*6000*/  ULDC UR11, c[0x0][0x988] ;  /* 0x00026200000b7ab9 */ /* 0x000fca0000000800 */
.L_x_2229:
        /* <DEDUP_REMOVED lines=8> */
.L_x_2219:
[----:B------:R-:W-:Y:S01]  /*6090*/  ULEA UR7, UR39, UR40, 0x3 ;  /* 0x0000002827077291 */ /* 0x000fe2000f8e183f */
[----:B------:R-:W-:-:S05]  /*60a0*/  IMAD.U32 R3, RZ, RZ, UR38 ;  /* 0x00000026ff037e24 */ /* 0x000fca000f8e00ff */
[----:B------:R-:W-:-:S04]  /*60b0*/  SHF.L.U32 R3, R3, 0x1f, RZ ;  /* 0x0000001f03037819 */ /* 0x000fc800000006ff */
[----:B------:R0:W1:Y:S01]  /*60c0*/  SYNCS.PHASECHK.TRANS64.TRYWAIT P1, [UR7+0x30830], R3 ;  /* 0x03083003ff0075a7 */ /* 0x0000620008020147 */
[----:B------:R-:W-:Y:S05]  /*60d0*/  @!P0 BRA `(.L_x_2220) ;  /* 0x0000000000048947 */ /* 0x000fea0003800000 */
[----:B------:R-:W-:Y:S01]  /*60e0*/  BPT.TRAP 0x1 ;  /* 0x000000040000795c */ /* 0x000fe20000300000 */
.L_x_2220:
[----:B-1----:R-:W-:Y:S05]  /*60f0*/  @P1 BRA `(.L_x_2221) ;  /* 0x0000000000081947 */ /* 0x002fea0003800000 */
[----:B------:R-:W1:Y:S02]  /*6100*/  SYNCS.PHASECHK.TRANS64.TRYWAIT P1, [UR7+0x30830], R3 ;  /* 0x03083003ff0075a7 */ /* 0x000e640008020147 */
[----:B-1----:R-:W-:Y:S05]  /*6110*/  @!P1 BRA `(.L_x_2222) ;  /* 0x00000094009c9947 */ /* 0x002fea0003800000 */
.L_x_2221:
        /* <DEDUP_REMOVED lines=175> */
.L_x_2223:
[----:B------:R-:W-:Y:S01]  /*6c10*/  ULEA UR14, UR6, UR40, 0x3 ;  /* 0x00000028060e7291 */ /* 0x000fe2000f8e183f */
[----:B------:R-:W-:-:S05]  /*6c20*/  IMAD.U32 R0, RZ, RZ, UR5 ;  /* 0x00000005ff007e24 */ /* 0x000fca000f8e00ff */
[----:B------:R-:W-:-:S04]  /*6c30*/  SHF.L.U32 R0, R0, 0x1f, RZ ;  /* 0x0000001f00007819 */ /* 0x000fc800000006ff */
[----:B------:R2:W3:Y:S01]  /*6c40*/  SYNCS.PHASECHK.TRANS64.TRYWAIT P1, [UR14+0x30850], R0 ;  /* 0x03085000ff0075a7 */ /* 0x0004e2000802014e */
[----:B------:R-:W-:Y:S05]  /*6c50*/  @!P0 BRA `(.L_x_2224) ;  /* 0x0000000000048947 */ /* 0x000fea0003800000 */
[----:B------:R-:W-:Y:S01]  /*6c60*/  BPT.TRAP 0x1 ;  /* 0x000000040000795c */ /* 0x000fe20000300000 */
.L_x_2224:
[----:B---3--:R-:W-:Y:S05]  /*6c70*/  @P1 BRA `(.L_x_2225) ;  /* 0x0000000000081947 */ /* 0x008fea0003800000 */
[----:B------:R-:W3:Y:S02]  /*6c80*/  SYNCS.PHASECHK.TRANS64.TRYWAIT P1, [UR14+0x30850], R0 ;  /* 0x03085000ff0075a7 */ /* 0x000ee4000802014e */
[----:B---3--:R-:W-:Y:S05]  /*6c90*/  @!P1 BRA `(.L_x_2226) ;  /* 0x0000008800d49947 */ /* 0x008fea0003800000 */
.L_x_2225:
        /* <DEDUP_REMOVED lines=37> */
.L_x_2227:
[----:B0-2---:R-:W-:Y:S01]  /*6ef0*/  FMNMX.FTZ R0, R120, R11, !PT ;  /* 0x0000000b78007209 */ /* 0x005fe20007810000 */
[----:B------:R-:W-:Y:S01]  /*6f00*/  UMOV UR35, UR11 ;  /* 0x0000000b00237c82 */ /* 0x000fe20008000000 */
[----:B------:R-:W-:Y:S01]  /*6f10*/  FMNMX.FTZ R2, R122, R12, !PT ;  /* 0x0000000c7a027209 */ /* 0x000fe20007810000 */
[----:B------:R-:W0:Y:S01]  /*6f20*/  S2UR UR6, SR_CgaCtaId ;  /* 0x00000000000679c3 */ /* 0x000e220000008800 */
[----:B-1----:R-:W-:Y:S01]  /*6f30*/  FMNMX.FTZ R3, R121, R0, !PT ;  /* 0x0000000079037209 */ /* 0x002fe20007810000 */
[----:B------:R-:W-:Y:S01]  /*6f40*/  ULEA UR5, UR10, UR40, 0x3 ;  /* 0x000000280a057291 */ /* 0x000fe2000f8e183f */
[----:B------:R-:W-:Y:S02]  /*6f50*/  FMNMX.FTZ R13, R123, R2, !PT ;  /* 0x000000027b0d7209 */ /* 0x000fe40007810000 */
[----:B------:R-:W-:Y:S01]  /*6f60*/  FMNMX.FTZ R0, R124, R3, !PT ;  /* 0x000000037c007209 */ /* 0x000fe20007810000 */
[----:B------:R-:W-:Y:S01]  /*6f70*/  UIADD3 UR5, UR5, 0x30840, URZ ;  /* 0x0003084005057890 */ /* 0x000fe2000fffe03f */
        /* <DEDUP_REMOVED lines=8> */
[----:B------:R-:W-:Y:S01]  /*7000*/  FMNMX.FTZ R2, R134, R13, !PT ;  /* 0x0000000d86027209 */ /* 0x000fe20007810000 */
[----:B0-----:R-:W-:Y:S01]  /*7010*/  UPRMT UR5, UR6, 0x654, UR5 ;  /* 0x0000065406057896 */ /* 0x001fe20008000005 */
[----:B------:R-:W-:Y:S02]  /*7020*/  FMNMX.FTZ R3, R133, R0, !PT ;  /* 0x0000000085037209 */ /* 0x000fe40007810000 */
[----:B------:R-:W-:Y:S02]  /*7030*/  FMNMX.FTZ R13, R135, R2, !PT ;  /* 0x00000002870d7209 */ /* 0x000fe40007810000 */
[----:B------:R-:W-:Y:S02]  /*7040*/  FMNMX.FTZ R0, R136, R3, !PT ;  /* 0x0000000388007209 */ /* 0x000fe40007810000 */
[----:B------:R-:W-:-:S02]  /*7050*/  FMNMX.FTZ R2, R138, R13, !PT ;  /* 0x0000000d8a027209 */ /* 0x000fc40007810000 */
[----:B------:R-:W-:Y:S01]  /*7060*/  FMNMX.FTZ R3, R137, R0, !PT ;  /* 0x0000000089037209 */ /* 0x000fe20007810000 */
[----:B------:R-:W-:Y:S01]  /*7070*/  SYNCS.ARRIVE.TRANS64.RED.A1T0 RZ, [UR5], RZ ;  /* 0x000000ffffff79a7 */ /* 0x000fe20008100405 */
        /* <DEDUP_REMOVED lines=68> */
[----:B------:R-:W1:Y:S03]  /*74c0*/  MUFU.EX2 R11, R11 ;  /* 0x0000000b000b7308 */ /* 0x000e660000000800 */
[--C-:B------:R-:W-:Y:S01]  /*74d0*/  FFMA.FTZ R189, R122, UR35, -R12.reuse ;  /* 0x000000237abd7c23 */ /* 0x100fe2000801080c */
[--C-:B0-----:R-:W-:Y:S01]  /*74e0*/  FFMA.FTZ R14, R123, UR35, -R12.reuse ;  /* 0x000000237b0e7c23 */ /* 0x101fe2000801080c */
        /* <DEDUP_REMOVED lines=23> */
[----:B------:R-:W-:-:S04]  /*7660*/  FFMA.FTZ R166, R166, UR35, -R12 ;  /* 0x00000023a6a67c23 */ /* 0x000fc8000801080c */
[----:B------:R-:W2:Y:S01]  /*7670*/  MUFU.EX2 R14, R14 ;  /* 0x0000000e000e7308 */ /* 0x000ea20000000800 */
[----:B0-----:R-:W-:-:S07]  /*7680*/  FFMA.FTZ R5, R2, R5, R189 ;  /* 0x0000000502057223 */ /* 0x001fce00000100bd */
        /* <DEDUP_REMOVED lines=94> */
.L_x_2228:
[----:B------:R-:W0:Y:S01]  /*7c70*/  S2UR UR5, SR_CgaCtaId ;  /* 0x00000000000579c3 */ /* 0x000e220000008800 */
[----:B------:R-:W-:Y:S01]  /*7c80*/  UIADD3 UR14, UR14, 0x30860, URZ ;  /* 0x000308600e0e7890 */ /* 0x000fe2000fffe03f */
[----:B------:R-:W-:Y:S01]  /*7c90*/  ISETP.LT.AND P1, PT, RZ, UR4, PT ;  /* 0x00000004ff007c0c */ /* 0x000fe2000bf21270 */
[----:B------:R-:W-:Y:S01]  /*7ca0*/  UIADD3 UR4, UR4, -0x1, URZ ;  /* 0xffffffff04047890 */ /* 0x000fe2000fffe03f */
[----:B------:R-:W-:Y:S01]  /*7cb0*/  F2FP.F16.F32.PACK_AB R188, R188, R11 ;  /* 0x0000000bbcbc723e */ /* 0x000fe200000000ff */
[----:B------:R-:W-:Y:S01]  /*7cc0*/  UMOV UR6, UR39 ;  /* 0x0000002700067c82 */ /* 0x000fe20008000000 */
[----:B------:R-:W-:Y:S01]  /*7cd0*/  F2FP.F16.F32.PACK_AB R171, R12, R171 ;  /* 0x000000ab0cab723e */ /* 0x000fe200000000ff */
[----:B------:R-:W-:Y:S01]  /*7ce0*/  IMAD.MOV.U32 R11, RZ, RZ, R4 ;  /* 0x000000ffff0b7224 */ /* 0x000fe200078e0004 */
        /* <DEDUP_REMOVED lines=25> */
[----:B------:R-:W-:Y:S01]  /*7e80*/  MOV R12, R3 ;  /* 0x00000003000c7202 */ /* 0x000fe20000000f00 */
[----:B------:R-:W-:Y:S06]  /*7e90*/  @P1 BRA `(.L_x_2229) ;  /* 0xffffffe0005c1947 */ /* 0x000fec000383ffff */
.L_x_2218:
        /* <DEDUP_REMOVED lines=99> */
.L_x_2230:
[----:B------:R-:W-:Y:S01]  /*84d0*/  ULEA UR5, UR39, UR40, 0x3 ;  /* 0x0000002827057291 */ /* 0x000fe2000f8e183f */
[----:B------:R-:W-:-:S05]  /*84e0*/  IMAD.U32 R0, RZ, RZ, UR38 ;  /* 0x00000026ff007e24 */ /* 0x000fca000f8e00ff */
[----:B------:R-:W-:-:S04]  /*84f0*/  SHF.L.U32 R0, R0, 0x1f, RZ ;  /* 0x0000001f00007819 */ /* 0x000fc800000006ff */
[----:B------:R0:W1:Y:S01]  /*8500*/  SYNCS.PHASECHK.TRANS64.TRYWAIT P1, [UR5+0x30850], R0 ;  /* 0x03085000ff0075a7 */ /* 0x0000620008020145 */
[----:B------:R-:W-:Y:S05]  /*8510*/  @!P0 BRA `(.L_x_2231) ;  /* 0x0000000000048947 */ /* 0x000fea0003800000 */
[----:B------:R-:W-:Y:S01]  /*8520*/  BPT.TRAP 0x1 ;  /* 0x000000040000795c */ /* 0x000fe20000300000 */
.L_x_2231:
[----:B-1----:R-:W-:Y:S05]  /*8530*/  @P1 BRA `(.L_x_2232) ;  /* 0x0000000000081947 */ /* 0x002fea0003800000 */
[----:B------:R-:W1:Y:S02]  /*8540*/  SYNCS.PHASECHK.TRANS64.TRYWAIT P1, [UR5+0x30850], R0 ;  /* 0x03085000ff0075a7 */ /* 0x000e640008020145 */
[----:B-1----:R-:W-:Y:S05]  /*8550*/  @!P1 BRA `(.L_x_2233) ;  /* 0x0000007000bc9947 */ /* 0x002fea0003800000 */
.L_x_2232:
        /* <DEDUP_REMOVED lines=64> */
.L_x_2234:
[----:B------:R-:W0:Y:S01]  /*8960*/  S2UR UR7, SR_CgaCtaId ;  /* 0x00000000000779c3 */ /* 0x000e220000008800 */
[----:B------:R-:W-:Y:S01]  /*8970*/  R2UR UR6, R194 ;  /* 0x00000000c20672ca */ /* 0x000fe200000e0000 */
[----:B------:R-:W-:Y:S01]  /*8980*/  UIADD3 UR4, UR5, 0x30860, URZ ;  /* 0x0003086005047890 */ /* 0x000fe2000fffe03f */
[-C--:B------:R-:W-:Y:S01]  /*8990*/  FMUL.FTZ R4, R24, R5.reuse ;  /* 0x0000000518047220 */ /* 0x080fe20000410000 */
[----:B------:R-:W-:Y:S01]  /*89a0*/  UIADD3 UR39, UR39, 0x1, URZ ;  /* 0x0000000127277890 */ /* 0x000fe2000fffe03f */
[-C--:B------:R-:W-:Y:S01]  /*89b0*/  FMUL.FTZ R25, R25, R5.reuse ;  /* 0x0000000519197220 */ /* 0x080fe20000410000 */
[-C--:B------:R-:W-:Y:S01]  /*89c0*/  FMUL.FTZ R6, R28, R5.reuse ;  /* 0x000000051c067220 */ /* 0x080fe20000410000 */
[-C--:B------:R-:W-:Y:S01]  /*89d0*/  FMUL.FTZ R7, R29, R5.reuse ;  /* 0x000000051d077220 */ /* 0x080fe20000410000 */
[----:B------:R-:W-:Y:S01]  /*89e0*/  UISETP.NE.AND UP0, UPT, UR39, 0x2, UPT ;  /* 0x000000022700788c */ /* 0x000fe2000bf05270 */
[-C--:B------:R-:W-:Y:S01]  /*89f0*/  FMUL.FTZ R9, R32, R5.reuse ;  /* 0x0000000520097220 */ /* 0x080fe20000410000 */
[-C--:B------:R-:W-:Y:S01]  /*8a00*/  FMUL.FTZ R122, R33, R5.reuse ;  /* 0x00000005217a7220 */ /* 0x080fe20000410000 */
[-C--:B------:R-:W-:Y:S01]  /*8a10*/  FMUL.FTZ R3, R36, R5.reuse ;  /* 0x0000000524037220 */ /* 0x080fe20000410000 */
[-C--:B------:R-:W-:Y:S01]  /*8a20*/  FMUL.FTZ R120, R37, R5.reuse ;  /* 0x0000000525787220 */ /* 0x080fe20000410000 */
[-C--:B------:R-:W-:Y:S01]  /*8a30*/  FMUL.FTZ R8, R40, R5.reuse ;  /* 0x0000000528087220 */ /* 0x080fe20000410000 */
[----:B------:R-:W-:Y:S01]  /*8a40*/  UIADD3 UR6, UR6, 0x1, URZ ;  /* 0x0000000106067890 */ /* 0x000fe2000fffe03f */
        /* <DEDUP_REMOVED lines=9> */
[----:B0-----:R-:W-:Y:S01]  /*8ae0*/  UPRMT UR4, UR7, 0x654, UR4 ;  /* 0x0000065407047896 */ /* 0x001fe20008000004 */
        /* <DEDUP_REMOVED lines=75> */
[----:B------:R-:W-:Y:S01]  /*8fa0*/  MOV R194, UR6 ;  /* 0x0000000600c27c02 */ /* 0x000fe20008000f00 */
[-C--:B------:R-:W-:Y:S01]  /*8fb0*/  FMUL.FTZ R111, R111, R20.reuse ;  /* 0x000000146f6f7220 */ /* 0x080fe20000410000 */
[----:B------:R-:W-:Y:S01]  /*8fc0*/  PLOP3.LUT P0, PT, PT, PT, PT, 0x8, 0x0 ;  /* 0x000000000000781c */ /* 0x000fe20003f0e170 */
[-C--:B------:R-:W-:Y:S01]  /*8fd0*/  FMUL.FTZ R114, R114, R20.reuse ;  /* 0x0000001472727220 */ /* 0x080fe20000410000 */
[-C--:B------:R-:W-:Y:S01]  /*8fe0*/  FMUL.FTZ R115, R115, R20.reuse ;  /* 0x0000001473737220 */ /* 0x080fe20000410000 */
[-C--:B------:R-:W-:Y:S01]  /*8ff0*/  FMUL.FTZ R118, R118, R20.reuse ;  /* 0x0000001476767220 */ /* 0x080fe20000410000 */
[----:B------:R-:W-:Y:S01]  /*9000*/  FMUL.FTZ R119, R119, R20 ;  /* 0x0000001477777220 */ /* 0x000fe20000410000 */
[----:B------:R-:W-:-:S02]  /*9010*/  USEL UR39, UR39, URZ, UP0 ;  /* 0x0000003f27277287 */ /* 0x000fc40008000000 */
[----:B------:R-:W-:-:S12]  /*9020*/  ULOP3.LUT UR38, UR38, UR4, URZ, 0x3c, !UPT ;  /* 0x0000000426267292 */ /* 0x000fd8000f8e3c3f */
.L_x_2198:
        /* <DEDUP_REMOVED lines=10> */
[----:B------:R-:W1:Y:S01]  /*90d0*/  LDC R56, c[0x0][0xbe8] ;  /* 0x0002fa00ff387b82 */ /* 0x000e620000000800 */
[----:B------:R-:W-:Y:S01]  /*90e0*/  F2FP.F16.F32.PACK_AB R6, R7, R6 ;  /* 0x000000060706723e */ /* 0x000fe200000000ff */
[----:B------:R-:W-:Y:S01]  /*90f0*/  ULDC.64 UR8, c[0x0][0xb90] ;  /* 0x0002e40000087ab9 */ /* 0x000fe20000000a00 */
[----:B------:R-:W-:Y:S01]  /*9100*/  F2FP.F16.F32.PACK_AB R7, R154, R33 ;  /* 0x000000219a07723e */ /* 0x000fe200000000ff */
[----:B------:R-:W-:Y:S01]  /*9110*/  USHF.R.S32.HI UR12, URZ, 0x1f, UR61 ;  /* 0x0000001f3f0c7899 */ /* 0x000fe2000801143d */
[----:B------:R-:W-:Y:S02]  /*9120*/  F2FP.F16.F32.PACK_AB R4, R25, R4 ;  /* 0x000000041904723e */ /* 0x000fe400000000ff */
[----:B------:R-:W-:Y:S02]  /*9130*/  R2UR UR11, R192 ;  /* 0x00000000c00b72ca */ /* 0x000fe400000e0000 */
[----:B------:R-:W-:-:S02]  /*9140*/  F2FP.F16.F32.PACK_AB R5, R152, R5 ;  /* 0x000000059805723e */ /* 0x000fc400000000ff */
        /* <DEDUP_REMOVED lines=10> */
[----:B------:R-:W-:-:S02]  /*91f0*/  F2FP.F16.F32.PACK_AB R24, R57, R24 ;  /* 0x000000183918723e */ /* 0x000fc400000000ff */
[----:B------:R-:W-:Y:S01]  /*9200*/  F2FP.F16.F32.PACK_AB R96, R97, R96 ;  /* 0x000000606160723e */ /* 0x000fe200000000ff */
[----:B------:R-:W-:Y:S01]  /*9210*/  UIMAD UR5, UR11, UR9, UR5 ;  /* 0x000000090b0572a4 */ /* 0x000fe2000f8e0205 */
[----:B------:R-:W-:Y:S02]  /*9220*/  F2FP.F16.F32.PACK_AB R97, R99, R98 ;  /* 0x000000626361723e */ /* 0x000fe400000000ff */
[----:B------:R-:W-:Y:S02]  /*9230*/  MOV R48, R52 ;  /* 0x0000003400307202 */ /* 0x000fe40000000f00 */
[----:B0-----:R-:W-:Y:S01]  /*9240*/  MOV R49, R21 ;  /* 0x0000001500317202 */ /* 0x001fe20000000f00 */
[----:B------:R-:W-:Y:S01]  /*9250*/  IMAD R21, R193, 0x40, R16 ;  /* 0x00000040c1157824 */ /* 0x000fe200078e0210 */
[----:B------:R-:W-:Y:S01]  /*9260*/  ULDC.64 UR8, c[0x0][0xb98] ;  /* 0x0002e60000087ab9 */ /* 0x000fe20000000a00 */
[----:B------:R-:W-:Y:S01]  /*9270*/  UIADD3 UR7, UR7, UR5, URZ ;  /* 0x0000000507077290 */ /* 0x000fe2000fffe03f */
[----:B------:R-:W-:Y:S01]  /*9280*/  F2FP.F16.F32.PACK_AB R104, R105, R104 ;  /* 0x000000686968723e */ /* 0x000fe200000000ff */
[--C-:B------:R-:W-:Y:S01]  /*9290*/  IMAD.WIDE R46, R198, 0x2, R48.reuse ;  /* 0x00000002c62e7825 */ /* 0x100fe200078e0230 */
[----:B------:R-:W-:Y:S01]  /*92a0*/  UIMAD UR5, UR12, UR8, URZ ;  /* 0x000000080c0572a4 */ /* 0x000fe2000f8e023f */
[----:B------:R-:W-:Y:S01]  /*92b0*/  F2FP.F16.F32.PACK_AB R98, R101, R100 ;  /* 0x000000646562723e */ /* 0x000fe200000000ff */
[----:B------:R-:W-:Y:S01]  /*92c0*/  UIMAD.WIDE.U32 UR6, UR61, UR8, UR6 ;  /* 0x000000083d0672a5 */ /* 0x000fe2000f8e0006 */
[----:B------:R-:W-:Y:S01]  /*92d0*/  IMAD.WIDE R48, R21, 0x2, R48 ;  /* 0x0000000215307825 */ /* 0x000fe200078e0230 */
[C---:B------:R-:W-:Y:S01]  /*92e0*/  IADD3 R27, P5, R46.reuse, 0x8060, RZ ;  /* 0x000080602e1b7810 */ /* 0x040fe20007fbe0ff */
[----:B------:R-:W-:Y:S01]  /*92f0*/  UIMAD UR5, UR61, UR9, UR5 ;  /* 0x000000093d0572a4 */ /* 0x000fe2000f8e0205 */
[----:B------:R-:W-:-:S02]  /*9300*/  LOP3.LUT R21, R46, 0x380, RZ, 0xc0, !PT ;  /* 0x000003802e157812 */ /* 0x000fc400078ec0ff */
[----:B------:R-:W-:Y:S01]  /*9310*/  LOP3.LUT R26, R27, 0x380, RZ, 0xc0, !PT ;  /* 0x000003801b1a7812 */ /* 0x000fe200078ec0ff */
[----:B------:R-:W-:Y:S01]  /*9320*/  ULDC.64 UR8, c[0x0][0xae8] ;  /* 0x0002ba0000087ab9 */ /* 0x000fe20000000a00 */
        /* <DEDUP_REMOVED lines=19> */
[C---:B------:R-:W-:Y:S02]  /*9460*/  IADD3 R35, P0, R46.reuse, 0x60, RZ ;  /* 0x000000602e237810 */ /* 0x040fe40007f1e0ff */
        /* <DEDUP_REMOVED lines=43> */
[----:B------:R-:W-:Y:S02]  /*9720*/  LOP3.LUT R25, R46, 0x380, RZ, 0xc0, !PT ;  /* 0x000003802e197812 */ /* 0x000fe400078ec0ff */
        /* <DEDUP_REMOVED lines=17> */
[----:B------:R-:W-:Y:S01]  /*9840*/  IADD3.X R75, RZ, R47, RZ, P5, !PT ;  /* 0x0000002fff4b7210 */ /* 0x000fe20002ffe4ff */
[----:B------:R-:W-:Y:S01]  /*9850*/  IMAD.X R47, RZ, RZ, R49, P0 ;  /* 0x000000ffff2f7224 */ /* 0x000fe200000e0631 */
[----:B------:R-:W-:Y:S01]  /*9860*/  MOV R86, R86 ;  /* 0x0000005600567202 */ /* 0x000fe20000000f00 */
[----:B------:R-:W2:Y:S01]  /*9870*/  @P1 LDC R53, c[0x0][0xbf0] ;  /* 0x0002fc00ff351b82 */ /* 0x000ea20000000800 */
[----:B------:R-:W-:-:S02]  /*9880*/  IADD3 R39, P3, R48, 0x7000, RZ ;  /* 0x0000700030277810 */ /* 0x000fc40007f7e0ff */
[----:B------:R-:W-:Y:S02]  /*9890*/  IADD3 R37, P2, R48, 0x6000, RZ ;  /* 0x0000600030257810 */ /* 0x000fe40007f5e0ff */
[----:B------:R-:W-:Y:S02]  /*98a0*/  LOP3.LUT R38, R39, 0x380, RZ, 0xc0, !PT ;  /* 0x0000038027267812 */ /* 0x000fe400078ec0ff */
[----:B------:R-:W-:Y:S01]  /*98b0*/  MOV R78, R78 ;  /* 0x0000004e004e7202 */ /* 0x000fe20000000f00 */
[----:B0-----:R-:W-:Y:S01]  /*98c0*/  @P1 IMAD.HI.U32 R4, R26, R25, RZ ;  /* 0x000000191a041227 */ /* 0x001fe200078e00ff */
[----:B------:R-:W-:Y:S02]  /*98d0*/  F2FP.F16.F32.PACK_AB R5, R144, R135 ;  /* 0x000000879005723e */ /* 0x000fe400000000ff */
[----:B------:R-:W-:Y:S02]  /*98e0*/  F2FP.F16.F32.PACK_AB R6, R120, R3 ;  /* 0x000000037806723e */ /* 0x000fe400000000ff */
[----:B------:R-:W-:-:S02]  /*98f0*/  F2FP.F16.F32.PACK_AB R7, R145, R136 ;  /* 0x000000889107723e */ /* 0x000fc400000000ff */
        /* <DEDUP_REMOVED lines=10> */
[----:B------:R-:W-:-:S02]  /*99a0*/  LOP3.LUT R36, R37, 0x380, RZ, 0xc0, !PT ;  /* 0x0000038025247812 */ /* 0x000fc400078ec0ff */
[----:B------:R-:W-:Y:S01]  /*99b0*/  MOV R74, R74 ;  /* 0x0000004a004a7202 */ /* 0x000fe20000000f00 */
[----:B------:R3:W-:Y:S01]  /*99c0*/  STSM.16.M88.4 [R82], R12 ;  /* 0x0000000c52007844 */ /* 0x0007e20000000200 */
[----:B------:R-:W-:Y:S02]  /*99d0*/  SHF.R.U64 R38, R38, 0x3, RZ ;  /* 0x0000000326267819 */ /* 0x000fe400000012ff */
[----:B------:R-:W-:Y:S01]  /*99e0*/  SHF.R.U64 R36, R36, 0x3, RZ ;  /* 0x0000000324247819 */ /* 0x000fe200000012ff */
[----:B------:R4:W-:Y:S01]  /*99f0*/  STSM.16.M88.4 [R78], R24 ;  /* 0x000000184e007844 */ /* 0x0009e20000000200 */
[----:B------:R-:W-:Y:S01]  /*9a00*/  LOP3.LUT R38, R38, R39, RZ, 0x3c, !PT ;  /* 0x0000002726267212 */ /* 0x000fe200078e3cff */
[----:B------:R-:W-:Y:S01]  /*9a10*/  IMAD.X R39, RZ, RZ, R49, P3 ;  /* 0x000000ffff277224 */ /* 0x000fe200018e0631 */
[----:B------:R-:W-:Y:S02]  /*9a20*/  LOP3.LUT R36, R36, R37, RZ, 0x3c, !PT ;  /* 0x0000002524247212 */ /* 0x000fe400078e3cff */
[----:B0-----:R-:W-:-:S02]  /*9a30*/  F2FP.F16.F32.PACK_AB R4, R65, R64 ;  /* 0x000000404104723e */ /* 0x001fc400000000ff */
[----:B------:R-:W-:Y:S02]  /*9a40*/  F2FP.F16.F32.PACK_AB R5, R140, R131 ;  /* 0x000000838c05723e */ /* 0x000fe400000000ff */
[----:B-1----:R-:W-:Y:S01]  /*9a50*/  MOV R10, UR5 ;  /* 0x00000005000a7c02 */ /* 0x002fe20008000f00 */
[----:B------:R-:W-:Y:S01]  /*9a60*/  ULDC UR5, c[0x0][0xa88] ;  /* 0x0002a20000057ab9 */ /* 0x000fe20000000800 */
[----:B------:R-:W-:Y:S01]  /*9a70*/  SHF.R.S32.HI R9, RZ, 0x1f, R50 ;  /* 0x0000001fff097819 */ /* 0x000fe20000011432 */
[----:B---3--:R-:W-:Y:S01]  /*9a80*/  VIADD R14, R197, UR42 ;  /* 0x0000002ac50e7c36 */ /* 0x008fe20008000000 */
[----:B------:R-:W-:Y:S02]  /*9a90*/  IADD3 R12, P0, R50, UR6, RZ ;  /* 0x00000006320c7c10 */ /* 0x000fe4000ff1e0ff */
[----:B------:R-:W-:Y:S02]  /*9aa0*/  SHF.R.S32.HI R8, RZ, 0x1f, R3 ;  /* 0x0000001fff087819 */ /* 0x000fe40000011403 */
[----:B------:R-:W-:Y:S01]  /*9ab0*/  IADD3.X R13, R9, UR7, R10, P0, !PT ;  /* 0x00000007090d7c10 */ /* 0x000fe200087fe40a */
[----:B------:R-:W-:Y:S01]  /*9ac0*/  ULDC.64 UR6, c[0x0][0xb88] ;  /* 0x0002e20000067ab9 */ /* 0x000fe20000000a00 */
[----:B------:R-:W-:Y:S01]  /*9ad0*/  F2FP.F16.F32.PACK_AB R6, R69, R68 ;  /* 0x000000444506723e */ /* 0x000fe200000000ff */
[----:B------:R-:W-:Y:S01]  /*9ae0*/  IMAD R8, R8, UR6, RZ ;  /* 0x0000000608087c24 */ /* 0x000fe2000f8e02ff */
[----:B------:R-:W-:Y:S01]  /*9af0*/  F2FP.F16.F32.PACK_AB R7, R132, R129 ;  /* 0x000000818407723e */ /* 0x000fe200000000ff */
[----:B------:R-:W-:Y:S01]  /*9b00*/  IMAD.WIDE.U32 R12, R3, UR6, R12 ;  /* 0x00000006030c7c25 */ /* 0x000fe2000f8e000c */
[----:B------:R-:W-:-:S02]  /*9b10*/  LOP3.LUT P0, RZ, R195, 0x3, RZ, 0xc0, !PT ;  /* 0x00000003c3ff7812 */ /* 0x000fc4000780c0ff */
[----:B------:R-:W-:Y:S01]  /*9b20*/  IADD3.X R37, RZ, R49, RZ, P2, !PT ;  /* 0x00000031ff257210 */ /* 0x000fe200017fe4ff */
[----:B------:R-:W-:Y:S01]  /*9b30*/  IMAD R15, R3, UR7, R8 ;  /* 0x00000007030f7c24 */ /* 0x000fe2000f8e0208 */
[----:B------:R0:W-:Y:S01]  /*9b40*/  STSM.16.M88.4 [R74], R4 ;  /* 0x000000044a007844 */ /* 0x0001e20000000200 */
[----:B------:R-:W-:Y:S01]  /*9b50*/  ULDC.64 UR6, c[0x0][0xb50] ;  /* 0x0002d40000067ab9 */ /* 0x000fe20000000a00 */
[----:B------:R-:W-:Y:S01]  /*9b60*/  IMAD R3, R56, UR5, RZ ;  /* 0x0000000538037c24 */ /* 0x000fe2000f8e02ff */
[----:B----4-:R-:W-:Y:S02]  /*9b70*/  LEA R24, P3, R12, UR6, 0x2 ;  /* 0x000000060c187c11 */ /* 0x010fe4000f8610ff */
[----:B------:R-:W-:Y:S02]  /*9b80*/  MOV R70, R70 ;  /* 0x0000004600467202 */ /* 0x000fe40000000f00 */
[----:B------:R-:W-:Y:S01]  /*9b90*/  ISETP.GE.OR P2, PT, R14, R3, P0 ;  /* 0x000000030e00720c */ /* 0x000fe20000746670 */
[----:B------:R-:W-:Y:S01]  /*9ba0*/  SHFL.IDX PT, R68, R24, RZ, 0x1c1f ;  /* 0x001c1fff18447589 */ /* 0x000fe200000e0000 */
[----:B------:R-:W-:-:S02]  /*9bb0*/  F2FP.F16.F32.PACK_AB R8, R73, R72 ;  /* 0x000000484908723e */ /* 0x000fc400000000ff */
[----:B------:R-:W-:Y:S02]  /*9bc0*/  F2FP.F16.F32.PACK_AB R9, R128, R127 ;  /* 0x0000007f8009723e */ /* 0x000fe400000000ff */
[----:B------:R-:W-:Y:S02]  /*9bd0*/  F2FP.F16.F32.PACK_AB R10, R77, R76 ;  /* 0x0000004c4d0a723e */ /* 0x000fe400000000ff */
[----:B------:R-:W-:Y:S01]  /*9be0*/  F2FP.F16.F32.PACK_AB R11, R130, R125 ;  /* 0x0000007d820b723e */ /* 0x000fe200000000ff */
[----:B0-----:R-:W-:Y:S01]  /*9bf0*/  VIADD R4, R14, 0x8 ;  /* 0x000000080e047836 */ /* 0x001fe20000000000 */
[----:B------:R-:W-:Y:S01]  /*9c00*/  MOV R62, R62 ;  /* 0x0000003e003e7202 */ /* 0x000fe20000000f00 */
[----:B------:R-:W-:Y:S01]  /*9c10*/  IMAD.IADD R5, R13, 0x1, R15 ;  /* 0x000000010d057824 */ /* 0x000fe200078e020f */
[----:B------:R-:W-:Y:S01]  /*9c20*/  F2FP.F16.F32.PACK_AB R6, R85, R84 ;  /* 0x000000545506723e */ /* 0x000fe200000000ff */
[----:B------:R-:W-:Y:S01]  /*9c30*/  STSM.16.M88.4 [R70], R8 ;  /* 0x0000000846007844 */ /* 0x000fe20000000200 */
[----:B------:R-:W-:-:S02]  /*9c40*/  ISETP.GE.OR P0, PT, R4, R3, P0 ;  /* 0x000000030400720c */ /* 0x000fc40000706670 */
[----:B------:R-:W-:Y:S01]  /*9c50*/  LEA.HI.X R25, R12, UR7, R5, 0x2, P3 ;  /* 0x000000070c197c11 */ /* 0x000fe200098f1405 */
[----:B------:R-:W-:Y:S01]  /*9c60*/  SHFL.IDX PT, R70, R24, 0x1, 0x1c1f ;  /* 0x003c1f0018467f89 */ /* 0x000fe200000e0000 */
[----:B------:R-:W-:Y:S02]  /*9c70*/  F2FP.F16.F32.PACK_AB R4, R81, R80 ;  /* 0x000000505104723e */ /* 0x000fe400000000ff */
[----:B------:R-:W-:Y:S01]  /*9c80*/  F2FP.F16.F32.PACK_AB R5, R121, R126 ;  /* 0x0000007e7905723e */ /* 0x000fe200000000ff */
[----:B------:R-:W0:Y:S01]  /*9c90*/  SHFL.IDX PT, R69, R25, RZ, 0x1c1f ;  /* 0x001c1fff19457589 */ /* 0x000e2200000e0000 */
[----:B------:R-:W-:Y:S02]  /*9ca0*/  F2FP.F16.F32.PACK_AB R7, R123, R124 ;  /* 0x0000007c7b07723e */ /* 0x000fe400000000ff */
[----:B------:R-:W-:Y:S01]  /*9cb0*/  MOV R58, R58 ;  /* 0x0000003a003a7202 */ /* 0x000fe20000000f00 */
[----:B------:R-:W1:Y:S01]  /*9cc0*/  SHFL.IDX PT, R71, R25, 0x1, 0x1c1f ;  /* 0x003c1f0019477f89 */ /* 0x000e6200000e0000 */
[----:B------:R-:W-:-:S02]  /*9cd0*/  F2FP.F16.F32.PACK_AB R12, R89, R88 ;  /* 0x00000058590c723e */ /* 0x000fc400000000ff */
[----:B------:R-:W-:Y:S01]  /*9ce0*/  F2FP.F16.F32.PACK_AB R13, R91, R90 ;  /* 0x0000005a5b0d723e */ /* 0x000fe200000000ff */
[----:B------:R-:W-:Y:S01]  /*9cf0*/  STSM.16.M88.4 [R62], R4 ;  /* 0x000000043e007844 */ /* 0x000fe20000000200 */
[----:B------:R-:W-:Y:S02]  /*9d00*/  F2FP.F16.F32.PACK_AB R14, R93, R92 ;  /* 0x0000005c5d0e723e */ /* 0x000fe400000000ff */
[----:B------:R-:W-:Y:S02]  /*9d10*/  F2FP.F16.F32.PACK_AB R15, R95, R94 ;  /* 0x0000005e5f0f723e */ /* 0x000fe400000000ff */
[----:B------:R-:W-:Y:S02]  /*9d20*/  MOV R54, R54 ;  /* 0x0000003600367202 */ /* 0x000fe40000000f00 */
[----:B------:R-:W-:Y:S01]  /*9d30*/  F2FP.F16.F32.PACK_AB R99, R103, R102 ;  /* 0x000000666763723e */ /* 0x000fe200000000ff */
[----:B------:R-:W-:Y:S01]  /*9d40*/  STSM.16.M88.4 [R58], R12 ;  /* 0x0000000c3a007844 */ /* 0x000fe20000000200 */
        /* <DEDUP_REMOVED lines=20> */
[--C-:B------:R-:W-:Y:S01]  /*9e90*/  IMAD.X R29, RZ, RZ, R49.reuse, P5 ;  /* 0x000000ffff1d7224 */ /* 0x100fe200028e0631 */
[----:B------:R-:W-:Y:S02]  /*9ea0*/  LOP3.LUT R30, R31, 0x380, RZ, 0xc0, !PT ;  /* 0x000003801f1e7812 */ /* 0x000fe400078ec0ff */
[----:B------:R-:W-:Y:S01]  /*9eb0*/  IADD3 R43, P5, R48, 0x9000, RZ ;  /* 0x00009000302b7810 */ /* 0x000fe20007fbe0ff */
[----:B------:R-:W-:Y:S01]  /*9ec0*/  UIMAD UR5, UR10, UR8, URZ ;  /* 0x000000080a0572a4 */ /* 0x000fe2000f8e023f */
[----:B------:R-:W-:Y:S02]  /*9ed0*/  SHF.R.U64 R30, R30, 0x3, RZ ;  /* 0x000000031e1e7819 */ /* 0x000fe400000012ff */
[----:B------:R-:W-:Y:S01]  /*9ee0*/  LOP3.LUT R42, R43, 0x380, RZ, 0xc0, !PT ;  /* 0x000003802b2a7812 */ /* 0x000fe200078ec0ff */
[----:B0-----:R0:W-:Y:S01]  /*9ef0*/  @!P2 ST.E desc[UR36][R68.64], R0 ;  /* 0x000000004400a985 */ /* 0x0011e2000c101924 */
[----:B------:R-:W-:Y:S01]  /*9f00*/  LOP3.LUT R30, R30, R31, RZ, 0x3c, !PT ;  /* 0x0000001f1e1e7212 */ /* 0x000fe200078e3cff */
[----:B------:R-:W-:Y:S01]  /*9f10*/  IMAD.X R31, RZ, RZ, R49, P6 ;  /* 0x000000ffff1f7224 */ /* 0x000fe200030e0631 */
[----:B------:R-:W-:Y:S01]  /*9f20*/  SHF.R.U64 R42, R42, 0x3, RZ ;  /* 0x000000032a2a7819 */ /* 0x000fe200000012ff */
[----:B-1----:R1:W-:Y:S01]  /*9f30*/  @!P0 ST.E desc[UR36][R70.64], R2 ;  /* 0x0000000246008985 */ /* 0x0023e2000c101924 */
[----:B------:R-:W-:Y:S01]  /*9f40*/  UIMAD.WIDE.U32 UR6, UR11, UR8, URZ ;  /* 0x000000080b0672a5 */ /* 0x000fe2000f8e003f */
[----:B------:R-:W-:-:S02]  /*9f50*/  IADD3 R41, P4, R48, 0x8000, RZ ;  /* 0x0000800030297810 */ /* 0x000fc40007f9e0ff */
[----:B------:R3:W5:Y:S01]  /*9f60*/  LD.E.128 R24, desc[UR36][R20.64] ;  /* 0x0000002414187980 */ /* 0x000762000c101d00 */
[----:B------:R-:W-:Y:S01]  /*9f70*/  UIMAD UR5, UR11, UR9, UR5 ;  /* 0x000000090b0572a4 */ /* 0x000fe2000f8e0205 */
[----:B------:R-:W-:Y:S01]  /*9f80*/  IADD3 R45, P6, R48, 0xa000, RZ ;  /* 0x0000a000302d7810 */ /* 0x000fe20007fde0ff */
[----:B0-----:R-:W-:Y:S01]  /*9f90*/  IMAD R0, R23, 0x20, R193 ;  /* 0x0000002017007824 */ /* 0x001fe200078e02c1 */
[----:B------:R-:W-:Y:S01]  /*9fa0*/  ULDC.64 UR10, c[0x0][0xaf0] ;  /* 0x0002bc00000a7ab9 */ /* 0x000fe20000000a00 */
[----:B------:R-:W-:Y:S01]  /*9fb0*/  LOP3.LUT R42, R42, R43, RZ, 0x3c, !PT ;  /* 0x0000002b2a2a7212 */ /* 0x000fe200078e3cff */
[----:B------:R0:W5:Y:S01]  /*9fc0*/  LD.E.128 R8, desc[UR36][R28.64] ;  /* 0x000000241c087980 */ /* 0x000162000c101d00 */
[----:B------:R-:W-:Y:S01]  /*9fd0*/  LOP3.LUT R40, R41, 0x380, RZ, 0xc0, !PT ;  /* 0x0000038029287812 */ /* 0x000fe200078ec0ff */
[----:B---3--:R-:W3:Y:S01]  /*9fe0*/  @P1 LDC R21, c[0x0][0xbec] ;  /* 0x0002fb00ff151b82 */ /* 0x008ee20000000800 */
[----:B-1----:R-:W-:Y:S01]  /*9ff0*/  VIADD R2, R0, UR42 ;  /* 0x0000002a00027c36 */ /* 0x002fe20008000000 */
[----:B------:R-:W-:Y:S01]  /*a000*/  UIMAD UR8, UR12, UR10, URZ ;  /* 0x0000000a0c0872a4 */ /* 0x000fe2000f8e023f */
[----:B------:R-:W-:Y:S01]  /*a010*/  LOP3.LUT R44, R45, 0x380, RZ, 0xc0, !PT ;  /* 0x000003802d2c7812 */ /* 0x000fe200078ec0ff */
[----:B------:R-:W-:Y:S01]  /*a020*/  UIADD3 UR7, UR7, UR5, URZ ;  /* 0x0000000507077290 */ /* 0x000fe2000fffe03f */
[----:B------:R-:W-:Y:S01]  /*a030*/  LOP3.LUT R43, R48, 0x380, RZ, 0xc0, !PT ;  /* 0x00000380302b7812 */ /* 0x000fe200078ec0ff */
[----:B------:R1:W5:Y:S01]  /*a040*/  LD.E.128 R4, desc[UR36][R30.64] ;  /* 0x000000241e047980 */ /* 0x000362000c101d00 */
[----:B0-----:R-:W-:Y:S01]  /*a050*/  IMAD.MOV.U32 R29, RZ, RZ, R2 ;  /* 0x000000ffff1d7224 */ /* 0x001fe200078e0002 */
[----:B------:R-:W-:Y:S01]  /*a060*/  UIMAD UR5, UR61, UR11, UR8 ;  /* 0x0000000b3d0572a4 */ /* 0x000fe2000f8e0208 */
[----:B------:R-:W-:Y:S01]  /*a070*/  SHF.R.U64 R40, R40, 0x3, RZ ;  /* 0x0000000328287819 */ /* 0x000fe200000012ff */
[----:B------:R-:W-:Y:S01]  /*a080*/  UIMAD.WIDE.U32 UR6, UR61, UR10, UR6 ;  /* 0x0000000a3d0672a5 */ /* 0x000fe2000f8e0006 */
[----:B------:R-:W-:Y:S01]  /*a090*/  SHF.R.U64 R44, R44, 0x3, RZ ;  /* 0x000000032c2c7819 */ /* 0x000fe200000012ff */
[----:B------:R-:W-:Y:S01]  /*a0a0*/  ULDC.64 UR8, c[0x0][0xae0] ;  /* 0x0002b80000087ab9 */ /* 0x000fe20000000a00 */
[----:B------:R-:W-:Y:S01]  /*a0b0*/  SHF.R.U64 R43, R43, 0x3, RZ ;  /* 0x000000032b2b7819 */ /* 0x000fe200000012ff */
[----:B------:R-:W-:Y:S01]  /*a0c0*/  UIADD3 UR5, UR7, UR5, URZ ;  /* 0x0000000507057290 */ /* 0x000fe2000fffe03f */
[----:B------:R-:W-:Y:S01]  /*a0d0*/  LOP3.LUT R40, R40, R41, RZ, 0x3c, !PT ;  /* 0x0000002928287212 */ /* 0x000fe200078e3cff */
[--C-:B------:R-:W-:Y:S01]  /*a0e0*/  IMAD.X R41, RZ, RZ, R49.reuse, P4 ;  /* 0x000000ffff297224 */ /* 0x100fe200020e0631 */
[----:B------:R-:W-:Y:S01]  /*a0f0*/  LOP3.LUT R44, R44, R45, RZ, 0x3c, !PT ;  /* 0x0000002d2c2c7212 */ /* 0x000fe200078e3cff */
[--C-:B------:R-:W-:Y:S01]  /*a100*/  IMAD.X R45, RZ, RZ, R49.reuse, P6 ;  /* 0x000000ffff2d7224 */ /* 0x100fe200030e0631 */
[----:B------:R-:W-:Y:S01]  /*a110*/  LOP3.LUT R48, R43, R48, RZ, 0x3c, !PT ;  /* 0x000000302b307212 */ /* 0x000fe200078e3cff */
[----:B------:R-:W-:Y:S01]  /*a120*/  IMAD.X R43, RZ, RZ, R49, P5 ;  /* 0x000000ffff2b7224 */ /* 0x000fe200028e0631 */
[----:B------:R0:W5:Y:S01]  /*a130*/  LD.E.128 R72, desc[UR36][R32.64] ;  /* 0x0000002420487980 */ /* 0x000162000c101d00 */
[----:B---3--:R-:W-:-:S03]  /*a140*/  @P1 IMAD.HI.U32 R0, R2, R21, RZ ;  /* 0x0000001502001227 */ /* 0x008fc600078e00ff */
[----:B------:R-:W5:Y:S02]  /*a150*/  LD.E.128 R48, desc[UR36][R48.64] ;  /* 0x0000002430307980 */ /* 0x000f64000c101d00 */
[----:B--2---:R-:W-:Y:S01]  /*a160*/  @P1 SHF.R.U32.HI R29, RZ, R53, R0 ;  /* 0x00000035ff1d1219 */ /* 0x004fe20000011600 */
[----:B------:R-:W-:Y:S01]  /*a170*/  IMAD.U32 R20, RZ, RZ, UR6 ;  /* 0x00000006ff147e24 */ /* 0x000fe2000f8e00ff */
[----:B------:R2:W5:Y:S02]  /*a180*/  LD.E.128 R64, desc[UR36][R34.64] ;  /* 0x0000002422407980 */ /* 0x000564000c101d00 */
[--C-:B------:R-:W-:Y:S01]  /*a190*/  SHF.R.S32.HI R0, RZ, 0x1f, R29.reuse ;  /* 0x0000001fff007819 */ /* 0x100fe2000001141d */
[----:B-1----:R-:W-:Y:S01]  /*a1a0*/  IMAD.MOV R31, RZ, RZ, -R29 ;  /* 0x000000ffff1f7224 */ /* 0x002fe200078e0a1d */
[----:B------:R-:W-:Y:S01]  /*a1b0*/  MOV R21, UR7 ;  /* 0x0000000700157c02 */ /* 0x000fe20008000f00 */
[----:B------:R-:W-:Y:S01]  /*a1c0*/  IMAD.U32 R21, RZ, RZ, UR5 ;  /* 0x00000005ff157e24 */ /* 0x000fe2000f8e00ff */
[----:B------:R1:W5:Y:S01]  /*a1d0*/  LD.E.128 R60, desc[UR36][R36.64] ;  /* 0x00000024243c7980 */ /* 0x000362000c101d00 */
[----:B------:R-:W-:Y:S01]  /*a1e0*/  IMAD R0, R0, UR8, RZ ;  /* 0x0000000800007c24 */ /* 0x000fe2000f8e02ff */
[----:B------:R-:W-:Y:S01]  /*a1f0*/  ULDC.64 UR6, c[0x0][0xad8] ;  /* 0x0002b60000067ab9 */ /* 0x000fe20000000a00 */
[----:B------:R-:W-:Y:S01]  /*a200*/  IMAD R31, R56, R31, R2 ;  /* 0x0000001f381f7224 */ /* 0x000fe200078e0202 */
[----:B------:R1:W5:Y:S01]  /*a210*/  LD.E.128 R12, desc[UR36][R38.64] ;  /* 0x00000024260c7980 */ /* 0x000362000c101d00 */
[----:B0-----:R-:W-:-:S03]  /*a220*/  IMAD R33, R29, UR9, R0 ;  /* 0x000000091d217c24 */ /* 0x001fc6000f8e0200 */
[----:B------:R1:W5:Y:S01]  /*a230*/  LD.E.128 R84, desc[UR36][R40.64] ;  /* 0x0000002428547980 */ /* 0x000362000c101d00 */
[----:B------:R-:W-:-:S03]  /*a240*/  SHF.R.S32.HI R0, RZ, 0x1f, R31 ;  /* 0x0000001fff007819 */ /* 0x000fc6000001141f */
[----:B------:R1:W5:Y:S01]  /*a250*/  LD.E.128 R80, desc[UR36][R42.64] ;  /* 0x000000242a507980 */ /* 0x000362000c101d00 */
[----:B------:R-:W-:-:S03]  /*a260*/  IMAD.WIDE.U32 R20, R29, UR8, R20 ;  /* 0x000000081d147c25 */ /* 0x000fc6000f8e0014 */
[----:B------:R1:W5:Y:S04]  /*a270*/  LD.E.128 R76, desc[UR36][R44.64] ;  /* 0x000000242c4c7980 */ /* 0x000368000c101d00 */
[----:B------:R1:W5:Y:S01]  /*a280*/  LD.E.128 R68, desc[UR36][R46.64] ;  /* 0x000000242e447980 */ /* 0x000362000c101d00 */
        /* <DEDUP_REMOVED lines=8> */
[----:B--2---:R-:W-:Y:S02]  /*a310*/  VIADD R34, R193, UR42 ;  /* 0x0000002ac1227c36 */ /* 0x004fe40008000000 */
[C---:B------:R-:W-:Y:S02]  /*a320*/  IMAD R29, R31.reuse, UR7, R2 ;  /* 0x000000071f1d7c24 */ /* 0x040fe4000f8e0202 */
[----:B------:R-:W-:Y:S01]  /*a330*/  IMAD.WIDE.U32 R20, R31, UR6, R20 ;  /* 0x000000061f147c25 */ /* 0x000fe2000f8e0014 */
[----:B------:R-:W-:Y:S01]  /*a340*/  ISETP.GE.AND P2, PT, R34, R3, PT ;  /* 0x000000032200720c */ /* 0x000fe20003f46270 */
[----:B------:R-:W-:Y:S02]  /*a350*/  ULDC.64 UR6, c[0x0][0xa80] ;  /* 0x0002a00000067ab9 */ /* 0x000fe40000000a00 */
[----:B------:R-:W-:Y:S01]  /*a360*/  IMAD.IADD R21, R21, 0x1, R29 ;  /* 0x0000000115157824 */ /* 0x000fe200078e021d */
[----:B------:R-:W-:Y:S01]  /*a370*/  LEA R2, P3, R20, UR6, 0x1 ;  /* 0x0000000614027c11 */ /* 0x000fe2000f8608ff */
[----:B------:R-:W-:-:S02]  /*a380*/  VIADD R52, R52, 0x30820 ;  /* 0x0003082034347836 */ /* 0x000fc40000000000 */
[----:B------:R-:W-:Y:S01]  /*a390*/  VIADD R0, R34, 0x20 ;  /* 0x0000002022007836 */ /* 0x000fe20000000000 */
[----:B------:R-:W-:Y:S02]  /*a3a0*/  LEA.HI.X R32, R20, UR7, R21, 0x1, P3 ;  /* 0x0000000714207c11 */ /* 0x000fe400098f0c15 */
[----:B------:R-:W-:Y:S02]  /*a3b0*/  PRMT R52, RZ, 0x654, R52 ;  /* 0x00000654ff347816 */ /* 0x000fe40000000034 */
[-C--:B------:R-:W-:Y:S01]  /*a3c0*/  ISETP.GE.AND P1, PT, R0, R3.reuse, PT ;  /* 0x000000030000720c */ /* 0x080fe20003f26270 */
[----:B------:R-:W-:Y:S01]  /*a3d0*/  VIADD R0, R34, 0x40 ;  /* 0x0000004022007836 */ /* 0x000fe20000000000 */
[----:B0-----:R1:W-:Y:S01]  /*a3e0*/  SYNCS.ARRIVE.TRANS64.RED.A1T0 RZ, [R52+URZ], RZ ;  /* 0x000000ff34ff79a7 */ /* 0x0013e2000810043f */
[----:B------:R1:W0:Y:S01]  /*a3f0*/  SHFL.IDX PT, R29, R2, RZ, 0x181f ;  /* 0x00181fff021d7589 */ /* 0x00022200000e0000 */
[----:B------:R-:W-:Y:S03]  /*a400*/  BSSY B1, `(.L_x_2237) ;  /* 0x0000011000017945 */ /* 0x000fe60003800000 */
[----:B------:R1:W2:Y:S01]  /*a410*/  SHFL.IDX PT, R31, R32, RZ, 0x181f ;  /* 0x00181fff201f7589 */ /* 0x0002a200000e0000 */
[----:B------:R-:W-:Y:S01]  /*a420*/  ISETP.GE.AND P0, PT, R0, R3, PT ;  /* 0x000000030000720c */ /* 0x000fe20003f06270 */
[----:B------:R-:W-:-:S12]  /*a430*/  @P2 BRA `(.L_x_2238) ;  /* 0x0000000000342947 */ /* 0x000fd80003800000 */
[----:B------:R-:W-:Y:S02]  /*a440*/  ULDC UR5, c[0x0][0xac8] ;  /* 0x0002b20000057ab9 */ /* 0x000fe40000000800 */
[----:B------:R-:W-:Y:S02]  /*a450*/  ISETP.GE.AND P4, PT, R16, UR5, PT ;  /* 0x0000000510007c0c */ /* 0x000fe4000bf86270 */
[----:B------:R-:W-:Y:S02]  /*a460*/  ISETP.GE.AND P3, PT, R19, UR5, PT ;  /* 0x0000000513007c0c */ /* 0x000fe4000bf66270 */
[----:B------:R-:W-:-:S09]  /*a470*/  ISETP.GE.AND P2, PT, R22, UR5, PT ;  /* 0x0000000516007c0c */ /* 0x000fd2000bf46270 */
[CC--:B0-----:R-:W-:Y:S02]  /*a480*/  @!P4 LEA R20, P6, R16.reuse, R29.reuse, 0x1 ;  /* 0x0000001d1014c211 */ /* 0x0c1fe400078c08ff */
[C---:B------:R-:W-:Y:S02]  /*a490*/  @!P3 LEA R28, P5, R19.reuse, R29, 0x1 ;  /* 0x0000001d131cb211 */ /* 0x040fe400078a08ff */
[----:B--2---:R-:W-:Y:S02]  /*a4a0*/  @!P4 LEA.HI.X R21, R16, R31, R202, 0x1, P6 ;  /* 0x0000001f1015c211 */ /* 0x004fe400030f0cca */
[C---:B------:R-:W-:Y:S02]  /*a4b0*/  @!P2 LEA R30, P6, R22.reuse, R29, 0x1 ;  /* 0x0000001d161ea211 */ /* 0x040fe400078c08ff */
[-C--:B------:R-:W-:Y:S01]  /*a4c0*/  @!P3 LEA.HI.X R29, R19, R31.reuse, R201, 0x1, P5 ;  /* 0x0000001f131db211 */ /* 0x080fe200028f0cc9 */
[----:B-----5:R3:W-:Y:S01]  /*a4d0*/  @!P4 ST.E.128 desc[UR36][R20.64], R48 ;  /* 0x000000301400c985 */ /* 0x0207e2000c101d24 */
[----:B------:R-:W-:-:S03]  /*a4e0*/  @!P2 LEA.HI.X R31, R22, R31, R200, 0x1, P6 ;  /* 0x0000001f161fa211 */ /* 0x000fc600030f0cc8 */
[----:B------:R3:W-:Y:S04]  /*a4f0*/  @!P3 ST.E.128 desc[UR36][R28.64], R72 ;  /* 0x000000481c00b985 */ /* 0x0007e8000c101d24 */
[----:B------:R3:W-:Y:S02]  /*a500*/  @!P2 ST.E.128 desc[UR36][R30.64], R84 ;  /* 0x000000541e00a985 */ /* 0x0007e4000c101d24 */
.L_x_2238:
[----:B------:R-:W-:Y:S05]  /*a510*/  BSYNC B1 ;  /* 0x0000000000017941 */ /* 0x000fea0003800000 */
.L_x_2237:
[----:B--23--:R2:W3:Y:S01]  /*a520*/  SHFL.IDX PT, R31, R32, 0x1, 0x181f ;  /* 0x00381f00201f7f89 */ /* 0x00c4e200000e0000 */
[----:B------:R-:W-:Y:S03]  /*a530*/  BSSY B1, `(.L_x_2239) ;  /* 0x0000010000017945 */ /* 0x000fe60003800000 */
[----:B------:R2:W4:Y:S01]  /*a540*/  SHFL.IDX PT, R21, R2, 0x1, 0x181f ;  /* 0x00381f0002157f89 */ /* 0x00052200000e0000 */
[----:B------:R-:W-:Y:S05]  /*a550*/  @P1 BRA `(.L_x_2240) ;  /* 0x0000000000341947 */ /* 0x000fea0003800000 */
[----:B------:R-:W-:Y:S02]  /*a560*/  ULDC UR5, c[0x0][0xac8] ;  /* 0x0002b20000057ab9 */ /* 0x000fe40000000800 */
[----:B------:R-:W-:Y:S02]  /*a570*/  ISETP.GE.AND P4, PT, R16, UR5, PT ;  /* 0x0000000510007c0c */ /* 0x000fe4000bf86270 */
[----:B------:R-:W-:Y:S02]  /*a580*/  ISETP.GE.AND P5, PT, R19, UR5, PT ;  /* 0x0000000513007c0c */ /* 0x000fe4000bfa6270 */
[----:B------:R-:W-:-:S09]  /*a590*/  ISETP.GE.AND P6, PT, R22, UR5, PT ;  /* 0x0000000516007c0c */ /* 0x000fd2000bfc6270 */
[-C--:B----4-:R-:W-:Y:S02]  /*a5a0*/  @!P4 LEA R20, P1, R16, R21.reuse, 0x1 ;  /* 0x000000151014c211 */ /* 0x090fe400078208ff */
[CC--:B------:R-:W-:Y:S02]  /*a5b0*/  @!P5 LEA R28, P2, R19.reuse, R21.reuse, 0x1 ;  /* 0x00000015131cd211 */ /* 0x0c0fe400078408ff */
[----:B------:R-:W-:Y:S02]  /*a5c0*/  @!P6 LEA R30, P3, R22, R21, 0x1 ;  /* 0x00000015161ee211 */ /* 0x000fe400078608ff */
[-C--:B---3--:R-:W-:Y:S02]  /*a5d0*/  @!P4 LEA.HI.X R21, R16, R31.reuse, R202, 0x1, P1 ;  /* 0x0000001f1015c211 */ /* 0x088fe400008f0cca */
[-C--:B0-----:R-:W-:Y:S02]  /*a5e0*/  @!P5 LEA.HI.X R29, R19, R31.reuse, R201, 0x1, P2 ;  /* 0x0000001f131dd211 */ /* 0x081fe400010f0cc9 */
[----:B------:R-:W-:Y:S01]  /*a5f0*/  @!P6 LEA.HI.X R31, R22, R31, R200, 0x1, P3 ;  /* 0x0000001f161fe211 */ /* 0x000fe200018f0cc8 */
[----:B-----5:R0:W-:Y:S04]  /*a600*/  @!P4 ST.E.128 desc[UR36][R20.64], R24 ;  /* 0x000000181400c985 */ /* 0x0201e8000c101d24 */
[----:B------:R0:W-:Y:S04]  /*a610*/  @!P5 ST.E.128 desc[UR36][R28.64], R64 ;  /* 0x000000401c00d985 */ /* 0x0001e8000c101d24 */
[----:B------:R0:W-:Y:S02]  /*a620*/  @!P6 ST.E.128 desc[UR36][R30.64], R80 ;  /* 0x000000501e00e985 */ /* 0x0001e4000c101d24 */
.L_x_2240:
[----:B------:R-:W-:Y:S05]  /*a630*/  BSYNC B1 ;  /* 0x0000000000017941 */ /* 0x000fea0003800000 */
.L_x_2239:
[----:B0----5:R0:W0:Y:S01]  /*a640*/  SHFL.IDX PT, R27, R32, 0x2, 0x181f ;  /* 0x00581f00201b7f89 */ /* 0x02102200000e0000 */
[----:B------:R-:W-:Y:S03]  /*a650*/  BSSY B1, `(.L_x_2241) ;  /* 0x0000010000017945 */ /* 0x000fe60003800000 */
[----:B----4-:R4:W0:Y:S01]  /*a660*/  SHFL.IDX PT, R21, R2, 0x2, 0x181f ;  /* 0x00581f0002157f89 */ /* 0x01082200000e0000 */
[----:B------:R-:W-:Y:S05]  /*a670*/  @P0 BRA `(.L_x_2242) ;  /* 0x0000000000340947 */ /* 0x000fea0003800000 */
[----:B------:R-:W-:Y:S02]  /*a680*/  ULDC UR5, c[0x0][0xac8] ;  /* 0x0002b20000057ab9 */ /* 0x000fe40000000800 */
[----:B------:R-:W-:Y:S02]  /*a690*/  ISETP.GE.AND P3, PT, R16, UR5, PT ;  /* 0x0000000510007c0c */ /* 0x000fe4000bf66270 */
[----:B------:R-:W-:Y:S02]  /*a6a0*/  ISETP.GE.AND P4, PT, R19, UR5, PT ;  /* 0x0000000513007c0c */ /* 0x000fe4000bf86270 */
[----:B------:R-:W-:-:S09]  /*a6b0*/  ISETP.GE.AND P5, PT, R22, UR5, PT ;  /* 0x0000000516007c0c */ /* 0x000fd2000bfa6270 */
[-C--:B0-----:R-:W-:Y:S02]  /*a6c0*/  @!P3 LEA R20, P0, R16, R21.reuse, 0x1 ;  /* 0x000000151014b211 */ /* 0x081fe400078008ff */
[CC--:B------:R-:W-:Y:S02]  /*a6d0*/  @!P4 LEA R24, P1, R19.reuse, R21.reuse, 0x1 ;  /* 0x000000151318c211 */ /* 0x0c0fe400078208ff */
[----:B------:R-:W-:Y:S02]  /*a6e0*/  @!P5 LEA R26, P2, R22, R21, 0x1 ;  /* 0x00000015161ad211 */ /* 0x000fe400078408ff */
[-C--:B------:R-:W-:Y:S02]  /*a6f0*/  @!P3 LEA.HI.X R21, R16, R27.reuse, R202, 0x1, P0 ;  /* 0x0000001b1015b211 */ /* 0x080fe400000f0cca */
[-C--:B------:R-:W-:Y:S02]  /*a700*/  @!P4 LEA.HI.X R25, R19, R27.reuse, R201, 0x1, P1 ;  /* 0x0000001b1319c211 */ /* 0x080fe400008f0cc9 */
[----:B------:R-:W-:Y:S01]  /*a710*/  @!P5 LEA.HI.X R27, R22, R27, R200, 0x1, P2 ;  /* 0x0000001b161bd211 */ /* 0x000fe200010f0cc8 */
[----:B------:R0:W-:Y:S04]  /*a720*/  @!P3 ST.E.128 desc[UR36][R20.64], R8 ;  /* 0x000000081400b985 */ /* 0x0001e8000c101d24 */
[----:B------:R0:W-:Y:S04]  /*a730*/  @!P4 ST.E.128 desc[UR36][R24.64], R60 ;  /* 0x0000003c1800c985 */ /* 0x0001e8000c101d24 */
[----:B------:R0:W-:Y:S02]  /*a740*/  @!P5 ST.E.128 desc[UR36][R26.64], R76 ;  /* 0x0000004c1a00d985 */ /* 0x0001e4000c101d24 */
.L_x_2242:
[----:B------:R-:W-:Y:S05]  /*a750*/  BSYNC B1 ;  /* 0x0000000000017941 */ /* 0x000fea0003800000 */
.L_x_2241:
[----:B------:R-:W-:Y:S01]  /*a760*/  VIADD R0, R34, 0x60 ;  /* 0x0000006022007836 */ /* 0x000fe20000000000 */
[----:B0-----:R0:W0:Y:S04]  /*a770*/  SHFL.IDX PT, R11, R32, 0x3, 0x181f ;  /* 0x00781f00200b7f89 */ /* 0x00102800000e0000 */
[----:B------:R-:W-:Y:S01]  /*a780*/  ISETP.GE.AND P0, PT, R0, R3, PT ;  /* 0x000000030000720c */ /* 0x000fe20003f06270 */
[----:B------:R0:W0:-:S12]  /*a790*/  SHFL.IDX PT, R21, R2, 0x3, 0x181f ;  /* 0x00781f0002157f89 */ /* 0x00001800000e0000 */
[----:B------:R-:W-:Y:S05]  /*a7a0*/  @P0 BRA `(.L_x_2243) ;  /* 0x0000000800dc0947 */ /* 0x000fea0003800000 */
[----:B------:R-:W-:Y:S02]  /*a7b0*/  ULDC UR5, c[0x0][0xac8] ;  /* 0x0002b20000057ab9 */ /* 0x000fe40000000800 */
[----:B------:R-:W-:Y:S02]  /*a7c0*/  ISETP.GE.AND P2, PT, R16, UR5, PT ;  /* 0x0000000510007c0c */ /* 0x000fe4000bf46270 */
[----:B------:R-:W-:-:S11]  /*a7d0*/  ISETP.GE.AND P3, PT, R19, UR5, PT ;  /* 0x0000000513007c0c */ /* 0x000fd6000bf66270 */
[CC--:B012-4-:R-:W-:Y:S02]  /*a7e0*/  @!P2 LEA R2, P0, R16.reuse, R21.reuse, 0x1 ;  /* 0x000000151002a211 */ /* 0x0d7fe400078008ff */
        /* <DEDUP_REMOVED lines=11> */
.L_x_2236:
[----:B------:R-:W0:Y:S01]  /*a8a0*/  LDC R8, c[0x0][0xbe8] ;  /* 0x0002fa00ff087b82 */ /* 0x000e220000000800 */
[----:B------:R-:W-:Y:S01]  /*a8b0*/  R2UR UR5, R192 ;  /* 0x00000000c00572ca */ /* 0x000fe200000e0000 */
[----:B------:R-:W-:Y:S01]  /*a8c0*/  USHF.R.S32.HI UR9, URZ, 0x1f, UR61 ;  /* 0x0000001f3f097899 */ /* 0x000fe2000801143d */
[----:B------:R-:W-:Y:S01]  /*a8d0*/  ISETP.GE.AND P0, PT, R203, 0x80, PT ;  /* 0x00000080cb00780c */ /* 0x000fe20003f06270 */
[----:B------:R-:W-:Y:S01]  /*a8e0*/  BSSY B1, `(.L_x_2244) ;  /* 0x0000030000017945 */ /* 0x000fe20003800000 */
[----:B------:R-:W-:-:S09]  /*a8f0*/  LEA R6, R23, R193, 0x5 ;  /* 0x000000c117067211 */ /* 0x000fd200078e28ff */
        /* <DEDUP_REMOVED lines=17> */
[----:B------:R-:W-:-:S09]  /*aa10*/  IMAD.MOV.U32 R2, RZ, RZ, R4 ;  /* 0x000000ffff027224 */ /* 0x000fd200078e0004 */
        /* <DEDUP_REMOVED lines=28> */
.L_x_2245:
[----:B------:R-:W-:Y:S05]  /*abe0*/  BSYNC B1 ;  /* 0x0000000000017941 */ /* 0x000fea0003800000 */
.L_x_2244:
[----:B------:R-:W-:Y:S01]  /*abf0*/  R2UR UR12, R192 ;  /* 0x00000000c00c72ca */ /* 0x000fe200000e0000 */
[----:B------:R-:W-:Y:S01]  /*ac00*/  ULDC.64 UR10, c[0x0][0xae8] ;  /* 0x0002ba00000a7ab9 */ /* 0x000fe20000000a00 */
[----:B------:R-:W-:Y:S01]  /*ac10*/  VIADD R6, R6, UR42 ;  /* 0x0000002a06067c36 */ /* 0x000fe20008000000 */
[----:B------:R-:W-:Y:S01]  /*ac20*/  UIMAD UR5, UR8, UR10, URZ ;  /* 0x0000000a080572a4 */ /* 0x000fe2000f8e023f */
[----:B------:R-:W-:Y:S02]  /*ac30*/  BSSY B1, `(.L_x_2246) ;  /* 0x0000038000017945 */ /* 0x000fe40003800000 */
[----:B0-----:R-:W-:-:S04]  /*ac40*/  @P1 IMAD.HI.U32 R0, R6, R9, RZ ;  /* 0x0000000906001227 */ /* 0x001fc800078e00ff */
[----:B--2---:R-:W-:Y:S01]  /*ac50*/  IMAD.MOV.U32 R5, RZ, RZ, R6 ;  /* 0x000000ffff057224 */ /* 0x004fe200078e0006 */
[----:B-1----:R-:W-:Y:S02]  /*ac60*/  @P1 SHF.R.U32.HI R5, RZ, R11, R0 ;  /* 0x0000000bff051219 */ /* 0x002fe40000011600 */
[----:B------:R-:W-:Y:S02]  /*ac70*/  UIMAD.WIDE.U32 UR6, UR12, UR10, URZ ;  /* 0x0000000a0c0672a5 */ /* 0x000fe4000f8e003f */
[----:B------:R-:W-:Y:S01]  /*ac80*/  UIMAD UR5, UR12, UR11, UR5 ;  /* 0x0000000b0c0572a4 */ /* 0x000fe2000f8e0205 */
[----:B------:R-:W-:Y:S02]  /*ac90*/  SHF.R.S32.HI R0, RZ, 0x1f, R5 ;  /* 0x0000001fff007819 */ /* 0x000fe40000011405 */
[----:B------:R-:W-:Y:S01]  /*aca0*/  ULDC.64 UR10, c[0x0][0xaf0] ;  /* 0x0002bc00000a7ab9 */ /* 0x000fe20000000a00 */
[----:B------:R-:W-:Y:S01]  /*acb0*/  UIADD3 UR7, UR7, UR5, URZ ;  /* 0x0000000507077290 */ /* 0x000fe2000fffe03f */
[----:B------:R-:W-:Y:S01]  /*acc0*/  IADD3 R7, -R5, RZ, RZ ;  /* 0x000000ff05077210 */ /* 0x000fe20007ffe1ff */
[----:B------:R-:W-:-:S02]  /*acd0*/  UIMAD UR5, UR9, UR10, URZ ;  /* 0x0000000a090572a4 */ /* 0x000fc4000f8e023f */
[----:B------:R-:W-:Y:S02]  /*ace0*/  UIMAD.WIDE.U32 UR6, UR61, UR10, UR6 ;  /* 0x0000000a3d0672a5 */ /* 0x000fe4000f8e0006 */
[----:B------:R-:W-:Y:S01]  /*acf0*/  UIMAD UR5, UR61, UR11, UR5 ;  /* 0x0000000b3d0572a4 */ /* 0x000fe2000f8e0205 */
[----:B------:R-:W-:Y:S01]  /*ad00*/  IMAD R7, R8, R7, R6 ;  /* 0x0000000708077224 */ /* 0x000fe200078e0206 */
[----:B------:R-:W-:Y:S01]  /*ad10*/  ULDC.64 UR8, c[0x0][0xae0] ;  /* 0x0002b80000087ab9 */ /* 0x000fe20000000a00 */
[----:B------:R-:W-:Y:S01]  /*ad20*/  VIADD R6, R193, UR42 ;  /* 0x0000002ac1067c36 */ /* 0x000fe20008000000 */
[----:B------:R-:W-:Y:S01]  /*ad30*/  UIADD3 UR5, UR7, UR5, URZ ;  /* 0x0000000507057290 */ /* 0x000fe2000fffe03f */
[----:B------:R-:W-:Y:S02]  /*ad40*/  IMAD R0, R0, UR8, RZ ;  /* 0x0000000800007c24 */ /* 0x000fe4000f8e02ff */
        /* <DEDUP_REMOVED lines=38> */
.L_x_2247:
[----:B------:R-:W-:Y:S05]  /*afb0*/  BSYNC B1 ;  /* 0x0000000000017941 */ /* 0x000fea0003800000 */
.L_x_2246:
        /* <DEDUP_REMOVED lines=17> */
.L_x_2249:
[----:B------:R-:W-:Y:S05]  /*b0d0*/  BSYNC B1 ;  /* 0x0000000000017941 */ /* 0x000fea0003800000 */
.L_x_2248:
        /* <DEDUP_REMOVED lines=17> */
.L_x_2251:
[----:B------:R-:W-:Y:S05]  /*b1f0*/  BSYNC B1 ;  /* 0x0000000000017941 */ /* 0x000fea0003800000 */
.L_x_2250:
[----:B------:R-:W-:Y:S01]  /*b200*/  IADD3 R0, R6, 0x60, RZ ;  /* 0x0000006006007810 */ /* 0x000fe20007ffe0ff */
[----:B0-23--:R-:W0:Y:S03]  /*b210*/  SHFL.IDX PT, R5, R5, 0x3, 0x181f ;  /* 0x00781f0005057f89 */ /* 0x00de2600000e0000 */
        /* <DEDUP_REMOVED lines=16> */
.L_x_2243:
[----:B------:R-:W-:Y:S05]  /*b320*/  BSYNC B0 ;  /* 0x0000000000007941 */ /* 0x000fea0003800000 */
.L_x_2235:
[----:B------:R-:W-:Y:S02]  /*b330*/  ULDC UR5, c[0x0][0xc38] ;  /* 0x00030e0000057ab9 */ /* 0x000fe40000000800 */
[----:B------:R-:W-:-:S06]  /*b340*/  UISETP.GE.AND UP0, UPT, UR4, UR5, UPT ;  /* 0x000000050400728c */ /* 0x000fcc000bf06270 */
[----:B------:R-:W-:-:S13]  /*b350*/  PLOP3.LUT P0, PT, PT, PT, UP0, 0x80, 0x0 ;  /* 0x000000000000781c */ /* 0x000fda0003f0f008 */
[----:B------:R-:W-:Y:S05]  /*b360*/  @!P0 BRA `(.L_x_2252) ;  /* 0xffffff58006c8947 */ /* 0x000fea000383ffff */
[----:B------:R-:W-:Y:S05]  /*b370*/  EXIT ;  /* 0x000000000000794d */ /* 0x000fea0003800000 */
.L_x_2194:
[----:B------:R-:W-:-:S08]  /*b380*/  NOP ;  /* 0x0000000000007918 */ /* 0x000fd00000000000 */
[----:B0-----:R-:W0:-:S00]  /*b390*/  USETMAXREG.DEALLOC.CTAPOOL 0x28 ;  /* 0x00000028000079c8 */ /* 0x001e0000080e0500 */
[----:B0-----:R-:W-:-:S06]  /*b3a0*/  LOP3.LUT R0, R0, 0x3, RZ, 0xc0, !PT ;  /* 0x0000000300007812 */ /* 0x001fcc00078ec0ff */
[----:B------:R-:W0:Y:S01]  /*b3b0*/  S2UR UR10, SR_CTAID.X ;  /* 0x00000000000a79c3 */ /* 0x000e220000002500 */
[----:B------:R-:W-:Y:S01]  /*b3c0*/  LOP3.LUT R16, R16, 0xffffefff, RZ, 0xc0, !PT ;  /* 0xffffefff10107812 */ /* 0x000fe200078ec0ff */
[----:B------:R-:W-:Y:S01]  /*b3d0*/  STL [R1], RZ ;  /* 0x000000ff01007387 */ /* 0x000fe20000100800 */
[----:B------:R-:W-:Y:S02]  /*b3e0*/  IMAD.MOV.U32 R26, RZ, RZ, 0x1 ;  /* 0x00000001ff1a7424 */ /* 0x000fe400078e00ff */
[----:B------:R-:W-:Y:S01]  /*b3f0*/  IMAD.MOV.U32 R23, RZ, RZ, RZ ;  /* 0x000000ffff177224 */ /* 0x000fe200078e00ff */
        /* <DEDUP_REMOVED lines=8> */
[----:B------:R-:W-:Y:S01]  /*b480*/  ULDC UR9, c[0x0][0x2b8] ;  /* 0x0000ae0000097ab9 */ /* 0x000fe20000000800 */
[----:B------:R-:W-:Y:S01]  /*b490*/  LOP3.LUT R16, R16, 0xfffffffd, RZ, 0xc0, !PT ;  /* 0xfffffffd10107812 */ /* 0x000fe200078ec0ff */
[----:B------:R-:W0:Y:S01]  /*b4a0*/  S2UR UR8, SR_CgaCtaId ;  /* 0x00000000000879c3 */ /* 0x000e220000008800 */
[----:B------:R-:W1:Y:S01]  /*b4b0*/  S2R R3, SR_TID.X ;  /* 0x0000000000037919 */ /* 0x000e620000002100 */
[----:B------:R-:W-:Y:S01]  /*b4c0*/  ULDC.64 UR4, c[0x0][0x418] ;  /* 0x0001060000047ab9 */ /* 0x000fe20000000a00 */
[----:B------:R-:W-:Y:S01]  /*b4d0*/  ULDC UR40, c[0x0][0x288] ;  /* 0x0000a20000287ab9 */ /* 0x000fe20000000800 */
[----:B------:R-:W-:Y:S01]  /*b4e0*/  UISETP.NE.U32.AND UP0, UPT, UR4, URZ, UPT ;  /* 0x0000003f0400728c */ /* 0x000fe2000bf05070 */
[----:B------:R3:W-:Y:S01]  /*b4f0*/  STL [R1], RZ ;  /* 0x000000ff01007387 */ /* 0x0007e20000100800 */
[----:B------:R-:W-:Y:S01]  /*b500*/  ULDC UR39, c[0x0][0x448] ;  /* 0x0001120000277ab9 */ /* 0x000fe20000000800 */
[----:B------:R-:W-:Y:S01]  /*b510*/  ULDC UR4, c[0x0][0x424] ;  /* 0x0001090000047ab9 */ /* 0x000fe20000000800 */
[----:B------:R-:W-:Y:S01]  /*b520*/  UISETP.NE.AND.EX UP0, UPT, UR5, URZ, UPT, UP0 ;  /* 0x0000003f0500728c */ /* 0x000fe2000bf05300 */
[----:B------:R-:W-:Y:S01]  /*b530*/  IMAD.U32 R34, RZ, RZ, UR10 ;  /* 0x0000000aff227e24 */ /* 0x000fe2000f8e00ff */
[----:B------:R-:W-:Y:S01]  /*b540*/  UIMAD UR39, UR39, UR40, URZ ;  /* 0x00000028272772a4 */ /* 0x000fe2000f8e023f */
[----:B------:R-:W-:Y:S01]  /*b550*/  IMAD.MOV.U32 R26, RZ, RZ, 0x1 ;  /* 0x00000001ff1a7424 */ /* 0x000fe200078e00ff */
[----:B------:R-:W-:Y:S01]  /*b560*/  USEL UR4, UR4, 0x1, UP0 ;  /* 0x0000000104047887 */ /* 0x000fe20008000000 */
[----:B------:R-:W-:Y:S01]  /*b570*/  IMAD.MOV.U32 R23, RZ, RZ, RZ ;  /* 0x000000ffff177224 */ /* 0x000fe200078e00ff */
[----:B------:R-:W-:Y:S01]  /*b580*/  UMOV UR5, 0x400 ;  /* 0x0000040000057882 */ /* 0x000fe20000000000 */
[----:B------:R-:W-:Y:S01]  /*b590*/  ULDC UR46, c[0x0][0xc] ;  /* 0x00000300002e7ab9 */ /* 0x000fe20000000800 */
[----:B0-----:R-:W-:-:S06]  /*b5a0*/  ULEA UR8, UR8, UR5, 0x18 ;  /* 0x0000000508087291 */ /* 0x001fcc000f8ec03f */
[----:B------:R-:W-:Y:S02]  /*b5b0*/  IMAD.U32 R17, RZ, RZ, UR8 ;  /* 0x00000008ff117e24 */ /* 0x000fe4000f8e00ff */
[----:B-1----:R-:W-:-:S05]  /*b5c0*/  IMAD.SHL.U32 R37, R3, 0x8, RZ ;  /* 0x0000000803257824 */ /* 0x002fca00078e00ff */
[----:B------:R-:W-:-:S04]  /*b5d0*/  LOP3.LUT R0, R37, 0x1f8, RZ, 0xc0, !PT ;  /* 0x000001f825007812 */ /* 0x000fc800078ec0ff */
[----:B------:R-:W-:-:S04]  /*b5e0*/  LOP3.LUT R0, R0, 0x38, R3, 0x78, !PT ;  /* 0x0000003800007812 */ /* 0x000fc800078e7803 */
[----:B------:R-:W-:Y:S02]  /*b5f0*/  LOP3.LUT R30, R0, 0x200, R37, 0xf8, !PT ;  /* 0x00000200001e7812 */ /* 0x000fe400078ef825 */
[----:B------:R-:W-:Y:S02]  /*b600*/  LOP3.LUT R37, R37, 0x38, RZ, 0xc0, !PT ;  /* 0x0000003825257812 */ /* 0x000fe400078ec0ff */
[----:B------:R-:W-:Y:S02]  /*b610*/  LEA R31, R30, R17, 0x1 ;  /* 0x000000111e1f7211 */ /* 0x000fe400078e08ff */
[C---:B------:R-:W-:Y:S02]  /*b620*/  LOP3.LUT R0, R37.reuse, 0x40, RZ, 0xfc, !PT ;  /* 0x0000004025007812 */ /* 0x040fe400078efcff */
[----:B------:R-:W-:Y:S02]  /*b630*/  LOP3.LUT R2, R37, 0x80, RZ, 0xfc, !PT ;  /* 0x0000008025027812 */ /* 0x000fe400078efcff */
[----:B------:R-:W-:-:S02]  /*b640*/  ISETP.GE.AND P1, PT, R0, UR9, PT ;  /* 0x0000000900007c0c */ /* 0x000fc4000bf26270 */
        /* <DEDUP_REMOVED lines=11> */
[----:B------:R-:W-:-:S04]  /*b700*/  UIMAD.WIDE UR4, UR4, 0x2aaaaaab, URZ ;  /* 0x2aaaaaab040478a5 */ /* 0x000fc8000f8e023f */
[----:B------:R-:W-:Y:S01]  /*b710*/  @P0 LOP3.LUT R16, R16, 0x2, RZ, 0xfc, !PT ;  /* 0x0000000210100812 */ /* 0x000fe200078efcff */
[----:B------:R-:W-:Y:S01]  /*b720*/  USHF.R.U32.HI UR41, URZ, 0x1f, UR5 ;  /* 0x0000001f3f297899 */ /* 0x000fe20008011605 */
[----:B------:R-:W-:Y:S02]  /*b730*/  ISETP.GE.AND P0, PT, R0, UR7, PT ;  /* 0x0000000700007c0c */ /* 0x000fe4000bf06270 */
[----:B------:R-:W-:Y:S01]  /*b740*/  LOP3.LUT R16, R16, 0xfffffbff, RZ, 0xc0, !PT ;  /* 0xfffffbff10107812 */ /* 0x000fe200078ec0ff */
[----:B------:R-:W-:Y:S01]  /*b750*/  ULEA.HI.SX32 UR41, UR5, UR41, 0x1c ;  /* 0x0000002905297291 */ /* 0x000fe2000f8fe23f */
[----:B------:R-:W-:Y:S02]  /*b760*/  LOP3.LUT R0, R36, 0x70, R3, 0xf8, !PT ;  /* 0x0000007024007812 */ /* 0x000fe400078ef803 */
[----:B------:R-:W-:Y:S02]  /*b770*/  @P1 LOP3.LUT R16, R16, 0x400, RZ, 0xfc, !PT ;  /* 0x0000040010101812 */ /* 0x000fe400078efcff */
[----:B------:R-:W-:-:S02]  /*b780*/  ISETP.GE.AND P1, PT, R2, UR9, PT ;  /* 0x0000000902007c0c */ /* 0x000fc4000bf26270 */
        /* <DEDUP_REMOVED lines=17> */
[----:B---3--:R-:W-:-:S07]  /*b8a0*/  @P0 LOP3.LUT R16, R16, 0x800, RZ, 0xfc, !PT ;  /* 0x0000080010100812 */ /* 0x008fce00078efcff */
.L_x_2302:
        /* <DEDUP_REMOVED lines=22> */
.L_x_2254:
[----:B------:R-:W-:Y:S01]  /*ba10*/  ULDC UR8, c[0x0][0xc54] ;  /* 0x0003150000087ab9 */ /* 0x000fe20000000800 */
[----:B------:R-:W-:Y:S01]  /*ba20*/  UMOV UR6, UR7 ;  /* 0x0000000700067c82 */ /* 0x000fe20008000000 */
[----:B------:R-:W-:-:S11]  /*ba30*/  UISETP.NE.AND UP0, UPT, UR8, 0x1, UPT ;  /* 0x000000010800788c */ /* 0x000fd6000bf05270 */
[----:B------:R-:W-:Y:S02]  /*ba40*/  @UP0 ULDC.64 UR10, c[0x0][0xc58] ;  /* 0x00031600000a0ab9 */ /* 0x000fe40000000a00 */
[----:B------:R-:W-:-:S04]  /*ba50*/  UIMAD.WIDE.U32 UR4, UR7, UR10, URZ ;  /* 0x0000000a070472a5 */ /* 0x000fc8000f8e003f */
[----:B------:R-:W-:-:S04]  /*ba60*/  @UP0 USHF.R.U32.HI UR6, URZ, UR11, UR5 ;  /* 0x0000000b3f060299 */ /* 0x000fc80008011605 */
[----:B------:R-:W-:-:S12]  /*ba70*/  UIMAD UR4, UR6, UR8, URZ ;  /* 0x00000008060472a4 */ /* 0x000fd8000f8e023f */
.L_x_2255:
        /* <DEDUP_REMOVED lines=25> */
[----:B------:R-:W-:Y:S01]  /*bc10*/  UP2UR UR48, UPR, URZ, 0x4 ;  /* 0x000000043f307883 */ /* 0x000fe20008000000 */
[----:B------:R-:W-:Y:S01]  /*bc20*/  BSSY B7, `(.L_x_2256) ;  /* 0x000034a000077945 */ /* 0x000fe20003800000 */
[----:B------:R-:W-:-:S04]  /*bc30*/  USHF.L.U32 UR6, UR44, 0x7, URZ ;  /* 0x000000072c067899 */ /* 0x000fc8000800063f */
[----:B------:R-:W-:Y:S01]  /*bc40*/  UIADD3 UR6, UR6, 0x7f, URZ ;  /* 0x0000007f06067890 */ /* 0x000fe2000fffe03f */
[----:B------:R-:W-:Y:S01]  /*bc50*/  @UP2 ULDC UR4, c[0x0][0x44c] ;  /* 0x0001130000042ab9 */ /* 0x000fe20000000800 */
[----:B------:R-:W-:Y:S02]  /*bc60*/  @UP2 ULDC UR7, c[0x0][0x450] ;  /* 0x0001140000072ab9 */ /* 0x000fe40000000800 */
[----:B------:R-:W-:-:S04]  /*bc70*/  UIMAD.WIDE.U32 UR4, UR6, UR4, URZ ;  /* 0x00000004060472a5 */ /* 0x000fc8000f8e003f */
[----:B------:R-:W-:-:S04]  /*bc80*/  @UP2 USHF.R.U32.HI UR6, URZ, UR7, UR5 ;  /* 0x000000073f062299 */ /* 0x000fc80008011605 */
[----:B------:R-:W-:-:S04]  /*bc90*/  UIADD3 UR4, UR40, UR6, URZ ;  /* 0x0000000628047290 */ /* 0x000fc8000fffe03f */
[----:B------:R-:W-:-:S04]  /*bca0*/  UIMAD.WIDE UR4, UR4, 0x2aaaaaab, URZ ;  /* 0x2aaaaaab040478a5 */ /* 0x000fc8000f8e023f */
[----:B------:R-:W-:-:S04]  /*bcb0*/  USHF.R.U32.HI UR4, URZ, 0x1f, UR5 ;  /* 0x0000001f3f047899 */ /* 0x000fc80008011605 */
[----:B------:R-:W-:-:S04]  /*bcc0*/  ULEA.HI.SX32 UR4, UR5, UR4, 0x1c ;  /* 0x0000000405047291 */ /* 0x000fc8000f8fe23f */
[----:B------:R-:W-:-:S04]  /*bcd0*/  UISETP.LT.AND UP0, UPT, UR41, UR4, UPT ;  /* 0x000000042900728c */ /* 0x000fc8000bf01270 */
[----:B------:R-:W-:-:S06]  /*bce0*/  USEL UR45, UR41, UR4, UP0 ;  /* 0x00000004292d7287 */ /* 0x000fcc0008000000 */
[----:B------:R-:W-:-:S13]  /*bcf0*/  ISETP.LT.AND P0, PT, RZ, UR45, PT ;  /* 0x0000002dff007c0c */ /* 0x000fda000bf01270 */
[----:B0-----:R-:W-:Y:S05]  /*bd00*/  @P0 BRA `(.L_x_2257) ;  /* 0x0000000000440947 */ /* 0x001fea0003800000 */
        /* <DEDUP_REMOVED lines=17> */
.L_x_2257:
        /* <DEDUP_REMOVED lines=11> */
[----:B------:R-:W-:Y:S01]  /*bed0*/  IMAD.U32 R6, RZ, RZ, UR6 ;  /* 0x00000006ff067e24 */ /* 0x000fe2000f8e00ff */
[----:B------:R-:W-:Y:S01]  /*bee0*/  MOV R10, UR4 ;  /* 0x00000004000a7c02 */ /* 0x000fe20008000f00 */
[----:B------:R-:W-:-:S02]  /*bef0*/  IMAD.U32 R7, RZ, RZ, UR7 ;  /* 0x00000007ff077e24 */ /* 0x000fc4000f8e00ff */
[----:B------:R-:W-:Y:S02]  /*bf00*/  IMAD.U32 R11, RZ, RZ, UR5 ;  /* 0x00000005ff0b7e24 */ /* 0x000fe4000f8e00ff */
[----:B------:R-:W-:Y:S02]  /*bf10*/  IMAD.MOV.U32 R8, RZ, RZ, 0x70 ;  /* 0x00000070ff087424 */ /* 0x000fe400078e00ff */
[----:B------:R-:W-:Y:S02]  /*bf20*/  IMAD.MOV.U32 R12, RZ, RZ, 0x1 ;  /* 0x00000001ff0c7424 */ /* 0x000fe400078e00ff */
[----:B------:R-:W-:-:S07]  /*bf30*/  IMAD.MOV.U32 R13, RZ, RZ, RZ ;  /* 0x000000ffff0d7224 */ /* 0x000fce00078e00ff */
[----:B------:R-:W-:-:S07]  /*bf40*/  LEPC R20, `(.L_x_2260) ;  /* 0x000000001014794e */ /* 0x000fce0000000000 */
[----:B0----5:R-:W-:Y:S05]  /*bf50*/  CALL.ABS.NOINC R2 ;  /* 0x0000000002007343 */ /* 0x021fea0003c00000 */
.L_x_2260:
[----:B------:R-:W-:Y:S05]  /*bf60*/  BSYNC B6 ;  /* 0x0000000000067941 */ /* 0x000fea0003800000 */
.L_x_2259:
        /* <DEDUP_REMOVED lines=20> */
.L_x_2263:
[----:B------:R0:W1:Y:S01]  /*c0b0*/  LDC.64 R2, c[0x4][R18] ;  /* 0x0100000012027b82 */ /* 0x0000620000000a00 */
[----:B------:R-:W-:Y:S01]  /*c0c0*/  ULDC.64 UR4, c[0x4][0x88] ;  /* 0x0100220000047ab9 */ /* 0x000fe20000000a00 */
[----:B------:R-:W-:Y:S01]  /*c0d0*/  ULDC.64 UR6, c[0x4][0x90] ;  /* 0x0100240000067ab9 */ /* 0x000fe20000000a00 */
[----:B------:R-:W-:Y:S01]  /*c0e0*/  IMAD.U32 R4, RZ, RZ, UR4 ;  /* 0x00000004ff047e24 */ /* 0x000fe2000f8e00ff */
[----:B------:R-:W-:Y:S01]  /*c0f0*/  MOV R7, UR7 ;  /* 0x0000000700077c02 */ /* 0x000fe20008000f00 */
[----:B------:R-:W-:Y:S01]  /*c100*/  IMAD.U32 R5, RZ, RZ, UR5 ;  /* 0x00000005ff057e24 */ /* 0x000fe2000f8e00ff */
[----:B------:R-:W-:Y:S01]  /*c110*/  ULDC.64 UR4, c[0x4][0x18] ;  /* 0x0100060000047ab9 */ /* 0x000fe20000000a00 */
[----:B------:R-:W-:Y:S02]  /*c120*/  IMAD.U32 R6, RZ, RZ, UR6 ;  /* 0x00000006ff067e24 */ /* 0x000fe4000f8e00ff */
[----:B------:R-:W-:Y:S02]  /*c130*/  IMAD.U32 R10, RZ, RZ, UR4 ;  /* 0x00000004ff0a7e24 */ /* 0x000fe4000f8e00ff */
[----:B------:R-:W-:-:S02]  /*c140*/  IMAD.U32 R11, RZ, RZ, UR5 ;  /* 0x00000005ff0b7e24 */ /* 0x000fc4000f8e00ff */
[----:B------:R-:W-:Y:S02]  /*c150*/  IMAD.MOV.U32 R8, RZ, RZ, 0x70 ;  /* 0x00000070ff087424 */ /* 0x000fe400078e00ff */
[----:B------:R-:W-:Y:S02]  /*c160*/  IMAD.MOV.U32 R12, RZ, RZ, 0x1 ;  /* 0x00000001ff0c7424 */ /* 0x000fe400078e00ff */
[----:B0-----:R-:W-:-:S07]  /*c170*/  IMAD.MOV.U32 R13, RZ, RZ, RZ ;  /* 0x000000ffff0d7224 */ /* 0x001fce00078e00ff */
[----:B------:R-:W-:-:S07]  /*c180*/  LEPC R20, `(.L_x_2262) ;  /* 0x000000001014794e */ /* 0x000fce0000000000 */
[----:B-1----:R-:W-:Y:S05]  /*c190*/  CALL.ABS.NOINC R2 ;  /* 0x0000000002007343 */ /* 0x002fea0003c00000 */
.L_x_2262:
[----:B------:R-:W-:Y:S05]  /*c1a0*/  BSYNC B6 ;  /* 0x0000000000067941 */ /* 0x000fea0003800000 */
.L_x_2261:
        /* <DEDUP_REMOVED lines=13> */
[----:B------:R-:W-:Y:S02]  /*c280*/  MOV R22, UR4 ;  /* 0x0000000400167c02 */ /* 0x000fe40008000f00 */
[----:B------:R-:W-:Y:S05]  /*c290*/  BRA.DIV UR5, `(.L_x_2264) ;  /* 0x0000003605847947 */ /* 0x000fea000b800000 */
.L_x_2318:
        /* <DEDUP_REMOVED lines=26> */
[C---:B-1----:R-:W-:Y:S01]  /*c440*/  @!P0 LEA R4, P1, R2.reuse, R4, 0x2 ;  /* 0x0000000402048211 */ /* 0x042fe200078210ff */
[----:B------:R-:W-:Y:S01]  /*c450*/  IMAD.MOV.U32 R6, RZ, RZ, RZ ;  /* 0x000000ffff067224 */ /* 0x000fe200078e00ff */
[----:B------:R-:W-:Y:S02]  /*c460*/  IADD3 R7, -R9, RZ, RZ ;  /* 0x000000ff09077210 */ /* 0x000fe40007ffe1ff */
[----:B------:R-:W-:-:S05]  /*c470*/  @!P0 LEA.HI.X R5, R2, R5, R3, 0x2, P1 ;  /* 0x0000000502058211 */ /* 0x000fca00008f1403 */
        /* <DEDUP_REMOVED lines=15> */
.L_x_2265:
        /* <DEDUP_REMOVED lines=25> */
.L_x_2319:
[----:B------:R-:W-:Y:S05]  /*c700*/  BSYNC B0 ;  /* 0x0000000000007941 */ /* 0x000fea0003800000 */
.L_x_2266:
        /* <DEDUP_REMOVED lines=21> */
[----:B------:R-:W-:Y:S01]  /*c860*/  UMOV UR4, 0xffffffff ;  /* 0xffffffff00047882 */ /* 0x000fe20000000000 */
[----:B------:R-:W-:Y:S01]  /*c870*/  IADD3 R3, R3, R5, RZ ;  /* 0x0000000503037210 */ /* 0x000fe20007ffe0ff */
        /* <DEDUP_REMOVED lines=21> */
[----:B------:R-:W-:Y:S02]  /*c9d0*/  SHFL.IDX PT, R8, R6, 0x2, 0x181f ;  /* 0x00581f0006087f89 */ /* 0x000fe400000e0000 */
[----:B------:R-:W-:Y:S02]  /*c9e0*/  @P0 MOV R3, R21 ;  /* 0x0000001500030202 */ /* 0x000fe40000000f00 */
        /* <DEDUP_REMOVED lines=28> */
[----:B------:R-:W-:-:S03]  /*cbb0*/  @P0 IMAD R21, R5, 0x2, R17 ;  /* 0x0000000205150824 */ /* 0x000fc600078e0211 */
[----:B------:R-:W-:Y:S01]  /*cbc0*/  @P0 IADD3.X R9, RZ, R8, RZ, P1, !PT ;  /* 0x00000008ff090210 */ /* 0x000fe20000ffe4ff */
[----:B-1----:R-:W-:Y:S01]  /*cbd0*/  @P0 IMAD.MOV.U32 R2, RZ, RZ, R14 ;  /* 0x000000ffff020224 */ /* 0x002fe200078e000e */
[----:B------:R0:W1:Y:S03]  /*cbe0*/  SHFL.IDX PT, R8, R6, 0x5, 0x181f ;  /* 0x00b81f0006087f89 */ /* 0x00006600000e0000 */
[----:B------:R-:W-:Y:S01]  /*cbf0*/  @P0 IMAD.MOV.U32 R3, RZ, RZ, R9 ;  /* 0x000000ffff030224 */ /* 0x000fe200078e0009 */
[----:B------:R0:W2:Y:S04]  /*cc00*/  SHFL.IDX PT, R14, R4, 0x5, 0x181f ;  /* 0x00b81f00040e7f89 */ /* 0x0000a800000e0000 */
[----:B------:R0:W-:Y:S04]  /*cc10*/  @P0 LDGSTS.E.BYPASS.LTC128B.128 [R21+0x20400], desc[UR36][R2.64], !P4 ;  /* 0x2040000002150fae */ /* 0x0001e8000e101d64 */
[----:B------:R0:W-:Y:S04]  /*cc20*/  @P0 LDGSTS.E.BYPASS.LTC128B.128 [R21+0x23400], desc[UR36][R2.64+0x80], !P3 ;  /* 0x2340008002150fae */ /* 0x0001e8000d901d64 */
[----:B------:R0:W-:Y:S02]  /*cc30*/  @P0 LDGSTS.E.BYPASS.LTC128B.128 [R21+0x26400], desc[UR36][R2.64+0x100], !P2 ;  /* 0x2640010002150fae */ /* 0x0001e4000d101d64 */
.L_x_2333:
        /* <DEDUP_REMOVED lines=12> */
.L_x_2269:
        /* <DEDUP_REMOVED lines=10> */
.L_x_2270:
        /* <DEDUP_REMOVED lines=16> */
[----:B------:R-:W-:-:S02]  /*cea0*/  IMAD.U32 R10, RZ, RZ, UR4 ;  /* 0x00000004ff0a7e24 */ /* 0x000fc4000f8e00ff */
[----:B------:R-:W-:Y:S02]  /*ceb0*/  IMAD.U32 R11, RZ, RZ, UR5 ;  /* 0x00000005ff0b7e24 */ /* 0x000fe4000f8e00ff */
[----:B------:R-:W-:Y:S02]  /*cec0*/  IMAD.MOV.U32 R8, RZ, RZ, 0x70 ;  /* 0x00000070ff087424 */ /* 0x000fe400078e00ff */
[----:B------:R-:W-:Y:S02]  /*ced0*/  IMAD.MOV.U32 R12, RZ, RZ, 0x1 ;  /* 0x00000001ff0c7424 */ /* 0x000fe400078e00ff */
[----:B------:R-:W-:-:S07]  /*cee0*/  IMAD.MOV.U32 R13, RZ, RZ, RZ ;  /* 0x000000ffff0d7224 */ /* 0x000fce00078e00ff */
[----:B------:R-:W-:-:S07]  /*cef0*/  LEPC R20, `(.L_x_2272) ;  /* 0x000000001014794e */ /* 0x000fce0000000000 */
[----:B0-----:R-:W-:Y:S05]  /*cf00*/  CALL.ABS.NOINC R2 ;  /* 0x0000000002007343 */ /* 0x001fea0003c00000 */
.L_x_2272:
[----:B------:R-:W-:Y:S05]  /*cf10*/  BSYNC B6 ;  /* 0x0000000000067941 */ /* 0x000fea0003800000 */
.L_x_2271:
[----:B0-----:R-:W0:Y:S01]  /*cf20*/  S2R R2, SR_TID.X ;  /* 0x0000000000027919 */ /* 0x001e220000002100 */
[----:B------:R-:W-:Y:S01]  /*cf30*/  UISETP.NE.AND UP0, UPT, UR48, URZ, UPT ;  /* 0x0000003f3000728c */ /* 0x000fe2000bf05270 */
[----:B------:R-:W-:Y:S01]  /*cf40*/  IMAD.U32 R0, RZ, RZ, UR44 ;  /* 0x0000002cff007e24 */ /* 0x000fe2000f8e00ff */
[----:B------:R-:W-:Y:S01]  /*cf50*/  R2UR UR6, R28 ;  /* 0x000000001c0672ca */ /* 0x000fe200000e0000 */
[----:B------:R-:W-:Y:S01]  /*cf60*/  ULDC.64 UR8, c[0x0][0x2d8] ;  /* 0x0000b60000087ab9 */ /* 0x000fe20000000a00 */
[----:B------:R-:W-:Y:S02]  /*cf70*/  R2UR UR7, R22 ;  /* 0x00000000160772ca */ /* 0x000fe400000e0000 */
[----:B------:R-:W-:Y:S02]  /*cf80*/  PLOP3.LUT P0, PT, PT, PT, UP0, 0x80, 0x0 ;  /* 0x000000000000781c */ /* 0x000fe40003f0f008 */
[C---:B------:R-:W-:Y:S02]  /*cf90*/  LOP3.LUT P3, RZ, R16.reuse, 0x800, RZ, 0xc0, !PT ;  /* 0x0000080010ff7812 */ /* 0x040fe4000786c0ff */
[C---:B------:R-:W-:Y:S01]  /*cfa0*/  LOP3.LUT P4, RZ, R16.reuse, 0x400, RZ, 0xc0, !PT ;  /* 0x0000040010ff7812 */ /* 0x040fe2000788c0ff */
[----:B------:R-:W-:Y:S01]  /*cfb0*/  @UP0 ULDC UR4, c[0x0][0x44c] ;  /* 0x0001130000040ab9 */ /* 0x000fe20000000800 */
[----:B------:R-:W-:-:S03]  /*cfc0*/  LOP3.LUT P5, RZ, R16, 0x200, RZ, 0xc0, !PT ;  /* 0x0000020010ff7812 */ /* 0x000fc600078ac0ff */
[----:B------:R-:W-:-:S04]  /*cfd0*/  UIMAD UR6, UR6, UR8, URZ ;  /* 0x00000008060672a4 */ /* 0x000fc8000f8e023f */
[----:B------:R-:W-:Y:S02]  /*cfe0*/  UIMAD UR7, UR7, UR9, UR6 ;  /* 0x00000009070772a4 */ /* 0x000fe4000f8e0206 */
[----:B------:R-:W-:Y:S01]  /*cff0*/  USHF.R.S32.HI UR6, URZ, 0x1f, UR43 ;  /* 0x0000001f3f067899 */ /* 0x000fe2000801142b */
[----:B0-----:R-:W-:-:S05]  /*d000*/  IMAD.SHL.U32 R2, R2, 0x10, RZ ;  /* 0x0000001002027824 */ /* 0x001fca00078e00ff */
[----:B------:R-:W-:-:S04]  /*d010*/  LOP3.LUT R2, R36, 0x70, R2, 0xf8, !PT ;  /* 0x0000007024027812 */ /* 0x000fc800078ef802 */
[----:B------:R-:W-:-:S05]  /*d020*/  LEA R0, R0, R2, 0x7 ;  /* 0x0000000200007211 */ /* 0x000fca00078e38ff */
        /* <DEDUP_REMOVED lines=35> */
[----:B------:R-:W-:-:S03]  /*d260*/  IMAD.U32 R3, RZ, RZ, UR44 ;  /* 0x0000002cff037e24 */ /* 0x000fc6000f8e00ff */
[----:B------:R-:W1:Y:S01]  /*d270*/  SHFL.IDX PT, R2, R5, RZ, 0x181f ;  /* 0x00181fff05027589 */ /* 0x000e6200000e0000 */
[----:B------:R-:W-:-:S03]  /*d280*/  IMAD R4, R3, 0x80, R36 ;  /* 0x0000008003047824 */ /* 0x000fc600078e0224 */
[----:B------:R-:W-:Y:S01]  /*d290*/  SHFL.IDX PT, R6, R5, 0x1, 0x181f ;  /* 0x00381f0005067f89 */ /* 0x000fe200000e0000 */
[C---:B------:R-:W-:Y:S01]  /*d2a0*/  VIADD R7, R4.reuse, 0x10 ;  /* 0x0000001004077836 */ /* 0x040fe20000000000 */
[----:B------:R-:W-:-:S13]  /*d2b0*/  ISETP.GE.AND P0, PT, R4, UR39, PT ;  /* 0x0000002704007c0c */ /* 0x000fda000bf06270 */
        /* <DEDUP_REMOVED lines=72> */
.L_x_2350:
        /* <DEDUP_REMOVED lines=12> */
.L_x_2274:
        /* <DEDUP_REMOVED lines=18> */
.L_x_2351:
[----:B------:R-:W-:Y:S05]  /*d920*/  BSYNC B0 ;  /* 0x0000000000007941 */ /* 0x000fea0003800000 */
.L_x_2275:
[----:B------:R-:W-:-:S06]  /*d930*/  UISETP.GE.AND UP0, UPT, UR45, 0x2, UPT ;  /* 0x000000022d00788c */ /* 0x000fcc000bf06270 */
[----:B------:R-:W-:-:S13]  /*d940*/  PLOP3.LUT P0, PT, PT, PT, UP0, 0x40, 0x0 ;  /* 0x000000000000781c */ /* 0x000fda0003f0e808 */
[----:B------:R-:W-:Y:S05]  /*d950*/  @P0 BRA `(.L_x_2277) ;  /* 0x0000000c00fc0947 */ /* 0x000fea0003800000 */
[----:B------:R-:W-:Y:S01]  /*d960*/  UIADD3 UR4, UR45, -0x2, URZ ;  /* 0xfffffffe2d047890 */ /* 0x000fe2000fffe03f */
[----:B------:R-:W-:Y:S01]  /*d970*/  BSSY B0, `(.L_x_2277) ;  /* 0x00000fd000007945 */ /* 0x000fe20003800000 */
[----:B------:R-:W-:Y:S02]  /*d980*/  IMAD.MOV.U32 R20, RZ, RZ, R26 ;  /* 0x000000ffff147224 */ /* 0x000fe400078e001a */
[----:B------:R-:W-:Y:S02]  /*d990*/  IMAD.MOV.U32 R9, RZ, RZ, R23 ;  /* 0x000000ffff097224 */ /* 0x000fe400078e0017 */
[----:B------:R-:W-:Y:S01]  /*d9a0*/  IMAD.MOV.U32 R27, RZ, RZ, R24 ;  /* 0x000000ffff1b7224 */ /* 0x000fe200078e0018 */
[----:B------:R-:W-:-:S07]  /*d9b0*/  MOV R8, UR4 ;  /* 0x0000000400087c02 */ /* 0x000fce0008000f00 */
.L_x_2290:
        /* <DEDUP_REMOVED lines=26> */
[----:B------:R-:W-:Y:S02]  /*db60*/  ISETP.NE.AND P0, PT, R23, 0x2, PT ;  /* 0x000000021700780c */ /* 0x000fe40003f05270 */
[----:B------:R-:W-:Y:S01]  /*db70*/  IADD3 R7, -R11, RZ, RZ ;  /* 0x000000ff0b077210 */ /* 0x000fe20007ffe1ff */
        /* <DEDUP_REMOVED lines=10> */
.L_x_2278:
[----:B------:R-:W-:Y:S01]  /*dc20*/  IMAD R6, R23, 0x8, R17 ;  /* 0x0000000817067824 */ /* 0x000fe200078e0211 */
[----:B------:R-:W-:Y:S01]  /*dc30*/  SHF.L.U32 R3, R26, 0x1f, RZ ;  /* 0x0000001f1a037819 */ /* 0x000fe200000006ff */
[----:B------:R-:W-:Y:S03]  /*dc40*/  BSSY B1, `(.L_x_2279) ;  /* 0x0000003000017945 */ /* 0x000fe60003800000 */
[----:B------:R-:W0:Y:S02]  /*dc50*/  SYNCS.PHASECHK.TRANS64.TRYWAIT P0, [R6+URZ+0x30840], R3 ;  /* 0x03084003060075a7 */ /* 0x000e24000800017f */
[----:B0-----:R-:W-:Y:S05]  /*dc60*/  @!P0 BRA `(.L_x_2280) ;  /* 0x0000002c00f88947 */ /* 0x001fea0003800000 */
.L_x_2352:
[----:B------:R-:W-:Y:S05]  /*dc70*/  BSYNC B1 ;  /* 0x0000000000017941 */ /* 0x000fea0003800000 */
.L_x_2279:
        /* <DEDUP_REMOVED lines=27> */
[----:B------:R-:W-:Y:S01]  /*de30*/  IMAD.SHL.U32 R4, R37, 0x2, RZ ;  /* 0x0000000225047824 */ /* 0x000fe200078e00ff */
[----:B------:R-:W-:Y:S02]  /*de40*/  LEA R8, R8, R17, 0x1 ;  /* 0x0000001108087211 */ /* 0x000fe400078e08ff */
        /* <DEDUP_REMOVED lines=36> */
.L_x_2366:
        /* <DEDUP_REMOVED lines=10> */
.L_x_2282:
        /* <DEDUP_REMOVED lines=10> */
.L_x_2283:
[----:B------:R1:W-:Y:S01]  /*e1d0*/  SYNCS.ARRIVE.TRANS64.A1T0 RZ, [R6+URZ+0x30830], RZ ;  /* 0x030830ff06ff79a7 */ /* 0x0003e2000810003f */
[----:B------:R-:W-:Y:S05]  /*e1e0*/  @!P2 BRA `(.L_x_2284) ;  /* 0x000000000004a947 */ /* 0x000fea0003800000 */
[----:B------:R-:W-:Y:S01]  /*e1f0*/  BPT.TRAP 0x1 ;  /* 0x000000040000795c */ /* 0x000fe20000300000 */
.L_x_2284:
[----:B0-----:R-:W-:Y:S01]  /*e200*/  SHF.L.U32 R3, R20, 0x1f, RZ ;  /* 0x0000001f14037819 */ /* 0x001fe200000006ff */
[----:B-1----:R-:W-:Y:S01]  /*e210*/  IMAD R6, R9, 0x8, R17 ;  /* 0x0000000809067824 */ /* 0x002fe200078e0211 */
[----:B------:R-:W-:Y:S03]  /*e220*/  BSSY B1, `(.L_x_2285) ;  /* 0x0000003000017945 */ /* 0x000fe60003800000 */
[----:B------:R-:W0:Y:S02]  /*e230*/  SYNCS.PHASECHK.TRANS64.TRYWAIT P0, [R6+URZ+0x30860], R3 ;  /* 0x03086003060075a7 */ /* 0x000e24000800017f */
[----:B0-----:R-:W-:Y:S05]  /*e240*/  @!P0 BRA `(.L_x_2286) ;  /* 0x00000030004c8947 */ /* 0x001fea0003800000 */
.L_x_2367:
[----:B------:R-:W-:Y:S05]  /*e250*/  BSYNC B1 ;  /* 0x0000000000017941 */ /* 0x000fea0003800000 */
.L_x_2285:
[----:B------:R-:W-:Y:S01]  /*e260*/  IMAD.MOV.U32 R2, RZ, RZ, -0x60 ;  /* 0xffffffa0ff027424 */ /* 0x000fe200078e00ff */
[----:B------:R-:W-:Y:S01]  /*e270*/  UMOV UR4, 0xffffffff ;  /* 0xffffffff00047882 */ /* 0x000fe20000000000 */
[C---:B------:R-:W-:Y:S01]  /*e280*/  LOP3.LUT P3, RZ, R16.reuse, 0x20, RZ, 0xc0, !PT ;  /* 0x0000002010ff7812 */ /* 0x040fe2000786c0ff */
[----:B------:R-:W-:Y:S01]  /*e290*/  IMAD R7, R9, 0x4800, R30 ;  /* 0x0000480009077824 */ /* 0x000fe200078e021e */
[C---:B------:R-:W-:Y:S01]  /*e2a0*/  LOP3.LUT P2, RZ, R16.reuse, 0x10, RZ, 0xc0, !PT ;  /* 0x0000001010ff7812 */ /* 0x040fe2000784c0ff */
[----:B0-----:R-:W-:Y:S01]  /*e2b0*/  IMAD R3, R27, R2, UR38 ;  /* 0x000000261b037e24 */ /* 0x001fe2000f8e0202 */
[----:B------:R-:W-:-:S04]  /*e2c0*/  LOP3.LUT P1, RZ, R16, 0x8, RZ, 0xc0, !PT ;  /* 0x0000000810ff7812 */ /* 0x000fc8000782c0ff */
[----:B------:R-:W-:Y:S01]  /*e2d0*/  IADD3 R8, -R36, R3, RZ ;  /* 0x0000000324087210 */ /* 0x000fe20007ffe1ff */
[----:B------:R-:W-:Y:S08]  /*e2e0*/  BRA.DIV UR4, `(.L_x_2287) ;  /* 0x0000003204387947 */ /* 0x000ff0000b800000 */
        /* <DEDUP_REMOVED lines=44> */
[----:B------:R-:W0:Y:S04]  /*e5b0*/  SHFL.IDX PT, R19, R19, 0x5, 0x181f ;  /* 0x00b81f0013137f89 */ /* 0x000e2800000e0000 */
[----:B------:R2:W3:Y:S01]  /*e5c0*/  SHFL.IDX PT, R14, R18, 0x5, 0x181f ;  /* 0x00b81f00120e7f89 */ /* 0x0004e200000e0000 */
[----:B-1----:R-:W-:Y:S01]  /*e5d0*/  IMAD.X R3, RZ, RZ, R3, P0 ;  /* 0x000000ffff037224 */ /* 0x002fe200000e0603 */
[----:B------:R-:W-:-:S13]  /*e5e0*/  ISETP.LT.OR P0, PT, R8, 0x41, P3 ;  /* 0x000000410800780c */ /* 0x000fda0001f01670 */
[----:B------:R2:W-:Y:S01]  /*e5f0*/  LDGSTS.E.BYPASS.LTC128B.128 [R7+0x2400], desc[UR36][R2.64], !P0 ;  /* 0x0240000002077fae */ /* 0x0005e2000c101d64 */
[----:B------:R-:W-:-:S13]  /*e600*/  ISETP.LT.OR P0, PT, R8, 0x41, P2 ;  /* 0x000000410800780c */ /* 0x000fda0001701670 */
[----:B------:R2:W-:Y:S01]  /*e610*/  LDGSTS.E.BYPASS.LTC128B.128 [R7+0x5400], desc[UR36][R2.64+0x80], !P0 ;  /* 0x0540008002077fae */ /* 0x0005e2000c101d64 */
[----:B------:R-:W-:-:S13]  /*e620*/  ISETP.LT.OR P0, PT, R8, 0x41, P1 ;  /* 0x000000410800780c */ /* 0x000fda0000f01670 */
[----:B0--3--:R2:W-:Y:S02]  /*e630*/  LDGSTS.E.BYPASS.LTC128B.128 [R7+0x8400], desc[UR36][R2.64+0x100], !P0 ;  /* 0x0840010002077fae */ /* 0x0095e4000c101d64 */
.L_x_2381:
[----:B0-2---:R-:W-:Y:S01]  /*e640*/  IADD3 R2, P0, R14, R4, RZ ;  /* 0x000000040e027210 */ /* 0x005fe20007f1e0ff */
        /* <DEDUP_REMOVED lines=15> */
[----:B------:R-:W-:Y:S01]  /*e740*/  IMAD R25, R25, UR4, RZ ;  /* 0x0000000419197c24 */ /* 0x000fe2000f8e02ff */
[----:B------:R-:W-:-:S03]  /*e750*/  IADD3 R3, R3, R9, RZ ;  /* 0x0000000903037210 */ /* 0x000fc60007ffe0ff */
[C---:B------:R-:W-:Y:S02]  /*e760*/  IMAD R25, R0.reuse, UR5, R25 ;  /* 0x0000000500197c24 */ /* 0x040fe4000f8e0219 */
[----:B------:R-:W-:Y:S01]  /*e770*/  IMAD.WIDE.U32 R2, R0, UR4, R2 ;  /* 0x0000000400027c25 */ /* 0x000fe2000f8e0002 */
[----:B------:R-:W-:Y:S01]  /*e780*/  ULDC.64 UR4, c[0x0][0x330] ;  /* 0x0000cc0000047ab9 */ /* 0x000fe20000000a00 */
[----:B------:R-:W-:Y:S02]  /*e790*/  NOP ;  /* 0x0000000000007918 */ /* 0x000fe40000000000 */
[----:B------:R-:W-:Y:S02]  /*e7a0*/  IMAD.IADD R3, R3, 0x1, R25 ;  /* 0x0000000103037824 */ /* 0x000fe400078e0219 */
[----:B------:R-:W-:Y:S02]  /*e7b0*/  IMAD R5, R28, UR4, RZ ;  /* 0x000000041c057c24 */ /* 0x000fe4000f8e02ff */
[----:B------:R-:W-:-:S04]  /*e7c0*/  IMAD.WIDE.U32 R2, R22, UR4, R2 ;  /* 0x0000000416027c25 */ /* 0x000fc8000f8e0002 */
[----:B------:R-:W-:Y:S01]  /*e7d0*/  IMAD R5, R22, UR5, R5 ;  /* 0x0000000516057c24 */ /* 0x000fe2000f8e0205 */
[----:B------:R-:W-:Y:S02]  /*e7e0*/  ULDC.64 UR4, c[0x0][0x318] ;  /* 0x0000c60000047ab9 */ /* 0x000fe40000000a00 */
[----:B------:R-:W-:Y:S01]  /*e7f0*/  LEA R18, P0, R2, UR4, 0x1 ;  /* 0x0000000402127c11 */ /* 0x000fe2000f8008ff */
[----:B------:R-:W-:-:S05]  /*e800*/  IMAD.IADD R3, R5, 0x1, R3 ;  /* 0x0000000105037824 */ /* 0x000fca00078e0203 */
[----:B------:R-:W-:Y:S02]  /*e810*/  LEA.HI.X R19, R2, UR5, R3, 0x1, P0 ;  /* 0x0000000502137c11 */ /* 0x000fe400080f0c03 */
[----:B------:R-:W-:-:S13]  /*e820*/  PLOP3.LUT P0, PT, PT, PT, PT, 0x80, 0x0 ;  /* 0x000000000000781c */ /* 0x000fda0003f0f070 */
.L_x_2288:
        /* <DEDUP_REMOVED lines=10> */
.L_x_2289:
[C---:B------:R-:W-:Y:S01]  /*e8d0*/  ISETP.GT.AND P0, PT, R24.reuse, RZ, PT ;  /* 0x000000ff1800720c */ /* 0x040fe20003f04270 */
[----:B------:R1:W-:Y:S01]  /*e8e0*/  SYNCS.ARRIVE.TRANS64.A1T0 RZ, [R6+URZ+0x30850], RZ ;  /* 0x030850ff06ff79a7 */ /* 0x0003e2000810003f */
[----:B------:R-:W-:Y:S02]  /*e8f0*/  VIADD R8, R24, 0xffffffff ;  /* 0xffffffff18087836 */ /* 0x000fe40000000000 */
[----:B------:R-:W-:Y:S02]  /*e900*/  IMAD.MOV.U32 R20, RZ, RZ, R26 ;  /* 0x000000ffff147224 */ /* 0x000fe400078e001a */
[----:B------:R-:W-:Y:S02]  /*e910*/  IMAD.MOV.U32 R9, RZ, RZ, R23 ;  /* 0x000000ffff097224 */ /* 0x000fe400078e0017 */
[----:B------:R-:W-:-:S05]  /*e920*/  IMAD.MOV.U32 R27, RZ, RZ, R24 ;  /* 0x000000ffff1b7224 */ /* 0x000fca00078e0018 */
[----:B-1----:R-:W-:Y:S05]  /*e930*/  @P0 BRA `(.L_x_2290) ;  /* 0xfffffff000200947 */ /* 0x002fea000383ffff */
[----:B------:R-:W-:Y:S05]  /*e940*/  BSYNC B0 ;  /* 0x0000000000007941 */ /* 0x000fea0003800000 */
.L_x_2277:
        /* <DEDUP_REMOVED lines=17> */
.L_x_2292:
[----:B------:R-:W-:Y:S05]  /*ea60*/  BSYNC B0 ;  /* 0x0000000000007941 */ /* 0x000fea0003800000 */
.L_x_2291:
[----:B------:R-:W-:-:S13]  /*ea70*/  LOP3.LUT P0, RZ, R16, 0x80, RZ, 0xc0, !PT ;  /* 0x0000008010ff7812 */ /* 0x000fda000780c0ff */
[----:B------:R-:W-:Y:S05]  /*ea80*/  @!P0 BRA `(.L_x_2293) ;  /* 0x0000000000048947 */ /* 0x000fea0003800000 */
[----:B------:R-:W-:Y:S01]  /*ea90*/  BPT.TRAP 0x1 ;  /* 0x000000040000795c */ /* 0x000fe20000300000 */
.L_x_2293:
[----:B------:R-:W-:Y:S01]  /*eaa0*/  LEA R4, R23, R17, 0x3 ;  /* 0x0000001117047211 */ /* 0x000fe200078e18ff */
[----:B------:R-:W-:Y:S01]  /*eab0*/  IMAD.MOV.U32 R5, RZ, RZ, -0x60 ;  /* 0xffffffa0ff057424 */ /* 0x000fe200078e00ff */
[----:B------:R-:W-:Y:S01]  /*eac0*/  SHF.L.U32 R3, R26, 0x1f, RZ ;  /* 0x0000001f1a037819 */ /* 0x000fe200000006ff */
[----:B------:R-:W-:Y:S02]  /*ead0*/  BSSY B0, `(.L_x_2294) ;  /* 0x0000004000007945 */ /* 0x000fe40003800000 */
[----:B------:R-:W-:Y:S01]  /*eae0*/  IMAD R5, R24, R5, UR38 ;  /* 0x0000002618057e24 */ /* 0x000fe2000f8e0205 */
[----:B------:R-:W0:Y:S02]  /*eaf0*/  SYNCS.PHASECHK.TRANS64.TRYWAIT P0, [R4+URZ+0x30860], R3 ;  /* 0x03086003040075a7 */ /* 0x000e24000800017f */
[----:B0-----:R-:W-:Y:S05]  /*eb00*/  @!P0 BRA `(.L_x_2295) ;  /* 0x00000030002c8947 */ /* 0x001fea0003800000 */
.L_x_2382:
[----:B------:R-:W-:Y:S05]  /*eb10*/  BSYNC B0 ;  /* 0x0000000000007941 */ /* 0x000fea0003800000 */
.L_x_2294:
        /* <DEDUP_REMOVED lines=52> */
[----:B------:R0:W2:Y:S02]  /*ee60*/  SHFL.IDX PT, R14, R18, 0x5, 0x181f ;  /* 0x00b81f00120e7f89 */ /* 0x0000a400000e0000 */
[----:B-1----:R-:W-:Y:S02]  /*ee70*/  IADD3.X R3, RZ, R7, RZ, P0, !PT ;  /* 0x00000007ff037210 */ /* 0x002fe400007fe4ff */
[----:B------:R-:W-:Y:S01]  /*ee80*/  ISETP.LT.OR P0, PT, R5, 0x41, P4 ;  /* 0x000000410500780c */ /* 0x000fe20002701670 */
[----:B------:R0:W1:-:S12]  /*ee90*/  SHFL.IDX PT, R7, R19, 0x5, 0x181f ;  /* 0x00b81f0013077f89 */ /* 0x00005800000e0000 */
[----:B------:R0:W-:Y:S01]  /*eea0*/  LDGSTS.E.BYPASS.LTC128B.128 [R0+0x2400], desc[UR36][R2.64], !P0 ;  /* 0x0240000002007fae */ /* 0x0001e2000c101d64 */
[----:B------:R-:W-:-:S13]  /*eeb0*/  ISETP.LT.OR P0, PT, R5, 0x41, P3 ;  /* 0x000000410500780c */ /* 0x000fda0001f01670 */
[----:B------:R0:W-:Y:S01]  /*eec0*/  LDGSTS.E.BYPASS.LTC128B.128 [R0+0x5400], desc[UR36][R2.64+0x80], !P0 ;  /* 0x0540008002007fae */ /* 0x0001e2000c101d64 */
[----:B------:R-:W-:-:S13]  /*eed0*/  ISETP.LT.OR P0, PT, R5, 0x41, P1 ;  /* 0x000000410500780c */ /* 0x000fda0000f01670 */
[----:B-12---:R0:W-:Y:S02]  /*eee0*/  LDGSTS.E.BYPASS.LTC128B.128 [R0+0x8400], desc[UR36][R2.64+0x100], !P0 ;  /* 0x0840010002007fae */ /* 0x0061e4000c101d64 */
.L_x_2396:
        /* <DEDUP_REMOVED lines=13> */
.L_x_2297:
        /* <DEDUP_REMOVED lines=10> */
.L_x_2298:
[----:B------:R1:W-:Y:S01]  /*f060*/  SYNCS.ARRIVE.TRANS64.A1T0 RZ, [R4+URZ+0x30850], RZ ;  /* 0x030850ff04ff79a7 */ /* 0x0003e2000810003f */
[----:B------:R-:W-:-:S05]  /*f070*/  VIADD R23, R23, 0x1 ;  /* 0x0000000117177836 */ /* 0x000fca0000000000 */
[----:B------:R-:W-:-:S04]  /*f080*/  ISETP.NE.AND P0, PT, R23, 0x2, PT ;  /* 0x000000021700780c */ /* 0x000fc80003f05270 */
[----:B0-----:R-:W-:Y:S02]  /*f090*/  SEL R3, RZ, 0x1, P0 ;  /* 0x00000001ff037807 */ /* 0x001fe40000000000 */
[----:B------:R-:W-:Y:S02]  /*f0a0*/  SEL R23, R23, RZ, P0 ;  /* 0x000000ff17177207 */ /* 0x000fe40000000000 */
[----:B-1----:R-:W-:-:S07]  /*f0b0*/  LOP3.LUT R26, R26, R3, RZ, 0x3c, !PT ;  /* 0x000000031a1a7212 */ /* 0x002fce00078e3cff */
.L_x_2258:
[----:B------:R-:W-:Y:S05]  /*f0c0*/  BSYNC B7 ;  /* 0x0000000000077941 */ /* 0x000fea0003800000 */
.L_x_2256:
        /* <DEDUP_REMOVED lines=11> */
.L_x_2299:
[----:B------:R-:W-:-:S03]  /*f180*/  UMOV UR4, 0xffffffff ;  /* 0xffffffff00047882 */ /* 0x000fc60000000000 */
[----:B------:R-:W-:Y:S05]  /*f190*/  BRA.DIV UR4, `(.L_x_2301) ;  /* 0x0000003204cc7947 */ /* 0x000fea000b800000 */
[----:B------:R0:W1:Y:S02]  /*f1a0*/  SHFL.IDX PT, R14, R34, RZ, 0x1f ;  /* 0x00001fff220e7589 */ /* 0x00006400000e0000 */
.L_x_2399:
        /* <DEDUP_REMOVED lines=8> */
.L_x_2300:
[----:B------:R-:W-:Y:S02]  /*f230*/  ULDC UR4, c[0x0][0xc38] ;  /* 0x00030e0000047ab9 */ /* 0x000fe40000000800 */
[----:B-1----:R-:W-:-:S13]  /*f240*/  ISETP.GE.AND P0, PT, R34, UR4, PT ;  /* 0x0000000422007c0c */ /* 0x002fda000bf06270 */
[----:B------:R-:W-:Y:S05]  /*f250*/  @!P0 BRA `(.L_x_2302) ;  /* 0xffffffc400948947 */ /* 0x000fea000383ffff */
.L_x_2253:
        /* <DEDUP_REMOVED lines=12> */
.L_x_2400:
[----:B------:R-:W-:Y:S05]  /*f320*/  BSYNC B0 ;  /* 0x0000000000007941 */ /* 0x000fea0003800000 */
.L_x_2303:
[----:B------:R-:W-:-:S03]  /*f330*/  UMOV UR4, 0xffffffff ;  /* 0xffffffff00047882 */ /* 0x000fc60000000000 */
[----:B------:R-:W-:Y:S05]  /*f340*/  BRA.DIV UR4, `(.L_x_2305) ;  /* 0x00000032049c7947 */ /* 0x000fea000b800000 */
[----:B-1----:R-:W1:Y:S02]  /*f350*/  S2R R0, SR_TID.X ;  /* 0x0000000000007919 */ /* 0x002e640000002100 */
[----:B-1----:R-:W-:-:S04]  /*f360*/  SHF.R.U32.HI R0, RZ, 0x5, R0 ;  /* 0x00000005ff007819 */ /* 0x002fc80000011600 */
[----:B------:R-:W-:-:S05]  /*f370*/  LOP3.LUT R0, R0, 0x3, RZ, 0xc0, !PT ;  /* 0x0000000300007812 */ /* 0x000fca00078ec0ff */
[----:B------:R1:W2:Y:S02]  /*f380*/  SHFL.IDX PT, R14, R0, RZ, 0x1f ;  /* 0x00001fff000e7589 */ /* 0x0002a400000e0000 */
.L_x_2403:
[----:B--2---:R-:W-:Y:S01]  /*f390*/  ISETP.NE.AND P0, PT, R14, RZ, PT ;  /* 0x000000ff0e00720c */ /* 0x004fe20003f05270 */
[----:B------:R-:W-:-:S12]  /*f3a0*/  BSSY B0, `(.L_x_2306) ;  /* 0x0000026000007945 */ /* 0x000fd80003800000 */
[----:B------:R-:W-:Y:S05]  /*f3b0*/  @P0 BRA `(.L_x_2307) ;  /* 0x0000000000900947 */ /* 0x000fea0003800000 */
[----:B------:R-:W-:-:S03]  /*f3c0*/  UMOV UR4, 0xffffffff ;  /* 0xffffffff00047882 */ /* 0x000fc60000000000 */
[----:B------:R-:W-:Y:S05]  /*f3d0*/  BRA.DIV UR4, `(.L_x_2308) ;  /* 0x0000003204ac7947 */ /* 0x000fea000b800000 */
[----:B------:R-:W-:-:S13]  /*f3e0*/  ELECT P6, URZ, PT ;  /* 0x00000000003f782f */ /* 0x000fda00038c0000 */
.L_x_2406:
        /* <DEDUP_REMOVED lines=8> */
.L_x_2309:
[C---:B------:R-:W-:Y:S01]  /*f470*/  LEA R5, R23.reuse, R4, 0x3 ;  /* 0x0000000417057211 */ /* 0x040fe200078e18ff */
[----:B------:R-:W-:Y:S01]  /*f480*/  VIADD R23, R23, 0x1 ;  /* 0x0000000117177836 */ /* 0x000fe20000000000 */
[----:B------:R-:W-:-:S04]  /*f490*/  SHF.L.U32 R0, R26, 0x1f, RZ ;  /* 0x0000001f1a007819 */ /* 0x000fc800000006ff */
[----:B------:R-:W1:Y:S01]  /*f4a0*/  SYNCS.PHASECHK.TRANS64.TRYWAIT P1, [R5+URZ+0x30840], R0 ;  /* 0x03084000050075a7 */ /* 0x000e62000802017f */
[----:B------:R-:W-:-:S04]  /*f4b0*/  ISETP.NE.AND P2, PT, R23, 0x2, PT ;  /* 0x000000021700780c */ /* 0x000fc80003f45270 */
[----:B------:R-:W-:Y:S01]  /*f4c0*/  SEL R3, RZ, 0x1, P2 ;  /* 0x00000001ff037807 */ /* 0x000fe20001000000 */
[----:B-1----:R-:W-:Y:S08]  /*f4d0*/  @!P1 BRA `(.L_x_2310) ;  /* 0x00000030008c9947 */ /* 0x002ff00003800000 */
.L_x_2407:
[----:B------:R-:W-:Y:S02]  /*f4e0*/  SEL R23, R23, RZ, P2 ;  /* 0x000000ff17177207 */ /* 0x000fe40001000000 */
[----:B------:R-:W-:Y:S01]  /*f4f0*/  LOP3.LUT R2, R26, R3, RZ, 0x3c, !PT ;  /* 0x000000031a027212 */ /* 0x000fe200078e3cff */
[----:B------:R-:W-:Y:S06]  /*f500*/  @!P0 BRA `(.L_x_2311) ;  /* 0x0000000000048947 */ /* 0x000fec0003800000 */
[----:B------:R-:W-:Y:S01]  /*f510*/  BPT.TRAP 0x1 ;  /* 0x000000040000795c */ /* 0x000fe20000300000 */
.L_x_2311:
[----:B------:R-:W-:Y:S01]  /*f520*/  IMAD R23, R23, 0x8, R4 ;  /* 0x0000000817177824 */ /* 0x000fe200078e0204 */
[----:B------:R-:W-:-:S04]  /*f530*/  SHF.L.U32 R2, R2, 0x1f, RZ ;  /* 0x0000001f02027819 */ /* 0x000fc800000006ff */
[----:B------:R-:W2:Y:S02]  /*f540*/  SYNCS.PHASECHK.TRANS64.TRYWAIT P1, [R23+URZ+0x30840], R2 ;  /* 0x03084002170075a7 */ /* 0x000ea4000802017f */
[----:B--2---:R-:W-:Y:S05]  /*f550*/  @!P1 BRA `(.L_x_2312) ;  /* 0x0000003000809947 */ /* 0x004fea0003800000 */
.L_x_2408:
[----:B------:R-:W-:Y:S05]  /*f560*/  @!P0 BRA `(.L_x_2313) ;  /* 0x0000000000048947 */ /* 0x000fea0003800000 */
[----:B------:R-:W-:Y:S01]  /*f570*/  BPT.TRAP 0x1 ;  /* 0x000000040000795c */ /* 0x000fe20000300000 */
.L_x_2313:
[----:B------:R-:W3:Y:S02]  /*f580*/  SYNCS.PHASECHK.TRANS64.TRYWAIT P1, [R5+URZ+0x30860], R0 ;  /* 0x03086000050075a7 */ /* 0x000ee4000802017f */
[----:B---3--:R-:W-:Y:S05]  /*f590*/  @!P1 BRA `(.L_x_2314) ;  /* 0x0000003000849947 */ /* 0x008fea0003800000 */
.L_x_2409:
[----:B------:R-:W-:Y:S05]  /*f5a0*/  @!P0 BRA `(.L_x_2315) ;  /* 0x0000000000048947 */ /* 0x000fea0003800000 */
[----:B------:R-:W-:Y:S01]  /*f5b0*/  BPT.TRAP 0x1 ;  /* 0x000000040000795c */ /* 0x000fe20000300000 */
.L_x_2315:
[----:B----4-:R4:W0:Y:S02]  /*f5c0*/  SYNCS.PHASECHK.TRANS64.TRYWAIT P0, [R23+URZ+0x30860], R2 ;  /* 0x03086002170075a7 */ /* 0x010824000800017f */
[----:B0-----:R-:W-:Y:S05]  /*f5d0*/  @!P0 NANOSLEEP.SYNCS 0x989680 ;  /* 0x009896800000895d */ /* 0x001fea0003900000 */
[----:B------:R-:W0:Y:S02]  /*f5e0*/  @!P0 SYNCS.PHASECHK.TRANS64 P0, [R23+URZ+0x30860], R2 ;  /* 0x03086002170085a7 */ /* 0x000e24000800007f */
[----:B0-----:R-:W-:Y:S05]  /*f5f0*/  @!P0 BRA `(.L_x_2315) ;  /* 0xfffffffc00f08947 */ /* 0x001fea000383ffff */
.L_x_2307:
[----:B------:R-:W-:Y:S05]  /*f600*/  BSYNC B0 ;  /* 0x0000000000007941 */ /* 0x000fea0003800000 */
.L_x_2306:
[----:B------:R-:W-:Y:S05]  /*f610*/  EXIT ;  /* 0x000000000000794d */ /* 0x000fea0003800000 */
.L_x_2200:
[----:B0-----:R-:W-:-:S04]  /*f620*/  IMAD.U32 R3, RZ, RZ, UR40 ;  /* 0x00000028ff037e24 */ /* 0x001fc8000f8e00ff */
[----:B------:R0:W1:Y:S03]  /*f630*/  SYNCS.PHASECHK.TRANS64.TRYWAIT P1, [R3+URZ+0x30800], R0 ;  /* 0x03080000030075a7 */ /* 0x000066000802017f */
[----:B-1----:R-:W-:Y:S05]  /*f640*/  @!P1 NANOSLEEP.SYNCS 0x989680 ;  /* 0x009896800000995d */ /* 0x002fea0003900000 */
[----:B------:R-:W1:Y:S02]  /*f650*/  @!P1 SYNCS.PHASECHK.TRANS64 P1, [R3+URZ+0x30800], R0 ;  /* 0x03080000030095a7 */ /* 0x000e64000802007f */
[----:B-1----:R-:W-:Y:S05]  /*f660*/  @!P1 BRA `(.L_x_2200) ;  /* 0xfffffffc00ec9947 */ /* 0x002fea000383ffff */
[----:B------:R-:W-:Y:S05]  /*f670*/  BRA `(.L_x_2316) ;  /* 0xffffff2000587947 */ /* 0x000fea000383ffff */
.L_x_2204:
[----:B-1----:R1:W2:Y:S02]  /*f680*/  SYNCS.PHASECHK.TRANS64.TRYWAIT P1, [R0+URZ+0x30830], R3 ;  /* 0x03083003000075a7 */ /* 0x0022a4000802017f */
[----:B--2---:R-:W-:Y:S05]  /*f690*/  @!P1 NANOSLEEP.SYNCS 0x989680 ;  /* 0x009896800000995d */ /* 0x004fea0003900000 */
[----:B------:R-:W2:Y:S02]  /*f6a0*/  @!P1 SYNCS.PHASECHK.TRANS64 P1, [R0+URZ+0x30830], R3 ;  /* 0x03083003000095a7 */ /* 0x000ea4000802007f */
[----:B--2---:R-:W-:Y:S05]  /*f6b0*/  @!P1 BRA `(.L_x_2204) ;  /* 0xfffffffc00f09947 */ /* 0x004fea000383ffff */
[----:B------:R-:W-:Y:S05]  /*f6c0*/  BRA `(.L_x_2203) ;  /* 0xffffff2000747947 */ /* 0x000fea000383ffff */
.L_x_2210:
[----:B-1----:R-:W-:-:S04]  /*f6d0*/  IMAD.U32 R4, RZ, RZ, UR7 ;  /* 0x00000007ff047e24 */ /* 0x002fc8000f8e00ff */
[----:B------:R1:W2:Y:S03]  /*f6e0*/  SYNCS.PHASECHK.TRANS64.TRYWAIT P1, [R4+URZ+0x30830], R3 ;  /* 0x03083003040075a7 */ /* 0x0002a6000802017f */
[----:B--2---:R-:W-:Y:S05]  /*f6f0*/  @!P1 NANOSLEEP.SYNCS 0x989680 ;  /* 0x009896800000995d */ /* 0x004fea0003900000 */
[----:B------:R-:W2:Y:S02]  /*f700*/  @!P1 SYNCS.PHASECHK.TRANS64 P1, [R4+URZ+0x30830], R3 ;  /* 0x03083003040095a7 */ /* 0x000ea4000802007f */
[----:B--2---:R-:W-:Y:S05]  /*f710*/  @!P1 BRA `(.L_x_2210) ;  /* 0xfffffffc00ec9947 */ /* 0x004fea000383ffff */
[----:B------:R-:W-:Y:S05]  /*f720*/  BRA `(.L_x_2209) ;  /* 0xffffff4000e07947 */ /* 0x000fea000383ffff */
.L_x_2214:
[----:B01----:R-:W-:-:S04]  /*f730*/  IMAD.U32 R3, RZ, RZ, UR10 ;  /* 0x0000000aff037e24 */ /* 0x003fc8000f8e00ff */
[----:B------:R0:W1:Y:S03]  /*f740*/  SYNCS.PHASECHK.TRANS64.TRYWAIT P1, [R3+URZ+0x30850], R0 ;  /* 0x03085000030075a7 */ /* 0x000066000802017f */
[----:B-1----:R-:W-:Y:S05]  /*f750*/  @!P1 NANOSLEEP.SYNCS 0x989680 ;  /* 0x009896800000995d */ /* 0x002fea0003900000 */
[----:B------:R-:W1:Y:S02]  /*f760*/  @!P1 SYNCS.PHASECHK.TRANS64 P1, [R3+URZ+0x30850], R0 ;  /* 0x03085000030095a7 */ /* 0x000e64000802007f */
[----:B-1----:R-:W-:Y:S05]  /*f770*/  @!P1 BRA `(.L_x_2214) ;  /* 0xfffffffc00ec9947 */ /* 0x002fea000383ffff */
[----:B------:R-:W-:Y:S05]  /*f780*/  BRA `(.L_x_2213) ;  /* 0xffffff4c00a87947 */ /* 0x000fea000383ffff */
.L_x_2222:
[----:B-1----:R-:W-:-:S04]  /*f790*/  IMAD.U32 R4, RZ, RZ, UR7 ;  /* 0x00000007ff047e24 */ /* 0x002fc8000f8e00ff */
[----:B------:R1:W2:Y:S03]  /*f7a0*/  SYNCS.PHASECHK.TRANS64.TRYWAIT P1, [R4+URZ+0x30830], R3 ;  /* 0x03083003040075a7 */ /* 0x0002a6000802017f */
[----:B--2---:R-:W-:Y:S05]  /*f7b0*/  @!P1 NANOSLEEP.SYNCS 0x989680 ;  /* 0x009896800000995d */ /* 0x004fea0003900000 */
[----:B------:R-:W2:Y:S02]  /*f7c0*/  @!P1 SYNCS.PHASECHK.TRANS64 P1, [R4+URZ+0x30830], R3 ;  /* 0x03083003040095a7 */ /* 0x000ea4000802007f */
[----:B--2---:R-:W-:Y:S05]  /*f7d0*/  @!P1 BRA `(.L_x_2222) ;  /* 0xfffffffc00ec9947 */ /* 0x004fea000383ffff */
[----:B------:R-:W-:Y:S05]  /*f7e0*/  BRA `(.L_x_2221) ;  /* 0xffffff68004c7947 */ /* 0x000fea000383ffff */
.L_x_2226:
[----:B01----:R-:W-:-:S04]  /*f7f0*/  IMAD.U32 R3, RZ, RZ, UR14 ;  /* 0x0000000eff037e24 */ /* 0x003fc8000f8e00ff */
[----:B------:R0:W1:Y:S03]  /*f800*/  SYNCS.PHASECHK.TRANS64.TRYWAIT P1, [R3+URZ+0x30850], R0 ;  /* 0x03085000030075a7 */ /* 0x000066000802017f */
[----:B-1----:R-:W-:Y:S05]  /*f810*/  @!P1 NANOSLEEP.SYNCS 0x989680 ;  /* 0x009896800000995d */ /* 0x002fea0003900000 */
[----:B------:R-:W1:Y:S02]  /*f820*/  @!P1 SYNCS.PHASECHK.TRANS64 P1, [R3+URZ+0x30850], R0 ;  /* 0x03085000030095a7 */ /* 0x000e64000802007f */
[----:B-1----:R-:W-:Y:S05]  /*f830*/  @!P1 BRA `(.L_x_2226) ;  /* 0xfffffffc00ec9947 */ /* 0x002fea000383ffff */
[----:B------:R-:W-:Y:S05]  /*f840*/  BRA `(.L_x_2225) ;  /* 0xffffff7400147947 */ /* 0x000fea000383ffff */
.L_x_2233:
[----:B-1----:R-:W-:-:S04]  /*f850*/  MOV R7, UR5 ;  /* 0x0000000500077c02 */ /* 0x002fc80008000f00 */
[----:B------:R1:W2:Y:S03]  /*f860*/  SYNCS.PHASECHK.TRANS64.TRYWAIT P1, [R7+URZ+0x30850], R0 ;  /* 0x03085000070075a7 */ /* 0x0002a6000802017f */
[----:B--2---:R-:W-:Y:S05]  /*f870*/  @!P1 NANOSLEEP.SYNCS 0x989680 ;  /* 0x009896800000995d */ /* 0x004fea0003900000 */
[----:B------:R-:W2:Y:S02]  /*f880*/  @!P1 SYNCS.PHASECHK.TRANS64 P1, [R7+URZ+0x30850], R0 ;  /* 0x03085000070095a7 */ /* 0x000ea4000802007f */
[----:B--2---:R-:W-:Y:S05]  /*f890*/  @!P1 BRA `(.L_x_2233) ;  /* 0xfffffffc00ec9947 */ /* 0x004fea000383ffff */
[----:B------:R-:W-:Y:S05]  /*f8a0*/  BRA `(.L_x_2232) ;  /* 0xffffff8c002c7947 */ /* 0x000fea000383ffff */
.L_x_2264:
        /* <DEDUP_REMOVED lines=10> */
.L_x_2317:
[----:B------:R-:W-:Y:S05]  /*f950*/  BRA `(.L_x_2318) ;  /* 0xffffffc800507947 */ /* 0x000fea000383ffff */
.L_x_2267:
[----:B0-----:R0:W1:Y:S02]  /*f960*/  SYNCS.PHASECHK.TRANS64.TRYWAIT P0, [R0+URZ+0x30840], R3 ;  /* 0x03084003000075a7 */ /* 0x001064000800017f */
[----:B-1----:R-:W-:Y:S05]  /*f970*/  @!P0 NANOSLEEP.SYNCS 0x989680 ;  /* 0x009896800000895d */ /* 0x002fea0003900000 */
[----:B------:R-:W1:Y:S02]  /*f980*/  @!P0 SYNCS.PHASECHK.TRANS64 P0, [R0+URZ+0x30840], R3 ;  /* 0x03084003000085a7 */ /* 0x000e64000800007f */
[----:B-1----:R-:W-:Y:S05]  /*f990*/  @!P0 BRA `(.L_x_2267) ;  /* 0xfffffffc00f08947 */ /* 0x002fea000383ffff */
[----:B------:R-:W-:Y:S05]  /*f9a0*/  BRA `(.L_x_2319) ;  /* 0xffffffcc00547947 */ /* 0x000fea000383ffff */
.L_x_2268:
        /* <DEDUP_REMOVED lines=8> */
.L_x_2321:
[----:B------:R-:W-:Y:S05]  /*fa30*/  BSYNC B0 ;  /* 0x0000000000007941 */ /* 0x000fea0003800000 */
.L_x_2320:
        /* <DEDUP_REMOVED lines=9> */
.L_x_2322:
[----:B------:R-:W-:Y:S02]  /*fad0*/  IMAD.MOV.U32 R13, RZ, RZ, R6 ;  /* 0x000000ffff0d7224 */ /* 0x000fe400078e0006 */
[----:B------:R-:W-:Y:S01]  /*fae0*/  IMAD.MOV.U32 R12, RZ, RZ, 0x1 ;  /* 0x00000001ff0c7424 */ /* 0x000fe200078e00ff */
[----:B------:R-:W-:-:S05]  /*faf0*/  @P0 LEA R14, P1, R37, R14, 0x1 ;  /* 0x0000000e250e0211 */ /* 0x000fca00078208ff */
[----:B------:R-:W-:Y:S01]  /*fb00*/  @P0 IMAD.X R3, RZ, RZ, R2, P1 ;  /* 0x000000ffff030224 */ /* 0x000fe200008e0602 */
[----:B------:R-:W-:-:S07]  /*fb10*/  @P0 MOV R2, R14 ;  /* 0x0000000e00020202 */ /* 0x000fce0000000f00 */
[----:B------:R-:W-:Y:S05]  /*fb20*/  WARPSYNC.COLLECTIVE R15, `(.L_x_2323) ;  /* 0x000000000f087348 */ /* 0x000fea0003c00000 */
[----:B------:R0:W1:Y:S02]  /*fb30*/  SHFL.IDX P6, R14, R13, R12, R11 ;  /* 0x0000000c0d0e7389 */ /* 0x00006400000c000b */
[----:B01----:R-:W-:Y:S01]  /*fb40*/  ENDCOLLECTIVE ;  /* 0x000000000000791b */ /* 0x003fe20003800000 */
.L_x_2323:
        /* <DEDUP_REMOVED lines=12> */
.L_x_2324:
        /* <DEDUP_REMOVED lines=8> */
.L_x_2325:
[----:B------:R-:W-:-:S05]  /*fc90*/  @P0 IMAD.X R21, RZ, RZ, R8, P1 ;  /* 0x000000ffff150224 */ /* 0x000fca00008e0608 */
[----:B------:R-:W-:-:S05]  /*fca0*/  @P0 MOV R3, R21 ;  /* 0x0000001500030202 */ /* 0x000fca0000000f00 */
        /* <DEDUP_REMOVED lines=12> */
.L_x_2326:
        /* <DEDUP_REMOVED lines=8> */
.L_x_2327:
        /* <DEDUP_REMOVED lines=14> */
.L_x_2328:
        /* <DEDUP_REMOVED lines=8> */
.L_x_2329:
        /* <DEDUP_REMOVED lines=14> */
.L_x_2330:
        /* <DEDUP_REMOVED lines=8> */
.L_x_2331:
        /* <DEDUP_REMOVED lines=13> */
.L_x_2332:
[----:B------:R-:W-:Y:S05]  /*10180*/  BRA `(.L_x_2333) ;  /* 0xffffffc800ac7947 */ /* 0x000fea000383ffff */
.L_x_2273:
[----:B------:R-:W-:Y:S01]  /*10190*/  IMAD.MOV.U32 R13, RZ, RZ, R5 ;  /* 0x000000ffff0d7224 */ /* 0x000fe200078e0005 */
[----:B------:R-:W-:Y:S01]  /*101a0*/  MOV R15, 0xffffffff ;  /* 0xffffffff000f7802 */ /* 0x000fe20000000f00 */
[----:B------:R-:W-:Y:S02]  /*101b0*/  IMAD.MOV.U32 R12, RZ, RZ, RZ ;  /* 0x000000ffff0c7224 */ /* 0x000fe400078e00ff */
[----:B------:R-:W-:Y:S02]  /*101c0*/  IMAD.MOV.U32 R11, RZ, RZ, 0x181f ;  /* 0x0000181fff0b7424 */ /* 0x000fe400078e00ff */
[----:B------:R-:W-:-:S07]  /*101d0*/  IMAD.U32 R3, RZ, RZ, UR44 ;  /* 0x0000002cff037e24 */ /* 0x000fce000f8e00ff */
[----:B------:R-:W-:Y:S05]  /*101e0*/  WARPSYNC.COLLECTIVE R15, `(.L_x_2334) ;  /* 0x000000000f087348 */ /* 0x000fea0003c00000 */
[----:B------:R0:W1:Y:S02]  /*101f0*/  SHFL.IDX P6, R14, R13, R12, R11 ;  /* 0x0000000c0d0e7389 */ /* 0x00006400000c000b */
[----:B01----:R-:W-:Y:S01]  /*10200*/  ENDCOLLECTIVE ;  /* 0x000000000000791b */ /* 0x003fe20003800000 */
.L_x_2334:
[----:B------:R-:W-:-:S04]  /*10210*/  IMAD R4, R3, 0x80, R36 ;  /* 0x0000008003047824 */ /* 0x000fc800078e0224 */
[C---:B------:R-:W-:Y:S01]  /*10220*/  VIADD R6, R4.reuse, 0x10 ;  /* 0x0000001004067836 */ /* 0x040fe20000000000 */
[----:B------:R-:W-:Y:S01]  /*10230*/  ISETP.GE.AND P0, PT, R4, UR39, PT ;  /* 0x0000002704007c0c */ /* 0x000fe2000bf06270 */
[----:B------:R-:W-:Y:S02]  /*10240*/  IMAD.MOV.U32 R13, RZ, RZ, R0 ;  /* 0x000000ffff0d7224 */ /* 0x000fe400078e0000 */
[----:B------:R-:W-:-:S10]  /*10250*/  IMAD.MOV.U32 R2, RZ, RZ, R14 ;  /* 0x000000ffff027224 */ /* 0x000fd400078e000e */
[----:B------:R-:W-:Y:S05]  /*10260*/  WARPSYNC.COLLECTIVE R15, `(.L_x_2335) ;  /* 0x000000000f087348 */ /* 0x000fea0003c00000 */
[----:B------:R0:W1:Y:S02]  /*10270*/  SHFL.IDX P6, R14, R13, R12, R11 ;  /* 0x0000000c0d0e7389 */ /* 0x00006400000c000b */
[----:B01----:R-:W-:Y:S01]  /*10280*/  ENDCOLLECTIVE ;  /* 0x000000000000791b */ /* 0x003fe20003800000 */
.L_x_2335:
[----:B------:R-:W-:Y:S01]  /*10290*/  MOV R13, R5 ;  /* 0x00000005000d7202 */ /* 0x000fe20000000f00 */
[----:B------:R-:W-:Y:S01]  /*102a0*/  IMAD.MOV.U32 R12, RZ, RZ, 0x1 ;  /* 0x00000001ff0c7424 */ /* 0x000fe200078e00ff */
[----:B------:R-:W-:-:S05]  /*102b0*/  @!P0 LEA R14, P1, R37, R14, 0x1 ;  /* 0x0000000e250e8211 */ /* 0x000fca00078208ff */
[----:B------:R-:W-:Y:S02]  /*102c0*/  @!P0 IMAD.X R3, RZ, RZ, R2, P1 ;  /* 0x000000ffff038224 */ /* 0x000fe400008e0602 */
[----:B------:R-:W-:-:S07]  /*102d0*/  @!P0 IMAD.MOV.U32 R2, RZ, RZ, R14 ;  /* 0x000000ffff028224 */ /* 0x000fce00078e000e */
[----:B------:R-:W-:Y:S05]  /*102e0*/  WARPSYNC.COLLECTIVE R15, `(.L_x_2336) ;  /* 0x000000000f087348 */ /* 0x000fea0003c00000 */
[----:B------:R0:W1:Y:S02]  /*102f0*/  SHFL.IDX P6, R14, R13, R12, R11 ;  /* 0x0000000c0d0e7389 */ /* 0x00006400000c000b */
[----:B01----:R-:W-:Y:S01]  /*10300*/  ENDCOLLECTIVE ;  /* 0x000000000000791b */ /* 0x003fe20003800000 */
.L_x_2336:
        /* <DEDUP_REMOVED lines=12> */
.L_x_2337:
[----:B------:R-:W-:Y:S01]  /*103d0*/  MOV R13, R5 ;  /* 0x00000005000d7202 */ /* 0x000fe20000000f00 */
[----:B------:R-:W-:Y:S01]  /*103e0*/  IMAD.MOV.U32 R12, RZ, RZ, 0x2 ;  /* 0x00000002ff0c7424 */ /* 0x000fe200078e00ff */
[----:B------:R-:W-:-:S05]  /*103f0*/  @!P0 LEA R14, P1, R37, R14, 0x1 ;  /* 0x0000000e250e8211 */ /* 0x000fca00078208ff */
[----:B------:R-:W-:-:S08]  /*10400*/  @!P0 IMAD.MOV.U32 R2, RZ, RZ, R14 ;  /* 0x000000ffff028224 */ /* 0x000fd000078e000e */
[----:B------:R-:W-:Y:S05]  /*10410*/  WARPSYNC.COLLECTIVE R15, `(.L_x_2338) ;  /* 0x000000000f087348 */ /* 0x000fea0003c00000 */
[----:B------:R0:W1:Y:S02]  /*10420*/  SHFL.IDX P6, R14, R13, R12, R11 ;  /* 0x0000000c0d0e7389 */ /* 0x00006400000c000b */
[----:B01----:R-:W-:Y:S01]  /*10430*/  ENDCOLLECTIVE ;  /* 0x000000000000791b */ /* 0x003fe20003800000 */
.L_x_2338:
        /* <DEDUP_REMOVED lines=15> */
.L_x_2339:
[----:B------:R-:W-:Y:S01]  /*10530*/  MOV R13, R5 ;  /* 0x00000005000d7202 */ /* 0x000fe20000000f00 */
[----:B------:R-:W-:Y:S01]  /*10540*/  IMAD.MOV.U32 R12, RZ, RZ, 0x3 ;  /* 0x00000003ff0c7424 */ /* 0x000fe200078e00ff */
[----:B------:R-:W-:-:S05]  /*10550*/  @!P0 LEA R14, P1, R37, R14, 0x1 ;  /* 0x0000000e250e8211 */ /* 0x000fca00078208ff */
[----:B------:R-:W-:-:S08]  /*10560*/  @!P0 IMAD.MOV.U32 R2, RZ, RZ, R14 ;  /* 0x000000ffff028224 */ /* 0x000fd000078e000e */
[----:B------:R-:W-:Y:S05]  /*10570*/  WARPSYNC.COLLECTIVE R15, `(.L_x_2340) ;  /* 0x000000000f087348 */ /* 0x000fea0003c00000 */
[----:B------:R0:W1:Y:S02]  /*10580*/  SHFL.IDX P6, R14, R13, R12, R11 ;  /* 0x0000000c0d0e7389 */ /* 0x00006400000c000b */
[----:B01----:R-:W-:Y:S01]  /*10590*/  ENDCOLLECTIVE ;  /* 0x000000000000791b */ /* 0x003fe20003800000 */
.L_x_2340:
        /* <DEDUP_REMOVED lines=15> */
.L_x_2341:
[----:B------:R-:W-:Y:S01]  /*10690*/  MOV R13, R5 ;  /* 0x00000005000d7202 */ /* 0x000fe20000000f00 */
[----:B------:R-:W-:Y:S01]  /*106a0*/  IMAD.MOV.U32 R12, RZ, RZ, 0x4 ;  /* 0x00000004ff0c7424 */ /* 0x000fe200078e00ff */
[----:B------:R-:W-:-:S05]  /*106b0*/  @!P0 LEA R14, P1, R37, R14, 0x1 ;  /* 0x0000000e250e8211 */ /* 0x000fca00078208ff */
[----:B------:R-:W-:-:S08]  /*106c0*/  @!P0 IMAD.MOV.U32 R2, RZ, RZ, R14 ;  /* 0x000000ffff028224 */ /* 0x000fd000078e000e */
[----:B------:R-:W-:Y:S05]  /*106d0*/  WARPSYNC.COLLECTIVE R15, `(.L_x_2342) ;  /* 0x000000000f087348 */ /* 0x000fea0003c00000 */
[----:B------:R0:W1:Y:S02]  /*106e0*/  SHFL.IDX P6, R14, R13, R12, R11 ;  /* 0x0000000c0d0e7389 */ /* 0x00006400000c000b */
[----:B01----:R-:W-:Y:S01]  /*106f0*/  ENDCOLLECTIVE ;  /* 0x000000000000791b */ /* 0x003fe20003800000 */
.L_x_2342:
        /* <DEDUP_REMOVED lines=15> */
.L_x_2343:
[----:B------:R-:W-:Y:S01]  /*107f0*/  MOV R13, R5 ;  /* 0x00000005000d7202 */ /* 0x000fe20000000f00 */
[----:B------:R-:W-:Y:S01]  /*10800*/  IMAD.MOV.U32 R12, RZ, RZ, 0x5 ;  /* 0x00000005ff0c7424 */ /* 0x000fe200078e00ff */
[----:B------:R-:W-:-:S05]  /*10810*/  @!P0 LEA R14, P1, R37, R14, 0x1 ;  /* 0x0000000e250e8211 */ /* 0x000fca00078208ff */
[----:B------:R-:W-:-:S08]  /*10820*/  @!P0 IMAD.MOV.U32 R2, RZ, RZ, R14 ;  /* 0x000000ffff028224 */ /* 0x000fd000078e000e */
[----:B------:R-:W-:Y:S05]  /*10830*/  WARPSYNC.COLLECTIVE R15, `(.L_x_2344) ;  /* 0x000000000f087348 */ /* 0x000fea0003c00000 */
[----:B------:R0:W1:Y:S02]  /*10840*/  SHFL.IDX P6, R14, R13, R12, R11 ;  /* 0x0000000c0d0e7389 */ /* 0x00006400000c000b */
[----:B01----:R-:W-:Y:S01]  /*10850*/  ENDCOLLECTIVE ;  /* 0x000000000000791b */ /* 0x003fe20003800000 */
.L_x_2344:
        /* <DEDUP_REMOVED lines=15> */
.L_x_2345:
[----:B------:R-:W-:Y:S01]  /*10950*/  MOV R13, R5 ;  /* 0x00000005000d7202 */ /* 0x000fe20000000f00 */
[----:B------:R-:W-:Y:S01]  /*10960*/  IMAD.MOV.U32 R12, RZ, RZ, 0x6 ;  /* 0x00000006ff0c7424 */ /* 0x000fe200078e00ff */
[----:B------:R-:W-:-:S05]  /*10970*/  @!P0 LEA R14, P1, R37, R14, 0x1 ;  /* 0x0000000e250e8211 */ /* 0x000fca00078208ff */
[----:B------:R-:W-:-:S08]  /*10980*/  @!P0 IMAD.MOV.U32 R2, RZ, RZ, R14 ;  /* 0x000000ffff028224 */ /* 0x000fd000078e000e */
[----:B------:R-:W-:Y:S05]  /*10990*/  WARPSYNC.COLLECTIVE R15, `(.L_x_2346) ;  /* 0x000000000f087348 */ /* 0x000fea0003c00000 */
[----:B------:R0:W1:Y:S02]  /*109a0*/  SHFL.IDX P6, R14, R13, R12, R11 ;  /* 0x0000000c0d0e7389 */ /* 0x00006400000c000b */
[----:B01----:R-:W-:Y:S01]  /*109b0*/  ENDCOLLECTIVE ;  /* 0x000000000000791b */ /* 0x003fe20003800000 */
.L_x_2346:
        /* <DEDUP_REMOVED lines=15> */
.L_x_2347:
[----:B------:R-:W-:Y:S01]  /*10ab0*/  IMAD.MOV.U32 R13, RZ, RZ, R5 ;  /* 0x000000ffff0d7224 */ /* 0x000fe200078e0005 */
[----:B------:R-:W-:Y:S02]  /*10ac0*/  MOV R12, 0x7 ;  /* 0x00000007000c7802 */ /* 0x000fe40000000f00 */
[----:B------:R-:W-:-:S05]  /*10ad0*/  @!P0 LEA R14, P1, R37, R14, 0x1 ;  /* 0x0000000e250e8211 */ /* 0x000fca00078208ff */
[----:B------:R-:W-:-:S08]  /*10ae0*/  @!P0 IMAD.MOV.U32 R2, RZ, RZ, R14 ;  /* 0x000000ffff028224 */ /* 0x000fd000078e000e */
[----:B------:R-:W-:Y:S05]  /*10af0*/  WARPSYNC.COLLECTIVE R15, `(.L_x_2348) ;  /* 0x000000000f087348 */ /* 0x000fea0003c00000 */
[----:B------:R0:W1:Y:S02]  /*10b00*/  SHFL.IDX P6, R14, R13, R12, R11 ;  /* 0x0000000c0d0e7389 */ /* 0x00006400000c000b */
[----:B01----:R-:W-:Y:S01]  /*10b10*/  ENDCOLLECTIVE ;  /* 0x000000000000791b */ /* 0x003fe20003800000 */
.L_x_2348:
        /* <DEDUP_REMOVED lines=13> */
.L_x_2349:
[----:B------:R-:W-:Y:S05]  /*10bf0*/  BRA `(.L_x_2350) ;  /* 0xffffffc800d07947 */ /* 0x000fea000383ffff */
.L_x_2276:
[----:B0-----:R0:W1:Y:S02]  /*10c00*/  SYNCS.PHASECHK.TRANS64.TRYWAIT P0, [R17+URZ+0x30820], R0 ;  /* 0x03082000110075a7 */ /* 0x001064000800017f */
[----:B-1----:R-:W-:Y:S05]  /*10c10*/  @!P0 NANOSLEEP.SYNCS 0x989680 ;  /* 0x009896800000895d */ /* 0x002fea0003900000 */
[----:B------:R-:W1:Y:S02]  /*10c20*/  @!P0 SYNCS.PHASECHK.TRANS64 P0, [R17+URZ+0x30820], R0 ;  /* 0x03082000110085a7 */ /* 0x000e64000800007f */
[----:B-1----:R-:W-:Y:S05]  /*10c30*/  @!P0 BRA `(.L_x_2276) ;  /* 0xfffffffc00f08947 */ /* 0x002fea000383ffff */
[----:B------:R-:W-:Y:S05]  /*10c40*/  BRA `(.L_x_2351) ;  /* 0xffffffcc00347947 */ /* 0x000fea000383ffff */
.L_x_2280:
[----:B0-----:R0:W1:Y:S02]  /*10c50*/  SYNCS.PHASECHK.TRANS64.TRYWAIT P0, [R6+URZ+0x30840], R3 ;  /* 0x03084003060075a7 */ /* 0x001064000800017f */
[----:B-1----:R-:W-:Y:S05]  /*10c60*/  @!P0 NANOSLEEP.SYNCS 0x989680 ;  /* 0x009896800000895d */ /* 0x002fea0003900000 */
[----:B------:R-:W1:Y:S02]  /*10c70*/  @!P0 SYNCS.PHASECHK.TRANS64 P0, [R6+URZ+0x30840], R3 ;  /* 0x03084003060085a7 */ /* 0x000e64000800007f */
[----:B-1----:R-:W-:Y:S05]  /*10c80*/  @!P0 BRA `(.L_x_2280) ;  /* 0xfffffffc00f08947 */ /* 0x002fea000383ffff */
[----:B------:R-:W-:Y:S05]  /*10c90*/  BRA `(.L_x_2352) ;  /* 0xffffffcc00f47947 */ /* 0x000fea000383ffff */
.L_x_2281:
        /* <DEDUP_REMOVED lines=8> */
.L_x_2354:
[----:B------:R-:W-:Y:S05]  /*10d20*/  BSYNC B1 ;  /* 0x0000000000017941 */ /* 0x000fea0003800000 */
.L_x_2353:
[----:B------:R-:W-:Y:S01]  /*10d30*/  MOV R13, R7 ;  /* 0x00000007000d7202 */ /* 0x000fe20000000f00 */
        /* <DEDUP_REMOVED lines=8> */
.L_x_2355:
[----:B------:R-:W-:Y:S02]  /*10dc0*/  IMAD R8, R8, 0x2, R17 ;  /* 0x0000000208087824 */ /* 0x000fe400078e0211 */
[----:B------:R-:W-:Y:S01]  /*10dd0*/  IMAD.MOV.U32 R13, RZ, RZ, R10 ;  /* 0x000000ffff0d7224 */ /* 0x000fe200078e000a */
[----:B------:R-:W-:Y:S02]  /*10de0*/  MOV R12, 0x1 ;  /* 0x00000001000c7802 */ /* 0x000fe40000000f00 */
[----:B------:R-:W-:-:S13]  /*10df0*/  IADD3 R2, P0, R14, R4, RZ ;  /* 0x000000040e027210 */ /* 0x000fda0007f1e0ff */
[----:B------:R-:W-:Y:S05]  /*10e00*/  WARPSYNC.COLLECTIVE R15, `(.L_x_2356) ;  /* 0x000000000f087348 */ /* 0x000fea0003c00000 */
[----:B------:R0:W1:Y:S02]  /*10e10*/  SHFL.IDX P6, R14, R13, R12, R11 ;  /* 0x0000000c0d0e7389 */ /* 0x00006400000c000b */
[----:B01----:R-:W-:Y:S01]  /*10e20*/  ENDCOLLECTIVE ;  /* 0x000000000000791b */ /* 0x003fe20003800000 */
.L_x_2356:
        /* <DEDUP_REMOVED lines=12> */
.L_x_2357:
[----:B------:R-:W-:Y:S02]  /*10ef0*/  IMAD.MOV.U32 R13, RZ, RZ, R10 ;  /* 0x000000ffff0d7224 */ /* 0x000fe400078e000a */
[----:B------:R-:W-:Y:S01]  /*10f00*/  IMAD.MOV.U32 R12, RZ, RZ, 0x2 ;  /* 0x00000002ff0c7424 */ /* 0x000fe200078e00ff */
[----:B------:R-:W-:-:S13]  /*10f10*/  IADD3 R2, P0, R14, R4, RZ ;  /* 0x000000040e027210 */ /* 0x000fda0007f1e0ff */
[----:B------:R-:W-:Y:S05]  /*10f20*/  WARPSYNC.COLLECTIVE R15, `(.L_x_2358) ;  /* 0x000000000f087348 */ /* 0x000fea0003c00000 */
[----:B------:R0:W1:Y:S02]  /*10f30*/  SHFL.IDX P6, R14, R13, R12, R11 ;  /* 0x0000000c0d0e7389 */ /* 0x00006400000c000b */
[----:B01----:R-:W-:Y:S01]  /*10f40*/  ENDCOLLECTIVE ;  /* 0x000000000000791b */ /* 0x003fe20003800000 */
.L_x_2358:
        /* <DEDUP_REMOVED lines=12> */
.L_x_2359:
[----:B------:R-:W-:Y:S02]  /*11010*/  IMAD.MOV.U32 R13, RZ, RZ, R10 ;  /* 0x000000ffff0d7224 */ /* 0x000fe400078e000a */
[----:B------:R-:W-:Y:S01]  /*11020*/  IMAD.MOV.U32 R12, RZ, RZ, 0x3 ;  /* 0x00000003ff0c7424 */ /* 0x000fe200078e00ff */
[----:B------:R-:W-:-:S13]  /*11030*/  IADD3 R2, P0, R14, R4, RZ ;  /* 0x000000040e027210 */ /* 0x000fda0007f1e0ff */
[----:B------:R-:W-:Y:S05]  /*11040*/  WARPSYNC.COLLECTIVE R15, `(.L_x_2360) ;  /* 0x000000000f087348 */ /* 0x000fea0003c00000 */
[----:B------:R0:W1:Y:S02]  /*11050*/  SHFL.IDX P6, R14, R13, R12, R11 ;  /* 0x0000000c0d0e7389 */ /* 0x00006400000c000b */
[----:B01----:R-:W-:Y:S01]  /*11060*/  ENDCOLLECTIVE ;  /* 0x000000000000791b */ /* 0x003fe20003800000 */
.L_x_2360:
[----:B------:R-:W-:-:S05]  /*11070*/  IADD3.X R3, RZ, R35, RZ, P0, !PT ;  /* 0x00000023ff037210 */ /* 0x000fca00007fe4ff */
        /* <DEDUP_REMOVED lines=11> */
.L_x_2361:
[----:B------:R-:W-:Y:S02]  /*11130*/  IMAD.MOV.U32 R13, RZ, RZ, R10 ;  /* 0x000000ffff0d7224 */ /* 0x000fe400078e000a */
[----:B------:R-:W-:Y:S01]  /*11140*/  IMAD.MOV.U32 R12, RZ, RZ, 0x4 ;  /* 0x00000004ff0c7424 */ /* 0x000fe200078e00ff */
[----:B------:R-:W-:-:S13]  /*11150*/  IADD3 R2, P0, R14, R4, RZ ;  /* 0x000000040e027210 */ /* 0x000fda0007f1e0ff */
[----:B------:R-:W-:Y:S05]  /*11160*/  WARPSYNC.COLLECTIVE R15, `(.L_x_2362) ;  /* 0x000000000f087348 */ /* 0x000fea0003c00000 */
[----:B------:R0:W1:Y:S02]  /*11170*/  SHFL.IDX P6, R14, R13, R12, R11 ;  /* 0x0000000c0d0e7389 */ /* 0x00006400000c000b */
[----:B01----:R-:W-:Y:S01]  /*11180*/  ENDCOLLECTIVE ;  /* 0x000000000000791b */ /* 0x003fe20003800000 */
.L_x_2362:
        /* <DEDUP_REMOVED lines=12> */
.L_x_2363:
[----:B------:R-:W-:Y:S02]  /*11250*/  IMAD.MOV.U32 R13, RZ, RZ, R10 ;  /* 0x000000ffff0d7224 */ /* 0x000fe400078e000a */
[----:B------:R-:W-:Y:S01]  /*11260*/  IMAD.MOV.U32 R12, RZ, RZ, 0x5 ;  /* 0x00000005ff0c7424 */ /* 0x000fe200078e00ff */
[----:B------:R-:W-:-:S13]  /*11270*/  IADD3 R2, P0, R14, R4, RZ ;  /* 0x000000040e027210 */ /* 0x000fda0007f1e0ff */
[----:B------:R-:W-:Y:S05]  /*11280*/  WARPSYNC.COLLECTIVE R15, `(.L_x_2364) ;  /* 0x000000000f087348 */ /* 0x000fea0003c00000 */
[----:B------:R0:W1:Y:S02]  /*11290*/  SHFL.IDX P6, R14, R13, R12, R11 ;  /* 0x0000000c0d0e7389 */ /* 0x00006400000c000b */
[----:B01----:R-:W-:Y:S01]  /*112a0*/  ENDCOLLECTIVE ;  /* 0x000000000000791b */ /* 0x003fe20003800000 */
.L_x_2364:
        /* <DEDUP_REMOVED lines=12> */
.L_x_2365:
[----:B------:R-:W-:Y:S05]  /*11370*/  BRA `(.L_x_2366) ;  /* 0xffffffcc00447947 */ /* 0x000fea000383ffff */
.L_x_2286:
[----:B0-----:R0:W1:Y:S02]  /*11380*/  SYNCS.PHASECHK.TRANS64.TRYWAIT P0, [R6+URZ+0x30860], R3 ;  /* 0x03086003060075a7 */ /* 0x001064000800017f */
[----:B-1----:R-:W-:Y:S05]  /*11390*/  @!P0 NANOSLEEP.SYNCS 0x989680 ;  /* 0x009896800000895d */ /* 0x002fea0003900000 */
[----:B------:R-:W1:Y:S02]  /*113a0*/  @!P0 SYNCS.PHASECHK.TRANS64 P0, [R6+URZ+0x30860], R3 ;  /* 0x03086003060085a7 */ /* 0x000e64000800007f */
[----:B-1----:R-:W-:Y:S05]  /*113b0*/  @!P0 BRA `(.L_x_2286) ;  /* 0xfffffffc00f08947 */ /* 0x002fea000383ffff */
[----:B------:R-:W-:Y:S05]  /*113c0*/  BRA `(.L_x_2367) ;  /* 0xffffffcc00a07947 */ /* 0x000fea000383ffff */
.L_x_2287:
        /* <DEDUP_REMOVED lines=8> */
.L_x_2369:
[----:B------:R-:W-:Y:S05]  /*11450*/  BSYNC B1 ;  /* 0x0000000000017941 */ /* 0x000fea0003800000 */
.L_x_2368:
        /* <DEDUP_REMOVED lines=9> */
.L_x_2370:
[----:B------:R-:W-:Y:S02]  /*114f0*/  IMAD.MOV.U32 R13, RZ, RZ, R19 ;  /* 0x000000ffff0d7224 */ /* 0x000fe400078e0013 */
[----:B------:R-:W-:Y:S01]  /*11500*/  IMAD.MOV.U32 R12, RZ, RZ, 0x1 ;  /* 0x00000001ff0c7424 */ /* 0x000fe200078e00ff */
[----:B------:R-:W-:-:S13]  /*11510*/  IADD3 R2, P0, R14, R4, RZ ;  /* 0x000000040e027210 */ /* 0x000fda0007f1e0ff */
[----:B------:R-:W-:Y:S05]  /*11520*/  WARPSYNC.COLLECTIVE R15, `(.L_x_2371) ;  /* 0x000000000f087348 */ /* 0x000fea0003c00000 */
[----:B------:R0:W1:Y:S02]  /*11530*/  SHFL.IDX P6, R14, R13, R12, R11 ;  /* 0x0000000c0d0e7389 */ /* 0x00006400000c000b */
[----:B01----:R-:W-:Y:S01]  /*11540*/  ENDCOLLECTIVE ;  /* 0x000000000000791b */ /* 0x003fe20003800000 */
.L_x_2371:
        /* <DEDUP_REMOVED lines=15> */
.L_x_2372:
[----:B------:R-:W-:Y:S01]  /*11640*/  IMAD.MOV.U32 R13, RZ, RZ, R19 ;  /* 0x000000ffff0d7224 */ /* 0x000fe200078e0013 */
[----:B------:R-:W-:Y:S02]  /*11650*/  MOV R12, 0x2 ;  /* 0x00000002000c7802 */ /* 0x000fe40000000f00 */
[----:B------:R-:W-:-:S13]  /*11660*/  IADD3 R2, P0, R14, R4, RZ ;  /* 0x000000040e027210 */ /* 0x000fda0007f1e0ff */
[----:B------:R-:W-:Y:S05]  /*11670*/  WARPSYNC.COLLECTIVE R15, `(.L_x_2373) ;  /* 0x000000000f087348 */ /* 0x000fea0003c00000 */
[----:B------:R0:W1:Y:S02]  /*11680*/  SHFL.IDX P6, R14, R13, R12, R11 ;  /* 0x0000000c0d0e7389 */ /* 0x00006400000c000b */
[----:B01----:R-:W-:Y:S01]  /*11690*/  ENDCOLLECTIVE ;  /* 0x000000000000791b */ /* 0x003fe20003800000 */
.L_x_2373:
        /* <DEDUP_REMOVED lines=15> */
.L_x_2374:
[----:B------:R-:W-:Y:S02]  /*11790*/  IMAD.MOV.U32 R13, RZ, RZ, R19 ;  /* 0x000000ffff0d7224 */ /* 0x000fe400078e0013 */
[----:B------:R-:W-:Y:S01]  /*117a0*/  IMAD.MOV.U32 R12, RZ, RZ, 0x3 ;  /* 0x00000003ff0c7424 */ /* 0x000fe200078e00ff */
[----:B------:R-:W-:-:S13]  /*117b0*/  IADD3 R2, P0, R14, R4, RZ ;  /* 0x000000040e027210 */ /* 0x000fda0007f1e0ff */
[----:B------:R-:W-:Y:S05]  /*117c0*/  WARPSYNC.COLLECTIVE R15, `(.L_x_2375) ;  /* 0x000000000f087348 */ /* 0x000fea0003c00000 */
[----:B------:R0:W1:Y:S02]  /*117d0*/  SHFL.IDX P6, R14, R13, R12, R11 ;  /* 0x0000000c0d0e7389 */ /* 0x00006400000c000b */
[----:B01----:R-:W-:Y:S01]  /*117e0*/  ENDCOLLECTIVE ;  /* 0x000000000000791b */ /* 0x003fe20003800000 */
.L_x_2375:
        /* <DEDUP_REMOVED lines=15> */
.L_x_2376:
[----:B------:R-:W-:Y:S02]  /*118e0*/  IMAD.MOV.U32 R13, RZ, RZ, R19 ;  /* 0x000000ffff0d7224 */ /* 0x000fe400078e0013 */
[----:B------:R-:W-:Y:S01]  /*118f0*/  IMAD.MOV.U32 R12, RZ, RZ, 0x4 ;  /* 0x00000004ff0c7424 */ /* 0x000fe200078e00ff */
[----:B------:R-:W-:-:S13]  /*11900*/  IADD3 R2, P0, R14, R4, RZ ;  /* 0x000000040e027210 */ /* 0x000fda0007f1e0ff */
[----:B------:R-:W-:Y:S05]  /*11910*/  WARPSYNC.COLLECTIVE R15, `(.L_x_2377) ;  /* 0x000000000f087348 */ /* 0x000fea0003c00000 */
[----:B------:R0:W1:Y:S02]  /*11920*/  SHFL.IDX P6, R14, R13, R12, R11 ;  /* 0x0000000c0d0e7389 */ /* 0x00006400000c000b */
[----:B01----:R-:W-:Y:S01]  /*11930*/  ENDCOLLECTIVE ;  /* 0x000000000000791b */ /* 0x003fe20003800000 */
.L_x_2377:
        /* <DEDUP_REMOVED lines=15> */
.L_x_2378:
[----:B------:R-:W-:Y:S02]  /*11a30*/  IMAD.MOV.U32 R13, RZ, RZ, R19 ;  /* 0x000000ffff0d7224 */ /* 0x000fe400078e0013 */
[----:B------:R-:W-:Y:S01]  /*11a40*/  IMAD.MOV.U32 R12, RZ, RZ, 0x5 ;  /* 0x00000005ff0c7424 */ /* 0x000fe200078e00ff */
[----:B------:R-:W-:-:S13]  /*11a50*/  IADD3 R2, P0, R14, R4, RZ ;  /* 0x000000040e027210 */ /* 0x000fda0007f1e0ff */
[----:B------:R-:W-:Y:S05]  /*11a60*/  WARPSYNC.COLLECTIVE R15, `(.L_x_2379) ;  /* 0x000000000f087348 */ /* 0x000fea0003c00000 */
[----:B------:R0:W1:Y:S02]  /*11a70*/  SHFL.IDX P6, R14, R13, R12, R11 ;  /* 0x0000000c0d0e7389 */ /* 0x00006400000c000b */
[----:B01----:R-:W-:Y:S01]  /*11a80*/  ENDCOLLECTIVE ;  /* 0x000000000000791b */ /* 0x003fe20003800000 */
.L_x_2379:
        /* <DEDUP_REMOVED lines=12> */
.L_x_2380:
[----:B------:R-:W-:Y:S01]  /*11b50*/  @!PT LDS RZ, [RZ] ;  /* 0x00000000fffff984 */ /* 0x000fe20000000800 */
[----:B------:R-:W-:Y:S01]  /*11b60*/  @!PT LDS RZ, [RZ] ;  /* 0x00000000fffff984 */ /* 0x000fe20000000800 */
[----:B------:R-:W-:Y:S01]  /*11b70*/  @!PT LDS RZ, [RZ] ;  /* 0x00000000fffff984 */ /* 0x000fe20000000800 */
[----:B------:R0:W-:Y:S01]  /*11b80*/  LDGSTS.E.BYPASS.LTC128B.128 [R7+0x5400], desc[UR36][R2.64+0x80], !P0 ;  /* 0x0540008002077fae */ /* 0x0001e2000c101d64 */
[----:B------:R-:W-:-:S13]  /*11b90*/  ISETP.LT.OR P0, PT, R8, 0x41, P1 ;  /* 0x000000410800780c */ /* 0x000fda0000f01670 */
[----:B------:R0:W-:Y:S01]  /*11ba0*/  LDGSTS.E.BYPASS.LTC128B.128 [R7+0x8400], desc[UR36][R2.64+0x100], !P0 ;  /* 0x0840010002077fae */ /* 0x0001e2000c101d64 */
[----:B------:R-:W-:Y:S05]  /*11bb0*/  BRA `(.L_x_2381) ;  /* 0xffffffc800a07947 */ /* 0x000fea000383ffff */
.L_x_2295:
[----:B0-----:R0:W1:Y:S02]  /*11bc0*/  SYNCS.PHASECHK.TRANS64.TRYWAIT P0, [R4+URZ+0x30860], R3 ;  /* 0x03086003040075a7 */ /* 0x001064000800017f */
[----:B-1----:R-:W-:Y:S05]  /*11bd0*/  @!P0 NANOSLEEP.SYNCS 0x989680 ;  /* 0x009896800000895d */ /* 0x002fea0003900000 */
[----:B------:R-:W1:Y:S02]  /*11be0*/  @!P0 SYNCS.PHASECHK.TRANS64 P0, [R4+URZ+0x30860], R3 ;  /* 0x03086003040085a7 */ /* 0x000e64000800007f */
[----:B-1----:R-:W-:Y:S05]  /*11bf0*/  @!P0 BRA `(.L_x_2295) ;  /* 0xfffffffc00f08947 */ /* 0x002fea000383ffff */
[----:B------:R-:W-:Y:S05]  /*11c00*/  BRA `(.L_x_2382) ;  /* 0xffffffcc00c07947 */ /* 0x000fea000383ffff */
.L_x_2296:
        /* <DEDUP_REMOVED lines=8> */
.L_x_2384:
[----:B------:R-:W-:Y:S05]  /*11c90*/  BSYNC B0 ;  /* 0x0000000000007941 */ /* 0x000fea0003800000 */
.L_x_2383:
[----:B------:R-:W-:Y:S01]  /*11ca0*/  IMAD.MOV.U32 R13, RZ, RZ, R18 ;  /* 0x000000ffff0d7224 */ /* 0x000fe200078e0012 */
[----:B------:R-:W-:Y:S01]  /*11cb0*/  MOV R12, RZ ;  /* 0x000000ff000c7202 */ /* 0x000fe20000000f00 */
[----:B------:R-:W-:Y:S02]  /*11cc0*/  IMAD.MOV.U32 R11, RZ, RZ, 0x181f ;  /* 0x0000181fff0b7424 */ /* 0x000fe400078e00ff */
[----:B------:R-:W-:Y:S02]  /*11cd0*/  IMAD.MOV.U32 R15, RZ, RZ, -0x1 ;  /* 0xffffffffff0f7424 */ /* 0x000fe400078e00ff */
[----:B------:R-:W-:Y:S02]  /*11ce0*/  IMAD.MOV.U32 R0, RZ, RZ, R14 ;  /* 0x000000ffff007224 */ /* 0x000fe400078e000e */
[----:B------:R-:W-:-:S07]  /*11cf0*/  IMAD.SHL.U32 R6, R37, 0x2, RZ ;  /* 0x0000000225067824 */ /* 0x000fce00078e00ff */
[----:B------:R-:W-:Y:S05]  /*11d00*/  WARPSYNC.COLLECTIVE R15, `(.L_x_2385) ;  /* 0x000000000f087348 */ /* 0x000fea0003c00000 */
[----:B------:R0:W1:Y:S02]  /*11d10*/  SHFL.IDX P6, R14, R13, R12, R11 ;  /* 0x0000000c0d0e7389 */ /* 0x00006400000c000b */
[----:B01----:R-:W-:Y:S01]  /*11d20*/  ENDCOLLECTIVE ;  /* 0x000000000000791b */ /* 0x003fe20003800000 */
.L_x_2385:
[----:B------:R-:W-:Y:S02]  /*11d30*/  IMAD.MOV.U32 R13, RZ, RZ, R19 ;  /* 0x000000ffff0d7224 */ /* 0x000fe400078e0013 */
[----:B------:R-:W-:Y:S01]  /*11d40*/  IMAD.MOV.U32 R12, RZ, RZ, 0x1 ;  /* 0x00000001ff0c7424 */ /* 0x000fe200078e00ff */
[----:B------:R-:W-:-:S13]  /*11d50*/  IADD3 R2, P0, R14, R6, RZ ;  /* 0x000000060e027210 */ /* 0x000fda0007f1e0ff */
[----:B------:R-:W-:Y:S05]  /*11d60*/  WARPSYNC.COLLECTIVE R15, `(.L_x_2386) ;  /* 0x000000000f087348 */ /* 0x000fea0003c00000 */
[----:B------:R0:W1:Y:S02]  /*11d70*/  SHFL.IDX P6, R14, R13, R12, R11 ;  /* 0x0000000c0d0e7389 */ /* 0x00006400000c000b */
[----:B01----:R-:W-:Y:S01]  /*11d80*/  ENDCOLLECTIVE ;  /* 0x000000000000791b */ /* 0x003fe20003800000 */
.L_x_2386:
        /* <DEDUP_REMOVED lines=13> */
.L_x_2387:
        /* <DEDUP_REMOVED lines=12> */
.L_x_2388:
        /* <DEDUP_REMOVED lines=12> */
.L_x_2389:
        /* <DEDUP_REMOVED lines=12> */
.L_x_2390:
        /* <DEDUP_REMOVED lines=12> */
.L_x_2391:
        /* <DEDUP_REMOVED lines=12> */
.L_x_2392:
[----:B------:R-:W-:Y:S01]  /*12220*/  IMAD.X R3, RZ, RZ, R7, P0 ;  /* 0x000000ffff037224 */ /* 0x000fe200000e0607 */
        /* <DEDUP_REMOVED lines=11> */
.L_x_2393:
        /* <DEDUP_REMOVED lines=12> */
.L_x_2394:
        /* <DEDUP_REMOVED lines=12> */
.L_x_2395:
[----:B------:R-:W-:Y:S01]  /*12460*/  @!PT LDS RZ, [RZ] ;  /* 0x00000000fffff984 */ /* 0x000fe20000000800 */
[----:B------:R-:W-:Y:S01]  /*12470*/  @!PT LDS RZ, [RZ] ;  /* 0x00000000fffff984 */ /* 0x000fe20000000800 */
[----:B------:R-:W-:Y:S01]  /*12480*/  @!PT LDS RZ, [RZ] ;  /* 0x00000000fffff984 */ /* 0x000fe20000000800 */
[----:B------:R1:W-:Y:S01]  /*12490*/  LDGSTS.E.BYPASS.LTC128B.128 [R0+0x5400], desc[UR36][R2.64+0x80], !P0 ;  /* 0x0540008002007fae */ /* 0x0003e2000c101d64 */
[----:B------:R-:W-:-:S13]  /*124a0*/  ISETP.LT.OR P0, PT, R5, 0x41, P1 ;  /* 0x000000410500780c */ /* 0x000fda0000f01670 */
[----:B------:R1:W-:Y:S01]  /*124b0*/  LDGSTS.E.BYPASS.LTC128B.128 [R0+0x8400], desc[UR36][R2.64+0x100], !P0 ;  /* 0x0840010002007fae */ /* 0x0003e2000c101d64 */
[----:B------:R-:W-:Y:S05]  /*124c0*/  BRA `(.L_x_2396) ;  /* 0xffffffc800887947 */ /* 0x000fea000383ffff */
.L_x_2301:
[----:B------:R-:W-:Y:S01]  /*124d0*/  BSSY B0, `(.L_x_2397) ;  /* 0x0000008000007945 */ /* 0x000fe20003800000 */
[----:B------:R-:W-:Y:S01]  /*124e0*/  IMAD.MOV.U32 R13, RZ, RZ, R34 ;  /* 0x000000ffff0d7224 */ /* 0x000fe200078e0022 */
[----:B------:R-:W-:Y:S01]  /*124f0*/  MOV R11, 0x1f ;  /* 0x0000001f000b7802 */ /* 0x000fe20000000f00 */
[----:B------:R-:W-:Y:S02]  /*12500*/  IMAD.MOV.U32 R12, RZ, RZ, RZ ;  /* 0x000000ffff0c7224 */ /* 0x000fe400078e00ff */
[----:B------:R-:W-:-:S07]  /*12510*/  IMAD.MOV.U32 R15, RZ, RZ, -0x1 ;  /* 0xffffffffff0f7424 */ /* 0x000fce00078e00ff */
[----:B-----5:R-:W-:Y:S05]  /*12520*/  WARPSYNC.COLLECTIVE R15, `(.L_x_2398) ;  /* 0x000000000f087348 */ /* 0x020fea0003c00000 */
[----:B------:R0:W1:Y:S02]  /*12530*/  SHFL.IDX P6, R14, R13, R12, R11 ;  /* 0x0000000c0d0e7389 */ /* 0x00006400000c000b */
[----:B01---5:R-:W-:Y:S01]  /*12540*/  ENDCOLLECTIVE ;  /* 0x000000000000791b */ /* 0x023fe20003800000 */
.L_x_2398:
[----:B------:R-:W-:Y:S05]  /*12550*/  BSYNC B0 ;  /* 0x0000000000007941 */ /* 0x000fea0003800000 */
.L_x_2397:
[----:B------:R-:W-:Y:S05]  /*12560*/  BRA `(.L_x_2399) ;  /* 0xffffffcc00107947 */ /* 0x000fea000383ffff */
.L_x_2304:
[----:B-1----:R1:W2:Y:S02]  /*12570*/  SYNCS.PHASECHK.TRANS64.TRYWAIT P0, [R4+URZ+0x30820], R0 ;  /* 0x03082000040075a7 */ /* 0x0022a4000800017f */
[----:B--2---:R-:W-:Y:S05]  /*12580*/  @!P0 NANOSLEEP.SYNCS 0x989680 ;  /* 0x009896800000895d */ /* 0x004fea0003900000 */
[----:B------:R-:W2:Y:S02]  /*12590*/  @!P0 SYNCS.PHASECHK.TRANS64 P0, [R4+URZ+0x30820], R0 ;  /* 0x03082000040085a7 */ /* 0x000ea4000800007f */
[----:B--2---:R-:W-:Y:S05]  /*125a0*/  @!P0 BRA `(.L_x_2304) ;  /* 0xfffffffc00f08947 */ /* 0x004fea000383ffff */
[----:B------:R-:W-:Y:S05]  /*125b0*/  BRA `(.L_x_2400) ;  /* 0xffffffcc00587947 */ /* 0x000fea000383ffff */
.L_x_2305:
        /* <DEDUP_REMOVED lines=11> */
.L_x_2402:
[----:B------:R-:W-:Y:S05]  /*12670*/  BSYNC B0 ;  /* 0x0000000000007941 */ /* 0x000fea0003800000 */
.L_x_2401:
[----:B------:R-:W-:Y:S05]  /*12680*/  BRA `(.L_x_2403) ;  /* 0xffffffcc00407947 */ /* 0x000fea000383ffff */
.L_x_2308:
[----:B------:R-:W-:Y:S01]  /*12690*/  BSSY B1, `(.L_x_2404) ;  /* 0x0000006000017945 */ /* 0x000fe20003800000 */
[----:B------:R-:W-:-:S07]  /*126a0*/  IMAD.MOV.U32 R15, RZ, RZ, -0x1 ;  /* 0xffffffffff0f7424 */ /* 0x000fce00078e00ff */
[----:B01---5:R-:W-:Y:S05]  /*126b0*/  WARPSYNC.COLLECTIVE R15, `(.L_x_2405) ;  /* 0x000000000f0c7348 */ /* 0x023fea0003c00000 */
[----:B------:R-:W-:Y:S02]  /*126c0*/  ELECT P6, UR62, PT ;  /* 0x00000000003e782f */ /* 0x000fe400038c0000 */
[----:B------:R-:W-:Y:S01]  /*126d0*/  MOV R14, UR62 ;  /* 0x0000003e000e7c02 */ /* 0x000fe20008000f00 */
[----:B01---5:R-:W-:Y:S10]  /*126e0*/  ENDCOLLECTIVE ;  /* 0x000000000000791b */ /* 0x023ff40003800000 */
.L_x_2405:
[----:B------:R-:W-:Y:S05]  /*126f0*/  BSYNC B1 ;  /* 0x0000000000017941 */ /* 0x000fea0003800000 */
.L_x_2404:
[----:B------:R-:W-:Y:S05]  /*12700*/  BRA `(.L_x_2406) ;  /* 0xffffffcc00387947 */ /* 0x000fea000383ffff */
.L_x_2310:
[----:B-1----:R1:W2:Y:S02]  /*12710*/  SYNCS.PHASECHK.TRANS64.TRYWAIT P1, [R5+URZ+0x30840], R0 ;  /* 0x03084000050075a7 */ /* 0x0022a4000802017f */
[----:B--2---:R-:W-:Y:S05]  /*12720*/  @!P1 NANOSLEEP.SYNCS 0x989680 ;  /* 0x009896800000995d */ /* 0x004fea0003900000 */
[----:B------:R-:W2:Y:S02]  /*12730*/  @!P1 SYNCS.PHASECHK.TRANS64 P1, [R5+URZ+0x30840], R0 ;  /* 0x03084000050095a7 */ /* 0x000ea4000802007f */
[----:B--2---:R-:W-:Y:S05]  /*12740*/  @!P1 BRA `(.L_x_2310) ;  /* 0xfffffffc00f09947 */ /* 0x004fea000383ffff */
[----:B------:R-:W-:Y:S05]  /*12750*/  BRA `(.L_x_2407) ;  /* 0xffffffcc00607947 */ /* 0x000fea000383ffff */
.L_x_2312:
[----:B--2---:R2:W3:Y:S02]  /*12760*/  SYNCS.PHASECHK.TRANS64.TRYWAIT P1, [R23+URZ+0x30840], R2 ;  /* 0x03084002170075a7 */ /* 0x0044e4000802017f */
[----:B---3--:R-:W-:Y:S05]  /*12770*/  @!P1 NANOSLEEP.SYNCS 0x989680 ;  /* 0x009896800000995d */ /* 0x008fea0003900000 */
[----:B------:R-:W3:Y:S02]  /*12780*/  @!P1 SYNCS.PHASECHK.TRANS64 P1, [R23+URZ+0x30840], R2 ;  /* 0x03084002170095a7 */ /* 0x000ee4000802007f */
[----:B---3--:R-:W-:Y:S05]  /*12790*/  @!P1 BRA `(.L_x_2312) ;  /* 0xfffffffc00f09947 */ /* 0x008fea000383ffff */
[----:B------:R-:W-:Y:S05]  /*127a0*/  BRA `(.L_x_2408) ;  /* 0xffffffcc006c7947 */ /* 0x000fea000383ffff */
.L_x_2314:
[----:B---3--:R3:W4:Y:S02]  /*127b0*/  SYNCS.PHASECHK.TRANS64.TRYWAIT P1, [R5+URZ+0x30860], R0 ;  /* 0x03086000050075a7 */ /* 0x008724000802017f */
[----:B----4-:R-:W-:Y:S05]  /*127c0*/  @!P1 NANOSLEEP.SYNCS 0x989680 ;  /* 0x009896800000995d */ /* 0x010fea0003900000 */
[----:B------:R-:W4:Y:S02]  /*127d0*/  @!P1 SYNCS.PHASECHK.TRANS64 P1, [R5+URZ+0x30860], R0 ;  /* 0x03086000050095a7 */ /* 0x000f24000802007f */
[----:B----4-:R-:W-:Y:S05]  /*127e0*/  @!P1 BRA `(.L_x_2314) ;  /* 0xfffffffc00f09947 */ /* 0x010fea000383ffff */
[----:B------:R-:W-:Y:S05]  /*127f0*/  BRA `(.L_x_2409) ;  /* 0xffffffcc00687947 */ /* 0x000fea000383ffff */
.L_x_2410:
        /* <DEDUP_REMOVED lines=16> */
.L_x_3238:


//--------------------- .text._ZN7cutlass13device_kernelIN5flash11enable_sm90INS1_16FlashAttnFwdSm90INS1_25CollectiveMainloopFwdSm90ILi2EN4cute5tupleIJNS5_1CILi1EEES8_S8_EEENS6_IJNS7_ILi128EEENS7_ILi96EEENS7_ILi192EEEEEELi192ENS_6half_tEfNS_4arch4Sm90ELb1ELb0ELb0ELb1ELb1ELb0ELb0ELb1ELb1ELb1ELb0ELb0EEENS1_21CollectiveEpilogueFwdINS6_IJSA_SC_SB_EEES9_SE_SG_Li256ELb1ELb1ELb0ELb0EEENS1_36VarlenDynamicPersistentTileSchedulerILi128ELi96ELi256ELi128ELb0ELb1ELb1ELb1ELb1ELb1EEEEEEEEEvNT_6ParamsE --------------------------
	.section	.text._ZN7cutlass13device_kernelIN5flash11enable_sm90INS1_16FlashAttnFwdSm90INS1_25CollectiveMainloopFwdSm90ILi2EN4cute5tupleIJNS5_1CILi1EEES8_S8_EEENS6_IJNS7_ILi128EEENS7_ILi96EEENS7_ILi192EEEEEELi192ENS_6half_tEfNS_4arch4Sm90ELb1ELb0ELb0ELb1ELb1ELb0ELb0ELb1ELb1ELb1ELb0ELb0EEENS1_21CollectiveEpilogueFwdINS6_IJSA_SC_SB_EEES9_SE_SG_Li256ELb1ELb1ELb0ELb0EEENS1_36VarlenDynamicPersistentTileSchedulerILi128ELi96ELi256ELi128ELb0ELb1ELb1ELb1ELb1ELb1EEEEEEEEEvNT_6ParamsE,"ax",@progbits
	.align	128
.text._ZN7cutlass13device_kernelIN5flash11enable_sm90INS1_16FlashAttnFwdSm90INS1_25CollectiveMainloopFwdSm90ILi2EN4cute5tupleIJNS5_1CILi1EEES8_S8_EEENS6_IJNS7_ILi128EEENS7_ILi96EEENS7_ILi192EEEEEELi192ENS_6half_tEfNS_4arch4Sm90ELb1ELb0ELb0ELb1ELb1ELb0ELb0ELb1ELb1ELb1ELb0ELb0EEENS1_21CollectiveEpilogueFwdINS6_IJSA_SC_SB_EEES9_SE_SG_Li256ELb1ELb1ELb0ELb0EEENS1_36VarlenDynamicPersistentTileSchedulerILi128ELi96ELi256ELi128ELb0ELb1ELb1ELb1ELb1ELb1EEEEEEEEEvNT_6ParamsE:
        .type           _ZN7cutlass13device_kernelIN5flash11enable_sm90INS1_16FlashAttnFwdSm90INS1_25CollectiveMainloopFwdSm90ILi2EN4cute5tupleIJNS5_1CILi1EEES8_S8_EEENS6_IJNS7_ILi128EEENS7_ILi96EEENS7_ILi192EEEEEELi192ENS_6half_tEfNS_4arch4Sm90ELb1ELb0ELb0ELb1ELb1ELb0ELb0ELb1ELb1ELb1ELb0ELb0EEENS1_21CollectiveEpilogueFwdINS6_IJSA_SC_SB_EEES9_SE_SG_Li256ELb1ELb1ELb0ELb0EEENS1_36VarlenDynamicPersistentTileSchedulerILi128ELi96ELi256ELi128ELb0ELb1ELb1ELb1ELb1ELb1EEEEEEEEEvNT_6ParamsE,@function
        .size           _ZN7cutlass13device_kernelIN5flash11enable_sm90INS1_16FlashAttnFwdSm90INS1_25CollectiveMainloopFwdSm90ILi2EN4cute5tupleIJNS5_1CILi1EEES8_S8_EEENS6_IJNS7_ILi128EEENS7_ILi96EEENS7_ILi192EEEEEELi192ENS_6half_tEfNS_4arch4Sm90ELb1ELb0ELb0ELb1ELb1ELb0ELb0ELb1ELb1ELb1ELb0ELb0EEENS1_21CollectiveEpilogueFwdINS6_IJSA_SC_SB_EEES9_SE_SG_Li256ELb1ELb1ELb0ELb0EEENS1_36VarlenDynamicPersistentTileSchedulerILi128ELi96ELi256ELi128ELb0ELb1ELb1ELb1ELb1ELb1EEEEEEEEEvNT_6ParamsE,(.L_x_3239 - _ZN7cutlass13device_kernelIN5flash11enable_sm90INS1_16FlashAttnFwdSm90INS1_25CollectiveMainloopFwdSm90ILi2EN4cute5tupleIJNS5_1CILi1EEES8_S8_EEENS6_IJNS7_ILi128EEENS7_ILi96EEENS7_ILi192EEEEEELi192ENS_6half_tEfNS_4arch4Sm90ELb1ELb0ELb0ELb1ELb1ELb0ELb0ELb1ELb1ELb1ELb0ELb0EEENS1_21CollectiveEpilogueFwdINS6_IJSA_SC_SB_EEES9_SE_SG_Li256ELb1ELb1ELb0ELb0EEENS1_36VarlenDynamicPersistentTileSchedulerILi128ELi96ELi256ELi128ELb0ELb1ELb1ELb1ELb1ELb1EEEEEEEEEvNT_6ParamsE)
        .other          _ZN7cutlass13device_kernelIN5flash11enable_sm90INS1_16FlashAttnFwdSm90INS1_25CollectiveMainloopFwdSm90ILi2EN4cute5tupleIJNS5_1CILi1EEES8_S8_EEENS6_IJNS7_ILi128EEENS7_ILi96EEENS7_ILi192EEEEEELi192ENS_6half_tEfNS_4arch4Sm90ELb1ELb0ELb0ELb1ELb1ELb0ELb0ELb1ELb1ELb1ELb0ELb0EEENS1_21CollectiveEpilogueFwdINS6_IJSA_SC_SB_EEES9_SE_SG_Li256ELb1ELb1ELb0ELb0EEENS1_36VarlenDynamicPersistentTileSchedulerILi128ELi96ELi256ELi128ELb0ELb1ELb1ELb1ELb1ELb1EEEEEEEEEvNT_6ParamsE,@"STO_CUDA_ENTRY STV_DEFAULT"
_ZN7cutlass13device_kernelIN5flash11enable_sm90INS1_16FlashAttnFwdSm90INS1_25CollectiveMainloopFwdSm90ILi2EN4cute5tupleIJNS5_1CILi1EEES8_S8_EEENS6_IJNS7_ILi128EEENS7_ILi96EEENS7_ILi192EEEEEELi192ENS_6half_tEfNS_4arch4Sm90ELb1ELb0ELb0ELb1ELb1ELb0ELb0ELb1ELb1ELb1ELb0ELb0EEENS1_21CollectiveEpilogueFwdINS6_IJSA_SC_SB_EEES9_SE_SG_Li256ELb1ELb1ELb0ELb0EEENS1_36VarlenDynamicPersistentTileSchedulerILi128ELi96ELi256ELi128ELb0ELb1ELb1ELb1ELb1ELb1EEEEEEEEEvNT_6ParamsE:
        /* <DEDUP_REMOVED lines=45> */
.L_x_2411:
        /* <DEDUP_REMOVED lines=22> */
.L_x_2412:
        /* <DEDUP_REMOVED lines=18> */
.L_x_2413:
        /* <DEDUP_REMOVED lines=22> */
.L_x_2414:
        /* <DEDUP_REMOVED lines=23> */
.L_x_2415:
        /* <DEDUP_REMOVED lines=10> */
.L_x_2417:
        /* <DEDUP_REMOVED lines=24> */
[----:B------:R-:W-:-:S03]  /*0a40*/  SHF.R.S32.HI R198, RZ, 0x7, R3 ;  /* 0x00000007ffc67819 */ /* 0x000fc60000011403 */
[----:B------:R-:W-:-:S05]  /*0a50*/  IMAD.SHL.U32 R6, R4, 0x20, RZ ;  /* 0x0000002004067824 */ /* 0x000fca00078e00ff */
[----:B------:R-:W-:Y:S02]  /*0a60*/  LOP3.LUT R7, R6, 0xfffffc00, RZ, 0xc0, !PT ;  /* 0xfffffc0006077812 */ /* 0x000fe400078ec0ff */
[----:B------:R-:W-:-:S04]  /*0a70*/  LEA.HI R6, R0, R205, RZ, 0x2 ;  /* 0x000000cd00067211 */ /* 0x000fc800078f10ff */
[----:B------:R-:W-:-:S05]  /*0a80*/  LOP3.LUT R6, R6, 0xfffffffc, RZ, 0xc0, !PT ;  /* 0xfffffffc06067812 */ /* 0x000fca00078ec0ff */
[----:B------:R-:W-:Y:S01]  /*0a90*/  IMAD.IADD R6, R205, 0x1, -R6 ;  /* 0x00000001cd067824 */ /* 0x000fe200078e0a06 */
[----:B--2---:R-:W-:Y:S02]  /*0aa0*/  R2UR UR4, R2 ;  /* 0x00000000020472ca */ /* 0x004fe400000e0000 */
[C---:B------:R-:W-:Y:S02]  /*0ab0*/  LOP3.LUT R2, R3.reuse, 0xffffff80, RZ, 0xc0, !PT ;  /* 0xffffff8003027812 */ /* 0x040fe400078ec0ff */
[----:B------:R-:W-:-:S03]  /*0ac0*/  LEA.HI R3, R3, R198, RZ, 0x1 ;  /* 0x000000c603037211 */ /* 0x000fc600078f08ff */
[C---:B------:R-:W-:Y:S01]  /*0ad0*/  IMAD.IADD R197, R205.reuse, 0x1, -R2 ;  /* 0x00000001cdc57824 */ /* 0x040fe200078e0a02 */
[CC--:B------:R-:W-:Y:S02]  /*0ae0*/  LEA.HI R2, R0.reuse, R205.reuse, RZ, 0x4 ;  /* 0x000000cd00027211 */ /* 0x0c0fe400078f20ff */
[----:B------:R-:W-:Y:S02]  /*0af0*/  LEA.HI R0, R0, R205, RZ, 0x3 ;  /* 0x000000cd00007211 */ /* 0x000fe400078f18ff */
[----:B------:R-:W-:Y:S01]  /*0b00*/  SHF.R.S32.HI R8, RZ, 0x1f, R197 ;  /* 0x0000001fff087819 */ /* 0x000fe200000114c5 */
[----:B------:R-:W-:Y:S01]  /*0b10*/  ULOP3.LUT UR7, UR4, 0x1, URZ, 0xfc, !UPT ;  /* 0x0000000104077892 */ /* 0x000fe2000f8efc3f */
[----:B------:R-:W-:Y:S02]  /*0b20*/  LOP3.LUT R4, R2, 0x3fffff0, RZ, 0xc0, !PT ;  /* 0x03fffff002047812 */ /* 0x000fe400078ec0ff */
[----:B------:R-:W-:Y:S01]  /*0b30*/  LEA.HI R9, R8, R197, RZ, 0x2 ;  /* 0x000000c508097211 */ /* 0x000fe200078f10ff */
[----:B------:R-:W-:Y:S01]  /*0b40*/  UMOV UR4, URZ ;  /* 0x0000003f00047c82 */ /* 0x000fe20008000000 */
[----:B------:R-:W-:Y:S01]  /*0b50*/  SHF.R.S32.HI R5, RZ, 0x4, R2 ;  /* 0x00000004ff057819 */ /* 0x000fe20000011402 */
[----:B------:R-:W-:Y:S01]  /*0b60*/  IMAD.IADD R4, R205, 0x1, -R4 ;  /* 0x00000001cd047824 */ /* 0x000fe200078e0a04 */
[--C-:B------:R-:W-:Y:S01]  /*0b70*/  SHF.R.S32.HI R10, RZ, 0x2, R9.reuse ;  /* 0x00000002ff0a7819 */ /* 0x100fe20000011409 */
[----:B------:R-:W-:Y:S01]  /*0b80*/  IMAD.U32 R201, RZ, RZ, UR7 ;  /* 0x00000007ffc97e24 */ /* 0x000fe2000f8e00ff */
[----:B------:R-:W-:Y:S01]  /*0b90*/  SHF.R.S32.HI R11, RZ, 0x1f, R9 ;  /* 0x0000001fff0b7819 */ /* 0x000fe20000011409 */
[----:B------:R-:W-:Y:S01]  /*0ba0*/  IMAD R7, R4, 0x40, R7 ;  /* 0x0000004004077824 */ /* 0x000fe200078e0207 */
[----:B------:R-:W-:Y:S01]  /*0bb0*/  LEA.HI R2, R2, R5, RZ, 0x1 ;  /* 0x0000000502027211 */ /* 0x000fe200078f08ff */
[----:B------:R-:W-:Y:S01]  /*0bc0*/  IMAD.U32 R196, RZ, RZ, UR4 ;  /* 0x00000004ffc47e24 */ /* 0x000fe2000f8e00ff */
[----:B------:R-:W-:-:S02]  /*0bd0*/  LEA.HI R11, R11, R10, RZ, 0x3 ;  /* 0x0000000a0b0b7211 */ /* 0x000fc400078f18ff */
[----:B------:R-:W-:Y:S02]  /*0be0*/  LOP3.LUT R2, R2, 0x1ffffffe, RZ, 0xc0, !PT ;  /* 0x1ffffffe02027812 */ /* 0x000fe400078ec0ff */
[----:B------:R-:W-:Y:S02]  /*0bf0*/  LOP3.LUT R11, R11, 0xfffffff8, RZ, 0xc0, !PT ;  /* 0xfffffff80b0b7812 */ /* 0x000fe400078ec0ff */
[----:B------:R-:W-:Y:S01]  /*0c00*/  LOP3.LUT R4, R0, 0xfffffff8, RZ, 0xc0, !PT ;  /* 0xfffffff800047812 */ /* 0x000fe200078ec0ff */
[----:B------:R-:W-:Y:S01]  /*0c10*/  IMAD.IADD R2, R5, 0x1, -R2 ;  /* 0x0000000105027824 */ /* 0x000fe200078e0a02 */
[----:B------:R-:W-:Y:S01]  /*0c20*/  LEA.HI R8, R8, R197, RZ, 0x5 ;  /* 0x000000c508087211 */ /* 0x000fe200078f28ff */
[----:B------:R-:W-:Y:S01]  /*0c30*/  IMAD.IADD R11, R10, 0x1, -R11 ;  /* 0x000000010a0b7824 */ /* 0x000fe200078e0a0b */
[----:B------:R-:W-:Y:S01]  /*0c40*/  LEA.HI R5, R6, R6, RZ, 0x1 ;  /* 0x0000000606057211 */ /* 0x000fe200078f08ff */
[----:B------:R-:W-:Y:S01]  /*0c50*/  IMAD.IADD R23, R205, 0x1, -R4 ;  /* 0x00000001cd177824 */ /* 0x000fe200078e0a04 */
[----:B------:R-:W-:Y:S01]  /*0c60*/  SHF.R.S32.HI R8, RZ, 0x5, R8 ;  /* 0x00000005ff087819 */ /* 0x000fe20000011408 */
[----:B------:R-:W-:Y:S01]  /*0c70*/  IMAD R200, R2, 0x8, R7 ;  /* 0x0000000802c87824 */ /* 0x000fe200078e0207 */
[----:B------:R-:W-:Y:S01]  /*0c80*/  LOP3.LUT R3, R3, 0x3fffffe, RZ, 0xc0, !PT ;  /* 0x03fffffe03037812 */ /* 0x000fe200078ec0ff */
[----:B------:R-:W-:Y:S01]  /*0c90*/  IMAD.SHL.U32 R16, R23, 0x8, RZ ;  /* 0x0000000817107824 */ /* 0x000fe200078e00ff */
[----:B------:R-:W-:-:S02]  /*0ca0*/  LEA R8, R8, R11, 0x4 ;  /* 0x0000000b08087211 */ /* 0x000fc400078e20ff */
[----:B------:R-:W-:Y:S01]  /*0cb0*/  LOP3.LUT R5, R5, 0x1ffffffe, RZ, 0xc0, !PT ;  /* 0x1ffffffe05057812 */ /* 0x000fe200078ec0ff */
[----:B------:R-:W-:Y:S01]  /*0cc0*/  IMAD.IADD R3, R198, 0x1, -R3 ;  /* 0x00000001c6037824 */ /* 0x000fe200078e0a03 */
[----:B------:R-:W-:Y:S01]  /*0cd0*/  SHF.R.S32.HI R194, RZ, 0x3, R0 ;  /* 0x00000003ffc27819 */ /* 0x000fe20000011400 */
[C---:B------:R-:W-:Y:S01]  /*0ce0*/  VIADD R19, R16.reuse, 0x40 ;  /* 0x0000004010137836 */ /* 0x040fe20000000000 */
[----:B------:R-:W-:Y:S01]  /*0cf0*/  LOP3.LUT R0, R9, 0x7ffffffc, RZ, 0xc0, !PT ;  /* 0x7ffffffc09007812 */ /* 0x000fe200078ec0ff */
[----:B------:R-:W-:Y:S01]  /*0d00*/  VIADD R22, R16, 0x80 ;  /* 0x0000008010167836 */ /* 0x000fe20000000000 */
[----:B------:R-:W-:Y:S01]  /*0d10*/  SHF.R.S32.HI R204, RZ, 0x1f, R16 ;  /* 0x0000001fffcc7819 */ /* 0x000fe20000011410 */
[----:B------:R-:W-:Y:S01]  /*0d20*/  IMAD.IADD R18, R6, 0x1, -R5 ;  /* 0x0000000106127824 */ /* 0x000fe200078e0a05 */
[----:B------:R-:W-:Y:S01]  /*0d30*/  SHF.R.S32.HI R203, RZ, 0x1f, R19 ;  /* 0x0000001fffcb7819 */ /* 0x000fe20000011413 */
[----:B------:R-:W-:Y:S01]  /*0d40*/  IMAD R199, R3, 0x40, R8 ;  /* 0x0000004003c77824 */ /* 0x000fe200078e0208 */
[----:B------:R-:W-:-:S02]  /*0d50*/  SHF.R.S32.HI R202, RZ, 0x1f, R22 ;  /* 0x0000001fffca7819 */ /* 0x000fc40000011416 */
[----:B------:R-:W-:Y:S01]  /*0d60*/  IADD3 R17, R197, -R0, RZ ;  /* 0x80000000c5117210 */ /* 0x000fe20007ffe0ff */
[----:B------:R-:W-:-:S07]  /*0d70*/  IMAD R18, R18, 0x8, R199 ;  /* 0x0000000812127824 */ /* 0x000fce00078e02c7 */
.L_x_2477:
        /* <DEDUP_REMOVED lines=13> */
[----:B------:R-:W-:Y:S01]  /*0e50*/  IMAD.U32 R192, RZ, RZ, UR4 ;  /* 0x00000004ffc07e24 */ /* 0x000fe2000f8e00ff */
[----:B------:R-:W-:-:S04]  /*0e60*/  @UP0 ULEA UR8, UP2, UR4, UR8, 0x2 ;  /* 0x0000000804080291 */ /* 0x000fc8000f84103f */
[----:B------:R-:W-:Y:S02]  /*0e70*/  @UP0 ULEA.HI.X UR9, UR4, UR9, UR7, 0x2, UP2 ;  /* 0x0000000904090291 */ /* 0x000fe400090f1407 */
[----:B------:R-:W-:Y:S01]  /*0e80*/  IMAD.U32 R195, RZ, RZ, UR7 ;  /* 0x00000007ffc37e24 */ /* 0x000fe2000f8e00ff */
[----:B------:R-:W-:Y:S01]  /*0e90*/  @UP1 ULEA UR10, UP0, UR4, UR10, 0x2 ;  /* 0x0000000a040a1291 */ /* 0x000fe2000f80103f */
[----:B------:R-:W-:-:S03]  /*0ea0*/  IMAD.U32 R2, RZ, RZ, UR8 ;  /* 0x00000008ff027e24 */ /* 0x000fc6000f8e00ff */
[----:B------:R-:W-:Y:S01]  /*0eb0*/  @UP1 ULEA.HI.X UR11, UR4, UR11, UR7, 0x2, UP0 ;  /* 0x0000000b040b1291 */ /* 0x000fe200080f1407 */
[----:B------:R-:W-:Y:S01]  /*0ec0*/  IMAD.U32 R3, RZ, RZ, UR9 ;  /* 0x00000009ff037e24 */ /* 0x000fe2000f8e00ff */
[----:B------:R-:W-:Y:S01]  /*0ed0*/  ULDC.64 UR8, c[0x0][0x418] ;  /* 0x0001060000087ab9 */ /* 0x000fe20000000a00 */
[----:B------:R-:W-:Y:S01]  /*0ee0*/  IMAD.U32 R4, RZ, RZ, UR10 ;  /* 0x0000000aff047e24 */ /* 0x000fe2000f8e00ff */
[----:B------:R-:W-:Y:S01]  /*0ef0*/  ULDC UR4, c[0x0][0x424] ;  /* 0x0001090000047ab9 */ /* 0x000fe20000000800 */
[----:B------:R-:W-:Y:S01]  /*0f00*/  ULDC UR7, c[0x0][0x2f0] ;  /* 0x0000bc0000077ab9 */ /* 0x000fe20000000800 */
[----:B------:R-:W-:Y:S01]  /*0f10*/  IMAD.U32 R5, RZ, RZ, UR11 ;  /* 0x0000000bff057e24 */ /* 0x000fe2000f8e00ff */
[----:B------:R-:W2:Y:S04]  /*0f20*/  @P0 LDG.E R2, desc[UR36][R2.64] ;  /* 0x0000002402020981 */ /* 0x000ea8000c1e1900 */
[----:B---3--:R-:W3:Y:S01]  /*0f30*/  @P2 LDG.E R4, desc[UR36][R4.64] ;  /* 0x0000002404042981 */ /* 0x008ee2000c1e1900 */
[----:B------:R-:W-:Y:S01]  /*0f40*/  UISETP.NE.U32.AND UP0, UPT, UR8, URZ, UPT ;  /* 0x0000003f0800728c */ /* 0x000fe2000bf05070 */
[----:B------:R-:W-:Y:S01]  /*0f50*/  IMAD.U32 R193, RZ, RZ, UR6 ;  /* 0x00000006ffc17e24 */ /* 0x000fe2000f8e00ff */
[----:B------:R-:W-:-:S02]  /*0f60*/  UMOV UR60, URZ ;  /* 0x0000003f003c7c82 */ /* 0x000fc40008000000 */
[----:B------:R-:W-:-:S03]  /*0f70*/  UISETP.NE.AND.EX UP0, UPT, UR9, URZ, UPT, UP0 ;  /* 0x0000003f0900728c */ /* 0x000fc6000bf05300 */
[----:B------:R-:W-:Y:S01]  /*0f80*/  ULDC.64 UR8, c[0x0][0xa20] ;  /* 0x0002880000087ab9 */ /* 0x000fe20000000a00 */
[----:B------:R-:W-:Y:S01]  /*0f90*/  USEL UR4, UR4, 0x1, UP0 ;  /* 0x0000000104047887 */ /* 0x000fe20008000000 */
[----:B------:R-:W-:-:S03]  /*0fa0*/  ISETP.NE.U32.AND P1, PT, RZ, UR8, PT ;  /* 0x00000008ff007c0c */ /* 0x000fc6000bf25070 */
[----:B------:R-:W-:Y:S01]  /*0fb0*/  UIMAD UR4, UR4, UR7, URZ ;  /* 0x00000007040472a4 */ /* 0x000fe2000f8e023f */
[----:B------:R-:W-:Y:S02]  /*0fc0*/  ISETP.NE.AND.EX P1, PT, RZ, UR9, PT, P1 ;  /* 0x00000009ff007c0c */ /* 0x000fe4000bf25310 */
[----:B--2---:R-:W-:Y:S02]  /*0fd0*/  @P0 R2UR UR60, R2 ;  /* 0x00000000023c02ca */ /* 0x004fe400000e0000 */
[----:B---3--:R-:W-:Y:S01]  /*0fe0*/  @P2 R2UR UR43, R4 ;  /* 0x00000000042b22ca */ /* 0x008fe200000e0000 */
[----:B----4-:R-:W-:-:S14]  /*0ff0*/  @P2 BRA `(.L_x_2418) ;  /* 0x00000000003c2947 */ /* 0x010fdc0003800000 */
[----:B------:R-:W-:Y:S01]  /*1000*/  ULDC.64 UR6, c[0x0][0xa00] ;  /* 0x0002800000067ab9 */ /* 0x000fe20000000a00 */
[----:B------:R-:W-:Y:S01]  /*1010*/  ULDC UR43, c[0x0][0x288] ;  /* 0x0000a200002b7ab9 */ /* 0x000fe20000000800 */
[----:B------:R-:W-:-:S04]  /*1020*/  ISETP.NE.U32.AND P0, PT, RZ, UR6, PT ;  /* 0x00000006ff007c0c */ /* 0x000fc8000bf05070 */
[----:B------:R-:W-:-:S13]  /*1030*/  ISETP.NE.AND.EX P0, PT, RZ, UR7, PT, P0 ;  /* 0x00000007ff007c0c */ /* 0x000fda000bf05300 */
[----:B------:R-:W-:Y:S05]  /*1040*/  @!P0 BRA `(.L_x_2418) ;  /* 0x0000000000288947 */ /* 0x000fea0003800000 */
[----:B------:R-:W-:Y:S01]  /*1050*/  R2UR UR10, R192 ;  /* 0x00000000c00a72ca */ /* 0x000fe200000e0000 */
[----:B------:R-:W-:-:S12]  /*1060*/  ULDC.64 UR6, c[0x0][0xa00] ;  /* 0x0002800000067ab9 */ /* 0x000fd80000000a00 */
        /* <DEDUP_REMOVED lines=8> */
.L_x_2418:
[----:B------:R-:W-:Y:S05]  /*10f0*/  @!P1 BRA `(.L_x_2419) ;  /* 0x0000000000249947 */ /* 0x000fea0003800000 */
[----:B------:R-:W-:Y:S02]  /*1100*/  R2UR UR6, R192 ;  /* 0x00000000c00672ca */ /* 0x000fe400000e0000 */
[----:B------:R-:W-:-:S11]  /*1110*/  R2UR UR7, R195 ;  /* 0x00000000c30772ca */ /* 0x000fd600000e0000 */
[----:B------:R-:W-:-:S04]  /*1120*/  ULEA UR4, UP0, UR6, UR8, 0x2 ;  /* 0x0000000806047291 */ /* 0x000fc8000f80103f */
[----:B------:R-:W-:Y:S02]  /*1130*/  ULEA.HI.X UR6, UR6, UR9, UR7, 0x2, UP0 ;  /* 0x0000000906067291 */ /* 0x000fe400080f1407 */
[----:B------:R-:W-:-:S04]  /*1140*/  MOV R2, UR4 ;  /* 0x0000000400027c02 */ /* 0x000fc80008000f00 */
[----:B------:R-:W-:-:S05]  /*1150*/  IMAD.U32 R3, RZ, RZ, UR6 ;  /* 0x00000006ff037e24 */ /* 0x000fca000f8e00ff */
[----:B------:R-:W2:Y:S02]  /*1160*/  LDG.E R2, desc[UR36][R2.64] ;  /* 0x0000002402027981 */ /* 0x000ea4000c1e1900 */
[----:B--2---:R-:W-:Y:S01]  /*1170*/  R2UR UR4, R2 ;  /* 0x00000000020472ca */ /* 0x004fe200000e0000 */
[----:B------:R-:W-:-:S14]  /*1180*/  BRA `(.L_x_2420) ;  /* 0x0000000000387947 */ /* 0x000fdc0003800000 */
.L_x_2419:
[----:B------:R-:W-:Y:S02]  /*1190*/  ULDC.64 UR6, c[0x0][0xa08] ;  /* 0x0002820000067ab9 */ /* 0x000fe40000000a00 */
        /* <DEDUP_REMOVED lines=13> */
.L_x_2420:
[----:B------:R-:W-:Y:S01]  /*1270*/  UIADD3 UR60, -UR60, UR4, URZ ;  /* 0x000000043c3c7290 */ /* 0x000fe2000fffe13f */
[----:B------:R-:W-:Y:S01]  /*1280*/  PLOP3.LUT P0, PT, PT, PT, PT, 0x80, 0x0 ;  /* 0x000000000000781c */ /* 0x000fe20003f0f070 */
[----:B------:R-:W-:Y:S01]  /*1290*/  USHF.L.U32 UR42, UR5, 0x7, URZ ;  /* 0x00000007052a7899 */ /* 0x000fe2000800063f */
[----:B------:R-:W-:Y:S01]  /*12a0*/  CS2R R2, SRZ ;  /* 0x0000000000027805 */ /* 0x000fe2000001ff00 */
[----:B------:R-:W-:Y:S01]  /*12b0*/  ULDC UR4, c[0x0][0x448] ;  /* 0x0001120000047ab9 */ /* 0x000fe20000000800 */
[----:B------:R-:W-:Y:S01]  /*12c0*/  UIADD3 UR7, UR60, 0x60, -UR43 ;  /* 0x000000603c077890 */ /* 0x000fe2000fffe82b */
[----:B------:R-:W-:Y:S01]  /*12d0*/  IMAD.MOV.U32 R0, RZ, RZ, RZ ;  /* 0x000000ffff007224 */ /* 0x000fe200078e00ff */
[----:B------:R-:W-:Y:S01]  /*12e0*/  UISETP.NE.AND UP0, UPT, UR4, 0x1, UPT ;  /* 0x000000010400788c */ /* 0x000fe2000bf05270 */
[----:B------:R-:W-:Y:S01]  /*12f0*/  CS2R R118, SRZ ;  /* 0x0000000000767805 */ /* 0x000fe2000001ff00 */
[----:B------:R-:W-:Y:S01]  /*1300*/  UIADD3 UR6, UR42, 0x7f, URZ ;  /* 0x0000007f2a067890 */ /* 0x000fe2000fffe03f */
[----:B------:R-:W-:Y:S01]  /*1310*/  CS2R R116, SRZ ;  /* 0x0000000000747805 */ /* 0x000fe2000001ff00 */
[----:B------:R-:W-:Y:S01]  /*1320*/  UP2UR UR61, UPR, URZ, 0x1 ;  /* 0x000000013f3d7883 */ /* 0x000fe20008000000 */
[----:B------:R-:W-:-:S02]  /*1330*/  CS2R R114, SRZ ;  /* 0x0000000000727805 */ /* 0x000fc4000001ff00 */
[----:B------:R-:W-:Y:S02]  /*1340*/  CS2R R112, SRZ ;  /* 0x0000000000707805 */ /* 0x000fe4000001ff00 */
[----:B------:R-:W-:Y:S02]  /*1350*/  CS2R R110, SRZ ;  /* 0x00000000006e7805 */ /* 0x000fe4000001ff00 */
[----:B------:R-:W-:Y:S02]  /*1360*/  CS2R R108, SRZ ;  /* 0x00000000006c7805 */ /* 0x000fe4000001ff00 */
[----:B------:R-:W-:Y:S02]  /*1370*/  CS2R R106, SRZ ;  /* 0x00000000006a7805 */ /* 0x000fe4000001ff00 */
[----:B------:R-:W-:Y:S01]  /*1380*/  CS2R R104, SRZ ;  /* 0x0000000000687805 */ /* 0x000fe2000001ff00 */
[----:B------:R-:W-:Y:S01]  /*1390*/  @UP0 ULDC UR4, c[0x0][0x44c] ;  /* 0x0001130000040ab9 */ /* 0x000fe20000000800 */
[----:B------:R-:W-:Y:S01]  /*13a0*/  @UP0 ULDC UR8, c[0x0][0x450] ;  /* 0x0001140000080ab9 */ /* 0x000fe20000000800 */
[----:B------:R-:W-:Y:S01]  /*13b0*/  UIMAD.WIDE.U32 UR4, UR6, UR4, URZ ;  /* 0x00000004060472a5 */ /* 0x000fe2000f8e003f */
[----:B------:R-:W-:Y:S01]  /*13c0*/  IMAD.MOV.U32 R46, RZ, RZ, RZ ;  /* 0x000000ffff2e7224 */ /* 0x000fe200078e00ff */
[----:B------:R-:W-:Y:S01]  /*13d0*/  UIADD3 UR4, UR60, 0x5f, URZ ;  /* 0x0000005f3c047890 */ /* 0x000fe2000fffe03f */
[----:B------:R-:W-:Y:S01]  /*13e0*/  CS2R R98, SRZ ;  /* 0x0000000000627805 */ /* 0x000fe2000001ff00 */
[----:B------:R-:W-:Y:S01]  /*13f0*/  @UP0 USHF.R.U32.HI UR6, URZ, UR8, UR5 ;  /* 0x000000083f060299 */ /* 0x000fe20008011605 */
[----:B------:R-:W-:Y:S01]  /*1400*/  CS2R R100, SRZ ;  /* 0x0000000000647805 */ /* 0x000fe2000001ff00 */
[----:B------:R-:W-:Y:S01]  /*1410*/  UIMAD.WIDE UR4, UR4, 0x2aaaaaab, URZ ;  /* 0x2aaaaaab040478a5 */ /* 0x000fe2000f8e023f */
[----:B------:R-:W-:Y:S01]  /*1420*/  IMAD.MOV.U32 R43, RZ, RZ, RZ ;  /* 0x000000ffff2b7224 */ /* 0x000fe200078e00ff */
[----:B------:R-:W-:Y:S01]  /*1430*/  UIADD3 UR6, UR7, UR6, URZ ;  /* 0x0000000607067290 */ /* 0x000fe2000fffe03f */
[----:B------:R-:W-:Y:S01]  /*1440*/  CS2R R96, SRZ ;  /* 0x0000000000607805 */ /* 0x000fe2000001ff00 */
[----:B------:R-:W-:Y:S01]  /*1450*/  USHF.R.U32.HI UR4, URZ, 0x1f, UR5 ;  /* 0x0000001f3f047899 */ /* 0x000fe20008011605 */
[----:B------:R-:W-:Y:S01]  /*1460*/  CS2R R94, SRZ ;  /* 0x00000000005e7805 */ /* 0x000fe2000001ff00 */
[----:B------:R-:W-:Y:S01]  /*1470*/  UIMAD.WIDE UR6, UR6, 0x2aaaaaab, URZ ;  /* 0x2aaaaaab060678a5 */ /* 0x000fe2000f8e023f */
[----:B------:R-:W-:Y:S01]  /*1480*/  CS2R R92, SRZ ;  /* 0x00000000005c7805 */ /* 0x000fe2000001ff00 */
[----:B------:R-:W-:Y:S01]  /*1490*/  ULEA.HI.SX32 UR4, UR5, UR4, 0x1c ;  /* 0x0000000405047291 */ /* 0x000fe2000f8fe23f */
[----:B------:R-:W-:Y:S01]  /*14a0*/  CS2R R90, SRZ ;  /* 0x00000000005a7805 */ /* 0x000fe2000001ff00 */
[----:B------:R-:W-:Y:S01]  /*14b0*/  USHF.R.U32.HI UR6, URZ, 0x1f, UR7 ;  /* 0x0000001f3f067899 */ /* 0x000fe20008011607 */
[----:B------:R-:W-:-:S02]  /*14c0*/  CS2R R88, SRZ ;  /* 0x0000000000587805 */ /* 0x000fc4000001ff00 */
[----:B------:R-:W-:Y:S02]  /*14d0*/  CS2R R86, SRZ ;  /* 0x0000000000567805 */ /* 0x000fe4000001ff00 */
[----:B------:R-:W-:Y:S01]  /*14e0*/  CS2R R84, SRZ ;  /* 0x0000000000547805 */ /* 0x000fe2000001ff00 */
[----:B------:R-:W-:Y:S01]  /*14f0*/  ULEA.HI.SX32 UR6, UR7, UR6, 0x1c ;  /* 0x0000000607067291 */ /* 0x000fe2000f8fe23f */
[----:B------:R-:W-:Y:S02]  /*1500*/  CS2R R82, SRZ ;  /* 0x0000000000527805 */ /* 0x000fe4000001ff00 */
[----:B------:R-:W-:Y:S02]  /*1510*/  CS2R R80, SRZ ;  /* 0x0000000000507805 */ /* 0x000fe4000001ff00 */
[----:B------:R-:W-:Y:S01]  /*1520*/  CS2R R78, SRZ ;  /* 0x00000000004e7805 */ /* 0x000fe2000001ff00 */
[----:B------:R-:W-:Y:S01]  /*1530*/  UISETP.LT.AND UP0, UPT, UR4, UR6, UPT ;  /* 0x000000060400728c */ /* 0x000fe2000bf01270 */
[----:B------:R-:W-:-:S02]  /*1540*/  CS2R R76, SRZ ;  /* 0x00000000004c7805 */ /* 0x000fc4000001ff00 */
[----:B------:R-:W-:Y:S02]  /*1550*/  CS2R R74, SRZ ;  /* 0x00000000004a7805 */ /* 0x000fe4000001ff00 */
[----:B------:R-:W-:Y:S01]  /*1560*/  CS2R R72, SRZ ;  /* 0x0000000000487805 */ /* 0x000fe2000001ff00 */
[----:B------:R-:W-:Y:S01]  /*1570*/  USEL UR9, UR4, UR6, UP0 ;  /* 0x0000000604097287 */ /* 0x000fe20008000000 */
[----:B------:R-:W-:Y:S02]  /*1580*/  CS2R R70, SRZ ;  /* 0x0000000000467805 */ /* 0x000fe4000001ff00 */
[----:B------:R-:W-:Y:S02]  /*1590*/  CS2R R68, SRZ ;  /* 0x0000000000447805 */ /* 0x000fe4000001ff00 */
[----:B------:R-:W-:Y:S01]  /*15a0*/  CS2R R66, SRZ ;  /* 0x0000000000427805 */ /* 0x000fe2000001ff00 */
[----:B------:R-:W-:Y:S01]  /*15b0*/  UISETP.GE.AND UP0, UPT, UR9, 0x1, UPT ;  /* 0x000000010900788c */ /* 0x000fe2000bf06270 */
[----:B------:R-:W-:Y:S01]  /*15c0*/  CS2R R64, SRZ ;  /* 0x0000000000407805 */ /* 0x000fe2000001ff00 */
[----:B------:R-:W-:Y:S01]  /*15d0*/  IMAD.U32 R102, RZ, RZ, UR9 ;  /* 0x00000009ff667e24 */ /* 0x000fe2000f8e00ff */
[----:B------:R-:W-:-:S02]  /*15e0*/  CS2R R62, SRZ ;  /* 0x00000000003e7805 */ /* 0x000fc4000001ff00 */
[----:B------:R-:W-:Y:S02]  /*15f0*/  CS2R R60, SRZ ;  /* 0x00000000003c7805 */ /* 0x000fe4000001ff00 */
[----:B------:R-:W-:Y:S02]  /*1600*/  CS2R R58, SRZ ;  /* 0x00000000003a7805 */ /* 0x000fe4000001ff00 */
[----:B------:R-:W-:Y:S02]  /*1610*/  PLOP3.LUT P1, PT, PT, PT, UP0, 0x80, 0x0 ;  /* 0x000000000000781c */ /* 0x000fe40003f2f008 */
        /* <DEDUP_REMOVED lines=49> */
.L_x_2422:
        /* <DEDUP_REMOVED lines=11> */
.L_x_2564:
[----:B------:R-:W-:Y:S05]  /*19e0*/  @!P0 BRA `(.L_x_2424) ;  /* 0x0000000000048947 */ /* 0x000fea0003800000 */
[----:B------:R-:W-:Y:S01]  /*19f0*/  BPT.TRAP 0x1 ;  /* 0x000000040000795c */ /* 0x000fe20000300000 */
.L_x_2424:
[----:B0-----:R-:W-:Y:S02]  /*1a00*/  IMAD.U32 R0, RZ, RZ, UR39 ;  /* 0x00000027ff007e24 */ /* 0x001fe4000f8e00ff */
[----:B------:R-:W-:-:S03]  /*1a10*/  IMAD.U32 R3, RZ, RZ, UR38 ;  /* 0x00000026ff037e24 */ /* 0x000fc6000f8e00ff */
[----:B------:R-:W-:Y:S02]  /*1a20*/  LEA R0, R0, UR40, 0x3 ;  /* 0x0000002800007c11 */ /* 0x000fe4000f8e18ff */
[----:B------:R-:W-:-:S04]  /*1a30*/  SHF.L.U32 R3, R3, 0x1f, RZ ;  /* 0x0000001f03037819 */ /* 0x000fc800000006ff */
[----:B------:R0:W1:Y:S01]  /*1a40*/  SYNCS.PHASECHK.TRANS64.TRYWAIT P1, [R0+URZ+0x30830], R3 ;  /* 0x03083003000075a7 */ /* 0x000062000802017f */
[----:B------:R-:W-:Y:S05]  /*1a50*/  @!P0 BRA `(.L_x_2425) ;  /* 0x0000000000048947 */ /* 0x000fea0003800000 */
[----:B------:R-:W-:Y:S01]  /*1a60*/  BPT.TRAP 0x1 ;  /* 0x000000040000795c */ /* 0x000fe20000300000 */
.L_x_2425:
[----:B-1----:R-:W-:Y:S05]  /*1a70*/  @P1 BRA `(.L_x_2426) ;  /* 0x0000000000081947 */ /* 0x002fea0003800000 */
[----:B------:R-:W1:Y:S02]  /*1a80*/  SYNCS.PHASECHK.TRANS64.TRYWAIT P1, [R0+URZ+0x30830], R3 ;  /* 0x03083003000075a7 */ /* 0x000e64000802017f */
[----:B-1----:R-:W-:Y:S05]  /*1a90*/  @!P1 BRA `(.L_x_2427) ;  /* 0x000000f800509947 */ /* 0x002fea0003800000 */
.L_x_2426:
        /* <DEDUP_REMOVED lines=19> */
[----:B------:R-:W-:Y:S01]  /*1bd0*/  MOV R8, UR8 ;  /* 0x0000000800087c02 */ /* 0x000fe20008000f00 */
        /* <DEDUP_REMOVED lines=79> */
.L_x_2428:
[----:B------:R-:W-:Y:S01]  /*20d0*/  UISETP.NE.AND UP0, UPT, UR61, URZ, UPT ;  /* 0x0000003f3d00728c */ /* 0x000fe2000bf05270 */
[----:B------:R-:W-:Y:S01]  /*20e0*/  VIADD R2, R18, UR42 ;  /* 0x0000002a12027c36 */ /* 0x000fe20008000000 */
[----:B------:R-:W-:Y:S01]  /*20f0*/  R2UR UR6, R102 ;  /* 0x00000000660672ca */ /* 0x000fe200000e0000 */
[----:B------:R-:W-:Y:S01]  /*2100*/  UMOV UR5, 0xffffffa0 ;  /* 0xffffffa000057882 */ /* 0x000fe20000000000 */
[----:B------:R-:W-:Y:S01]  /*2110*/  IMAD.U32 R11, RZ, RZ, UR43 ;  /* 0x0000002bff0b7e24 */ /* 0x000fe2000f8e00ff */
[----:B------:R-:W-:Y:S01]  /*2120*/  ULDC UR34, c[0x0][0x988] ;  /* 0x0002620000227ab9 */ /* 0x000fe20000000800 */
[----:B------:R-:W-:Y:S01]  /*2130*/  PLOP3.LUT P1, PT, PT, PT, UP0, 0x80, 0x0 ;  /* 0x000000000000781c */ /* 0x000fe20003f2f008 */
[----:B------:R-:W2:Y:S01]  /*2140*/  S2UR UR14, SR_CgaCtaId ;  /* 0x00000000000e79c3 */ /* 0x000ea20000008800 */
[----:B------:R-:W-:Y:S02]  /*2150*/  PLOP3.LUT P2, PT, PT, PT, UP0, 0x80, 0x0 ;  /* 0x000000000000781c */ /* 0x000fe40003f4f008 */
[----:B------:R-:W-:-:S02]  /*2160*/  CS2R R118, SRZ ;  /* 0x0000000000767805 */ /* 0x000fc4000001ff00 */
[----:B------:R-:W-:Y:S01]  /*2170*/  R2UR UR10, R0 ;  /* 0x00000000000a72ca */ /* 0x000fe200000e0000 */
[----:B------:R-:W-:Y:S01]  /*2180*/  @UP0 ULDC UR4, c[0x0][0x44c] ;  /* 0x0001130000040ab9 */ /* 0x000fe20000000800 */
[----:B------:R-:W-:Y:S01]  /*2190*/  @UP0 ULDC UR11, c[0x0][0x450] ;  /* 0x00011400000b0ab9 */ /* 0x000fe20000000800 */
[----:B------:R-:W-:Y:S02]  /*21a0*/  CS2R R116, SRZ ;  /* 0x0000000000747805 */ /* 0x000fe4000001ff00 */
[----:B------:R-:W-:Y:S01]  /*21b0*/  CS2R R114, SRZ ;  /* 0x0000000000727805 */ /* 0x000fe2000001ff00 */
[----:B------:R-:W-:Y:S01]  /*21c0*/  UIMAD UR5, UR6, UR5, 0x61 ;  /* 0x00000061060574a4 */ /* 0x000fe2000f8e0205 */
[----:B------:R-:W-:Y:S02]  /*21d0*/  CS2R R112, SRZ ;  /* 0x0000000000707805 */ /* 0x000fe4000001ff00 */
[----:B------:R-:W-:Y:S02]  /*21e0*/  CS2R R110, SRZ ;  /* 0x00000000006e7805 */ /* 0x000fe4000001ff00 */
[----:B------:R-:W-:Y:S01]  /*21f0*/  CS2R R108, SRZ ;  /* 0x00000000006c7805 */ /* 0x000fe2000001ff00 */
[----:B01----:R-:W-:Y:S01]  /*2200*/  @P1 IMAD.HI.U32 R3, R2, UR4, RZ ;  /* 0x0000000402031c27 */ /* 0x003fe2000f8e00ff */
[----:B------:R-:W-:Y:S01]  /*2210*/  @UP0 ULDC UR4, c[0x0][0x450] ;  /* 0x0001140000040ab9 */ /* 0x000fe20000000800 */
[----:B------:R-:W-:-:S02]  /*2220*/  CS2R R106, SRZ ;  /* 0x00000000006a7805 */ /* 0x000fc4000001ff00 */
[----:B------:R-:W-:Y:S01]  /*2230*/  CS2R R104, SRZ ;  /* 0x0000000000687805 */ /* 0x000fe2000001ff00 */
[----:B------:R-:W-:Y:S01]  /*2240*/  IMAD.U32 R4, RZ, RZ, UR5 ;  /* 0x00000005ff047e24 */ /* 0x000fe2000f8e00ff */
[----:B------:R-:W-:Y:S01]  /*2250*/  @P2 SHF.R.U32.HI R2, RZ, UR4, R3 ;  /* 0x00000004ff022c19 */ /* 0x000fe20008011603 */
[----:B------:R-:W-:Y:S01]  /*2260*/  UIMAD UR4, UR6, -0x60, UR60 ;  /* 0xffffffa0060478a4 */ /* 0x000fe2000f8e023c */
[----:B------:R-:W-:Y:S01]  /*2270*/  CS2R R102, SRZ ;  /* 0x0000000000667805 */ /* 0x000fe2000001ff00 */
[----:B------:R-:W-:Y:S01]  /*2280*/  IMAD R4, R17, -0x2, R4 ;  /* 0xfffffffe11047824 */ /* 0x000fe200078e0204 */
[----:B------:R-:W-:Y:S01]  /*2290*/  UMOV UR5, UR42 ;  /* 0x0000002a00057c82 */ /* 0x000fe20008000000 */
[----:B------:R-:W0:Y:S01]  /*22a0*/  SHFL.IDX PT, R5, R2, 0x1, 0x1c1f ;  /* 0x003c1f0002057f89 */ /* 0x000e2200000e0000 */
[----:B------:R-:W-:Y:S01]  /*22b0*/  UIADD3 UR4, UR4, 0x60, URZ ;  /* 0x0000006004047890 */ /* 0x000fe2000fffe03f */
[----:B------:R-:W-:Y:S02]  /*22c0*/  CS2R R100, SRZ ;  /* 0x0000000000647805 */ /* 0x000fe4000001ff00 */
[----:B------:R-:W-:Y:S01]  /*22d0*/  IADD3 R4, -R11, UR60, R4 ;  /* 0x0000003c0b047c10 */ /* 0x000fe2000fffe104 */
[----:B------:R-:W1:Y:S01]  /*22e0*/  SHFL.IDX PT, R2, R2, RZ, 0x1c1f ;  /* 0x001c1fff02027589 */ /* 0x000e6200000e0000 */
[----:B------:R-:W-:-:S02]  /*22f0*/  CS2R R98, SRZ ;  /* 0x0000000000627805 */ /* 0x000fc4000001ff00 */
[----:B------:R-:W-:Y:S01]  /*2300*/  CS2R R96, SRZ ;  /* 0x0000000000607805 */ /* 0x000fe2000001ff00 */
[----:B------:R-:W-:Y:S01]  /*2310*/  IMAD.U32 R10, RZ, RZ, UR4 ;  /* 0x00000004ff0a7e24 */ /* 0x000fe2000f8e00ff */
        /* <DEDUP_REMOVED lines=8> */
[----:B------:R-:W-:Y:S02]  /*23a0*/  CS2R R86, SRZ ;  /* 0x0000000000567805 */ /* 0x000fe4000001ff00 */
[----:B------:R-:W-:Y:S01]  /*23b0*/  CS2R R84, SRZ ;  /* 0x0000000000547805 */ /* 0x000fe2000001ff00 */
[----:B------:R-:W-:Y:S01]  /*23c0*/  @UP0 USHF.R.U32.HI UR5, URZ, UR11, UR7 ;  /* 0x0000000b3f050299 */ /* 0x000fe20008011607 */
[----:B------:R-:W-:Y:S02]  /*23d0*/  CS2R R82, SRZ ;  /* 0x0000000000527805 */ /* 0x000fe4000001ff00 */
[----:B------:R-:W-:Y:S02]  /*23e0*/  CS2R R80, SRZ ;  /* 0x0000000000507805 */ /* 0x000fe4000001ff00 */
[----:B------:R-:W-:Y:S01]  /*23f0*/  CS2R R78, SRZ ;  /* 0x00000000004e7805 */ /* 0x000fe2000001ff00 */
[----:B------:R-:W-:Y:S01]  /*2400*/  UIADD3 UR6, UR5, UR60, -UR43 ;  /* 0x0000003c05067290 */ /* 0x000fe2000fffe82b */
[----:B------:R-:W-:-:S02]  /*2410*/  CS2R R76, SRZ ;  /* 0x00000000004c7805 */ /* 0x000fc4000001ff00 */
[----:B0-----:R-:W-:Y:S01]  /*2420*/  VIADDMNMX R5, R5, R4, R3, PT ;  /* 0x0000000405057246 */ /* 0x001fe20003800103 */
[----:B------:R-:W-:Y:S01]  /*2430*/  UIADD3 UR5, UR10, 0x30840, URZ ;  /* 0x000308400a057890 */ /* 0x000fe2000fffe03f */
[----:B------:R-:W-:Y:S01]  /*2440*/  CS2R R74, SRZ ;  /* 0x00000000004a7805 */ /* 0x000fe2000001ff00 */
[----:B------:R-:W-:Y:S01]  /*2450*/  UIMAD.WIDE UR6, UR6, 0x2aaaaaab, URZ ;  /* 0x2aaaaaab060678a5 */ /* 0x000fe2000f8e023f */
[C---:B------:R-:W-:Y:S01]  /*2460*/  ISETP.GT.AND P1, PT, R5.reuse, RZ, PT ;  /* 0x000000ff0500720c */ /* 0x040fe20003f24270 */
[----:B--2---:R-:W-:Y:S01]  /*2470*/  UPRMT UR5, UR14, 0x654, UR5 ;  /* 0x000006540e057896 */ /* 0x004fe20008000005 */
[C---:B------:R-:W-:Y:S01]  /*2480*/  ISETP.GT.AND P2, PT, R5.reuse, 0x1, PT ;  /* 0x000000010500780c */ /* 0x040fe20003f44270 */
[----:B------:R-:W-:Y:S01]  /*2490*/  USHF.R.U32.HI UR6, URZ, 0x1f, UR7 ;  /* 0x0000001f3f067899 */ /* 0x000fe20008011607 */
[----:B------:R-:W-:Y:S02]  /*24a0*/  ISETP.GT.AND P3, PT, R5, 0x8, PT ;  /* 0x000000080500780c */ /* 0x000fe40003f64270 */
[----:B------:R-:W-:-:S02]  /*24b0*/  CS2R R72, SRZ ;  /* 0x0000000000487805 */ /* 0x000fc4000001ff00 */
[----:B------:R-:W-:Y:S01]  /*24c0*/  FSEL R26, R26, -INF , P1 ;  /* 0xff8000001a1a7808 */ /* 0x000fe20000800000 */
[----:B------:R-:W-:Y:S01]  /*24d0*/  ULEA.HI.SX32 UR6, UR7, UR6, 0x1c ;  /* 0x0000000607067291 */ /* 0x000fe2000f8fe23f */
[----:B------:R-:W-:Y:S02]  /*24e0*/  FSEL R27, R27, -INF , P2 ;  /* 0xff8000001b1b7808 */ /* 0x000fe40001000000 */
[C---:B------:R-:W-:Y:S01]  /*24f0*/  ISETP.GT.AND P1, PT, R5.reuse, 0x9, PT ;  /* 0x000000090500780c */ /* 0x040fe20003f24270 */
[----:B------:R-:W-:Y:S01]  /*2500*/  UISETP.LT.AND UP0, UPT, URZ, UR6, UPT ;  /* 0x000000063f00728c */ /* 0x000fe2000bf01270 */
[----:B------:R-:W-:Y:S01]  /*2510*/  FSEL R30, R30, -INF , P3 ;  /* 0xff8000001e1e7808 */ /* 0x000fe20001800000 */
[----:B------:R-:W-:Y:S01]  /*2520*/  SYNCS.ARRIVE.TRANS64.RED.A1T0 RZ, [UR5], RZ ;  /* 0x000000ffffff79a7 */ /* 0x000fe20008100405 */
[----:B------:R-:W-:Y:S01]  /*2530*/  FMNMX.FTZ R11, R26, R27, !PT ;  /* 0x0000001b1a0b7209 */ /* 0x000fe20007810000 */
[----:B------:R-:W-:Y:S01]  /*2540*/  USEL UR11, URZ, UR6, !UP0 ;  /* 0x000000063f0b7287 */ /* 0x000fe2000c000000 */
[----:B------:R-:W-:-:S02]  /*2550*/  ISETP.GT.AND P2, PT, R5, 0x10, PT ;  /* 0x000000100500780c */ /* 0x000fc40003f44270 */
[----:B------:R-:W-:Y:S01]  /*2560*/  FSEL R31, R31, -INF , P1 ;  /* 0xff8000001f1f7808 */ /* 0x000fe20000800000 */
[----:B------:R-:W-:Y:S01]  /*2570*/  UISETP.GE.AND UP0, UPT, UR4, UR11, UPT ;  /* 0x0000000b0400728c */ /* 0x000fe2000bf06270 */
[----:B------:R-:W-:Y:S02]  /*2580*/  FMNMX.FTZ R10, R30, R11, !PT ;  /* 0x0000000b1e0a7209 */ /* 0x000fe40007810000 */
[----:B------:R-:W-:Y:S02]  /*2590*/  ISETP.GT.AND P1, PT, R5, 0x11, PT ;  /* 0x000000110500780c */ /* 0x000fe40003f24270 */
[----:B------:R-:W-:Y:S02]  /*25a0*/  FSEL R34, R34, -INF , P2 ;  /* 0xff80000022227808 */ /* 0x000fe40001000000 */
[----:B------:R-:W-:Y:S02]  /*25b0*/  FMNMX.FTZ R11, R31, R10, !PT ;  /* 0x0000000a1f0b7209 */ /* 0x000fe40007810000 */
        /* <DEDUP_REMOVED lines=54> */
[----:B------:R-:W-:-:S02]  /*2920*/  FSEL R71, R71, -INF , P1 ;  /* 0xff80000047477808 */ /* 0x000fc40000800000 */
[----:B------:R-:W-:Y:S02]  /*2930*/  FMNMX.FTZ R10, R70, R5, !PT ;  /* 0x00000005460a7209 */ /* 0x000fe40007810000 */
[----:B-1----:R-:W-:Y:S02]  /*2940*/  VIADDMNMX R4, R2, R4, R3, PT ;  /* 0x0000000402047246 */ /* 0x002fe40003800103 */
[----:B------:R-:W-:Y:S02]  /*2950*/  FMNMX.FTZ R10, R71, R10, !PT ;  /* 0x0000000a470a7209 */ /* 0x000fe40007810000 */
[C---:B------:R-:W-:Y:S02]  /*2960*/  ISETP.GT.AND P1, PT, R4.reuse, RZ, PT ;  /* 0x000000ff0400720c */ /* 0x040fe40003f24270 */
[C---:B------:R-:W-:Y:S01]  /*2970*/  ISETP.GT.AND P2, PT, R4.reuse, 0x1, PT ;  /* 0x000000010400780c */ /* 0x040fe20003f44270 */
[----:B------:R-:W0:Y:S01]  /*2980*/  SHFL.BFLY PT, R5, R10, 0x2, 0x1f ;  /* 0x0c401f000a057f89 */ /* 0x000e2200000e0000 */
[----:B------:R-:W-:-:S02]  /*2990*/  ISETP.GT.AND P3, PT, R4, 0x8, PT ;  /* 0x000000080400780c */ /* 0x000fc40003f64270 */
[----:B------:R-:W-:Y:S02]  /*29a0*/  FSEL R24, R24, -INF , P1 ;  /* 0xff80000018187808 */ /* 0x000fe40000800000 */
[----:B------:R-:W-:Y:S02]  /*29b0*/  FSEL R25, R25, -INF , P2 ;  /* 0xff80000019197808 */ /* 0x000fe40001000000 */
[----:B------:R-:W-:Y:S02]  /*29c0*/  ISETP.GT.AND P1, PT, R4, 0x9, PT ;  /* 0x000000090400780c */ /* 0x000fe40003f24270 */
[----:B------:R-:W-:Y:S02]  /*29d0*/  FSEL R28, R28, -INF , P3 ;  /* 0xff8000001c1c7808 */ /* 0x000fe40001800000 */
        /* <DEDUP_REMOVED lines=8> */
[----:B------:R-:W-:Y:S02]  /*2a60*/  FMNMX.FTZ R5, R24, R25, !PT ;  /* 0x0000001918057209 */ /* 0x000fe40007810000 */
[----:B------:R-:W-:Y:S01]  /*2a70*/  FSEL R36, R36, -INF , P3 ;  /* 0xff80000024247808 */ /* 0x000fe20001800000 */
[----:B------:R-:W0:Y:S01]  /*2a80*/  SHFL.BFLY PT, R12, R11, 0x1, 0x1f ;  /* 0x0c201f000b0c7f89 */ /* 0x000e2200000e0000 */
[----:B------:R-:W-:Y:S02]  /*2a90*/  FMNMX.FTZ R2, R28, R5, !PT ;  /* 0x000000051c027209 */ /* 0x000fe40007810000 */
[----:B------:R-:W-:Y:S02]  /*2aa0*/  FSEL R37, R37, -INF , P1 ;  /* 0xff80000025257808 */ /* 0x000fe40000800000 */
[----:B------:R-:W-:Y:S02]  /*2ab0*/  FMNMX.FTZ R5, R29, R2, !PT ;  /* 0x000000021d057209 */ /* 0x000fe40007810000 */
[----:B------:R-:W-:-:S02]  /*2ac0*/  ISETP.GT.AND P1, PT, R4, 0x21, PT ;  /* 0x000000210400780c */ /* 0x000fc40003f24270 */
[----:B------:R-:W-:Y:S02]  /*2ad0*/  FMNMX.FTZ R2, R32, R5, !PT ;  /* 0x0000000520027209 */ /* 0x000fe40007810000 */
[----:B------:R-:W-:Y:S02]  /*2ae0*/  FSEL R41, R41, -INF , P1 ;  /* 0xff80000029297808 */ /* 0x000fe40000800000 */
[----:B------:R-:W-:Y:S02]  /*2af0*/  FMNMX.FTZ R5, R33, R2, !PT ;  /* 0x0000000221057209 */ /* 0x000fe40007810000 */
[----:B------:R-:W-:Y:S02]  /*2b00*/  ISETP.GT.AND P1, PT, R4, 0x29, PT ;  /* 0x000000290400780c */ /* 0x000fe40003f24270 */
[----:B------:R-:W-:Y:S02]  /*2b10*/  FMNMX.FTZ R2, R36, R5, !PT ;  /* 0x0000000524027209 */ /* 0x000fe40007810000 */
[----:B------:R-:W-:-:S02]  /*2b20*/  FSEL R45, R45, -INF , P1 ;  /* 0xff8000002d2d7808 */ /* 0x000fc40000800000 */
[----:B------:R-:W-:Y:S02]  /*2b30*/  FMNMX.FTZ R5, R37, R2, !PT ;  /* 0x0000000225057209 */ /* 0x000fe40007810000 */
[C---:B------:R-:W-:Y:S02]  /*2b40*/  ISETP.GT.AND P1, PT, R4.reuse, 0x31, PT ;  /* 0x000000310400780c */ /* 0x040fe40003f24270 */
[----:B0-----:R-:W-:Y:S02]  /*2b50*/  FMNMX.FTZ R3, R11, R12, !PT ;  /* 0x0000000c0b037209 */ /* 0x001fe40007810000 */
[----:B------:R-:W-:Y:S02]  /*2b60*/  FSEL R49, R49, -INF , P1 ;  /* 0xff80000031317808 */ /* 0x000fe40000800000 */
[C---:B------:R-:W-:Y:S01]  /*2b70*/  FSETP.NEU.FTZ.AND P2, PT, R3.reuse, -INF , PT ;  /* 0xff8000000300780b */ /* 0x040fe20003f5d000 */
[----:B------:R-:W-:Y:S01]  /*2b80*/  FMUL.FTZ R10, R3, UR34 ;  /* 0x00000022030a7c20 */ /* 0x000fe20008410000 */
[----:B------:R-:W-:-:S04]  /*2b90*/  ISETP.GT.AND P1, PT, R4, 0x39, PT ;  /* 0x000000390400780c */ /* 0x000fc80003f24270 */
[----:B------:R-:W-:Y:S02]  /*2ba0*/  FSEL R10, R10, RZ, P2 ;  /* 0x000000ff0a0a7208 */ /* 0x000fe40001000000 */
[----:B------:R-:W-:Y:S02]  /*2bb0*/  ISETP.GT.AND P2, PT, R4, 0x20, PT ;  /* 0x000000200400780c */ /* 0x000fe40003f44270 */
[----:B------:R-:W-:Y:S01]  /*2bc0*/  FSEL R53, R53, -INF , P1 ;  /* 0xff80000035357808 */ /* 0x000fe20000800000 */
[--C-:B------:R-:W-:Y:S01]  /*2bd0*/  FFMA.FTZ R26, R26, UR34, -R10.reuse ;  /* 0x000000221a1a7c23 */ /* 0x100fe2000801080a */
[----:B------:R-:W-:Y:S01]  /*2be0*/  FSEL R40, R40, -INF , P2 ;  /* 0xff80000028287808 */ /* 0x000fe20001000000 */
[--C-:B------:R-:W-:Y:S01]  /*2bf0*/  FFMA.FTZ R27, R27, UR34, -R10.reuse ;  /* 0x000000221b1b7c23 */ /* 0x100fe2000801080a */
[----:B------:R-:W-:Y:S01]  /*2c00*/  ISETP.GT.AND P2, PT, R4, 0x28, PT ;  /* 0x000000280400780c */ /* 0x000fe20003f44270 */
[--C-:B------:R-:W-:Y:S01]  /*2c10*/  FFMA.FTZ R30, R30, UR34, -R10.reuse ;  /* 0x000000221e1e7c23 */ /* 0x100fe2000801080a */
[----:B------:R-:W-:Y:S01]  /*2c20*/  FMNMX.FTZ R2, R40, R5, !PT ;  /* 0x0000000528027209 */ /* 0x000fe20007810000 */
[----:B------:R-:W-:Y:S01]  /*2c30*/  MUFU.EX2 R26, R26 ;  /* 0x0000001a001a7308 */ /* 0x000fe20000000800 */
[----:B------:R-:W-:Y:S01]  /*2c40*/  FSEL R44, R44, -INF , P2 ;  /* 0xff8000002c2c7808 */ /* 0x000fe20001000000 */
[--C-:B------:R-:W-:Y:S01]  /*2c50*/  FFMA.FTZ R31, R31, UR34, -R10.reuse ;  /* 0x000000221f1f7c23 */ /* 0x100fe2000801080a */
[----:B------:R-:W-:Y:S01]  /*2c60*/  FMNMX.FTZ R5, R41, R2, !PT ;  /* 0x0000000229057209 */ /* 0x000fe20007810000 */
[--C-:B------:R-:W-:Y:S01]  /*2c70*/  FFMA.FTZ R34, R34, UR34, -R10.reuse ;  /* 0x0000002222227c23 */ /* 0x100fe2000801080a */
[----:B------:R-:W-:Y:S01]  /*2c80*/  ISETP.GT.AND P2, PT, R4, 0x30, PT ;  /* 0x000000300400780c */ /* 0x000fe20003f44270 */
[--C-:B------:R-:W-:Y:S01]  /*2c90*/  FFMA.FTZ R35, R35, UR34, -R10.reuse ;  /* 0x0000002223237c23 */ /* 0x100fe2000801080a */
[----:B------:R-:W-:Y:S01]  /*2ca0*/  FMNMX.FTZ R2, R44, R5, !PT ;  /* 0x000000052c027209 */ /* 0x000fe20007810000 */
[----:B------:R-:W0:Y:S01]  /*2cb0*/  MUFU.EX2 R27, R27 ;  /* 0x0000001b001b7308 */ /* 0x000e220000000800 */
[----:B------:R-:W-:Y:S01]  /*2cc0*/  FSEL R48, R48, -INF , P2 ;  /* 0xff80000030307808 */ /* 0x000fe20001000000 */
[--C-:B------:R-:W-:Y:S01]  /*2cd0*/  FFMA.FTZ R38, R38, UR34, -R10.reuse ;  /* 0x0000002226267c23 */ /* 0x100fe2000801080a */
[----:B------:R-:W-:Y:S01]  /*2ce0*/  FMNMX.FTZ R5, R45, R2, !PT ;  /* 0x000000022d057209 */ /* 0x000fe20007810000 */
[--C-:B------:R-:W-:Y:S01]  /*2cf0*/  FFMA.FTZ R39, R39, UR34, -R10.reuse ;  /* 0x0000002227277c23 */ /* 0x100fe2000801080a */
[----:B------:R-:W-:Y:S01]  /*2d00*/  ISETP.GT.AND P2, PT, R4, 0x38, PT ;  /* 0x000000380400780c */ /* 0x000fe20003f44270 */
[--C-:B------:R-:W-:Y:S01]  /*2d10*/  FFMA.FTZ R42, R42, UR34, -R10.reuse ;  /* 0x000000222a2a7c23 */ /* 0x100fe2000801080a */
[----:B------:R-:W-:Y:S01]  /*2d20*/  FMNMX.FTZ R2, R48, R5, !PT ;  /* 0x0000000530027209 */ /* 0x000fe20007810000 */
[----:B------:R-:W1:Y:S01]  /*2d30*/  MUFU.EX2 R30, R30 ;  /* 0x0000001e001e7308 */ /* 0x000e620000000800 */
[----:B------:R-:W-:Y:S01]  /*2d40*/  FSEL R52, R52, -INF , P2 ;  /* 0xff80000034347808 */ /* 0x000fe20001000000 */
[--C-:B------:R-:W-:Y:S01]  /*2d50*/  FFMA.FTZ R43, R43, UR34, -R10.reuse ;  /* 0x000000222b2b7c23 */ /* 0x100fe2000801080a */
[----:B------:R-:W-:Y:S01]  /*2d60*/  FMNMX.FTZ R5, R49, R2, !PT ;  /* 0x0000000231057209 */ /* 0x000fe20007810000 */
[--C-:B------:R-:W-:Y:S01]  /*2d70*/  FFMA.FTZ R46, R46, UR34, -R10.reuse ;  /* 0x000000222e2e7c23 */ /* 0x100fe2000801080a */
[----:B------:R-:W-:Y:S01]  /*2d80*/  ISETP.GT.AND P2, PT, R4, 0x40, PT ;  /* 0x000000400400780c */ /* 0x000fe20003f44270 */
[--C-:B------:R-:W-:Y:S01]  /*2d90*/  FFMA.FTZ R47, R47, UR34, -R10.reuse ;  /* 0x000000222f2f7c23 */ /* 0x100fe2000801080a */
[----:B------:R-:W-:Y:S01]  /*2da0*/  FMNMX.FTZ R2, R52, R5, !PT ;  /* 0x0000000534027209 */ /* 0x000fe20007810000 */
[----:B------:R-:W2:Y:S01]  /*2db0*/  MUFU.EX2 R31, R31 ;  /* 0x0000001f001f7308 */ /* 0x000ea20000000800 */
[----:B------:R-:W-:Y:S01]  /*2dc0*/  ISETP.GT.AND P1, PT, R4, 0x41, PT ;  /* 0x000000410400780c */ /* 0x000fe20003f24270 */
[----:B0-----:R-:W-:Y:S01]  /*2dd0*/  FADD.FTZ R11, R26, R27 ;  /* 0x0000001b1a0b7221 */ /* 0x001fe20000010000 */
[----:B------:R-:W-:Y:S01]  /*2de0*/  FSEL R56, R56, -INF , P2 ;  /* 0xff80000038387808 */ /* 0x000fe20001000000 */
[--C-:B------:R-:W-:Y:S01]  /*2df0*/  FFMA.FTZ R50, R50, UR34, -R10.reuse ;  /* 0x0000002232327c23 */ /* 0x100fe2000801080a */
[----:B------:R-:W-:Y:S01]  /*2e00*/  FMNMX.FTZ R5, R53, R2, !PT ;  /* 0x0000000235057209 */ /* 0x000fe20007810000 */
[--C-:B------:R-:W-:Y:S01]  /*2e10*/  FFMA.FTZ R51, R51, UR34, -R10.reuse ;  /* 0x0000002233337c23 */ /* 0x100fe2000801080a */
[----:B------:R-:W-:Y:S01]  /*2e20*/  ISETP.GT.AND P2, PT, R4, 0x48, PT ;  /* 0x000000480400780c */ /* 0x000fe20003f44270 */
[----:B------:R-:W-:Y:S01]  /*2e30*/  MUFU.EX2 R34, R34 ;  /* 0x0000002200227308 */ /* 0x000fe20000000800 */
[----:B------:R-:W-:Y:S01]  /*2e40*/  FSEL R57, R57, -INF , P1 ;  /* 0xff80000039397808 */ /* 0x000fe20000800000 */
[----:B-1----:R-:W-:Y:S01]  /*2e50*/  FADD.FTZ R14, R30, R11 ;  /* 0x0000000b1e0e7221 */ /* 0x002fe20000010000 */
[----:B------:R-:W-:Y:S01]  /*2e60*/  FMNMX.FTZ R2, R56, R5, !PT ;  /* 0x0000000538027209 */ /* 0x000fe20007810000 */
[--C-:B------:R-:W-:Y:S01]  /*2e70*/  FFMA.FTZ R54, R54, UR34, -R10.reuse ;  /* 0x0000002236367c23 */ /* 0x100fe2000801080a */
[----:B------:R-:W-:Y:S01]  /*2e80*/  ISETP.GT.AND P1, PT, R4, 0x49, PT ;  /* 0x000000490400780c */ /* 0x000fe20003f24270 */
[----:B------:R-:W-:Y:S01]  /*2e90*/  FFMA.FTZ R55, R55, UR34, -R10 ;  /* 0x0000002237377c23 */ /* 0x000fe2000801080a */
[----:B------:R-:W-:Y:S01]  /*2ea0*/  FSEL R60, R60, -INF , P2 ;  /* 0xff8000003c3c7808 */ /* 0x000fe20001000000 */
[----:B------:R-:W0:Y:S01]  /*2eb0*/  MUFU.EX2 R35, R35 ;  /* 0x0000002300237308 */ /* 0x000e220000000800 */
[----:B------:R-:W-:Y:S01]  /*2ec0*/  FMNMX.FTZ R5, R57, R2, !PT ;  /* 0x0000000239057209 */ /* 0x000fe20007810000 */
[----:B--2---:R-:W-:Y:S01]  /*2ed0*/  FADD.FTZ R11, R31, R14 ;  /* 0x0000000e1f0b7221 */ /* 0x004fe20000010000 */
[----:B------:R-:W-:Y:S01]  /*2ee0*/  ISETP.GT.AND P2, PT, R4, 0x50, PT ;  /* 0x000000500400780c */ /* 0x000fe20003f44270 */
[--C-:B------:R-:W-:Y:S01]  /*2ef0*/  FFMA.FTZ R58, R58, UR34, -R10.reuse ;  /* 0x000000223a3a7c23 */ /* 0x100fe2000801080a */
[----:B------:R-:W-:Y:S01]  /*2f00*/  FSEL R61, R61, -INF , P1 ;  /* 0xff8000003d3d7808 */ /* 0x000fe20000800000 */
[--C-:B------:R-:W-:Y:S01]  /*2f10*/  FFMA.FTZ R59, R59, UR34, -R10.reuse ;  /* 0x000000223b3b7c23 */ /* 0x100fe2000801080a */
[----:B------:R-:W-:Y:S01]  /*2f20*/  FMNMX.FTZ R2, R60, R5, !PT ;  /* 0x000000053c027209 */ /* 0x000fe20007810000 */
[----:B------:R-:W-:Y:S01]  /*2f30*/  MUFU.EX2 R38, R38 ;  /* 0x0000002600267308 */ /* 0x000fe20000000800 */
[----:B------:R-:W-:Y:S01]  /*2f40*/  ISETP.GT.AND P1, PT, R4, 0x51, PT ;  /* 0x000000510400780c */ /* 0x000fe20003f24270 */
[--C-:B------:R-:W-:Y:S01]  /*2f50*/  FFMA.FTZ R62, R62, UR34, -R10.reuse ;  /* 0x000000223e3e7c23 */ /* 0x100fe2000801080a */
[----:B------:R-:W-:Y:S01]  /*2f60*/  FSEL R64, R64, -INF , P2 ;  /* 0xff80000040407808 */ /* 0x000fe20001000000 */
[--C-:B------:R-:W-:Y:S01]  /*2f70*/  FFMA.FTZ R63, R63, UR34, -R10.reuse ;  /* 0x000000223f3f7c23 */ /* 0x100fe2000801080a */
[----:B------:R-:W-:Y:S01]  /*2f80*/  FMNMX.FTZ R5, R61, R2, !PT ;  /* 0x000000023d057209 */ /* 0x000fe20007810000 */
[--C-:B------:R-:W-:Y:S01]  /*2f90*/  FFMA.FTZ R66, R66, UR34, -R10.reuse ;  /* 0x0000002242427c23 */ /* 0x100fe2000801080a */
[----:B------:R-:W-:Y:S01]  /*2fa0*/  ISETP.GT.AND P2, PT, R4, 0x58, PT ;  /* 0x000000580400780c */ /* 0x000fe20003f44270 */
[----:B------:R-:W1:Y:S01]  /*2fb0*/  MUFU.EX2 R39, R39 ;  /* 0x0000002700277308 */ /* 0x000e620000000800 */
[----:B------:R-:W-:Y:S01]  /*2fc0*/  FSEL R65, R65, -INF , P1 ;  /* 0xff80000041417808 */ /* 0x000fe20000800000 */
[--C-:B------:R-:W-:Y:S01]  /*2fd0*/  FFMA.FTZ R67, R67, UR34, -R10.reuse ;  /* 0x0000002243437c23 */ /* 0x100fe2000801080a */
[----:B------:R-:W-:Y:S01]  /*2fe0*/  FMNMX.FTZ R2, R64, R5, !PT ;  /* 0x0000000540027209 */ /* 0x000fe20007810000 */
[--C-:B------:R-:W-:Y:S01]  /*2ff0*/  FFMA.FTZ R70, R70, UR34, -R10.reuse ;  /* 0x0000002246467c23 */ /* 0x100fe2000801080a */
[----:B------:R-:W-:Y:S01]  /*3000*/  ISETP.GT.AND P1, PT, R4, 0x59, PT ;  /* 0x000000590400780c */ /* 0x000fe20003f24270 */
[----:B------:R-:W-:Y:S01]  /*3010*/  FFMA.FTZ R10, R71, UR34, -R10 ;  /* 0x00000022470a7c23 */ /* 0x000fe2000801080a */
[----:B------:R-:W-:Y:S01]  /*3020*/  FSEL R68, R68, -INF , P2 ;  /* 0xff80000044447808 */ /* 0x000fe20001000000 */
[----:B------:R-:W-:Y:S01]  /*3030*/  MUFU.EX2 R42, R42 ;  /* 0x0000002a002a7308 */ /* 0x000fe20000000800 */
[----:B------:R-:W-:-:S02]  /*3040*/  FMNMX.FTZ R5, R65, R2, !PT ;  /* 0x0000000241057209 */ /* 0x000fc40007810000 */
[----:B------:R-:W-:Y:S02]  /*3050*/  FSEL R69, R69, -INF , P1 ;  /* 0xff80000045457808 */ /* 0x000fe40000800000 */
[----:B------:R-:W-:Y:S02]  /*3060*/  FMNMX.FTZ R2, R68, R5, !PT ;  /* 0x0000000544027209 */ /* 0x000fe40007810000 */
[----:B------:R-:W-:Y:S01]  /*3070*/  F2FP.F16.F32.PACK_AB R189, R27, R26 ;  /* 0x0000001a1bbd723e */ /* 0x000fe200000000ff */
[----:B------:R-:W2:Y:S01]  /*3080*/  MUFU.EX2 R43, R43 ;  /* 0x0000002b002b7308 */ /* 0x000ea20000000800 */
[----:B------:R-:W-:Y:S02]  /*3090*/  FMNMX.FTZ R2, R69, R2, !PT ;  /* 0x0000000245027209 */ /* 0x000fe40007810000 */
[----:B------:R-:W-:Y:S02]  /*30a0*/  CS2R R26, SRZ ;  /* 0x00000000001a7805 */ /* 0x000fe4000001ff00 */
[----:B------:R-:W-:-:S02]  /*30b0*/  F2FP.F16.F32.PACK_AB R191, R31, R30 ;  /* 0x0000001e1fbf723e */ /* 0x000fc400000000ff */
[----:B------:R-:W-:Y:S02]  /*30c0*/  CS2R R30, SRZ ;  /* 0x00000000001e7805 */ /* 0x000fe4000001ff00 */
[----:B0-----:R-:W-:Y:S01]  /*30d0*/  F2FP.F16.F32.PACK_AB R185, R35, R34 ;  /* 0x0000002223b9723e */ /* 0x001fe200000000ff */
[----:B------:R-:W0:Y:S01]  /*30e0*/  SHFL.BFLY PT, R5, R2, 0x2, 0x1f ;  /* 0x0c401f0002057f89 */ /* 0x000e2200000e0000 */
[----:B-1----:R-:W-:Y:S01]  /*30f0*/  F2FP.F16.F32.PACK_AB R187, R39, R38 ;  /* 0x0000002627bb723e */ /* 0x002fe200000000ff */
[----:B------:R-:W-:Y:S08]  /*3100*/  MUFU.EX2 R46, R46 ;  /* 0x0000002e002e7308 */ /* 0x000ff00000000800 */
        /* <DEDUP_REMOVED lines=156> */
[----:B------:R-:W-:Y:S01]  /*3ad0*/  MOV R11, R3 ;  /* 0x00000003000b7202 */ /* 0x000fe20000000f00 */
[----:B------:R-:W-:Y:S01]  /*3ae0*/  IMAD.MOV.U32 R12, RZ, RZ, R4 ;  /* 0x000000ffff0c7224 */ /* 0x000fe200078e0004 */
[----:B------:R-:W-:Y:S01]  /*3af0*/  UMOV UR5, UR38 ;  /* 0x0000002600057c82 */ /* 0x000fe20008000000 */
[----:B------:R-:W-:Y:S01]  /*3b00*/  IMAD.MOV.U32 R2, RZ, RZ, 0x3f800000 ;  /* 0x3f800000ff027424 */ /* 0x000fe200078e00ff */
[----:B------:R-:W-:Y:S01]  /*3b10*/  UMOV UR6, UR39 ;  /* 0x0000002700067c82 */ /* 0x000fe20008000000 */
[----:B------:R-:W-:Y:S01]  /*3b20*/  IMAD.MOV.U32 R119, RZ, RZ, RZ ;  /* 0x000000ffff777224 */ /* 0x000fe200078e00ff */
[----:B------:R-:W-:-:S06]  /*3b30*/  ULDC UR34, c[0x0][0x988] ;  /* 0x0002620000227ab9 */ /* 0x000fcc0000000800 */
.L_x_2440:
[----:B------:R-:W-:-:S04]  /*3b40*/  UISETP.NE.AND UP0, UPT, UR6, 0x1, UPT ;  /* 0x000000010600788c */ /* 0x000fc8000bf05270 */
[----:B------:R-:W-:-:S04]  /*3b50*/  USEL UR38, URZ, 0x1, UP0 ;  /* 0x000000013f267887 */ /* 0x000fc80008000000 */
[----:B------:R-:W-:Y:S01]  /*3b60*/  ULOP3.LUT UR38, UR5, UR38, URZ, 0x3c, !UPT ;  /* 0x0000002605267292 */ /* 0x000fe2000f8e3c3f */
[----:B------:R-:W-:Y:S11]  /*3b70*/  @!P0 BRA `(.L_x_2430) ;  /* 0x0000000000048947 */ /* 0x000ff60003800000 */
[----:B------:R-:W-:Y:S01]  /*3b80*/  BPT.TRAP 0x1 ;  /* 0x000000040000795c */ /* 0x000fe20000300000 */
.L_x_2430:
        /* <DEDUP_REMOVED lines=9> */
.L_x_2431:
[----:B-1----:R-:W-:Y:S05]  /*3c20*/  @P1 BRA `(.L_x_2432) ;  /* 0x0000000000081947 */ /* 0x002fea0003800000 */
[----:B------:R-:W1:Y:S02]  /*3c30*/  SYNCS.PHASECHK.TRANS64.TRYWAIT P1, [UR7+0x30830], R3 ;  /* 0x03083003ff0075a7 */ /* 0x000e640008020147 */
[----:B-1----:R-:W-:Y:S05]  /*3c40*/  @!P1 BRA `(.L_x_2433) ;  /* 0x000000d400f89947 */ /* 0x002fea0003800000 */
.L_x_2432:
        /* <DEDUP_REMOVED lines=175> */
.L_x_2434:
[----:B------:R-:W-:Y:S01]  /*4740*/  ULEA UR10, UR6, UR40, 0x3 ;  /* 0x00000028060a7291 */ /* 0x000fe2000f8e183f */
[----:B------:R-:W-:-:S05]  /*4750*/  IMAD.U32 R0, RZ, RZ, UR5 ;  /* 0x00000005ff007e24 */ /* 0x000fca000f8e00ff */
[----:B------:R-:W-:-:S04]  /*4760*/  SHF.L.U32 R0, R0, 0x1f, RZ ;  /* 0x0000001f00007819 */ /* 0x000fc800000006ff */
[----:B------:R2:W3:Y:S01]  /*4770*/  SYNCS.PHASECHK.TRANS64.TRYWAIT P1, [UR10+0x30850], R0 ;  /* 0x03085000ff0075a7 */ /* 0x0004e2000802014a */
[----:B------:R-:W-:Y:S05]  /*4780*/  @!P0 BRA `(.L_x_2435) ;  /* 0x0000000000048947 */ /* 0x000fea0003800000 */
[----:B------:R-:W-:Y:S01]  /*4790*/  BPT.TRAP 0x1 ;  /* 0x000000040000795c */ /* 0x000fe20000300000 */
.L_x_2435:
[----:B---3--:R-:W-:Y:S05]  /*47a0*/  @P1 BRA `(.L_x_2436) ;  /* 0x0000000000081947 */ /* 0x008fea0003800000 */
[----:B------:R-:W3:Y:S02]  /*47b0*/  SYNCS.PHASECHK.TRANS64.TRYWAIT P1, [UR10+0x30850], R0 ;  /* 0x03085000ff0075a7 */ /* 0x000ee4000802014a */
[----:B---3--:R-:W-:Y:S05]  /*47c0*/  @!P1 BRA `(.L_x_2437) ;  /* 0x000000cc00309947 */ /* 0x008fea0003800000 */
.L_x_2436:
        /* <DEDUP_REMOVED lines=37> */
.L_x_2438:
[----:B------:R-:W-:Y:S01]  /*4a20*/  UISETP.NE.AND UP0, UPT, UR61, URZ, UPT ;  /* 0x0000003f3d00728c */ /* 0x000fe2000bf05270 */
[----:B0-2---:R-:W-:Y:S01]  /*4a30*/  VIADD R0, R18, UR42 ;  /* 0x0000002a12007c36 */ /* 0x005fe20008000000 */
[----:B------:R-:W0:Y:S01]  /*4a40*/  S2UR UR6, SR_CgaCtaId ;  /* 0x00000000000679c3 */ /* 0x000e220000008800 */
[----:B------:R-:W-:Y:S01]  /*4a50*/  IMAD.U32 R13, RZ, RZ, UR43 ;  /* 0x0000002bff0d7e24 */ /* 0x000fe2000f8e00ff */
[----:B------:R-:W-:Y:S02]  /*4a60*/  UIADD3 UR7, UR7, 0x30840, URZ ;  /* 0x0003084007077890 */ /* 0x000fe4000fffe03f */
[----:B------:R-:W-:Y:S02]  /*4a70*/  PLOP3.LUT P1, PT, PT, PT, UP0, 0x80, 0x0 ;  /* 0x000000000000781c */ /* 0x000fe40003f2f008 */
[----:B------:R-:W-:-:S03]  /*4a80*/  PLOP3.LUT P2, PT, PT, PT, UP0, 0x80, 0x0 ;  /* 0x000000000000781c */ /* 0x000fc60003f4f008 */
[----:B------:R-:W-:-:S08]  /*4a90*/  @UP0 ULDC UR5, c[0x0][0x44c] ;  /* 0x0001130000050ab9 */ /* 0x000fd00000000800 */
[----:B------:R-:W-:Y:S01]  /*4aa0*/  @P1 IMAD.HI.U32 R2, R0, UR5, RZ ;  /* 0x0000000500021c27 */ /* 0x000fe2000f8e00ff */
[----:B------:R-:W-:-:S04]  /*4ab0*/  @UP0 ULDC UR5, c[0x0][0x450] ;  /* 0x0001140000050ab9 */ /* 0x000fc80000000800 */
[----:B------:R-:W-:Y:S01]  /*4ac0*/  @P2 SHF.R.U32.HI R0, RZ, UR5, R2 ;  /* 0x00000005ff002c19 */ /* 0x000fe20008011602 */
[----:B------:R-:W-:Y:S01]  /*4ad0*/  UMOV UR5, 0x1 ;  /* 0x0000000100057882 */ /* 0x000fe20000000000 */
[----:B0-----:R-:W-:Y:S02]  /*4ae0*/  UPRMT UR7, UR6, 0x654, UR7 ;  /* 0x0000065406077896 */ /* 0x001fe40008000007 */
[----:B------:R-:W-:Y:S01]  /*4af0*/  UIMAD UR5, UR4, -0x60, UR5 ;  /* 0xffffffa0040578a4 */ /* 0x000fe2000f8e0205 */
[----:B-1----:R-:W0:Y:S05]  /*4b00*/  SHFL.IDX PT, R3, R0, RZ, 0x1c1f ;  /* 0x001c1fff00037589 */ /* 0x002e2a00000e0000 */
[----:B------:R-:W-:Y:S01]  /*4b10*/  IMAD.U32 R2, RZ, RZ, UR5 ;  /* 0x00000005ff027e24 */ /* 0x000fe2000f8e00ff */
[----:B------:R-:W-:Y:S03]  /*4b20*/  SYNCS.ARRIVE.TRANS64.RED.A1T0 RZ, [UR7], RZ ;  /* 0x000000ffffff79a7 */ /* 0x000fe60008100407 */
[----:B------:R-:W-:-:S05]  /*4b30*/  IMAD R2, R17, -0x2, R2 ;  /* 0xfffffffe11027824 */ /* 0x000fca00078e0202 */
[----:B------:R-:W-:-:S05]  /*4b40*/  IADD3 R2, -R13, UR60, R2 ;  /* 0x0000003c0d027c10 */ /* 0x000fca000fffe102 */
[----:B0-----:R-:W-:-:S05]  /*4b50*/  IMAD.IADD R4, R2, 0x1, R3 ;  /* 0x0000000102047824 */ /* 0x001fca00078e0203 */
        /* <DEDUP_REMOVED lines=74> */
[----:B0-----:R-:W-:-:S04]  /*5000*/  IADD3 R2, R2, R15, RZ ;  /* 0x0000000f02027210 */ /* 0x001fc80007ffe0ff */
        /* <DEDUP_REMOVED lines=154> */
[----:B------:R-:W-:-:S04]  /*59b0*/  FFMA.FTZ R166, R166, UR34, -R14 ;  /* 0x00000022a6a67c23 */ /* 0x000fc8000801080e */
[----:B------:R-:W1:Y:S08]  /*59c0*/  MUFU.EX2 R2, R2 ;  /* 0x0000000200027308 */ /* 0x000e700000000800 */
[----:B------:R-:W2:Y:S01]  /*59d0*/  MUFU.EX2 R191, R191 ;  /* 0x000000bf00bf7308 */ /* 0x000ea20000000800 */
[----:B0-----:R-:W-:-:S04]  /*59e0*/  FFMA.FTZ R11, R0, R10, R13 ;  /* 0x0000000a000b7223 */ /* 0x001fc8000001000d */
[----:B------:R-:W-:-:S03]  /*59f0*/  FADD.FTZ R11, R188, R11 ;  /* 0x0000000bbc0b7221 */ /* 0x000fc60000010000 */
[----:B------:R-:W0:Y:S01]  /*5a00*/  MUFU.EX2 R120, R120 ;  /* 0x0000007800787308 */ /* 0x000e220000000800 */
[----:B-1----:R-:W-:Y:S01]  /*5a10*/  FFMA.FTZ R5, R2, R5, R189 ;  /* 0x0000000502057223 */ /* 0x002fe200000100bd */
[----:B------:R-:W-:-:S03]  /*5a20*/  FADD.FTZ R132, R190, R11 ;  /* 0x0000000bbe847221 */ /* 0x000fc60000010000 */
[----:B------:R-:W-:Y:S01]  /*5a30*/  FADD.FTZ R10, R20, R5 ;  /* 0x00000005140a7221 */ /* 0x000fe20000010000 */
[----:B------:R-:W-:Y:S02]  /*5a40*/  FADD.FTZ R11, R15, R132 ;  /* 0x000000840f0b7221 */ /* 0x000fe40000010000 */
[----:B------:R-:W1:Y:S01]  /*5a50*/  MUFU.EX2 R185, R185 ;  /* 0x000000b900b97308 */ /* 0x000e620000000800 */
[----:B--2---:R-:W-:Y:S01]  /*5a60*/  FADD.FTZ R5, R191, R10 ;  /* 0x0000000abf057221 */ /* 0x004fe20000010000 */
[----:B------:R-:W-:-:S04]  /*5a70*/  FADD.FTZ R132, R184, R11 ;  /* 0x0000000bb8847221 */ /* 0x000fc80000010000 */
[----:B------:R-:W-:Y:S01]  /*5a80*/  FADD.FTZ R11, R21, R132 ;  /* 0x00000084150b7221 */ /* 0x000fe20000010000 */
[----:B------:R-:W-:Y:S01]  /*5a90*/  FFMA.FTZ R132, R155, UR34, -R14 ;  /* 0x000000229b847c23 */ /* 0x000fe2000801080e */
[----:B------:R-:W2:Y:S01]  /*5aa0*/  MUFU.EX2 R122, R122 ;  /* 0x0000007a007a7308 */ /* 0x000ea20000000800 */
[----:B0-----:R-:W-:Y:S01]  /*5ab0*/  FADD.FTZ R10, R120, R5 ;  /* 0x00000005780a7221 */ /* 0x001fe20000010000 */
[----:B------:R-:W-:-:S04]  /*5ac0*/  FADD.FTZ R134, R186, R11 ;  /* 0x0000000bba867221 */ /* 0x000fc80000010000 */
[----:B------:R-:W-:Y:S02]  /*5ad0*/  FADD.FTZ R11, R121, R134 ;  /* 0x00000086790b7221 */ /* 0x000fe40000010000 */
[----:B------:R-:W0:Y:S01]  /*5ae0*/  MUFU.EX2 R187, R187 ;  /* 0x000000bb00bb7308 */ /* 0x000e220000000800 */
[----:B-1----:R-:W-:Y:S01]  /*5af0*/  FADD.FTZ R5, R185, R10 ;  /* 0x0000000ab9057221 */ /* 0x002fe20000010000 */
[----:B------:R-:W-:-:S04]  /*5b00*/  FADD.FTZ R134, R180, R11 ;  /* 0x0000000bb4867221 */ /* 0x000fc80000010000 */
[----:B------:R-:W-:Y:S01]  /*5b10*/  FADD.FTZ R11, R125, R134 ;  /* 0x000000867d0b7221 */ /* 0x000fe20000010000 */
[--C-:B------:R-:W-:Y:S01]  /*5b20*/  FFMA.FTZ R134, R159, UR34, -R14.reuse ;  /* 0x000000229f867c23 */ /* 0x100fe2000801080e */
[----:B------:R-:W1:Y:S01]  /*5b30*/  MUFU.EX2 R124, R124 ;  /* 0x0000007c007c7308 */ /* 0x000e620000000800 */
[----:B--2---:R-:W-:Y:S01]  /*5b40*/  FADD.FTZ R10, R122, R5 ;  /* 0x000000057a0a7221 */ /* 0x004fe20000010000 */
[----:B------:R-:W-:Y:S01]  /*5b50*/  FADD.FTZ R136, R182, R11 ;  /* 0x0000000bb6887221 */ /* 0x000fe20000010000 */
[----:B------:R-:W-:-:S03]  /*5b60*/  FFMA.FTZ R14, R167, UR34, -R14 ;  /* 0x00000022a70e7c23 */ /* 0x000fc6000801080e */
        /* <DEDUP_REMOVED lines=57> */
.L_x_2439:
        /* <DEDUP_REMOVED lines=36> */
.L_x_2429:
[----:B------:R-:W-:-:S13]  /*6140*/  ISETP.LE.AND P1, PT, RZ, UR4, PT ;  /* 0x00000004ff007c0c */ /* 0x000fda000bf23270 */
[----:B------:R-:W-:Y:S05]  /*6150*/  @!P1 BRA `(.L_x_2441) ;  /* 0x0000001c00b89947 */ /* 0x000fea0003800000 */
[----:B------:R-:W-:Y:S01]  /*6160*/  IMAD.MOV.U32 R12, RZ, RZ, R3 ;  /* 0x000000ffff0c7224 */ /* 0x000fe200078e0003 */
[----:B------:R-:W-:Y:S01]  /*6170*/  UMOV UR5, UR38 ;  /* 0x0000002600057c82 */ /* 0x000fe20008000000 */
[----:B------:R-:W-:Y:S01]  /*6180*/  IMAD.MOV.U32 R11, RZ, RZ, R4 ;  /* 0x000000ffff0b7224 */ /* 0x000fe200078e0004 */
[----:B------:R-:W-:Y:S01]  /*6190*/  UMOV UR6, UR39 ;  /* 0x0000002700067c82 */ /* 0x000fe20008000000 */
[----:B------:R-:W-:-:S05]  /*61a0*/  ULDC UR11, c[0x0][0x988] ;  /* 0x00026200000b7ab9 */ /* 0x000fca0000000800 */
.L_x_2452:
        /* <DEDUP_REMOVED lines=8> */
.L_x_2442:
[----:B------:R-:W-:Y:S01]  /*6230*/  ULEA UR7, UR39, UR40, 0x3 ;  /* 0x0000002827077291 */ /* 0x000fe2000f8e183f */
[----:B------:R-:W-:-:S05]  /*6240*/  IMAD.U32 R3, RZ, RZ, UR38 ;  /* 0x00000026ff037e24 */ /* 0x000fca000f8e00ff */
[----:B------:R-:W-:-:S04]  /*6250*/  SHF.L.U32 R3, R3, 0x1f, RZ ;  /* 0x0000001f03037819 */ /* 0x000fc800000006ff */
[----:B------:R0:W1:Y:S01]  /*6260*/  SYNCS.PHASECHK.TRANS64.TRYWAIT P1, [UR7+0x30830], R3 ;  /* 0x03083003ff0075a7 */ /* 0x0000620008020147 */
[----:B------:R-:W-:Y:S05]  /*6270*/  @!P0 BRA `(.L_x_2443) ;  /* 0x0000000000048947 */ /* 0x000fea0003800000 */
[----:B------:R-:W-:Y:S01]  /*6280*/  BPT.TRAP 0x1 ;  /* 0x000000040000795c */ /* 0x000fe20000300000 */
.L_x_2443:
[----:B-1----:R-:W-:Y:S05]  /*6290*/  @P1 BRA `(.L_x_2444) ;  /* 0x0000000000081947 */ /* 0x002fea0003800000 */
[----:B------:R-:W1:Y:S02]  /*62a0*/  SYNCS.PHASECHK.TRANS64.TRYWAIT P1, [UR7+0x30830], R3 ;  /* 0x03083003ff0075a7 */ /* 0x000e640008020147 */
[----:B-1----:R-:W-:Y:S05]  /*62b0*/  @!P1 BRA `(.L_x_2445) ;  /* 0x000000b0008c9947 */ /* 0x002fea0003800000 */
.L_x_2444:
        /* <DEDUP_REMOVED lines=175> */
.L_x_2446:
[----:B------:R-:W-:Y:S01]  /*6db0*/  ULEA UR14, UR6, UR40, 0x3 ;  /* 0x00000028060e7291 */ /* 0x000fe2000f8e183f */
[----:B------:R-:W-:-:S05]  /*6dc0*/  IMAD.U32 R0, RZ, RZ, UR5 ;  /* 0x00000005ff007e24 */ /* 0x000fca000f8e00ff */
[----:B------:R-:W-:-:S04]  /*6dd0*/  SHF.L.U32 R0, R0, 0x1f, RZ ;  /* 0x0000001f00007819 */ /* 0x000fc800000006ff */
[----:B------:R2:W3:Y:S01]  /*6de0*/  SYNCS.PHASECHK.TRANS64.TRYWAIT P1, [UR14+0x30850], R0 ;  /* 0x03085000ff0075a7 */ /* 0x0004e2000802014e */
[----:B------:R-:W-:Y:S05]  /*6df0*/  @!P0 BRA `(.L_x_2447) ;  /* 0x0000000000048947 */ /* 0x000fea0003800000 */
[----:B------:R-:W-:Y:S01]  /*6e00*/  BPT.TRAP 0x1 ;  /* 0x000000040000795c */ /* 0x000fe20000300000 */
.L_x_2447:
[----:B---3--:R-:W-:Y:S05]  /*6e10*/  @P1 BRA `(.L_x_2448) ;  /* 0x0000000000081947 */ /* 0x008fea0003800000 */
[----:B------:R-:W3:Y:S02]  /*6e20*/  SYNCS.PHASECHK.TRANS64.TRYWAIT P1, [UR14+0x30850], R0 ;  /* 0x03085000ff0075a7 */ /* 0x000ee4000802014e */
[----:B---3--:R-:W-:Y:S05]  /*6e30*/  @!P1 BRA `(.L_x_2449) ;  /* 0x000000a400c49947 */ /* 0x008fea0003800000 */
.L_x_2448:
        /* <DEDUP_REMOVED lines=37> */
.L_x_2450:
        /* <DEDUP_REMOVED lines=216> */
.L_x_2451:
        /* <DEDUP_REMOVED lines=35> */
.L_x_2441:
        /* <DEDUP_REMOVED lines=99> */
.L_x_2453:
[----:B------:R-:W-:Y:S01]  /*8670*/  ULEA UR5, UR39, UR40, 0x3 ;  /* 0x0000002827057291 */ /* 0x000fe2000f8e183f */
[----:B------:R-:W-:-:S05]  /*8680*/  IMAD.U32 R0, RZ, RZ, UR38 ;  /* 0x00000026ff007e24 */ /* 0x000fca000f8e00ff */
[----:B------:R-:W-:-:S04]  /*8690*/  SHF.L.U32 R0, R0, 0x1f, RZ ;  /* 0x0000001f00007819 */ /* 0x000fc800000006ff */
[----:B------:R0:W1:Y:S01]  /*86a0*/  SYNCS.PHASECHK.TRANS64.TRYWAIT P1, [UR5+0x30850], R0 ;  /* 0x03085000ff0075a7 */ /* 0x0000620008020145 */
[----:B------:R-:W-:Y:S05]  /*86b0*/  @!P0 BRA `(.L_x_2454) ;  /* 0x0000000000048947 */ /* 0x000fea0003800000 */
[----:B------:R-:W-:Y:S01]  /*86c0*/  BPT.TRAP 0x1 ;  /* 0x000000040000795c */ /* 0x000fe20000300000 */
.L_x_2454:
[----:B-1----:R-:W-:Y:S05]  /*86d0*/  @P1 BRA `(.L_x_2455) ;  /* 0x0000000000081947 */ /* 0x002fea0003800000 */
[----:B------:R-:W1:Y:S02]  /*86e0*/  SYNCS.PHASECHK.TRANS64.TRYWAIT P1, [UR5+0x30850], R0 ;  /* 0x03085000ff0075a7 */ /* 0x000e640008020145 */
[----:B-1----:R-:W-:Y:S05]  /*86f0*/  @!P1 BRA `(.L_x_2456) ;  /* 0x0000008c00ac9947 */ /* 0x002fea0003800000 */
.L_x_2455:
        /* <DEDUP_REMOVED lines=17> */
[----:B------:R-:W-:Y:S02]  /*8810*/  MOV R5, RZ ;  /* 0x000000ff00057202 */ /* 0x000fe40000000f00 */
        /* <DEDUP_REMOVED lines=46> */
.L_x_2457:
        /* <DEDUP_REMOVED lines=109> */
.L_x_2421:
        /* <DEDUP_REMOVED lines=15> */
[----:B------:R-:W-:Y:S02]  /*92c0*/  F2FP.F16.F32.PACK_AB R97, R43, R98 ;  /* 0x000000622b61723e */ /* 0x000fe400000000ff */
[----:B------:R-:W-:Y:S01]  /*92d0*/  F2FP.F16.F32.PACK_AB R104, R105, R104 ;  /* 0x000000686968723e */ /* 0x000fe200000000ff */
[----:B------:R-:W-:Y:S01]  /*92e0*/  UISETP.NE.AND.EX UP0, UPT, UR9, URZ, UPT, UP0 ;  /* 0x0000003f0900728c */ /* 0x000fe2000bf05300 */
[----:B------:R-:W-:Y:S02]  /*92f0*/  R2UR UR4, R192 ;  /* 0x00000000c00472ca */ /* 0x000fe400000e0000 */
[----:B------:R-:W-:-:S02]  /*9300*/  F2FP.F16.F32.PACK_AB R98, R101, R100 ;  /* 0x000000646562723e */ /* 0x000fc400000000ff */
[----:B------:R-:W-:Y:S02]  /*9310*/  F2FP.F16.F32.PACK_AB R99, R46, R99 ;  /* 0x000000632e63723e */ /* 0x000fe400000000ff */
[----:B------:R-:W-:Y:S02]  /*9320*/  F2FP.F16.F32.PACK_AB R105, R107, R106 ;  /* 0x0000006a6b69723e */ /* 0x000fe400000000ff */
[----:B------:R-:W-:Y:S02]  /*9330*/  F2FP.F16.F32.PACK_AB R112, R113, R112 ;  /* 0x000000707170723e */ /* 0x000fe400000000ff */
[----:B------:R-:W-:Y:S02]  /*9340*/  F2FP.F16.F32.PACK_AB R106, R109, R108 ;  /* 0x0000006c6d6a723e */ /* 0x000fe400000000ff */
[----:B------:R-:W-:Y:S01]  /*9350*/  F2FP.F16.F32.PACK_AB R107, R111, R110 ;  /* 0x0000006e6f6b723e */ /* 0x000fe200000000ff */
[----:B------:R-:W-:Y:S01]  /*9360*/  USHF.L.U32 UR10, UR4, 0x2, URZ ;  /* 0x00000002040a7899 */ /* 0x000fe2000800063f */
[----:B------:R-:W-:-:S02]  /*9370*/  F2FP.F16.F32.PACK_AB R113, R115, R114 ;  /* 0x000000727371723e */ /* 0x000fc400000000ff */
[----:B------:R-:W-:Y:S02]  /*9380*/  F2FP.F16.F32.PACK_AB R114, R117, R116 ;  /* 0x000000747572723e */ /* 0x000fe400000000ff */
[----:B------:R-:W-:Y:S02]  /*9390*/  F2FP.F16.F32.PACK_AB R115, R119, R118 ;  /* 0x000000767773723e */ /* 0x000fe400000000ff */
[----:B------:R-:W-:Y:S02]  /*93a0*/  R2UR UR7, R195 ;  /* 0x00000000c30772ca */ /* 0x000fe400000e0000 */
[----:B------:R-:W-:Y:S02]  /*93b0*/  MOV R20, R42 ;  /* 0x0000002a00147202 */ /* 0x000fe40000000f00 */
[----:B0-----:R-:W-:-:S03]  /*93c0*/  MOV R21, R5 ;  /* 0x0000000500157202 */ /* 0x001fc60000000f00 */
[----:B------:R-:W-:-:S03]  /*93d0*/  IMAD.WIDE R4, R200, 0x2, R20 ;  /* 0x00000002c8047825 */ /* 0x000fc600078e0214 */
[----:B------:R-:W-:-:S03]  /*93e0*/  LOP3.LUT R29, R4, 0x380, RZ, 0xc0, !PT ;  /* 0x00000380041d7812 */ /* 0x000fc600078ec0ff */
[----:B------:R-:W-:Y:S01]  /*93f0*/  USHF.L.U64.HI UR11, UR4, 0x2, UR7 ;  /* 0x00000002040b7899 */ /* 0x000fe20008010207 */
[C---:B------:R-:W-:Y:S01]  /*9400*/  IADD3 R137, P6, R4.reuse, 0x60, RZ ;  /* 0x0000006004897810 */ /* 0x040fe20007fde0ff */
[----:B------:R-:W-:Y:S01]  /*9410*/  UIADD3 UR4, UP1, UR10, UR8, URZ ;  /* 0x000000080a047290 */ /* 0x000fe2000ff3e03f */
[C---:B------:R-:W-:Y:S02]  /*9420*/  IADD3 R47, P2, R4.reuse, 0x20, RZ ;  /* 0x00000020042f7810 */ /* 0x040fe40007f5e0ff */
[C---:B------:R-:W-:Y:S01]  /*9430*/  IADD3 R103, P1, R4.reuse, 0x40, RZ ;  /* 0x0000004004677810 */ /* 0x040fe20007f3e0ff */
[--C-:B------:R-:W-:Y:S01]  /*9440*/  IMAD.X R13, RZ, RZ, R5.reuse, P6 ;  /* 0x000000ffff0d7224 */ /* 0x100fe200030e0605 */
[C---:B------:R-:W-:Y:S01]  /*9450*/  IADD3 R139, P5, R4.reuse, 0x4000, RZ ;  /* 0x00004000048b7810 */ /* 0x040fe20007fbe0ff */
[--C-:B------:R-:W-:Y:S01]  /*9460*/  IMAD.X R9, RZ, RZ, R5.reuse, P2 ;  /* 0x000000ffff097224 */ /* 0x100fe200010e0605 */
[----:B------:R-:W-:Y:S01]  /*9470*/  SHF.R.U64 R29, R29, 0x3, RZ ;  /* 0x000000031d1d7819 */ /* 0x000fe200000012ff */
[----:B------:R-:W-:Y:S01]  /*9480*/  IMAD.X R11, RZ, RZ, R5, P1 ;  /* 0x000000ffff0b7224 */ /* 0x000fe200008e0605 */
[C---:B------:R-:W-:Y:S01]  /*9490*/  IADD3 R141, P0, R4.reuse, 0x4020, RZ ;  /* 0x00004020048d7810 */ /* 0x040fe20007f1e0ff */
[----:B------:R-:W-:Y:S01]  /*94a0*/  UIADD3.X UR7, UR11, UR9, URZ, UP1, !UPT ;  /* 0x000000090b077290 */ /* 0x000fe20008ffe43f */
[----:B------:R-:W-:-:S02]  /*94b0*/  IADD3 R143, P4, R4, 0x4040, RZ ;  /* 0x00004040048f7810 */ /* 0x000fc40007f9e0ff */
[C---:B------:R-:W-:Y:S01]  /*94c0*/  IADD3 R151, P6, R4.reuse, 0x8040, RZ ;  /* 0x0000804004977810 */ /* 0x040fe20007fde0ff */
[--C-:B------:R-:W-:Y:S01]  /*94d0*/  IMAD.X R25, RZ, RZ, R5.reuse, P0 ;  /* 0x000000ffff197224 */ /* 0x100fe200000e0605 */
[----:B------:R-:W-:Y:S01]  /*94e0*/  IADD3.X R15, RZ, R5, RZ, P5, !PT ;  /* 0x00000005ff0f7210 */ /* 0x000fe20002ffe4ff */
[--C-:B------:R-:W-:Y:S01]  /*94f0*/  IMAD.X R27, RZ, RZ, R5.reuse, P4 ;  /* 0x000000ffff1b7224 */ /* 0x100fe200020e0605 */
[C---:B------:R-:W-:Y:S01]  /*9500*/  IADD3 R145, P3, R4.reuse, 0x4060, RZ ;  /* 0x0000406004917810 */ /* 0x040fe20007f7e0ff */
[--C-:B------:R-:W-:Y:S01]  /*9510*/  IMAD.X R37, RZ, RZ, R5.reuse, P6 ;  /* 0x000000ffff257224 */ /* 0x100fe200030e0605 */
[C---:B------:R-:W-:Y:S01]  /*9520*/  IADD3 R147, P2, R4.reuse, 0x8000, RZ ;  /* 0x0000800004937810 */ /* 0x040fe20007f5e0ff */
[----:B------:R-:W-:Y:S01]  /*9530*/  ULDC.64 UR8, c[0x0][0xc08] ;  /* 0x0003020000087ab9 */ /* 0x000fe20000000a00 */
[C---:B------:R-:W-:Y:S01]  /*9540*/  IADD3 R149, P1, R4.reuse, 0x8020, RZ ;  /* 0x0000802004957810 */ /* 0x040fe20007f3e0ff */
[--C-:B------:R-:W-:Y:S01]  /*9550*/  IMAD.X R31, RZ, RZ, R5.reuse, P3 ;  /* 0x000000ffff1f7224 */ /* 0x100fe200018e0605 */
[----:B------:R-:W-:Y:S01]  /*9560*/  IADD3 R153, P5, R4, 0x8060, RZ ;  /* 0x0000806004997810 */ /* 0x000fe20007fbe0ff */
[--C-:B------:R-:W-:Y:S01]  /*9570*/  IMAD.X R33, RZ, RZ, R5.reuse, P2 ;  /* 0x000000ffff217224 */ /* 0x100fe200010e0605 */
[----:B------:R-:W-:Y:S01]  /*9580*/  LOP3.LUT R4, R29, R4, RZ, 0x3c, !PT ;  /* 0x000000041d047212 */ /* 0x000fe200078e3cff */
[--C-:B------:R-:W-:Y:S01]  /*9590*/  IMAD.X R35, RZ, RZ, R5.reuse, P1 ;  /* 0x000000ffff237224 */ /* 0x100fe200008e0605 */
[----:B------:R-:W-:Y:S01]  /*95a0*/  LOP3.LUT R8, R47, 0x380, RZ, 0xc0, !PT ;  /* 0x000003802f087812 */ /* 0x000fe200078ec0ff */
        /* <DEDUP_REMOVED lines=14> */
[----:B------:R-:W-:Y:S02]  /*9690*/  SHF.R.U64 R12, R12, 0x3, RZ ;  /* 0x000000030c0c7819 */ /* 0x000fe400000012ff */
[----:B------:R-:W-:Y:S02]  /*96a0*/  SHF.R.U64 R14, R14, 0x3, RZ ;  /* 0x000000030e0e7819 */ /* 0x000fe400000012ff */
[----:B------:R-:W-:Y:S02]  /*96b0*/  F2FP.F16.F32.PACK_AB R4, R124, R7 ;  /* 0x000000077c04723e */ /* 0x000fe400000000ff */
[----:B------:R-:W-:Y:S02]  /*96c0*/  SHF.R.U64 R24, R24, 0x3, RZ ;  /* 0x0000000318187819 */ /* 0x000fe400000012ff */
[----:B------:R-:W-:Y:S02]  /*96d0*/  SHF.R.U64 R26, R26, 0x3, RZ ;  /* 0x000000031a1a7819 */ /* 0x000fe400000012ff */
[----:B------:R-:W-:-:S02]  /*96e0*/  F2FP.F16.F32.PACK_AB R5, R134, R133 ;  /* 0x000000858605723e */ /* 0x000fc400000000ff */
[----:B------:R-:W-:Y:S02]  /*96f0*/  SHF.R.U64 R36, R36, 0x3, RZ ;  /* 0x0000000324247819 */ /* 0x000fe400000012ff */
[----:B------:R-:W-:Y:S01]  /*9700*/  F2FP.F16.F32.PACK_AB R7, R135, R28 ;  /* 0x0000001c8707723e */ /* 0x000fe200000000ff */
[----:B------:R-:W-:Y:S01]  /*9710*/  BAR.SYNC.DEFER_BLOCKING 0x1, 0x100 ;  /* 0x0044000000007b1d */ /* 0x000fe20000010000 */
[----:B------:R-:W-:Y:S02]  /*9720*/  SHF.R.U64 R30, R30, 0x3, RZ ;  /* 0x000000031e1e7819 */ /* 0x000fe400000012ff */
[----:B------:R-:W-:Y:S02]  /*9730*/  SHF.R.U64 R38, R38, 0x3, RZ ;  /* 0x0000000326267819 */ /* 0x000fe400000012ff */
[----:B------:R-:W-:Y:S02]  /*9740*/  LOP3.LUT R8, R8, R47, RZ, 0x3c, !PT ;  /* 0x0000002f08087212 */ /* 0x000fe400078e3cff */
[----:B------:R-:W-:-:S02]  /*9750*/  LOP3.LUT R10, R10, R103, RZ, 0x3c, !PT ;  /* 0x000000670a0a7212 */ /* 0x000fc400078e3cff */
[----:B------:R-:W-:Y:S02]  /*9760*/  SHF.R.U64 R32, R32, 0x3, RZ ;  /* 0x0000000320207819 */ /* 0x000fe400000012ff */
[----:B------:R-:W-:Y:S02]  /*9770*/  SHF.R.U64 R34, R34, 0x3, RZ ;  /* 0x0000000322227819 */ /* 0x000fe400000012ff */
[----:B------:R-:W-:Y:S02]  /*9780*/  LOP3.LUT R12, R12, R137, RZ, 0x3c, !PT ;  /* 0x000000890c0c7212 */ /* 0x000fe400078e3cff */
[----:B------:R-:W-:Y:S02]  /*9790*/  LOP3.LUT R14, R14, R139, RZ, 0x3c, !PT ;  /* 0x0000008b0e0e7212 */ /* 0x000fe400078e3cff */
[----:B------:R-:W-:Y:S02]  /*97a0*/  LOP3.LUT R24, R24, R141, RZ, 0x3c, !PT ;  /* 0x0000008d18187212 */ /* 0x000fe400078e3cff */
[----:B------:R-:W-:-:S02]  /*97b0*/  LOP3.LUT R26, R26, R143, RZ, 0x3c, !PT ;  /* 0x0000008f1a1a7212 */ /* 0x000fc400078e3cff */
[----:B------:R-:W-:Y:S02]  /*97c0*/  LOP3.LUT R36, R36, R151, RZ, 0x3c, !PT ;  /* 0x0000009724247212 */ /* 0x000fe400078e3cff */
[----:B------:R-:W-:Y:S01]  /*97d0*/  LOP3.LUT R30, R30, R145, RZ, 0x3c, !PT ;  /* 0x000000911e1e7212 */ /* 0x000fe200078e3cff */
[----:B------:R0:W-:Y:S01]  /*97e0*/  STSM.16.M88.4 [R136], R4 ;  /* 0x0000000488007844 */ /* 0x0001e20000000200 */
[----:B------:R-:W-:Y:S02]  /*97f0*/  LOP3.LUT R28, R38, R153, RZ, 0x3c, !PT ;  /* 0x00000099261c7212 */ /* 0x000fe400078e3cff */
[----:B------:R-:W-:Y:S02]  /*9800*/  LOP3.LUT R32, R32, R147, RZ, 0x3c, !PT ;  /* 0x0000009320207212 */ /* 0x000fe400078e3cff */
[----:B------:R-:W-:Y:S02]  /*9810*/  LOP3.LUT R34, R34, R149, RZ, 0x3c, !PT ;  /* 0x0000009522227212 */ /* 0x000fe400078e3cff */
[----:B------:R-:W-:-:S02]  /*9820*/  MOV R135, R8 ;  /* 0x0000000800877202 */ /* 0x000fc40000000f00 */
[----:B------:R-:W-:Y:S02]  /*9830*/  MOV R134, R10 ;  /* 0x0000000a00867202 */ /* 0x000fe40000000f00 */
[----:B------:R-:W-:Y:S02]  /*9840*/  MOV R133, R12 ;  /* 0x0000000c00857202 */ /* 0x000fe40000000f00 */
[----:B------:R-:W-:Y:S02]  /*9850*/  MOV R124, R14 ;  /* 0x0000000e007c7202 */ /* 0x000fe40000000f00 */
[----:B------:R-:W-:Y:S02]  /*9860*/  F2FP.F16.F32.PACK_AB R8, R41, R40 ;  /* 0x000000282908723e */ /* 0x000fe400000000ff */
[----:B0-----:R-:W-:Y:S02]  /*9870*/  F2FP.F16.F32.PACK_AB R4, R121, R120 ;  /* 0x000000787904723e */ /* 0x001fe400000000ff */
[----:B------:R-:W-:-:S02]  /*9880*/  F2FP.F16.F32.PACK_AB R5, R131, R128 ;  /* 0x000000808305723e */ /* 0x000fc400000000ff */
[----:B------:R-:W-:Y:S02]  /*9890*/  F2FP.F16.F32.PACK_AB R6, R122, R3 ;  /* 0x000000037a06723e */ /* 0x000fe400000000ff */
[----:B------:R-:W-:Y:S02]  /*98a0*/  F2FP.F16.F32.PACK_AB R7, R132, R127 ;  /* 0x0000007f8407723e */ /* 0x000fe400000000ff */
[----:B------:R-:W-:Y:S02]  /*98b0*/  F2FP.F16.F32.PACK_AB R9, R129, R126 ;  /* 0x0000007e8109723e */ /* 0x000fe400000000ff */
[----:B------:R-:W-:Y:S01]  /*98c0*/  F2FP.F16.F32.PACK_AB R10, R45, R44 ;  /* 0x0000002c2d0a723e */ /* 0x000fe200000000ff */
[----:B------:R0:W-:Y:S01]  /*98d0*/  STSM.16.M88.4 [R135], R4 ;  /* 0x0000000487007844 */ /* 0x0001e20000000200 */
[----:B------:R-:W-:Y:S02]  /*98e0*/  F2FP.F16.F32.PACK_AB R11, R130, R125 ;  /* 0x0000007d820b723e */ /* 0x000fe400000000ff */
[----:B------:R-:W-:-:S02]  /*98f0*/  MOV R123, R24 ;  /* 0x00000018007b7202 */ /* 0x000fc40000000f00 */
[----:B------:R-:W-:Y:S01]  /*9900*/  MOV R103, R26 ;  /* 0x0000001a00677202 */ /* 0x000fe20000000f00 */
[----:B------:R1:W-:Y:S01]  /*9910*/  STSM.16.M88.4 [R134], R8 ;  /* 0x0000000886007844 */ /* 0x0003e20000000200 */
[----:B------:R-:W-:Y:S02]  /*9920*/  MOV R37, R36 ;  /* 0x0000002400257202 */ /* 0x000fe40000000f00 */
[----:B------:R-:W-:Y:S02]  /*9930*/  F2FP.F16.F32.PACK_AB R12, R49, R48 ;  /* 0x00000030310c723e */ /* 0x000fe400000000ff */
[----:B------:R-:W-:Y:S02]  /*9940*/  F2FP.F16.F32.PACK_AB R13, R51, R50 ;  /* 0x00000032330d723e */ /* 0x000fe400000000ff */
[----:B------:R-:W-:Y:S02]  /*9950*/  F2FP.F16.F32.PACK_AB R14, R53, R52 ;  /* 0x00000034350e723e */ /* 0x000fe400000000ff */
[----:B------:R-:W-:-:S02]  /*9960*/  F2FP.F16.F32.PACK_AB R15, R55, R54 ;  /* 0x00000036370f723e */ /* 0x000fc400000000ff */
[----:B------:R-:W-:Y:S02]  /*9970*/  MOV R102, R30 ;  /* 0x0000001e00667202 */ /* 0x000fe40000000f00 */
[----:B------:R-:W-:Y:S01]  /*9980*/  F2FP.F16.F32.PACK_AB R24, R57, R56 ;  /* 0x000000383918723e */ /* 0x000fe200000000ff */
[----:B------:R-:W-:Y:S01]  /*9990*/  STSM.16.M88.4 [R133], R12 ;  /* 0x0000000c85007844 */ /* 0x000fe20000000200 */
[----:B------:R-:W-:Y:S02]  /*99a0*/  F2FP.F16.F32.PACK_AB R25, R59, R58 ;  /* 0x0000003a3b19723e */ /* 0x000fe400000000ff */
[----:B------:R-:W-:Y:S02]  /*99b0*/  F2FP.F16.F32.PACK_AB R26, R61, R60 ;  /* 0x0000003c3d1a723e */ /* 0x000fe400000000ff */
[----:B------:R-:W-:Y:S02]  /*99c0*/  F2FP.F16.F32.PACK_AB R27, R63, R62 ;  /* 0x0000003e3f1b723e */ /* 0x000fe400000000ff */
[----:B------:R-:W-:-:S02]  /*99d0*/  MOV R36, R28 ;  /* 0x0000001c00247202 */ /* 0x000fc40000000f00 */
[----:B------:R-:W-:Y:S01]  /*99e0*/  MOV R47, R32 ;  /* 0x00000020002f7202 */ /* 0x000fe20000000f00 */
[----:B------:R-:W-:Y:S01]  /*99f0*/  STSM.16.M88.4 [R124], R24 ;  /* 0x000000187c007844 */ /* 0x000fe20000000200 */
[----:B------:R-:W-:Y:S02]  /*9a00*/  MOV R38, R34 ;  /* 0x0000002200267202 */ /* 0x000fe40000000f00 */
[----:B------:R-:W-:Y:S02]  /*9a10*/  F2FP.F16.F32.PACK_AB R28, R65, R64 ;  /* 0x00000040411c723e */ /* 0x000fe400000000ff */
[----:B------:R-:W-:Y:S02]  /*9a20*/  F2FP.F16.F32.PACK_AB R29, R67, R66 ;  /* 0x00000042431d723e */ /* 0x000fe400000000ff */
[----:B------:R-:W-:Y:S02]  /*9a30*/  F2FP.F16.F32.PACK_AB R30, R69, R68 ;  /* 0x00000044451e723e */ /* 0x000fe400000000ff */
[----:B------:R-:W-:-:S02]  /*9a40*/  F2FP.F16.F32.PACK_AB R31, R71, R70 ;  /* 0x00000046471f723e */ /* 0x000fc400000000ff */
[----:B------:R-:W-:Y:S01]  /*9a50*/  PLOP3.LUT P0, PT, PT, PT, UP0, 0x80, 0x0 ;  /* 0x000000000000781c */ /* 0x000fe20003f0f008 */
[----:B------:R-:W-:Y:S01]  /*9a60*/  UISETP.NE.U32.AND UP1, UPT, UR8, URZ, UPT ;  /* 0x0000003f0800728c */ /* 0x000fe2000bf25070 */
[----:B------:R-:W-:Y:S01]  /*9a70*/  F2FP.F16.F32.PACK_AB R32, R73, R72 ;  /* 0x000000484920723e */ /* 0x000fe200000000ff */
[----:B------:R-:W-:Y:S01]  /*9a80*/  STSM.16.M88.4 [R123], R28 ;  /* 0x0000001c7b007844 */ /* 0x000fe20000000200 */
[----:B------:R-:W-:Y:S02]  /*9a90*/  F2FP.F16.F32.PACK_AB R33, R75, R74 ;  /* 0x0000004a4b21723e */ /* 0x000fe400000000ff */
[----:B------:R-:W-:Y:S02]  /*9aa0*/  F2FP.F16.F32.PACK_AB R34, R77, R76 ;  /* 0x0000004c4d22723e */ /* 0x000fe400000000ff */
[----:B------:R-:W-:Y:S01]  /*9ab0*/  F2FP.F16.F32.PACK_AB R35, R79, R78 ;  /* 0x0000004e4f23723e */ /* 0x000fe200000000ff */
[----:B------:R-:W2:Y:S01]  /*9ac0*/  LDC R68, c[0x0][0xbe8] ;  /* 0x0002fa00ff447b82 */ /* 0x000ea20000000800 */
[----:B0-----:R-:W-:-:S02]  /*9ad0*/  F2FP.F16.F32.PACK_AB R4, R81, R80 ;  /* 0x000000505104723e */ /* 0x001fc400000000ff */
[----:B------:R-:W-:Y:S01]  /*9ae0*/  F2FP.F16.F32.PACK_AB R5, R83, R82 ;  /* 0x000000525305723e */ /* 0x000fe200000000ff */
[----:B------:R-:W-:Y:S01]  /*9af0*/  STSM.16.M88.4 [R103], R32 ;  /* 0x0000002067007844 */ /* 0x000fe20000000200 */
[----:B------:R-:W-:Y:S02]  /*9b00*/  F2FP.F16.F32.PACK_AB R6, R85, R84 ;  /* 0x000000545506723e */ /* 0x000fe400000000ff */
[----:B------:R-:W-:Y:S02]  /*9b10*/  F2FP.F16.F32.PACK_AB R7, R87, R86 ;  /* 0x000000565707723e */ /* 0x000fe400000000ff */
[----:B-1----:R-:W-:Y:S02]  /*9b20*/  F2FP.F16.F32.PACK_AB R8, R89, R88 ;  /* 0x000000585908723e */ /* 0x002fe400000000ff */
[----:B------:R-:W-:Y:S01]  /*9b30*/  F2FP.F16.F32.PACK_AB R9, R91, R90 ;  /* 0x0000005a5b09723e */ /* 0x000fe200000000ff */
[----:B------:R0:W-:Y:S01]  /*9b40*/  STSM.16.M88.4 [R102], R4 ;  /* 0x0000000466007844 */ /* 0x0001e20000000200 */
[----:B------:R-:W-:-:S02]  /*9b50*/  F2FP.F16.F32.PACK_AB R10, R93, R92 ;  /* 0x0000005c5d0a723e */ /* 0x000fc400000000ff */
[----:B------:R-:W-:-:S05]  /*9b60*/  F2FP.F16.F32.PACK_AB R11, R95, R94 ;  /* 0x0000005e5f0b723e */ /* 0x000fca00000000ff */
[----:B------:R1:W-:Y:S04]  /*9b70*/  STSM.16.M88.4 [R47], R8 ;  /* 0x000000082f007844 */ /* 0x0003e80000000200 */
[----:B------:R3:W-:Y:S04]  /*9b80*/  STSM.16.M88.4 [R38], R96 ;  /* 0x0000006026007844 */ /* 0x0007e80000000200 */
[----:B------:R3:W-:Y:S01]  /*9b90*/  STSM.16.M88.4 [R37], R104 ;  /* 0x0000006825007844 */ /* 0x0007e20000000200 */
[----:B0-----:R-:W-:Y:S02]  /*9ba0*/  IMAD.U32 R4, RZ, RZ, UR4 ;  /* 0x00000004ff047e24 */ /* 0x001fe4000f8e00ff */
[----:B------:R-:W-:Y:S01]  /*9bb0*/  IMAD.U32 R5, RZ, RZ, UR7 ;  /* 0x00000007ff057e24 */ /* 0x000fe2000f8e00ff */
[----:B------:R3:W-:Y:S01]  /*9bc0*/  STSM.16.M88.4 [R36], R112 ;  /* 0x0000007024007844 */ /* 0x0007e20000000200 */
[----:B------:R-:W-:Y:S06]  /*9bd0*/  BAR.SYNC.DEFER_BLOCKING 0x1, 0x100 ;  /* 0x0044000000007b1d */ /* 0x000fec0000010000 */
[----:B------:R-:W4:Y:S01]  /*9be0*/  @P0 LDG.E R3, desc[UR36][R4.64] ;  /* 0x0000002404030981 */ /* 0x000f22000c1e1900 */
[----:B------:R-:W-:Y:S01]  /*9bf0*/  UISETP.NE.AND.EX UP1, UPT, UR9, URZ, UPT, UP1 ;  /* 0x0000003f0900728c */ /* 0x000fe2000bf25310 */
[----:B--2---:R-:W-:Y:S01]  /*9c00*/  ISETP.NE.AND P1, PT, R68, 0x1, PT ;  /* 0x000000014400780c */ /* 0x004fe20003f25270 */
[----:B------:R-:W-:Y:S01]  /*9c10*/  ULDC UR7, c[0x0][0xa88] ;  /* 0x0002a20000077ab9 */ /* 0x000fe20000000800 */
[----:B------:R-:W-:-:S03]  /*9c20*/  UMOV UR4, URZ ;  /* 0x0000003f00047c82 */ /* 0x000fc60008000000 */
[----:B------:R-:W-:-:S05]  /*9c30*/  PLOP3.LUT P2, PT, PT, PT, UP1, 0x80, 0x0 ;  /* 0x000000000000781c */ /* 0x000fca0003f4f018 */
[----:B------:R-:W-:-:S03]  /*9c40*/  @UP1 UIADD3 UR8, UP2, UR10, UR8, URZ ;  /* 0x000000080a081290 */ /* 0x000fc6000ff5e03f */
[----:B------:R-:W0:Y:S01]  /*9c50*/  @P1 LDC R6, c[0x0][0xbec] ;  /* 0x0002fb00ff061b82 */ /* 0x000e220000000800 */
[----:B------:R-:W-:Y:S02]  /*9c60*/  @UP1 UIADD3.X UR9, UR11, UR9, URZ, UP2, !UPT ;  /* 0x000000090b091290 */ /* 0x000fe400097fe43f */
[----:B-1----:R-:W-:-:S04]  /*9c70*/  IMAD.U32 R10, RZ, RZ, UR8 ;  /* 0x00000008ff0a7e24 */ /* 0x002fc8000f8e00ff */
[----:B------:R-:W-:Y:S01]  /*9c80*/  IMAD.U32 R11, RZ, RZ, UR9 ;  /* 0x00000009ff0b7e24 */ /* 0x000fe2000f8e00ff */
[----:B------:R-:W1:Y:S01]  /*9c90*/  @P1 LDC R8, c[0x0][0xbf0] ;  /* 0x0002fc00ff081b82 */ /* 0x000e620000000800 */
[----:B----4-:R-:W-:Y:S02]  /*9ca0*/  @P0 R2UR UR4, R3 ;  /* 0x00000000030402ca */ /* 0x010fe400000e0000 */
[----:B------:R-:W-:-:S06]  /*9cb0*/  MOV R3, UR7 ;  /* 0x0000000700037c02 */ /* 0x000fcc0008000f00 */
[----:B------:R3:W5:Y:S01]  /*9cc0*/  @P2 LDG.E R3, desc[UR36][R10.64] ;  /* 0x000000240a032981 */ /* 0x000762000c1e1900 */
[----:B01----:R-:W-:Y:S06]  /*9cd0*/  @P2 BRA `(.L_x_2460) ;  /* 0x0000000000102947 */ /* 0x003fec0003800000 */
[----:B------:R-:W-:Y:S05]  /*9ce0*/  @!P0 BRA `(.L_x_2460) ;  /* 0x00000000000c8947 */ /* 0x000fea0003800000 */
[----:B---3--:R-:W2:Y:S04]  /*9cf0*/  LDG.E R10, desc[UR36][R4.64] ;  /* 0x00000024040a7981 */ /* 0x008ea8000c1e1900 */
[----:B-----5:R-:W2:Y:S02]  /*9d00*/  LDG.E R3, desc[UR36][R4.64+0x4] ;  /* 0x0000042404037981 */ /* 0x020ea4000c1e1900 */
[----:B--2---:R-:W-:-:S07]  /*9d10*/  IMAD.IADD R3, R3, 0x1, -R10 ;  /* 0x0000000103037824 */ /* 0x004fce00078e0a0a */
.L_x_2460:
[----:B------:R-:W-:Y:S01]  /*9d20*/  R2UR UR17, R193 ;  /* 0x00000000c11172ca */ /* 0x000fe200000e0000 */
[----:B------:R-:W-:Y:S01]  /*9d30*/  ULDC.64 UR12, c[0x0][0xb90] ;  /* 0x0002e400000c7ab9 */ /* 0x000fe20000000a00 */
[----:B------:R-:W-:Y:S01]  /*9d40*/  R2UR UR16, R195 ;  /* 0x00000000c31072ca */ /* 0x000fe200000e0000 */
[----:B------:R-:W-:Y:S01]  /*9d50*/  VIADD R9, R18, UR42 ;  /* 0x0000002a12097c36 */ /* 0x000fe20008000000 */
[----:B------:R-:W-:Y:S01]  /*9d60*/  R2UR UR15, R192 ;  /* 0x00000000c00f72ca */ /* 0x000fe200000e0000 */
[----:B------:R-:W-:Y:S01]  /*9d70*/  USHF.R.S32.HI UR11, URZ, 0x1f, UR4 ;  /* 0x0000001f3f0b7899 */ /* 0x000fe20008011404 */
[----:B------:R-:W-:Y:S01]  /*9d80*/  VIADD R26, R199, UR42 ;  /* 0x0000002ac71a7c36 */ /* 0x000fe20008000000 */
[----:B------:R-:W-:Y:S01]  /*9d90*/  UMOV UR10, UR4 ;  /* 0x00000004000a7c82 */ /* 0x000fe20008000000 */
[----:B------:R-:W-:-:S04]  /*9da0*/  @P1 IMAD.HI.U32 R5, R9, R6, RZ ;  /* 0x0000000609051227 */ /* 0x000fc800078e00ff */
[----:B------:R-:W-:Y:S01]  /*9db0*/  IMAD.MOV.U32 R4, RZ, RZ, R9 ;  /* 0x000000ffff047224 */ /* 0x000fe200078e0009 */
[----:B------:R-:W-:Y:S01]  /*9dc0*/  USHF.R.S32.HI UR14, URZ, 0x1f, UR17 ;  /* 0x0000001f3f0e7899 */ /* 0x000fe20008011411 */
[----:B------:R-:W-:Y:S01]  /*9dd0*/  @P1 SHF.R.U32.HI R4, RZ, R8, R5 ;  /* 0x00000008ff041219 */ /* 0x000fe20000011605 */
[----:B------:R-:W-:Y:S01]  /*9de0*/  UIMAD.WIDE.U32 UR8, UR17, UR12, UR10 ;  /* 0x0000000c110872a5 */ /* 0x000fe2000f8e000a */
[----:B------:R-:W-:Y:S01]  /*9df0*/  IMAD R5, R194, 0x40, R16 ;  /* 0x00000040c2057824 */ /* 0x000fe200078e0210 */
[----:B------:R-:W-:Y:S01]  /*9e00*/  UIMAD UR7, UR14, UR12, URZ ;  /* 0x0000000c0e0772a4 */ /* 0x000fe2000f8e023f */
[----:B-----5:R-:W-:Y:S01]  /*9e10*/  IMAD R43, R3, R68, RZ ;  /* 0x00000044032b7224 */ /* 0x020fe200078e02ff */
[----:B------:R-:W-:Y:S01]  /*9e20*/  USEL UR16, UR16, URZ, !UP0 ;  /* 0x0000003f10107287 */ /* 0x000fe2000c000000 */
[----:B------:R-:W-:Y:S01]  /*9e30*/  IMAD.MOV R7, RZ, RZ, -R4 ;  /* 0x000000ffff077224 */ /* 0x000fe200078e0a04 */
[----:B------:R-:W-:Y:S01]  /*9e40*/  UIMAD UR7, UR17, UR13, UR7 ;  /* 0x0000000d110772a4 */ /* 0x000fe2000f8e0207 */
[----:B------:R-:W-:Y:S01]  /*9e50*/  IMAD.WIDE R20, R5, 0x2, R20 ;  /* 0x0000000205147825 */ /* 0x000fe200078e0214 */
[----:B------:R-:W-:Y:S01]  /*9e60*/  USEL UR15, UR15, URZ, !UP0 ;  /* 0x0000003f0f0f7287 */ /* 0x000fe2000c000000 */
[----:B------:R-:W-:Y:S01]  /*9e70*/  SHF.R.S32.HI R5, RZ, 0x1f, R4 ;  /* 0x0000001fff057819 */ /* 0x000fe20000011404 */
[----:B------:R-:W-:Y:S01]  /*9e80*/  ULDC.64 UR12, c[0x0][0xb98] ;  /* 0x0002e600000c7ab9 */ /* 0x000fe20000000a00 */
[----:B------:R-:W-:Y:S01]  /*9e90*/  UIADD3 UR9, UR9, UR7, URZ ;  /* 0x0000000709097290 */ /* 0x000fe2000fffe03f */
[----:B------:R-:W-:Y:S01]  /*9ea0*/  IMAD R7, R68, R7, R9 ;  /* 0x0000000744077224 */ /* 0x000fe200078e0209 */
[----:B------:R-:W-:Y:S01]  /*9eb0*/  UIMAD UR7, UR16, UR12, URZ ;  /* 0x0000000c100772a4 */ /* 0x000fe2000f8e023f */
[C---:B------:R-:W-:Y:S01]  /*9ec0*/  IADD3 R13, P2, R20.reuse, 0x1000, RZ ;  /* 0x00001000140d7810 */ /* 0x040fe20007f5e0ff */
[----:B------:R-:W-:Y:S01]  /*9ed0*/  UIMAD.WIDE.U32 UR8, UR15, UR12, UR8 ;  /* 0x0000000c0f0872a5 */ /* 0x000fe2000f8e0008 */
[----:B------:R-:W-:Y:S01]  /*9ee0*/  IADD3 R33, P3, R20, 0x6000, RZ ;  /* 0x0000600014217810 */ /* 0x000fe20007f7e0ff */
[----:B------:R-:W-:Y:S01]  /*9ef0*/  UIMAD UR7, UR15, UR13, UR7 ;  /* 0x0000000d0f0772a4 */ /* 0x000fe2000f8e0207 */
[----:B------:R-:W-:-:S02]  /*9f00*/  SHF.R.S32.HI R6, RZ, 0x1f, R7 ;  /* 0x0000001fff067819 */ /* 0x000fc40000011407 */
[----:B------:R-:W-:Y:S01]  /*9f10*/  LOP3.LUT R12, R13, 0x380, RZ, 0xc0, !PT ;  /* 0x000003800d0c7812 */ /* 0x000fe200078ec0ff */
[----:B------:R-:W-:Y:S01]  /*9f20*/  ULDC.64 UR12, c[0x0][0xaa0] ;  /* 0x0002a800000c7ab9 */ /* 0x000fe20000000a00 */
[----:B------:R-:W-:Y:S01]  /*9f30*/  IADD3 R4, P0, R4, UR8, RZ ;  /* 0x0000000804047c10 */ /* 0x000fe2000ff1e0ff */
[----:B------:R-:W-:Y:S01]  /*9f40*/  IMAD.U32 R8, RZ, RZ, UR7 ;  /* 0x00000007ff087e24 */ /* 0x000fe2000f8e00ff */
[----:B------:R-:W-:Y:S02]  /*9f50*/  SHF.R.U64 R12, R12, 0x3, RZ ;  /* 0x000000030c0c7819 */ /* 0x000fe400000012ff */
[----:B------:R-:W-:Y:S02]  /*9f60*/  LOP3.LUT R32, R33, 0x380, RZ, 0xc0, !PT ;  /* 0x0000038021207812 */ /* 0x000fe400078ec0ff */
[----:B------:R-:W-:Y:S01]  /*9f70*/  IADD3.X R5, R5, UR9, R8, P0, !PT ;  /* 0x0000000905057c10 */ /* 0x000fe200087fe408 */
[----:B------:R-:W-:Y:S01]  /*9f80*/  ULDC.64 UR8, c[0x0][0xb88] ;  /* 0x0002e20000087ab9 */ /* 0x000fe20000000a00 */
[----:B------:R-:W-:Y:S01]  /*9f90*/  LOP3.LUT R12, R12, R13, RZ, 0x3c, !PT ;  /* 0x0000000d0c0c7212 */ /* 0x000fe200078e3cff */
[----:B------:R-:W-:Y:S01]  /*9fa0*/  IMAD R6, R6, UR8, RZ ;  /* 0x0000000806067c24 */ /* 0x000fe2000f8e02ff */
[----:B------:R-:W-:Y:S01]  /*9fb0*/  IADD3.X R13, RZ, R21, RZ, P2, !PT ;  /* 0x00000015ff0d7210 */ /* 0x000fe200017fe4ff */
[----:B------:R-:W-:Y:S01]  /*9fc0*/  IMAD.WIDE.U32 R4, R7, UR8, R4 ;  /* 0x0000000807047c25 */ /* 0x000fe2000f8e0004 */
[----:B------:R-:W-:-:S02]  /*9fd0*/  IADD3 R25, P2, R20, 0x7000, RZ ;  /* 0x0000700014197810 */ /* 0x000fc40007f5e0ff */
[----:B------:R-:W-:Y:S01]  /*9fe0*/  SHF.R.U64 R32, R32, 0x3, RZ ;  /* 0x0000000320207819 */ /* 0x000fe200000012ff */
[----:B---3--:R-:W-:Y:S01]  /*9ff0*/  IMAD R11, R7, UR9, R6 ;  /* 0x00000009070b7c24 */ /* 0x008fe2000f8e0206 */
[----:B------:R-:W-:Y:S01]  /*a000*/  ULDC.64 UR8, c[0x0][0xb50] ;  /* 0x0002d40000087ab9 */ /* 0x000fe20000000a00 */
[----:B------:R-:W-:Y:S01]  /*a010*/  LOP3.LUT R24, R25, 0x380, RZ, 0xc0, !PT ;  /* 0x0000038019187812 */ /* 0x000fe200078ec0ff */
[----:B------:R-:W-:Y:S01]  /*a020*/  VIADD R6, R26, 0x8 ;  /* 0x000000081a067836 */ /* 0x000fe20000000000 */
[----:B------:R-:W-:Y:S01]  /*a030*/  LOP3.LUT R32, R32, R33, RZ, 0x3c, !PT ;  /* 0x0000002120207212 */ /* 0x000fe200078e3cff */
[----:B------:R-:W-:Y:S01]  /*a040*/  IMAD.IADD R5, R5, 0x1, R11 ;  /* 0x0000000105057824 */ /* 0x000fe200078e020b */
[----:B------:R-:W-:Y:S01]  /*a050*/  LEA R11, P0, R4, UR8, 0x2 ;  /* 0x00000008040b7c11 */ /* 0x000fe2000f8010ff */
[----:B------:R-:W-:Y:S01]  /*a060*/  IMAD.X R33, RZ, RZ, R21, P3 ;  /* 0x000000ffff217224 */ /* 0x000fe200018e0615 */
[----:B------:R-:W-:Y:S02]  /*a070*/  SHF.R.U64 R24, R24, 0x3, RZ ;  /* 0x0000000318187819 */ /* 0x000fe400000012ff */
[----:B------:R-:W-:Y:S01]  /*a080*/  LEA.HI.X R14, R4, UR9, R5, 0x2, P0 ;  /* 0x00000009040e7c11 */ /* 0x000fe200080f1405 */
[----:B------:R-:W-:Y:S01]  /*a090*/  SHFL.IDX PT, R36, R11, RZ, 0x1c1f ;  /* 0x001c1fff0b247589 */ /* 0x000fe200000e0000 */
[----:B------:R-:W-:-:S02]  /*a0a0*/  IADD3 R45, P0, R20, 0x5000, RZ ;  /* 0x00005000142d7810 */ /* 0x000fc40007f1e0ff */
[----:B------:R-:W-:Y:S01]  /*a0b0*/  IADD3 R10, P3, R20, 0xb000, RZ ;  /* 0x0000b000140a7810 */ /* 0x000fe20007f7e0ff */
[----:B------:R-:W0:Y:S01]  /*a0c0*/  SHFL.IDX PT, R37, R14, RZ, 0x1c1f ;  /* 0x001c1fff0e257589 */ /* 0x000e2200000e0000 */
[----:B------:R-:W-:Y:S02]  /*a0d0*/  LOP3.LUT R44, R45, 0x380, RZ, 0xc0, !PT ;  /* 0x000003802d2c7812 */ /* 0x000fe400078ec0ff */
[----:B------:R-:W-:Y:S01]  /*a0e0*/  LOP3.LUT R24, R24, R25, RZ, 0x3c, !PT ;  /* 0x0000001918187212 */ /* 0x000fe200078e3cff */
[--C-:B------:R-:W-:Y:S01]  /*a0f0*/  IMAD.X R25, RZ, RZ, R21.reuse, P2 ;  /* 0x000000ffff197224 */ /* 0x100fe200010e0615 */
[----:B------:R-:W-:Y:S01]  /*a100*/  SHF.R.U64 R44, R44, 0x3, RZ ;  /* 0x000000032c2c7819 */ /* 0x000fe200000012ff */
[----:B------:R-:W-:Y:S01]  /*a110*/  SHFL.IDX PT, R40, R11, 0x1, 0x1c1f ;  /* 0x003c1f000b287f89 */ /* 0x000fe200000e0000 */
[----:B------:R-:W-:Y:S02]  /*a120*/  LOP3.LUT R3, R10, 0x380, RZ, 0xc0, !PT ;  /* 0x000003800a037812 */ /* 0x000fe400078ec0ff */
[----:B------:R-:W-:Y:S01]  /*a130*/  IADD3 R9, P6, R20, 0x2000, RZ ;  /* 0x0000200014097810 */ /* 0x000fe20007fde0ff */
[----:B------:R-:W1:Y:S01]  /*a140*/  SHFL.IDX PT, R41, R14, 0x1, 0x1c1f ;  /* 0x003c1f000e297f89 */ /* 0x000e6200000e0000 */
[----:B------:R-:W-:Y:S01]  /*a150*/  LOP3.LUT R44, R44, R45, RZ, 0x3c, !PT ;  /* 0x0000002d2c2c7212 */ /* 0x000fe200078e3cff */
[----:B------:R-:W-:Y:S01]  /*a160*/  IMAD.X R45, RZ, RZ, R21, P0 ;  /* 0x000000ffff2d7224 */ /* 0x000fe200000e0615 */
[----:B------:R-:W-:-:S02]  /*a170*/  LOP3.LUT P0, RZ, R197, 0x3, RZ, 0xc0, !PT ;  /* 0x00000003c5ff7812 */ /* 0x000fc4000780c0ff */
[C---:B------:R-:W-:Y:S02]  /*a180*/  IADD3 R53, P4, R20.reuse, 0x4000, RZ ;  /* 0x0000400014357810 */ /* 0x040fe40007f9e0ff */
[----:B------:R-:W-:Y:S01]  /*a190*/  LOP3.LUT R7, R20, 0x380, RZ, 0xc0, !PT ;  /* 0x0000038014077812 */ /* 0x000fe200078ec0ff */
[----:B------:R-:W-:Y:S01]  /*a1a0*/  UIMAD UR7, UR11, UR12, URZ ;  /* 0x0000000c0b0772a4 */ /* 0x000fe2000f8e023f */
[----:B------:R-:W-:Y:S01]  /*a1b0*/  ISETP.GE.OR P2, PT, R26, R43, P0 ;  /* 0x0000002b1a00720c */ /* 0x000fe20000746670 */
[----:B------:R-:W-:Y:S01]  /*a1c0*/  UIMAD.WIDE.U32 UR8, UR4, UR12, URZ ;  /* 0x0000000c040872a5 */ /* 0x000fe2000f8e003f */
[----:B------:R-:W-:Y:S01]  /*a1d0*/  SHF.R.U64 R3, R3, 0x3, RZ ;  /* 0x0000000303037819 */ /* 0x000fe200000012ff */
[----:B------:R-:W-:Y:S01]  /*a1e0*/  ULDC.64 UR10, c[0x0][0xae8] ;  /* 0x0002ba00000a7ab9 */ /* 0x000fe20000000a00 */
[----:B------:R-:W-:Y:S01]  /*a1f0*/  IADD3 R5, P5, R20, 0x3000, RZ ;  /* 0x0000300014057810 */ /* 0x000fe20007fbe0ff */
[----:B------:R-:W-:Y:S01]  /*a200*/  IMAD.X R49, RZ, RZ, R21, P3 ;  /* 0x000000ffff317224 */ /* 0x000fe200018e0615 */
[----:B------:R-:W-:-:S02]  /*a210*/  LOP3.LUT R48, R3, R10, RZ, 0x3c, !PT ;  /* 0x0000000a03307212 */ /* 0x000fc400078e3cff */
[----:B------:R-:W2:Y:S01]  /*a220*/  @P1 LDC R3, c[0x0][0xbec] ;  /* 0x0002fb00ff031b82 */ /* 0x000ea20000000800 */
[----:B------:R-:W-:Y:S02]  /*a230*/  LOP3.LUT R8, R9, 0x380, RZ, 0xc0, !PT ;  /* 0x0000038009087812 */ /* 0x000fe400078ec0ff */
[----:B------:R-:W-:Y:S02]  /*a240*/  LOP3.LUT R4, R5, 0x380, RZ, 0xc0, !PT ;  /* 0x0000038005047812 */ /* 0x000fe400078ec0ff */
[----:B------:R-:W-:Y:S01]  /*a250*/  LOP3.LUT R52, R53, 0x380, RZ, 0xc0, !PT ;  /* 0x0000038035347812 */ /* 0x000fe200078ec0ff */
[----:B0-----:R0:W-:Y:S01]  /*a260*/  @!P2 ST.E desc[UR36][R36.64], R0 ;  /* 0x000000002400a985 */ /* 0x0011e2000c101924 */
[----:B------:R-:W-:Y:S02]  /*a270*/  ISETP.GE.OR P0, PT, R6, R43, P0 ;  /* 0x0000002b0600720c */ /* 0x000fe40000706670 */
[----:B------:R-:W-:Y:S02]  /*a280*/  SHF.R.U64 R8, R8, 0x3, RZ ;  /* 0x0000000308087819 */ /* 0x000fe400000012ff */
[----:B------:R-:W-:-:S02]  /*a290*/  SHF.R.U64 R4, R4, 0x3, RZ ;  /* 0x0000000304047819 */ /* 0x000fc400000012ff */
[----:B------:R-:W-:Y:S02]  /*a2a0*/  SHF.R.U64 R52, R52, 0x3, RZ ;  /* 0x0000000334347819 */ /* 0x000fe400000012ff */
[----:B------:R-:W-:Y:S02]  /*a2b0*/  SHF.R.U64 R7, R7, 0x3, RZ ;  /* 0x0000000307077819 */ /* 0x000fe400000012ff */
[----:B------:R-:W-:Y:S01]  /*a2c0*/  LOP3.LUT R8, R8, R9, RZ, 0x3c, !PT ;  /* 0x0000000908087212 */ /* 0x000fe200078e3cff */
[----:B0-----:R-:W0:Y:S01]  /*a2d0*/  @P1 LDC R37, c[0x0][0xbf0] ;  /* 0x0002fc00ff251b82 */ /* 0x001e220000000800 */
[----:B------:R-:W-:Y:S01]  /*a2e0*/  LOP3.LUT R4, R4, R5, RZ, 0x3c, !PT ;  /* 0x0000000504047212 */ /* 0x000fe200078e3cff */
[--C-:B------:R-:W-:Y:S01]  /*a2f0*/  IMAD.X R9, RZ, RZ, R21.reuse, P6 ;  /* 0x000000ffff097224 */ /* 0x100fe200030e0615 */
[----:B------:R-:W-:Y:S01]  /*a300*/  LOP3.LUT R52, R52, R53, RZ, 0x3c, !PT ;  /* 0x0000003534347212 */ /* 0x000fe200078e3cff */
[--C-:B------:R-:W-:Y:S01]  /*a310*/  IMAD.X R5, RZ, RZ, R21.reuse, P5 ;  /* 0x000000ffff057224 */ /* 0x100fe200028e0615 */
[C---:B------:R-:W-:Y:S01]  /*a320*/  IADD3 R65, P6, R20.reuse, 0x8000, RZ ;  /* 0x0000800014417810 */ /* 0x040fe20007fde0ff */
[----:B------:R-:W-:Y:S01]  /*a330*/  IMAD.X R53, RZ, RZ, R21, P4 ;  /* 0x000000ffff357224 */ /* 0x000fe200020e0615 */
[C---:B------:R-:W-:Y:S01]  /*a340*/  IADD3 R61, P5, R20.reuse, 0x9000, RZ ;  /* 0x00009000143d7810 */ /* 0x040fe20007fbe0ff */
[----:B------:R-:W-:Y:S01]  /*a350*/  UIMAD UR7, UR4, UR13, UR7 ;  /* 0x0000000d040772a4 */ /* 0x000fe2000f8e0207 */
[----:B------:R-:W-:Y:S01]  /*a360*/  IADD3 R57, P4, R20, 0xa000, RZ ;  /* 0x0000a00014397810 */ /* 0x000fe20007f9e0ff */
[----:B------:R-:W-:Y:S01]  /*a370*/  IMAD R0, R23, 0x20, R194 ;  /* 0x0000002017007824 */ /* 0x000fe200078e02c2 */
[----:B------:R-:W-:Y:S01]  /*a380*/  LOP3.LUT R20, R7, R20, RZ, 0x3c, !PT ;  /* 0x0000001407147212 */ /* 0x000fe200078e3cff */
[----:B------:R-:W-:Y:S01]  /*a390*/  UIADD3 UR9, UR9, UR7, URZ ;  /* 0x0000000709097290 */ /* 0x000fe2000fffe03f */
[----:B------:R-:W-:Y:S01]  /*a3a0*/  LOP3.LUT R64, R65, 0x380, RZ, 0xc0, !PT ;  /* 0x0000038041407812 */ /* 0x000fe200078ec0ff */
[----:B------:R-:W-:Y:S01]  /*a3b0*/  UIMAD UR4, UR14, UR10, URZ ;  /* 0x0000000a0e0472a4 */ /* 0x000fe2000f8e023f */
[----:B------:R-:W-:Y:S01]  /*a3c0*/  LOP3.LUT R60, R61, 0x380, RZ, 0xc0, !PT ;  /* 0x000003803d3c7812 */ /* 0x000fe200078ec0ff */
[----:B-1----:R1:W-:Y:S01]  /*a3d0*/  @!P0 ST.E desc[UR36][R40.64], R2 ;  /* 0x0000000228008985 */ /* 0x0023e2000c101924 */
[----:B------:R-:W-:Y:S01]  /*a3e0*/  LOP3.LUT R56, R57, 0x380, RZ, 0xc0, !PT ;  /* 0x0000038039387812 */ /* 0x000fe200078ec0ff */
[----:B------:R-:W-:Y:S01]  /*a3f0*/  UIMAD UR4, UR17, UR11, UR4 ;  /* 0x0000000b110472a4 */ /* 0x000fe2000f8e0204 */
[----:B------:R-:W-:Y:S01]  /*a400*/  SHF.R.U64 R64, R64, 0x3, RZ ;  /* 0x0000000340407819 */ /* 0x000fe200000012ff */
[----:B------:R3:W5:Y:S01]  /*a410*/  LD.E.128 R28, desc[UR36][R20.64] ;  /* 0x00000024141c7980 */ /* 0x000762000c101d00 */
[----:B------:R-:W-:Y:S01]  /*a420*/  UIMAD.WIDE.U32 UR8, UR17, UR10, UR8 ;  /* 0x0000000a110872a5 */ /* 0x000fe2000f8e0008 */
[----:B------:R-:W-:-:S02]  /*a430*/  SHF.R.U64 R60, R60, 0x3, RZ ;  /* 0x000000033c3c7819 */ /* 0x000fc400000012ff */
[----:B------:R-:W-:Y:S01]  /*a440*/  SHF.R.U64 R56, R56, 0x3, RZ ;  /* 0x0000000338387819 */ /* 0x000fe200000012ff */
[----:B------:R-:W-:Y:S01]  /*a450*/  ULDC.64 UR10, c[0x0][0xaf0] ;  /* 0x0002bc00000a7ab9 */ /* 0x000fe20000000a00 */
[----:B------:R-:W-:Y:S01]  /*a460*/  LOP3.LUT R64, R64, R65, RZ, 0x3c, !PT ;  /* 0x0000004140407212 */ /* 0x000fe200078e3cff */
[----:B------:R-:W5:Y:S01]  /*a470*/  LD.E.128 R12, desc[UR36][R12.64] ;  /* 0x000000240c0c7980 */ /* 0x000f62000c101d00 */
[----:B---3--:R-:W-:Y:S01]  /*a480*/  VIADD R20, R0, UR42 ;  /* 0x0000002a00147c36 */ /* 0x008fe20008000000 */
[----:B------:R-:W-:Y:S01]  /*a490*/  UIADD3 UR9, UR9, UR4, URZ ;  /* 0x0000000409097290 */ /* 0x000fe2000fffe03f */
[----:B------:R-:W-:Y:S01]  /*a4a0*/  LOP3.LUT R60, R60, R61, RZ, 0x3c, !PT ;  /* 0x0000003d3c3c7212 */ /* 0x000fe200078e3cff */
[--C-:B------:R-:W-:Y:S01]  /*a4b0*/  IMAD.X R65, RZ, RZ, R21.reuse, P6 ;  /* 0x000000ffff417224 */ /* 0x100fe200030e0615 */
[----:B------:R-:W-:Y:S01]  /*a4c0*/  LOP3.LUT R56, R56, R57, RZ, 0x3c, !PT ;  /* 0x0000003938387212 */ /* 0x000fe200078e3cff */
[----:B--2---:R-:W-:Y:S01]  /*a4d0*/  @P1 IMAD.HI.U32 R0, R20, R3, RZ ;  /* 0x0000000314001227 */ /* 0x004fe200078e00ff */
[----:B------:R-:W-:Y:S01]  /*a4e0*/  UIMAD UR4, UR16, UR10, URZ ;  /* 0x0000000a100472a4 */ /* 0x000fe2000f8e023f */
[----:B------:R-:W-:Y:S01]  /*a4f0*/  IADD3.X R61, RZ, R21, RZ, P5, !PT ;  /* 0x00000015ff3d7210 */ /* 0x000fe20002ffe4ff */
[----:B------:R-:W5:Y:S01]  /*a500*/  LD.E.128 R8, desc[UR36][R8.64] ;  /* 0x0000002408087980 */ /* 0x000f62000c101d00 */
[----:B------:R-:W-:-:S02]  /*a510*/  IMAD.X R57, RZ, RZ, R21, P4 ;  /* 0x000000ffff397224 */ /* 0x000fc400020e0615 */
[----:B------:R-:W-:Y:S01]  /*a520*/  IMAD.MOV.U32 R21, RZ, RZ, R20 ;  /* 0x000000ffff157224 */ /* 0x000fe200078e0014 */
[----:B0-----:R-:W-:Y:S01]  /*a530*/  @P1 SHF.R.U32.HI R21, RZ, R37, R0 ;  /* 0x00000025ff151219 */ /* 0x001fe20000011600 */
[----:B------:R-:W-:Y:S01]  /*a540*/  UIMAD UR4, UR15, UR11, UR4 ;  /* 0x0000000b0f0472a4 */ /* 0x000fe2000f8e0204 */
[----:B------:R-:W5:Y:S01]  /*a550*/  LD.E.128 R4, desc[UR36][R4.64] ;  /* 0x0000002404047980 */ /* 0x000f62000c101d00 */
[----:B------:R-:W-:Y:S01]  /*a560*/  UIMAD.WIDE.U32 UR8, UR15, UR10, UR8 ;  /* 0x0000000a0f0872a5 */ /* 0x000fe2000f8e0008 */
[--C-:B------:R-:W-:Y:S01]  /*a570*/  SHF.R.S32.HI R0, RZ, 0x1f, R21.reuse ;  /* 0x0000001fff007819 */ /* 0x100fe20000011415 */
[----:B------:R-:W-:Y:S01]  /*a580*/  IMAD.MOV R37, RZ, RZ, -R21 ;  /* 0x000000ffff257224 */ /* 0x000fe200078e0a15 */
[----:B------:R-:W-:Y:S01]  /*a590*/  ULDC.64 UR10, c[0x0][0xae0] ;  /* 0x0002b800000a7ab9 */ /* 0x000fe20000000a00 */
[----:B------:R-:W-:Y:S01]  /*a5a0*/  UIADD3 UR4, UR9, UR4, URZ ;  /* 0x0000000409047290 */ /* 0x000fe2000fffe03f */
[----:B------:R-:W5:Y:S01]  /*a5b0*/  LD.E.128 R52, desc[UR36][R52.64] ;  /* 0x0000002434347980 */ /* 0x000f62000c101d00 */
[----:B------:R-:W-:-:S02]  /*a5c0*/  IMAD R0, R0, UR10, RZ ;  /* 0x0000000a00007c24 */ /* 0x000fc4000f8e02ff */
[----:B------:R-:W-:Y:S01]  /*a5d0*/  IMAD R37, R68, R37, R20 ;  /* 0x0000002544257224 */ /* 0x000fe200078e0214 */
[----:B------:R-:W5:Y:S01]  /*a5e0*/  LD.E.128 R44, desc[UR36][R44.64] ;  /* 0x000000242c2c7980 */ /* 0x000f62000c101d00 */
[----:B------:R-:W-:Y:S02]  /*a5f0*/  IMAD.U32 R3, RZ, RZ, UR9 ;  /* 0x00000009ff037e24 */ /* 0x000fe4000f8e00ff */
[----:B-1----:R-:W-:Y:S01]  /*a600*/  IMAD.U32 R2, RZ, RZ, UR8 ;  /* 0x00000008ff027e24 */ /* 0x002fe2000f8e00ff */
[----:B------:R-:W5:Y:S01]  /*a610*/  LD.E.128 R32, desc[UR36][R32.64] ;  /* 0x0000002420207980 */ /* 0x000f62000c101d00 */
[----:B------:R-:W-:Y:S01]  /*a620*/  IMAD.U32 R3, RZ, RZ, UR4 ;  /* 0x00000004ff037e24 */ /* 0x000fe2000f8e00ff */
[----:B------:R-:W-:Y:S01]  /*a630*/  ULDC.64 UR8, c[0x0][0xad8] ;  /* 0x0002b60000087ab9 */ /* 0x000fe20000000a00 */
[----:B------:R-:W-:Y:S01]  /*a640*/  IMAD R41, R21, UR11, R0 ;  /* 0x0000000b15297c24 */ /* 0x000fe2000f8e0200 */
[----:B------:R-:W5:Y:S01]  /*a650*/  LD.E.128 R24, desc[UR36][R24.64] ;  /* 0x0000002418187980 */ /* 0x000f62000c101d00 */
[----:B------:R-:W-:-:S03]  /*a660*/  SHF.R.S32.HI R0, RZ, 0x1f, R37 ;  /* 0x0000001fff007819 */ /* 0x000fc60000011425 */
[----:B------:R-:W5:Y:S01]  /*a670*/  LD.E.128 R64, desc[UR36][R64.64] ;  /* 0x0000002440407980 */ /* 0x000f62000c101d00 */
[----:B------:R-:W-:-:S03]  /*a680*/  IMAD.WIDE.U32 R2, R21, UR10, R2 ;  /* 0x0000000a15027c25 */ /* 0x000fc6000f8e0002 */
        /* <DEDUP_REMOVED lines=9> */
[----:B------:R-:W-:-:S02]  /*a720*/  IMAD.IADD R3, R3, 0x1, R41 ;  /* 0x0000000103037824 */ /* 0x000fc400078e0229 */
[----:B------:R-:W-:Y:S01]  /*a730*/  IMAD R20, R0, UR8, RZ ;  /* 0x0000000800147c24 */ /* 0x000fe2000f8e02ff */
[----:B------:R-:W-:Y:S01]  /*a740*/  IADD3 R68, R194, UR42, RZ ;  /* 0x0000002ac2447c10 */ /* 0x000fe2000fffe0ff */
[----:B------:R-:W-:-:S04]  /*a750*/  IMAD.WIDE.U32 R2, R37, UR8, R2 ;  /* 0x0000000825027c25 */ /* 0x000fc8000f8e0002 */
[----:B------:R-:W-:Y:S01]  /*a760*/  IMAD R21, R37, UR9, R20 ;  /* 0x0000000925157c24 */ /* 0x000fe2000f8e0214 */
[----:B------:R-:W-:Y:S01]  /*a770*/  ISETP.GE.AND P2, PT, R68, R43, PT ;  /* 0x0000002b4400720c */ /* 0x000fe20003f46270 */
[----:B------:R-:W-:Y:S01]  /*a780*/  ULDC.64 UR8, c[0x0][0xa80] ;  /* 0x0002a00000087ab9 */ /* 0x000fe20000000a00 */
[----:B------:R-:W-:Y:S01]  /*a790*/  VIADD R42, R42, 0x30820 ;  /* 0x000308202a2a7836 */ /* 0x000fe20000000000 */
[----:B------:R-:W-:Y:S01]  /*a7a0*/  LEA R38, P3, R2, UR8, 0x1 ;  /* 0x0000000802267c11 */ /* 0x000fe2000f8608ff */
[----:B------:R-:W-:Y:S02]  /*a7b0*/  IMAD.IADD R3, R3, 0x1, R21 ;  /* 0x0000000103037824 */ /* 0x000fe400078e0215 */
[----:B------:R-:W-:Y:S01]  /*a7c0*/  VIADD R0, R68, 0x20 ;  /* 0x0000002044007836 */ /* 0x000fe20000000000 */
[----:B------:R-:W-:Y:S02]  /*a7d0*/  PRMT R42, RZ, 0x654, R42 ;  /* 0x00000654ff2a7816 */ /* 0x000fe4000000002a */
[----:B------:R-:W-:-:S02]  /*a7e0*/  LEA.HI.X R40, R2, UR9, R3, 0x1, P3 ;  /* 0x0000000902287c11 */ /* 0x000fc400098f0c03 */
[-C--:B------:R-:W-:Y:S01]  /*a7f0*/  ISETP.GE.AND P1, PT, R0, R43.reuse, PT ;  /* 0x0000002b0000720c */ /* 0x080fe20003f26270 */
[----:B------:R-:W-:Y:S01]  /*a800*/  VIADD R0, R68, 0x40 ;  /* 0x0000004044007836 */ /* 0x000fe20000000000 */
[----:B0-----:R0:W1:Y:S01]  /*a810*/  SHFL.IDX PT, R21, R38, RZ, 0x181f ;  /* 0x00181fff26157589 */ /* 0x00106200000e0000 */
[----:B------:R0:W-:Y:S01]  /*a820*/  SYNCS.ARRIVE.TRANS64.RED.A1T0 RZ, [R42+URZ], RZ ;  /* 0x000000ff2aff79a7 */ /* 0x0001e2000810043f */
[----:B------:R-:W-:Y:S02]  /*a830*/  BSSY B1, `(.L_x_2461) ;  /* 0x0000011000017945 */ /* 0x000fe40003800000 */
[----:B------:R0:W2:Y:S01]  /*a840*/  SHFL.IDX PT, R37, R40, RZ, 0x181f ;  /* 0x00181fff28257589 */ /* 0x0000a200000e0000 */
        /* <DEDUP_REMOVED lines=15> */
.L_x_2462:
[----:B------:R-:W-:Y:S05]  /*a940*/  BSYNC B1 ;  /* 0x0000000000017941 */ /* 0x000fea0003800000 */
.L_x_2461:
        /* <DEDUP_REMOVED lines=11> */
[-C--:B----4-:R-:W-:Y:S02]  /*aa00*/  @!P4 LEA.HI.X R3, R16, R29.reuse, R204, 0x1, P1 ;  /* 0x0000001d1003c211 */ /* 0x090fe400008f0ccc */
[-C--:B-1----:R-:W-:Y:S02]  /*aa10*/  @!P5 LEA.HI.X R21, R19, R29.reuse, R203, 0x1, P2 ;  /* 0x0000001d1315d211 */ /* 0x082fe400010f0ccb */
[----:B------:R-:W-:Y:S01]  /*aa20*/  @!P6 LEA.HI.X R29, R22, R29, R202, 0x1, P3 ;  /* 0x0000001d161de211 */ /* 0x000fe200018f0cca */
[----:B------:R0:W-:Y:S04]  /*aa30*/  @!P4 ST.E.128 desc[UR36][R2.64], R12 ;  /* 0x0000000c0200c985 */ /* 0x0001e8000c101d24 */
[----:B------:R0:W-:Y:S04]  /*aa40*/  @!P5 ST.E.128 desc[UR36][R20.64], R44 ;  /* 0x0000002c1400d985 */ /* 0x0001e8000c101d24 */
[----:B------:R0:W-:Y:S02]  /*aa50*/  @!P6 ST.E.128 desc[UR36][R28.64], R60 ;  /* 0x0000003c1c00e985 */ /* 0x0001e4000c101d24 */
.L_x_2464:
[----:B------:R-:W-:Y:S05]  /*aa60*/  BSYNC B1 ;  /* 0x0000000000017941 */ /* 0x000fea0003800000 */
.L_x_2463:
[----:B0-----:R0:W0:Y:S01]  /*aa70*/  SHFL.IDX PT, R15, R40, 0x2, 0x181f ;  /* 0x00581f00280f7f89 */ /* 0x00102200000e0000 */
        /* <DEDUP_REMOVED lines=16> */
.L_x_2466:
[----:B------:R-:W-:Y:S05]  /*ab80*/  BSYNC B1 ;  /* 0x0000000000017941 */ /* 0x000fea0003800000 */
.L_x_2465:
        /* <DEDUP_REMOVED lines=8> */
[CC--:B0-----:R-:W-:Y:S02]  /*ac10*/  @!P2 LEA R2, P0, R16.reuse, R13.reuse, 0x1 ;  /* 0x0000000d1002a211 */ /* 0x0c1fe400078008ff */
        /* <DEDUP_REMOVED lines=11> */
.L_x_2459:
[----:B------:R-:W-:Y:S01]  /*acd0*/  R2UR UR4, R192 ;  /* 0x00000000c00472ca */ /* 0x000fe200000e0000 */
[----:B------:R-:W-:Y:S01]  /*ace0*/  ULDC.64 UR8, c[0x0][0xc00] ;  /* 0x0003000000087ab9 */ /* 0x000fe20000000a00 */
[----:B------:R-:W0:Y:S01]  /*acf0*/  LDC R11, c[0x0][0xbe8] ;  /* 0x0002fa00ff0b7b82 */ /* 0x000e220000000800 */
[----:B------:R-:W-:Y:S01]  /*ad00*/  UISETP.NE.U32.AND UP0, UPT, UR8, URZ, UPT ;  /* 0x0000003f0800728c */ /* 0x000fe2000bf05070 */
[----:B------:R-:W-:-:S03]  /*ad10*/  R2UR UR7, R193 ;  /* 0x00000000c10772ca */ /* 0x000fc600000e0000 */
[----:B------:R-:W-:-:S03]  /*ad20*/  UISETP.NE.AND.EX UP0, UPT, UR9, URZ, UPT, UP0 ;  /* 0x0000003f0900728c */ /* 0x000fc6000bf05300 */
[----:B------:R-:W-:-:S03]  /*ad30*/  ULDC.64 UR8, c[0x0][0xc00] ;  /* 0x0003000000087ab9 */ /* 0x000fc60000000a00 */
[----:B------:R-:W-:Y:S01]  /*ad40*/  UIMAD.WIDE UR8, UR4, 0x4, UR8 ;  /* 0x00000004040878a5 */ /* 0x000fe2000f8e0208 */
[----:B------:R-:W-:-:S05]  /*ad50*/  PLOP3.LUT P2, PT, PT, PT, UP0, 0x80, 0x0 ;  /* 0x000000000000781c */ /* 0x000fca0003f4f008 */
[----:B------:R-:W-:Y:S02]  /*ad60*/  IMAD.U32 R2, RZ, RZ, UR8 ;  /* 0x00000008ff027e24 */ /* 0x000fe4000f8e00ff */
[----:B------:R-:W-:Y:S01]  /*ad70*/  IMAD.U32 R3, RZ, RZ, UR9 ;  /* 0x00000009ff037e24 */ /* 0x000fe2000f8e00ff */
[----:B------:R-:W-:Y:S02]  /*ad80*/  ULDC.64 UR8, c[0x0][0xc08] ;  /* 0x0003020000087ab9 */ /* 0x000fe40000000a00 */
[----:B------:R-:W-:-:S03]  /*ad90*/  UISETP.NE.U32.AND UP1, UPT, UR8, URZ, UPT ;  /* 0x0000003f0800728c */ /* 0x000fc6000bf25070 */
[----:B------:R-:W2:Y:S01]  /*ada0*/  @P2 LDG.E R6, desc[UR36][R2.64] ;  /* 0x0000002402062981 */ /* 0x000ea2000c1e1900 */
[----:B------:R-:W-:-:S06]  /*adb0*/  UISETP.NE.AND.EX UP1, UPT, UR9, URZ, UPT, UP1 ;  /* 0x0000003f0900728c */ /* 0x000fcc000bf25310 */
[----:B------:R-:W-:-:S05]  /*adc0*/  PLOP3.LUT P3, PT, PT, PT, UP1, 0x80, 0x0 ;  /* 0x000000000000781c */ /* 0x000fca0003f6f018 */
[----:B------:R-:W-:Y:S02]  /*add0*/  @UP1 ULDC.64 UR8, c[0x0][0xc08] ;  /* 0x0003020000081ab9 */ /* 0x000fe40000000a00 */
[----:B------:R-:W-:-:S03]  /*ade0*/  @UP1 UIMAD.WIDE UR8, UR4, 0x4, UR8 ;  /* 0x00000004040818a5 */ /* 0x000fc6000f8e0208 */
[----:B------:R-:W-:Y:S02]  /*adf0*/  ULDC UR4, c[0x0][0xa88] ;  /* 0x0002a20000047ab9 */ /* 0x000fe40000000800 */
[----:B------:R-:W-:Y:S01]  /*ae00*/  IMAD.U32 R0, RZ, RZ, UR4 ;  /* 0x00000004ff007e24 */ /* 0x000fe2000f8e00ff */
        /* <DEDUP_REMOVED lines=15> */
.L_x_2468:
[----:B------:R-:W-:Y:S01]  /*af00*/  R2UR UR8, R192 ;  /* 0x00000000c00872ca */ /* 0x000fe200000e0000 */
[----:B------:R-:W-:Y:S01]  /*af10*/  BSSY B1, `(.L_x_2469) ;  /* 0x000002f000017945 */ /* 0x000fe20003800000 */
[----:B------:R-:W-:-:S11]  /*af20*/  R2UR UR7, R195 ;  /* 0x00000000c30772ca */ /* 0x000fd600000e0000 */
[----:B------:R-:W-:Y:S02]  /*af30*/  USEL UR12, UR8, URZ, !UP0 ;  /* 0x0000003f080c7287 */ /* 0x000fe4000c000000 */
[----:B------:R-:W-:Y:S01]  /*af40*/  USEL UR13, UR7, URZ, !UP0 ;  /* 0x0000003f070d7287 */ /* 0x000fe2000c000000 */
[----:B------:R-:W-:Y:S11]  /*af50*/  @P1 BRA `(.L_x_2470) ;  /* 0x0000000000a81947 */ /* 0x000ff60003800000 */
[----:B------:R-:W0:Y:S01]  /*af60*/  S2R R3, SR_TID.X ;  /* 0x0000000000037919 */ /* 0x000e220000002100 */
[----:B------:R-:W1:Y:S01]  /*af70*/  LDC R7, c[0x0][0xbe8] ;  /* 0x0002fa00ff077b82 */ /* 0x000e620000000800 */
[----:B------:R-:W-:Y:S02]  /*af80*/  IMAD.U32 R4, RZ, RZ, UR42 ;  /* 0x0000002aff047e24 */ /* 0x000fe4000f8e00ff */
[----:B-1---5:R-:W-:-:S03]  /*af90*/  IMAD R2, R0, R7, RZ ;  /* 0x0000000700027224 */ /* 0x022fc600078e02ff */
[----:B0-----:R-:W-:-:S04]  /*afa0*/  IADD3 R4, R4, -0x80, R3 ;  /* 0xffffff8004047810 */ /* 0x001fc80007ffe003 */
[----:B------:R-:W-:-:S13]  /*afb0*/  ISETP.GE.AND P1, PT, R4, R2, PT ;  /* 0x000000020400720c */ /* 0x000fda0003f26270 */
[----:B------:R-:W-:Y:S05]  /*afc0*/  @P1 BRA `(.L_x_2470) ;  /* 0x00000000008c1947 */ /* 0x000fea0003800000 */
[----:B------:R-:W-:Y:S01]  /*afd0*/  ISETP.NE.AND P1, PT, R7, 0x1, PT ;  /* 0x000000010700780c */ /* 0x000fe20003f25270 */
[----:B------:R-:W-:Y:S01]  /*afe0*/  ULDC.64 UR14, c[0x0][0xb90] ;  /* 0x0002e400000e7ab9 */ /* 0x000fe20000000a00 */
[----:B------:R-:W-:Y:S01]  /*aff0*/  R2UR UR16, R193 ;  /* 0x00000000c11072ca */ /* 0x000fe200000e0000 */
[----:B------:R-:W-:Y:S01]  /*b000*/  UIMAD UR7, UR11, UR14, URZ ;  /* 0x0000000e0b0772a4 */ /* 0x000fe2000f8e023f */
[----:B------:R-:W-:Y:S01]  /*b010*/  IMAD.MOV.U32 R2, RZ, RZ, R4 ;  /* 0x000000ffff027224 */ /* 0x000fe200078e0004 */
[----:B------:R-:W-:Y:S01]  /*b020*/  UMOV UR8, UR4 ;  /* 0x0000000400087c82 */ /* 0x000fe20008000000 */
[----:B------:R-:W-:-:S07]  /*b030*/  UMOV UR9, UR10 ;  /* 0x0000000a00097c82 */ /* 0x000fce0008000000 */
[----:B------:R-:W0:Y:S02]  /*b040*/  @P1 LDC R3, c[0x0][0xbec] ;  /* 0x0002fb00ff031b82 */ /* 0x000e240000000800 */
[----:B------:R-:W-:Y:S02]  /*b050*/  UIMAD.WIDE.U32 UR8, UR16, UR14, UR8 ;  /* 0x0000000e100872a5 */ /* 0x000fe4000f8e0008 */
[----:B------:R-:W-:-:S03]  /*b060*/  UIMAD UR7, UR16, UR15, UR7 ;  /* 0x0000000f100772a4 */ /* 0x000fc6000f8e0207 */
[----:B------:R-:W-:Y:S01]  /*b070*/  ULDC.64 UR14, c[0x0][0xb98] ;  /* 0x0002e600000e7ab9 */ /* 0x000fe20000000a00 */
[----:B------:R-:W1:Y:S01]  /*b080*/  @P1 LDC R6, c[0x0][0xbf0] ;  /* 0x0002fc00ff061b82 */ /* 0x000e620000000800 */
[----:B------:R-:W-:Y:S02]  /*b090*/  UIADD3 UR9, UR9, UR7, URZ ;  /* 0x0000000709097290 */ /* 0x000fe4000fffe03f */
[----:B------:R-:W-:Y:S02]  /*b0a0*/  UIMAD UR7, UR13, UR14, URZ ;  /* 0x0000000e0d0772a4 */ /* 0x000fe4000f8e023f */
[----:B------:R-:W-:Y:S02]  /*b0b0*/  UIMAD.WIDE.U32 UR8, UR12, UR14, UR8 ;  /* 0x0000000e0c0872a5 */ /* 0x000fe4000f8e0008 */
[----:B------:R-:W-:-:S03]  /*b0c0*/  UIMAD UR7, UR12, UR15, UR7 ;  /* 0x0000000f0c0772a4 */ /* 0x000fc6000f8e0207 */
        /* <DEDUP_REMOVED lines=19> */
.L_x_2470:
[----:B------:R-:W-:Y:S05]  /*b200*/  BSYNC B1 ;  /* 0x0000000000017941 */ /* 0x000fea0003800000 */
.L_x_2469:
[----:B0-----:R-:W0:Y:S01]  /*b210*/  @P0 LDC R3, c[0x0][0xbf0] ;  /* 0x0002fc00ff030b82 */ /* 0x001e220000000800 */
[----:B------:R-:W-:Y:S01]  /*b220*/  ULDC.64 UR14, c[0x0][0xaa0] ;  /* 0x0002a800000e7ab9 */ /* 0x000fe20000000a00 */
[----:B------:R-:W-:Y:S01]  /*b230*/  R2UR UR16, R193 ;  /* 0x00000000c11072ca */ /* 0x000fe200000e0000 */
[----:B------:R-:W-:Y:S01]  /*b240*/  UIMAD UR7, UR10, UR14, URZ ;  /* 0x0000000e0a0772a4 */ /* 0x000fe2000f8e023f */
[----:B------:R-:W-:Y:S01]  /*b250*/  IMAD R2, R23, 0x20, R194 ;  /* 0x0000002017027824 */ /* 0x000fe200078e02c2 */
[----:B------:R-:W-:Y:S01]  /*b260*/  UIMAD.WIDE.U32 UR8, UR4, UR14, URZ ;  /* 0x0000000e040872a5 */ /* 0x000fe2000f8e003f */
[----:B------:R-:W-:Y:S01]  /*b270*/  BSSY B1, `(.L_x_2471) ;  /* 0x000003c000017945 */ /* 0x000fe20003800000 */
[----:B------:R-:W-:Y:S02]  /*b280*/  UIMAD UR7, UR4, UR15, UR7 ;  /* 0x0000000f040772a4 */ /* 0x000fe4000f8e0207 */
[----:B------:R-:W-:Y:S01]  /*b290*/  IADD3 R6, R2, UR42, RZ ;  /* 0x0000002a02067c10 */ /* 0x000fe2000fffe0ff */
[----:B------:R-:W-:Y:S01]  /*b2a0*/  ULDC.64 UR14, c[0x0][0xae8] ;  /* 0x0002ba00000e7ab9 */ /* 0x000fe20000000a00 */
[----:B------:R-:W-:-:S02]  /*b2b0*/  UIADD3 UR9, UR9, UR7, URZ ;  /* 0x0000000709097290 */ /* 0x000fc4000fffe03f */
[----:B------:R-:W-:Y:S01]  /*b2c0*/  UIMAD UR4, UR11, UR14, URZ ;  /* 0x0000000e0b0472a4 */ /* 0x000fe2000f8e023f */
[----:B------:R-:W-:Y:S01]  /*b2d0*/  @P0 IMAD.HI.U32 R2, R6, R9, RZ ;  /* 0x0000000906020227 */ /* 0x000fe200078e00ff */
[----:B------:R-:W-:Y:S02]  /*b2e0*/  UIMAD.WIDE.U32 UR8, UR16, UR14, UR8 ;  /* 0x0000000e100872a5 */ /* 0x000fe4000f8e0008 */
[----:B------:R-:W-:Y:S01]  /*b2f0*/  UIMAD UR4, UR16, UR15, UR4 ;  /* 0x0000000f100472a4 */ /* 0x000fe2000f8e0204 */
[----:B------:R-:W-:Y:S01]  /*b300*/  IMAD.MOV.U32 R5, RZ, RZ, R6 ;  /* 0x000000ffff057224 */ /* 0x000fe200078e0006 */
[----:B------:R-:W-:Y:S02]  /*b310*/  ULDC.64 UR10, c[0x0][0xaf0] ;  /* 0x0002bc00000a7ab9 */ /* 0x000fe40000000a00 */
[----:B------:R-:W-:Y:S02]  /*b320*/  UIADD3 UR9, UR9, UR4, URZ ;  /* 0x0000000409097290 */ /* 0x000fe4000fffe03f */
[----:B------:R-:W-:Y:S01]  /*b330*/  UIMAD UR4, UR13, UR10, URZ ;  /* 0x0000000a0d0472a4 */ /* 0x000fe2000f8e023f */
[----:B0-----:R-:W-:Y:S01]  /*b340*/  @P0 SHF.R.U32.HI R5, RZ, R3, R2 ;  /* 0x00000003ff050219 */ /* 0x001fe20000011602 */
[----:B------:R-:W-:-:S02]  /*b350*/  UIMAD.WIDE.U32 UR8, UR12, UR10, UR8 ;  /* 0x0000000a0c0872a5 */ /* 0x000fc4000f8e0008 */
[----:B------:R-:W-:Y:S01]  /*b360*/  UIMAD UR4, UR12, UR11, UR4 ;  /* 0x0000000b0c0472a4 */ /* 0x000fe2000f8e0204 */
[--C-:B------:R-:W-:Y:S01]  /*b370*/  SHF.R.S32.HI R2, RZ, 0x1f, R5.reuse ;  /* 0x0000001fff027819 */ /* 0x100fe20000011405 */
[----:B------:R-:W-:Y:S01]  /*b380*/  IMAD.MOV R7, RZ, RZ, -R5 ;  /* 0x000000ffff077224 */ /* 0x000fe200078e0a05 */
[----:B------:R-:W-:Y:S01]  /*b390*/  ULDC.64 UR10, c[0x0][0xae0] ;  /* 0x0002b800000a7ab9 */ /* 0x000fe20000000a00 */
[----:B------:R-:W-:Y:S02]  /*b3a0*/  UIADD3 UR4, UR9, UR4, URZ ;  /* 0x0000000409047290 */ /* 0x000fe4000fffe03f */
[----:B------:R-:W-:Y:S02]  /*b3b0*/  IMAD.U32 R3, RZ, RZ, UR9 ;  /* 0x00000009ff037e24 */ /* 0x000fe4000f8e00ff */
[----:B------:R-:W-:Y:S02]  /*b3c0*/  IMAD R4, R2, UR10, RZ ;  /* 0x0000000a02047c24 */ /* 0x000fe4000f8e02ff */
[----:B------:R-:W-:-:S02]  /*b3d0*/  IMAD R7, R11, R7, R6 ;  /* 0x000000070b077224 */ /* 0x000fc400078e0206 */
[----:B------:R-:W-:Y:S01]  /*b3e0*/  IMAD.U32 R2, RZ, RZ, UR8 ;  /* 0x00000008ff027e24 */ /* 0x000fe2000f8e00ff */
[----:B------:R-:W-:Y:S01]  /*b3f0*/  ULDC.64 UR8, c[0x0][0xad8] ;  /* 0x0002b60000087ab9 */ /* 0x000fe20000000a00 */
[----:B------:R-:W-:Y:S02]  /*b400*/  IMAD.U32 R3, RZ, RZ, UR4 ;  /* 0x00000004ff037e24 */ /* 0x000fe4000f8e00ff */
[C---:B------:R-:W-:Y:S01]  /*b410*/  IMAD R9, R5.reuse, UR11, R4 ;  /* 0x0000000b05097c24 */ /* 0x040fe2000f8e0204 */
[----:B------:R-:W-:Y:S01]  /*b420*/  SHF.R.S32.HI R4, RZ, 0x1f, R7 ;  /* 0x0000001fff047819 */ /* 0x000fe20000011407 */
[----:B------:R-:W-:-:S04]  /*b430*/  IMAD.WIDE.U32 R2, R5, UR10, R2 ;  /* 0x0000000a05027c25 */ /* 0x000fc8000f8e0002 */
[----:B------:R-:W-:Y:S02]  /*b440*/  IMAD.IADD R3, R3, 0x1, R9 ;  /* 0x0000000103037824 */ /* 0x000fe400078e0209 */
[----:B------:R-:W-:Y:S02]  /*b450*/  IMAD R4, R4, UR8, RZ ;  /* 0x0000000804047c24 */ /* 0x000fe4000f8e02ff */
[----:B------:R-:W-:Y:S02]  /*b460*/  VIADD R6, R194, UR42 ;  /* 0x0000002ac2067c36 */ /* 0x000fe40008000000 */
[----:B-----5:R-:W-:Y:S02]  /*b470*/  IMAD R11, R0, R11, RZ ;  /* 0x0000000b000b7224 */ /* 0x020fe400078e02ff */
[C---:B------:R-:W-:Y:S02]  /*b480*/  IMAD R5, R7.reuse, UR9, R4 ;  /* 0x0000000907057c24 */ /* 0x040fe4000f8e0204 */
[----:B------:R-:W-:Y:S01]  /*b490*/  IMAD.WIDE.U32 R2, R7, UR8, R2 ;  /* 0x0000000807027c25 */ /* 0x000fe2000f8e0002 */
[----:B------:R-:W-:Y:S01]  /*b4a0*/  ISETP.GE.AND P2, PT, R6, R11, PT ;  /* 0x0000000b0600720c */ /* 0x000fe20003f46270 */
[----:B------:R-:W-:-:S02]  /*b4b0*/  ULDC.64 UR8, c[0x0][0xa80] ;  /* 0x0002a00000087ab9 */ /* 0x000fc40000000a00 */
[----:B------:R-:W-:Y:S01]  /*b4c0*/  VIADD R0, R6, 0x20 ;  /* 0x0000002006007836 */ /* 0x000fe20000000000 */
[----:B------:R-:W-:Y:S02]  /*b4d0*/  IADD3 R3, R3, R5, RZ ;  /* 0x0000000503037210 */ /* 0x000fe40007ffe0ff */
[----:B------:R-:W-:Y:S02]  /*b4e0*/  LEA R4, P3, R2, UR8, 0x1 ;  /* 0x0000000802047c11 */ /* 0x000fe4000f8608ff */
[-C--:B------:R-:W-:Y:S01]  /*b4f0*/  ISETP.GE.AND P1, PT, R0, R11.reuse, PT ;  /* 0x0000000b0000720c */ /* 0x080fe20003f26270 */
[----:B------:R-:W-:Y:S01]  /*b500*/  VIADD R0, R6, 0x40 ;  /* 0x0000004006007836 */ /* 0x000fe20000000000 */
[----:B------:R-:W-:Y:S01]  /*b510*/  LEA.HI.X R5, R2, UR9, R3, 0x1, P3 ;  /* 0x0000000902057c11 */ /* 0x000fe200098f0c03 */
[----:B------:R0:W1:Y:S03]  /*b520*/  SHFL.IDX PT, R7, R4, RZ, 0x181f ;  /* 0x00181fff04077589 */ /* 0x00006600000e0000 */
[----:B------:R-:W-:Y:S01]  /*b530*/  ISETP.GE.AND P0, PT, R0, R11, PT ;  /* 0x0000000b0000720c */ /* 0x000fe20003f06270 */
[----:B------:R0:W2:Y:S01]  /*b540*/  SHFL.IDX PT, R3, R5, RZ, 0x181f ;  /* 0x00181fff05037589 */ /* 0x0000a200000e0000 */
[----:B------:R-:W-:Y:S11]  /*b550*/  @P2 BRA `(.L_x_2472) ;  /* 0x0000000000342947 */ /* 0x000ff60003800000 */
        /* <DEDUP_REMOVED lines=13> */
.L_x_2472:
[----:B------:R-:W-:Y:S05]  /*b630*/  BSYNC B1 ;  /* 0x0000000000017941 */ /* 0x000fea0003800000 */
.L_x_2471:
        /* <DEDUP_REMOVED lines=17> */
.L_x_2474:
[----:B------:R-:W-:Y:S05]  /*b750*/  BSYNC B1 ;  /* 0x0000000000017941 */ /* 0x000fea0003800000 */
.L_x_2473:
        /* <DEDUP_REMOVED lines=17> */
.L_x_2476:
[----:B------:R-:W-:Y:S05]  /*b870*/  BSYNC B1 ;  /* 0x0000000000017941 */ /* 0x000fea0003800000 */
.L_x_2475:
        /* <DEDUP_REMOVED lines=18> */
.L_x_2467:
[----:B------:R-:W-:Y:S05]  /*b9a0*/  BSYNC B0 ;  /* 0x0000000000007941 */ /* 0x000fea0003800000 */
.L_x_2458:
[----:B------:R-:W-:Y:S02]  /*b9b0*/  ULDC UR4, c[0x0][0xc3c] ;  /* 0x00030f0000047ab9 */ /* 0x000fe40000000800 */
[----:B------:R-:W-:-:S13]  /*b9c0*/  ISETP.GE.AND P0, PT, R39, UR4, PT ;  /* 0x0000000427007c0c */ /* 0x000fda000bf06270 */
[----:B------:R-:W-:Y:S05]  /*b9d0*/  @!P0 BRA `(.L_x_2477) ;  /* 0xffffff5000e88947 */ /* 0x000fea000383ffff */
[----:B------:R-:W-:Y:S05]  /*b9e0*/  EXIT ;  /* 0x000000000000794d */ /* 0x000fea0003800000 */
.L_x_2416:
        /* <DEDUP_REMOVED lines=16> */
.L_x_2478:
        /* <DEDUP_REMOVED lines=37> */
[----:B------:R-:W-:Y:S01]  /*bd40*/  MOV R4, R3 ;  /* 0x0000000300047202 */ /* 0x000fe20000000f00 */
[----:B------:R-:W-:Y:S01]  /*bd50*/  UMOV UR4, URZ ;  /* 0x0000003f00047c82 */ /* 0x000fe20008000000 */
[----:B------:R-:W-:-:S05]  /*bd60*/  ULDC UR5, c[0x0][0xc38] ;  /* 0x00030e0000057ab9 */ /* 0x000fca0000000800 */
.L_x_2484:
        /* <DEDUP_REMOVED lines=12> */
.L_x_2483:
[----:B------:R-:W-:Y:S05]  /*be30*/  BSYNC B0 ;  /* 0x0000000000007941 */ /* 0x000fea0003800000 */
.L_x_2482:
        /* <DEDUP_REMOVED lines=20> */
.L_x_2480:
[----:B------:R-:W-:-:S04]  /*bf80*/  IMAD.IADD R11, R4, 0x1, -R3 ;  /* 0x00000001040b7824 */ /* 0x000fc800078e0a03 */
[----:B------:R-:W-:-:S05]  /*bf90*/  IMAD R2, R6, UR5, R11 ;  /* 0x0000000506027c24 */ /* 0x000fca000f8e020b */
[----:B------:R-:W-:Y:S02]  /*bfa0*/  ISETP.GT.AND P0, PT, R2, UR6, PT ;  /* 0x0000000602007c0c */ /* 0x000fe4000bf04270 */
[----:B------:R-:W0:Y:S11]  /*bfb0*/  LDC.64 R2, c[0x0][0xc90] ;  /* 0x00032400ff027b82 */ /* 0x000e360000000a00 */
[----:B------:R-:W-:-:S04]  /*bfc0*/  VOTE.ANY R8, PT, !P0 ;  /* 0x0000000000087806 */ /* 0x000fc800040e0100 */
[----:B------:R-:W1:Y:S02]  /*bfd0*/  POPC R13, R8 ;  /* 0x00000008000d7309 */ /* 0x000e640000000000 */
[----:B-1----:R-:W-:-:S05]  /*bfe0*/  IADD3 R19, R13, UR4, RZ ;  /* 0x000000040d137c10 */ /* 0x002fca000fffe0ff */
        /* <DEDUP_REMOVED lines=13> */
.L_x_2485:
[----:B-1----:R-:W-:Y:S02]  /*c0c0*/  IMAD.MOV R2, RZ, RZ, -R3 ;  /* 0x000000ffff027224 */ /* 0x002fe400078e0a03 */
[----:B---3--:R-:W-:Y:S02]  /*c0d0*/  IMAD R16, R16, UR5, R11 ;  /* 0x0000000510107c24 */ /* 0x008fe4000f8e020b */
[----:B------:R-:W-:Y:S01]  /*c0e0*/  IMAD.MOV.U32 R11, RZ, RZ, R2 ;  /* 0x000000ffff0b7224 */ /* 0x000fe200078e0002 */
[----:B------:R-:W-:Y:S02]  /*c0f0*/  IABS R2, R4 ;  /* 0x0000000400027213 */ /* 0x000fe40000000000 */
[----:B--2---:R-:W-:Y:S01]  /*c100*/  IADD3 R9, -R16, UR6, RZ ;  /* 0x0000000610097c10 */ /* 0x004fe2000fffe1ff */
[----:B------:R-:W-:Y:S02]  /*c110*/  IMAD R11, R11, R12, RZ ;  /* 0x0000000c0b0b7224 */ /* 0x000fe400078e02ff */
[----:B------:R-:W-:Y:S01]  /*c120*/  IMAD.MOV R8, RZ, RZ, -R2 ;  /* 0x000000ffff087224 */ /* 0x000fe200078e0a02 */
        /* <DEDUP_REMOVED lines=24> */
[-C--:B------:R-:W-:Y:S01]  /*c2b0*/  IABS R8, R13.reuse ;  /* 0x0000000d00087213 */ /* 0x080fe20000000000 */
[----:B------:R-:W-:Y:S01]  /*c2c0*/  IMAD.MOV R18, RZ, RZ, -R13 ;  /* 0x000000ffff127224 */ /* 0x000fe200078e0a0d */
[----:B0-----:R-:W-:Y:S02]  /*c2d0*/  IABS R10, R13 ;  /* 0x0000000d000a7213 */ /* 0x001fe40000000000 */
[----:B------:R-:W0:Y:S08]  /*c2e0*/  I2F.RP R6, R8 ;  /* 0x0000000800067306 */ /* 0x000e300000209400 */
[----:B0-----:R-:W0:Y:S02]  /*c2f0*/  MUFU.RCP R6, R6 ;  /* 0x0000000600067308 */ /* 0x001e240000001000 */
[----:B0-----:R-:W-:-:S06]  /*c300*/  VIADD R3, R6, 0xffffffe ;  /* 0x0ffffffe06037836 */ /* 0x001fcc0000000000 */
[----:B------:R-:W0:Y:S02]  /*c310*/  F2I.FTZ.U32.TRUNC.NTZ R3, R3 ;  /* 0x0000000300037305 */ /* 0x000e24000021f000 */
[----:B0-----:R-:W-:-:S04]  /*c320*/  IMAD.MOV R7, RZ, RZ, -R3 ;  /* 0x000000ffff077224 */ /* 0x001fc800078e0a03 */
[----:B------:R-:W-:-:S04]  /*c330*/  IMAD R7, R7, R8, RZ ;  /* 0x0000000807077224 */ /* 0x000fc800078e02ff */
[----:B------:R-:W-:-:S04]  /*c340*/  IMAD.HI.U32 R2, R3, R7, R2 ;  /* 0x0000000703027227 */ /* 0x000fc800078e0002 */
[----:B------:R-:W-:Y:S02]  /*c350*/  IMAD.MOV R3, RZ, RZ, -R10 ;  /* 0x000000ffff037224 */ /* 0x000fe400078e0a0a */
        /* <DEDUP_REMOVED lines=17> */
.L_x_2481:
[----:B------:R-:W-:Y:S01]  /*c470*/  ULDC UR4, c[0x0][0xc3c] ;  /* 0x00030f0000047ab9 */ /* 0x000fe20000000800 */
[----:B------:R-:W-:Y:S02]  /*c480*/  IMAD.MOV.U32 R17, RZ, RZ, RZ ;  /* 0x000000ffff117224 */ /* 0x000fe400078e00ff */
[----:B------:R-:W-:Y:S02]  /*c490*/  IMAD.U32 R16, RZ, RZ, UR6 ;  /* 0x00000006ff107e24 */ /* 0x000fe4000f8e00ff */
[----:B------:R-:W-:Y:S02]  /*c4a0*/  IMAD.MOV.U32 R18, RZ, RZ, RZ ;  /* 0x000000ffff127224 */ /* 0x000fe400078e00ff */
[----:B------:R-:W-:-:S07]  /*c4b0*/  IMAD.U32 R19, RZ, RZ, UR4 ;  /* 0x00000004ff137e24 */ /* 0x000fce000f8e00ff */
.L_x_2486:
[----:B------:R-:W-:-:S13]  /*c4c0*/  ISETP.NE.AND P0, PT, R5, RZ, PT ;  /* 0x000000ff0500720c */ /* 0x000fda0003f05270 */
[----:B------:R-:W0:Y:S01]  /*c4d0*/  @!P0 S2R R3, SR_CgaCtaId ;  /* 0x0000000000038919 */ /* 0x000e220000008800 */
[----:B------:R-:W-:-:S04]  /*c4e0*/  @!P0 MOV R0, 0x400 ;  /* 0x0000040000008802 */ /* 0x000fc80000000f00 */
[----:B0-----:R-:W-:-:S05]  /*c4f0*/  @!P0 LEA R0, R3, R0, 0x18 ;  /* 0x0000000003008211 */ /* 0x001fca00078ec0ff */
[----:B------:R1:W-:Y:S01]  /*c500*/  @!P0 STS.128 [R0+0x308d0], R16 ;  /* 0x0308d01000008388 */ /* 0x0003e20000000c00 */
[----:B------:R-:W-:Y:S06]  /*c510*/  BAR.ARV 0x5, 0x180 ;  /* 0x0146000000007b1d */ /* 0x000fec0000002000 */
.L_x_2479:
[----:B------:R2:W-:Y:S01]  /*c520*/  STL [R1+0x20], RZ ;  /* 0x000020ff01007387 */ /* 0x0005e20000100800 */
[----:B------:R-:W-:Y:S01]  /*c530*/  ULDC UR4, c[0x0][0xc3c] ;  /* 0x00030f0000047ab9 */ /* 0x000fe20000000800 */
[----:B------:R-:W-:Y:S01]  /*c540*/  MOV R28, 0x1 ;  /* 0x00000001001c7802 */ /* 0x000fe20000000f00 */
[----:B------:R-:W-:Y:S01]  /*c550*/  IMAD.MOV.U32 R27, RZ, RZ, RZ ;  /* 0x000000ffff1b7224 */ /* 0x000fe200078e00ff */
[----:B0-----:R-:W-:-:S13]  /*c560*/  ISETP.GE.AND P0, PT, R19, UR4, PT ;  /* 0x0000000413007c0c */ /* 0x001fda000bf06270 */
[----:B--2---:R-:W-:Y:S05]  /*c570*/  @P0 BRA `(.L_x_2487) ;  /* 0x0000004800900947 */ /* 0x004fea0003800000 */
[----:B-1----:R-:W2:Y:S01]  /*c580*/  LDL R0, [R1+0x28] ;  /* 0x0000280001007983 */ /* 0x002ea20000100800 */
        /* <DEDUP_REMOVED lines=12> */
[----:B------:R-:W-:Y:S01]  /*c650*/  LOP3.LUT R3, R0, 0x38, R4, 0x78, !PT ;  /* 0x0000003800037812 */ /* 0x000fe200078e7804 */
[----:B------:R-:W-:-:S03]  /*c660*/  IMAD.SHL.U32 R0, R4, 0x10, RZ ;  /* 0x0000001004007824 */ /* 0x000fc600078e00ff */
        /* <DEDUP_REMOVED lines=10> */
.L_x_2550:
[----:B0-----:R-:W0:Y:S02]  /*c710*/  LDC.64 R2, c[0x0][0xc88] ;  /* 0x00032200ff027b82 */ /* 0x001e240000000a00 */
[----:B0-----:R-:W-:-:S05]  /*c720*/  IMAD.WIDE R2, R19, 0x4, R2 ;  /* 0x0000000413027825 */ /* 0x001fca00078e0202 */
[----:B--2---:R-:W2:Y:S01]  /*c730*/  LDG.E R29, desc[UR36][R2.64] ;  /* 0x00000024021d7981 */ /* 0x004ea2000c1e1900 */
[----:B------:R-:W-:Y:S05]  /*c740*/  YIELD ;  /* 0x0000000000007946 */ /* 0x000fea0003800000 */
[----:B------:R-:W-:Y:S01]  /*c750*/  ULDC.64 UR4, c[0x0][0xa28] ;  /* 0x00028a0000047ab9 */ /* 0x000fe20000000a00 */
[----:B------:R-:W-:Y:S01]  /*c760*/  IMAD.MOV.U32 R30, RZ, RZ, RZ ;  /* 0x000000ffff1e7224 */ /* 0x000fe200078e00ff */
[----:B------:R-:W-:Y:S01]  /*c770*/  ISETP.NE.U32.AND P0, PT, RZ, UR4, PT ;  /* 0x00000004ff007c0c */ /* 0x000fe2000bf05070 */
[----:B------:R-:W-:-:S03]  /*c780*/  ULDC.64 UR6, c[0x0][0xa18] ;  /* 0x0002860000067ab9 */ /* 0x000fc60000000a00 */
[----:B------:R-:W-:Y:S02]  /*c790*/  ISETP.NE.AND.EX P0, PT, RZ, UR5, PT, P0 ;  /* 0x00000005ff007c0c */ /* 0x000fe4000bf05300 */
[----:B------:R-:W-:Y:S02]  /*c7a0*/  MOV R35, RZ ;  /* 0x000000ff00237202 */ /* 0x000fe40000000f00 */
[----:B--2---:R-:W-:-:S09]  /*c7b0*/  SHF.R.S32.HI R0, RZ, 0x1f, R29 ;  /* 0x0000001fff007819 */ /* 0x004fd2000001141d */
[C---:B------:R-:W-:Y:S01]  /*c7c0*/  @P0 LEA R2, P1, R29.reuse, UR4, 0x2 ;  /* 0x000000041d020c11 */ /* 0x040fe2000f8210ff */
[C---:B------:R-:W-:Y:S01]  /*c7d0*/  IMAD.SHL.U32 R24, R29.reuse, 0x4, RZ ;  /* 0x000000041d187824 */ /* 0x040fe200078e00ff */
[C-C-:B------:R-:W-:Y:S01]  /*c7e0*/  SHF.L.U64.HI R25, R29.reuse, 0x2, R0.reuse ;  /* 0x000000021d197819 */ /* 0x140fe20000010200 */
[----:B------:R0:W-:Y:S01]  /*c7f0*/  STL [R1+0x18], R0 ;  /* 0x0000180001007387 */ /* 0x0001e20000100800 */
[----:B------:R-:W-:Y:S01]  /*c800*/  @P0 LEA.HI.X R3, R29, UR5, R0, 0x2, P1 ;  /* 0x000000051d030c11 */ /* 0x000fe200088f1400 */
[----:B------:R-:W-:-:S04]  /*c810*/  ULDC.64 UR4, c[0x0][0xa00] ;  /* 0x0002800000047ab9 */ /* 0x000fc80000000a00 */
[----:B------:R1:W2:Y:S01]  /*c820*/  @P0 LDG.E R30, desc[UR36][R2.64] ;  /* 0x00000024021e0981 */ /* 0x0002a2000c1e1900 */
[----:B------:R-:W-:Y:S02]  /*c830*/  ISETP.NE.U32.AND P0, PT, RZ, UR4, PT ;  /* 0x00000004ff007c0c */ /* 0x000fe4000bf05070 */
[----:B------:R-:W-:Y:S02]  /*c840*/  LOP3.LUT R23, R23, 0xffffffbf, RZ, 0xc0, !PT ;  /* 0xffffffbf17177812 */ /* 0x000fe400078ec0ff */
[----:B------:R-:W-:Y:S02]  /*c850*/  ISETP.NE.AND.EX P2, PT, RZ, UR5, PT, P0 ;  /* 0x00000005ff007c0c */ /* 0x000fe4000bf45300 */
[----:B------:R-:W-:Y:S02]  /*c860*/  ISETP.NE.U32.AND P0, PT, RZ, UR6, PT ;  /* 0x00000006ff007c0c */ /* 0x000fe4000bf05070 */
[----:B-1----:R-:W-:Y:S02]  /*c870*/  IADD3 R2, P1, R24, UR4, RZ ;  /* 0x0000000418027c10 */ /* 0x002fe4000ff3e0ff */
[----:B------:R-:W-:-:S02]  /*c880*/  ISETP.NE.AND.EX P0, PT, RZ, UR7, PT, P0 ;  /* 0x00000007ff007c0c */ /* 0x000fc4000bf05300 */
[----:B------:R-:W-:Y:S01]  /*c890*/  IADD3.X R3, R25, UR5, RZ, P1, !PT ;  /* 0x0000000519037c10 */ /* 0x000fe20008ffe4ff */
[----:B------:R-:W-:-:S04]  /*c8a0*/  ULDC.64 UR4, c[0x0][0x418] ;  /* 0x0001060000047ab9 */ /* 0x000fc80000000a00 */
[----:B------:R-:W-:Y:S01]  /*c8b0*/  @P2 LOP3.LUT R23, R23, 0x40, RZ, 0xfc, !PT ;  /* 0x0000004017172812 */ /* 0x000fe200078efcff */
[----:B------:R1:W5:Y:S05]  /*c8c0*/  @P2 LDG.E R35, desc[UR36][R2.64] ;  /* 0x0000002402232981 */ /* 0x00036a000c1e1900 */
[----:B------:R-:W-:-:S04]  /*c8d0*/  @P0 IADD3 R4, P1, R24, UR6, RZ ;  /* 0x0000000618040c10 */ /* 0x000fc8000ff3e0ff */
[----:B------:R-:W-:-:S05]  /*c8e0*/  @P0 IADD3.X R5, R25, UR7, RZ, P1, !PT ;  /* 0x0000000719050c10 */ /* 0x000fca0008ffe4ff */
[----:B------:R-:W3:Y:S01]  /*c8f0*/  @P0 LDG.E R4, desc[UR36][R4.64] ;  /* 0x0000002404040981 */ /* 0x000ee2000c1e1900 */
        /* <DEDUP_REMOVED lines=18> */
.L_x_2488:
        /* <DEDUP_REMOVED lines=9> */
.L_x_2489:
        /* <DEDUP_REMOVED lines=8> */
[----:B--2---:R-:W-:-:S07]  /*cb30*/  IMAD.IADD R0, R5, 0x1, -R0 ;  /* 0x0000000105007824 */ /* 0x004fce00078e0a00 */
.L_x_2490:
[----:B------:R-:W3:Y:S01]  /*cb40*/  LDL R5, [R1+0xc] ;  /* 0x00000c0001057983 */ /* 0x000ee20000100800 */
[----:B-12---:R-:W1:Y:S01]  /*cb50*/  LDC R2, c[0x0][0x448] ;  /* 0x00011200ff027b82 */ /* 0x006e620000000800 */
[----:B-----5:R-:W-:Y:S01]  /*cb60*/  IMAD.IADD R0, R0, 0x1, -R30 ;  /* 0x0000000100007824 */ /* 0x020fe200078e0a1e */
[----:B------:R-:W-:Y:S01]  /*cb70*/  LOP3.LUT R23, R23, 0xffffff7f, RZ, 0xc0, !PT ;  /* 0xffffff7f17177812 */ /* 0x000fe200078ec0ff */
[----:B------:R-:W-:Y:S03]  /*cb80*/  BSSY B7, `(.L_x_2491) ;  /* 0x0000381000077945 */ /* 0x000fe60003800000 */
[----:B------:R2:W-:Y:S01]  /*cb90*/  STL [R1], R0 ;  /* 0x0000000001007387 */ /* 0x0005e20000100800 */
[----:B-1----:R-:W-:Y:S01]  /*cba0*/  ISETP.NE.AND P0, PT, R2, 0x1, PT ;  /* 0x000000010200780c */ /* 0x002fe20003f05270 */
[----:B------:R-:W-:-:S04]  /*cbb0*/  IMAD.SHL.U32 R2, R17, 0x80, RZ ;  /* 0x0000008011027824 */ /* 0x000fc800078e00ff */
[----:B------:R-:W-:-:S08]  /*cbc0*/  VIADD R2, R2, 0x7f ;  /* 0x0000007f02027836 */ /* 0x000fd00000000000 */
[----:B------:R-:W1:Y:S01]  /*cbd0*/  @P0 LDC R3, c[0x0][0x44c] ;  /* 0x00011300ff030b82 */ /* 0x000e620000000800 */
[----:B------:R-:W-:-:S07]  /*cbe0*/  @P0 LOP3.LUT R23, R23, 0x80, RZ, 0xfc, !PT ;  /* 0x0000008017170812 */ /* 0x000fce00078efcff */
[----:B0-----:R-:W0:Y:S01]  /*cbf0*/  @P0 LDC R4, c[0x0][0x450] ;  /* 0x00011400ff040b82 */ /* 0x001e220000000800 */
[----:B-1----:R-:W-:-:S05]  /*cc00*/  @P0 IMAD.HI.U32 R3, R2, R3, RZ ;  /* 0x0000000302030227 */ /* 0x002fca00078e00ff */
[----:B0-----:R-:W-:Y:S02]  /*cc10*/  @P0 SHF.R.U32.HI R2, RZ, R4, R3 ;  /* 0x00000004ff020219 */ /* 0x001fe40000011603 */
[C---:B---3--:R-:W-:Y:S01]  /*cc20*/  IADD3 R3, R0.reuse, 0x60, -R5 ;  /* 0x0000006000037810 */ /* 0x048fe20007ffe805 */
[----:B--2---:R-:W-:-:S03]  /*cc30*/  VIADD R0, R0, 0x5f ;  /* 0x0000005f00007836 */ /* 0x004fc60000000000 */
[----:B------:R-:W-:Y:S01]  /*cc40*/  IADD3 R2, R3, R2, RZ ;  /* 0x0000000203027210 */ /* 0x000fe20007ffe0ff */
[----:B------:R-:W-:-:S04]  /*cc50*/  IMAD.HI R0, R0, 0x2aaaaaab, RZ ;  /* 0x2aaaaaab00007827 */ /* 0x000fc800078e02ff */
[----:B------:R-:W-:Y:S01]  /*cc60*/  IMAD.HI R2, R2, 0x2aaaaaab, RZ ;  /* 0x2aaaaaab02027827 */ /* 0x000fe200078e02ff */
[----:B------:R-:W-:-:S04]  /*cc70*/  SHF.R.U32.HI R3, RZ, 0x1f, R0 ;  /* 0x0000001fff037819 */ /* 0x000fc80000011600 */
[----:B------:R-:W-:Y:S02]  /*cc80*/  SHF.R.U32.HI R5, RZ, 0x1f, R2 ;  /* 0x0000001fff057819 */ /* 0x000fe40000011602 */
[----:B------:R-:W-:Y:S02]  /*cc90*/  LEA.HI.SX32 R3, R0, R3, 0x1c ;  /* 0x0000000300037211 */ /* 0x000fe400078fe2ff */
[----:B------:R-:W-:-:S04]  /*cca0*/  LEA.HI.SX32 R2, R2, R5, 0x1c ;  /* 0x0000000502027211 */ /* 0x000fc800078fe2ff */
[----:B------:R-:W-:-:S04]  /*ccb0*/  VIMNMX R4, R3, R2, PT ;  /* 0x0000000203047248 */ /* 0x000fc80003fe0100 */
[----:B------:R-:W-:Y:S01]  /*ccc0*/  ISETP.GT.AND P0, PT, R4, RZ, PT ;  /* 0x000000ff0400720c */ /* 0x000fe20003f04270 */
[----:B------:R0:W-:-:S12]  /*ccd0*/  STL [R1+0x10], R4 ;  /* 0x0000100401007387 */ /* 0x0001d80000100800 */
        /* <DEDUP_REMOVED lines=18> */
.L_x_2492:
        /* <DEDUP_REMOVED lines=8> */
[----:B------:R-:W-:Y:S01]  /*ce80*/  IMAD.U32 R4, RZ, RZ, UR6 ;  /* 0x00000006ff047e24 */ /* 0x000fe2000f8e00ff */
[----:B------:R-:W-:Y:S01]  /*ce90*/  MOV R13, RZ ;  /* 0x000000ff000d7202 */ /* 0x000fe20000000f00 */
[----:B------:R-:W0:Y:S01]  /*cea0*/  LDC.64 R2, c[0x4][R2] ;  /* 0x0100000002027b82 */ /* 0x000e220000000a00 */
[----:B------:R-:W-:Y:S02]  /*ceb0*/  IMAD.U32 R5, RZ, RZ, UR7 ;  /* 0x00000007ff057e24 */ /* 0x000fe4000f8e00ff */
[----:B------:R-:W-:Y:S02]  /*cec0*/  IMAD.U32 R6, RZ, RZ, UR8 ;  /* 0x00000008ff067e24 */ /* 0x000fe4000f8e00ff */
[----:B------:R-:W-:-:S02]  /*ced0*/  IMAD.U32 R7, RZ, RZ, UR9 ;  /* 0x00000009ff077e24 */ /* 0x000fc4000f8e00ff */
[----:B------:R-:W-:Y:S02]  /*cee0*/  IMAD.U32 R10, RZ, RZ, UR4 ;  /* 0x00000004ff0a7e24 */ /* 0x000fe4000f8e00ff */
[----:B------:R-:W-:Y:S02]  /*cef0*/  IMAD.U32 R11, RZ, RZ, UR5 ;  /* 0x00000005ff0b7e24 */ /* 0x000fe4000f8e00ff */
[----:B------:R-:W-:Y:S02]  /*cf00*/  IMAD.MOV.U32 R8, RZ, RZ, 0x70 ;  /* 0x00000070ff087424 */ /* 0x000fe400078e00ff */
[----:B------:R-:W-:-:S07]  /*cf10*/  IMAD.MOV.U32 R12, RZ, RZ, 0x1 ;  /* 0x00000001ff0c7424 */ /* 0x000fce00078e00ff */
[----:B------:R-:W-:-:S07]  /*cf20*/  LEPC R20, `(.L_x_2495) ;  /* 0x000000001014794e */ /* 0x000fce0000000000 */
[----:B0-----:R-:W-:Y:S05]  /*cf30*/  CALL.ABS.NOINC R2 ;  /* 0x0000000002007343 */ /* 0x001fea0003c00000 */
.L_x_2495:
[----:B------:R-:W-:Y:S05]  /*cf40*/  BSYNC B6 ;  /* 0x0000000000067941 */ /* 0x000fea0003800000 */
.L_x_2494:
        /* <DEDUP_REMOVED lines=8> */
[----:B------:R0:W1:Y:S01]  /*cfd0*/  LDC.64 R2, c[0x4][R26] ;  /* 0x010000001a027b82 */ /* 0x0000620000000a00 */
[----:B------:R-:W-:Y:S01]  /*cfe0*/  IMAD.U32 R4, RZ, RZ, UR6 ;  /* 0x00000006ff047e24 */ /* 0x000fe2000f8e00ff */
[----:B------:R-:W-:Y:S01]  /*cff0*/  MOV R13, RZ ;  /* 0x000000ff000d7202 */ /* 0x000fe20000000f00 */
[----:B------:R-:W-:Y:S02]  /*d000*/  IMAD.U32 R5, RZ, RZ, UR7 ;  /* 0x00000007ff057e24 */ /* 0x000fe4000f8e00ff */
[----:B------:R-:W-:Y:S02]  /*d010*/  IMAD.U32 R6, RZ, RZ, UR8 ;  /* 0x00000008ff067e24 */ /* 0x000fe4000f8e00ff */
[----:B------:R-:W-:-:S02]  /*d020*/  IMAD.U32 R7, RZ, RZ, UR9 ;  /* 0x00000009ff077e24 */ /* 0x000fc4000f8e00ff */
[----:B------:R-:W-:Y:S02]  /*d030*/  IMAD.U32 R10, RZ, RZ, UR4 ;  /* 0x00000004ff0a7e24 */ /* 0x000fe4000f8e00ff */
[----:B------:R-:W-:Y:S02]  /*d040*/  IMAD.U32 R11, RZ, RZ, UR5 ;  /* 0x00000005ff0b7e24 */ /* 0x000fe4000f8e00ff */
[----:B------:R-:W-:Y:S02]  /*d050*/  IMAD.MOV.U32 R8, RZ, RZ, 0x70 ;  /* 0x00000070ff087424 */ /* 0x000fe400078e00ff */
[----:B0-----:R-:W-:-:S07]  /*d060*/  IMAD.MOV.U32 R12, RZ, RZ, 0x1 ;  /* 0x00000001ff0c7424 */ /* 0x001fce00078e00ff */
[----:B------:R-:W-:-:S07]  /*d070*/  LEPC R20, `(.L_x_2498) ;  /* 0x000000001014794e */ /* 0x000fce0000000000 */
[----:B-1----:R-:W-:Y:S05]  /*d080*/  CALL.ABS.NOINC R2 ;  /* 0x0000000002007343 */ /* 0x002fea0003c00000 */
.L_x_2498:
        /* <DEDUP_REMOVED lines=15> */
.L_x_2497:
[----:B------:R-:W-:Y:S05]  /*d180*/  BSYNC B6 ;  /* 0x0000000000067941 */ /* 0x000fea0003800000 */
.L_x_2496:
[----:B------:R-:W2:Y:S01]  /*d190*/  LDL R26, [R1+0x10] ;  /* 0x00001000011a7983 */ /* 0x000ea20000100800 */
[----:B------:R-:W-:Y:S01]  /*d1a0*/  ULDC.64 UR4, c[0x0][0x9f8] ;  /* 0x00027e0000047ab9 */ /* 0x000fe20000000a00 */
[----:B------:R-:W0:Y:S02]  /*d1b0*/  LDC R6, c[0x0][0x430] ;  /* 0x00010c00ff067b82 */ /* 0x000e240000000800 */
[----:B------:R-:W3:Y:S01]  /*d1c0*/  LDL R2, [R1] ;  /* 0x0000000001027983 */ /* 0x000ee20000100800 */
[----:B------:R-:W-:Y:S01]  /*d1d0*/  ISETP.NE.U32.AND P0, PT, RZ, UR4, PT ;  /* 0x00000004ff007c0c */ /* 0x000fe2000bf05070 */
[----:B------:R-:W1:Y:S03]  /*d1e0*/  S2R R20, SR_TID.X ;  /* 0x0000000000147919 */ /* 0x000e660000002100 */
[----:B------:R-:W-:-:S13]  /*d1f0*/  ISETP.NE.AND.EX P0, PT, RZ, UR5, PT, P0 ;  /* 0x00000005ff007c0c */ /* 0x000fda000bf05300 */
[----:B------:R-:W-:Y:S01]  /*d200*/  @P0 IADD3 R24, P1, R24, UR4, RZ ;  /* 0x0000000418180c10 */ /* 0x000fe2000ff3e0ff */
[----:B------:R-:W4:Y:S01]  /*d210*/  S2R R21, SR_TID.X ;  /* 0x0000000000157919 */ /* 0x000f220000002100 */
[----:B------:R-:W-:Y:S01]  /*d220*/  LOP3.LUT R23, R23, 0xffffffdf, RZ, 0xc0, !PT ;  /* 0xffffffdf17177812 */ /* 0x000fe200078ec0ff */
[----:B------:R-:W-:Y:S01]  /*d230*/  ULDC UR4, c[0x0][0x2f4] ;  /* 0x0000bd0000047ab9 */ /* 0x000fe20000000800 */
[----:B------:R-:W-:-:S05]  /*d240*/  @P0 IADD3.X R25, R25, UR5, RZ, P1, !PT ;  /* 0x0000000519190c10 */ /* 0x000fca0008ffe4ff */
[----:B------:R-:W3:Y:S01]  /*d250*/  @P0 LDG.E R31, desc[UR36][R24.64] ;  /* 0x00000024181f0981 */ /* 0x000ee2000c1e1900 */
[----:B0-----:R-:W-:Y:S02]  /*d260*/  ISETP.NE.AND P2, PT, R6, 0x1, PT ;  /* 0x000000010600780c */ /* 0x001fe40003f45270 */
[----:B-1----:R-:W-:-:S04]  /*d270*/  LOP3.LUT R20, R20, 0x7f, RZ, 0xc0, !PT ;  /* 0x0000007f14147812 */ /* 0x002fc800078ec0ff */
[----:B------:R-:W-:-:S07]  /*d280*/  SHF.R.U32.HI R0, RZ, 0x3, R20 ;  /* 0x00000003ff007819 */ /* 0x000fce0000011614 */
[----:B------:R-:W0:Y:S01]  /*d290*/  @P2 LDC R4, c[0x0][0x434] ;  /* 0x00010d00ff042b82 */ /* 0x000e220000000800 */
[----:B----4-:R-:W-:-:S04]  /*d2a0*/  SHF.L.U32 R20, R21, 0x4, RZ ;  /* 0x0000000415147819 */ /* 0x010fc800000006ff */
[----:B------:R-:W-:-:S03]  /*d2b0*/  LOP3.LUT R20, R0, 0x70, R20, 0xf8, !PT ;  /* 0x0000007000147812 */ /* 0x000fc600078ef814 */
[----:B------:R-:W1:Y:S01]  /*d2c0*/  @P2 LDC R0, c[0x0][0x438] ;  /* 0x00010e00ff002b82 */ /* 0x000e620000000800 */
        /* <DEDUP_REMOVED lines=8> */
[----:B0-----:R-:W-:-:S08]  /*d350*/  @P2 IMAD.HI.U32 R7, R5, R4, RZ ;  /* 0x0000000405072227 */ /* 0x001fd000078e00ff */
[----:B------:R-:W0:Y:S01]  /*d360*/  @!P0 LDC.64 R2, c[0x0][0x428] ;  /* 0x00010a00ff028b82 */ /* 0x000e220000000a00 */
[----:B------:R-:W-:Y:S01]  /*d370*/  IMAD.MOV.U32 R4, RZ, RZ, R5 ;  /* 0x000000ffff047224 */ /* 0x000fe200078e0005 */
[----:B-1----:R-:W-:-:S05]  /*d380*/  @P2 SHF.R.U32.HI R4, RZ, R0, R7 ;  /* 0x00000000ff042219 */ /* 0x002fca0000011607 */
[----:B------:R-:W-:-:S04]  /*d390*/  IMAD.MOV R0, RZ, RZ, -R4 ;  /* 0x000000ffff007224 */ /* 0x000fc800078e0a04 */
[----:B------:R-:W-:Y:S01]  /*d3a0*/  IMAD R0, R6, R0, R5 ;  /* 0x0000000006007224 */ /* 0x000fe200078e0205 */
[----:B------:R-:W-:Y:S02]  /*d3b0*/  SHF.R.S32.HI R6, RZ, 0x1f, R31 ;  /* 0x0000001fff067819 */ /* 0x000fe4000001141f */
[----:B------:R-:W-:-:S03]  /*d3c0*/  @!P0 SHF.R.S32.HI R5, RZ, 0x1f, R4 ;  /* 0x0000001fff058819 */ /* 0x000fc60000011404 */
[----:B------:R0:W-:Y:S02]  /*d3d0*/  STL [R1+0x8], R6 ;  /* 0x0000080601007387 */ /* 0x0001e40000100800 */
[-C--:B0-----:R-:W-:Y:S02]  /*d3e0*/  @!P0 IMAD R6, R6, R2.reuse, RZ ;  /* 0x0000000206068224 */ /* 0x081fe400078e02ff */
[----:B------:R-:W-:-:S04]  /*d3f0*/  @!P0 IMAD.WIDE.U32 R4, R31, R2, R4 ;  /* 0x000000021f048225 */ /* 0x000fc800078e0004 */
[----:B------:R-:W-:Y:S02]  /*d400*/  @!P0 IMAD R6, R31, R3, R6 ;  /* 0x000000031f068224 */ /* 0x000fe400078e0206 */
[----:B------:R-:W0:Y:S01]  /*d410*/  @!P0 LDC.64 R2, c[0x0][0x418] ;  /* 0x00010600ff028b82 */ /* 0x000e220000000a00 */
[----:B------:R-:W-:Y:S01]  /*d420*/  ISETP.GE.AND P2, PT, R32, UR4, PT ;  /* 0x0000000420007c0c */ /* 0x000fe2000bf46270 */
[----:B------:R-:W-:-:S12]  /*d430*/  @!P0 IMAD.IADD R6, R5, 0x1, R6 ;  /* 0x0000000105068824 */ /* 0x000fd800078e0206 */
[----:B------:R-:W-:Y:S02]  /*d440*/  @P2 LOP3.LUT R23, R23, 0x4, RZ, 0xfc, !PT ;  /* 0x0000000417172812 */ /* 0x000fe400078efcff */
[----:B0-----:R-:W-:-:S04]  /*d450*/  @!P0 LEA R2, P1, R4, R2, 0x2 ;  /* 0x0000000204028211 */ /* 0x001fc800078210ff */
[----:B------:R-:W-:Y:S01]  /*d460*/  @!P0 LEA.HI.X R3, R4, R3, R6, 0x2, P1 ;  /* 0x0000000304038211 */ /* 0x000fe200008f1406 */
[----:B------:R-:W-:Y:S01]  /*d470*/  IMAD.MOV.U32 R4, RZ, RZ, RZ ;  /* 0x000000ffff047224 */ /* 0x000fe200078e00ff */
[----:B------:R-:W-:Y:S02]  /*d480*/  ISETP.GE.AND P1, PT, R34, UR4, PT ;  /* 0x0000000422007c0c */ /* 0x000fe4000bf26270 */
[----:B------:R-:W-:-:S03]  /*d490*/  LOP3.LUT R23, R23, 0xfffffffd, RZ, 0xc0, !PT ;  /* 0xfffffffd17177812 */ /* 0x000fc600078ec0ff */
[----:B------:R0:W5:Y:S01]  /*d4a0*/  @!P0 LDG.E R4, desc[UR36][R2.64] ;  /* 0x0000002402048981 */ /* 0x000162000c1e1900 */
[----:B------:R-:W-:-:S07]  /*d4b0*/  ISETP.GE.AND P0, PT, R33, UR4, PT ;  /* 0x0000000421007c0c */ /* 0x000fce000bf06270 */
[----:B------:R-:W-:-:S04]  /*d4c0*/  @P1 LOP3.LUT R23, R23, 0x2, RZ, 0xfc, !PT ;  /* 0x0000000217171812 */ /* 0x000fc800078efcff */
[----:B------:R-:W-:Y:S01]  /*d4d0*/  LOP3.LUT R23, R23, 0xfffffffe, RZ, 0xc0, !PT ;  /* 0xfffffffe17177812 */ /* 0x000fe200078ec0ff */
[----:B0-----:R-:W-:-:S03]  /*d4e0*/  IMAD.U32 R2, RZ, RZ, UR38 ;  /* 0x00000026ff027e24 */ /* 0x001fc6000f8e00ff */
[----:B------:R-:W-:Y:S01]  /*d4f0*/  @P0 LOP3.LUT R23, R23, 0x1, RZ, 0xfc, !PT ;  /* 0x0000000117170812 */ /* 0x000fe200078efcff */
[----:B------:R-:W-:Y:S06]  /*d500*/  BRA.DIV UR5, `(.L_x_2499) ;  /* 0x0000004205407947 */ /* 0x000fec000b800000 */
.L_x_2567:
[----:B------:R-:W-:Y:S02]  /*d510*/  ISETP.NE.AND P0, PT, R2, 0x3, PT ;  /* 0x000000030200780c */ /* 0x000fe40003f05270 */
[----:B------:R-:W-:Y:S02]  /*d520*/  ISETP.GT.U32.AND P1, PT, R20, 0x5f, PT ;  /* 0x0000005f1400780c */ /* 0x000fe40003f24070 */
[----:B------:R-:W-:Y:S02]  /*d530*/  LOP3.LUT R23, R23, 0xffffffef, RZ, 0xc0, !PT ;  /* 0xffffffef17177812 */ /* 0x000fe400078ec0ff */
[----:B------:R-:W-:-:S07]  /*d540*/  SHF.R.S32.HI R30, RZ, 0x1f, R18 ;  /* 0x0000001fff1e7819 */ /* 0x000fce0000011412 */
[----:B------:R-:W-:-:S04]  /*d550*/  @P0 LOP3.LUT R23, R23, 0x10, RZ, 0xfc, !PT ;  /* 0x0000001017170812 */ /* 0x000fc800078efcff */
[----:B------:R-:W-:-:S04]  /*d560*/  LOP3.LUT R23, R23, 0xfffffff7, RZ, 0xc0, !PT ;  /* 0xfffffff717177812 */ /* 0x000fc800078ec0ff */
[----:B------:R-:W-:Y:S01]  /*d570*/  @P1 LOP3.LUT R23, R23, 0x8, RZ, 0xfc, !PT ;  /* 0x0000000817171812 */ /* 0x000fe200078efcff */
[----:B------:R-:W-:Y:S06]  /*d580*/  @!P0 BRA `(.L_x_2500) ;  /* 0x0000000000048947 */ /* 0x000fec0003800000 */
[----:B------:R-:W-:Y:S01]  /*d590*/  BPT.TRAP 0x1 ;  /* 0x000000040000795c */ /* 0x000fe20000300000 */
.L_x_2500:
        /* <DEDUP_REMOVED lines=25> */
.L_x_2568:
[----:B------:R-:W-:Y:S05]  /*d730*/  BSYNC B0 ;  /* 0x0000000000007941 */ /* 0x000fea0003800000 */
.L_x_2501:
        /* <DEDUP_REMOVED lines=93> */
.L_x_2582:
        /* <DEDUP_REMOVED lines=12> */
.L_x_2504:
        /* <DEDUP_REMOVED lines=10> */
.L_x_2505:
        /* <DEDUP_REMOVED lines=14> */
[----:B------:R-:W-:Y:S02]  /*df50*/  IMAD R0, R35, UR5, R0 ;  /* 0x0000000523007c24 */ /* 0x000fe4000f8e0200 */
[----:B0-----:R-:W-:Y:S02]  /*df60*/  VIADD R2, R22, 0x12400 ;  /* 0x0001240016027836 */ /* 0x001fe40000000000 */
[----:B------:R-:W-:-:S03]  /*df70*/  IMAD.IADD R35, R5, 0x1, R0 ;  /* 0x0000000105237824 */ /* 0x000fc600078e0200 */
[----:B------:R-:W-:-:S13]  /*df80*/  LOP3.LUT P0, RZ, R2, 0x3ff, RZ, 0xc0, !PT ;  /* 0x000003ff02ff7812 */ /* 0x000fda000780c0ff */
[----:B-1----:R-:W-:Y:S05]  /*df90*/  @!P0 BRA `(.L_x_2507) ;  /* 0x0000000000408947 */ /* 0x002fea0003800000 */
[----:B------:R-:W-:Y:S01]  /*dfa0*/  MOV R2, 0x0 ;  /* 0x0000000000027802 */ /* 0x000fe20000000f00 */
[----:B------:R-:W-:Y:S01]  /*dfb0*/  ULDC.64 UR6, c[0x4][0x88] ;  /* 0x0100220000067ab9 */ /* 0x000fe20000000a00 */
[----:B------:R-:W-:Y:S01]  /*dfc0*/  ULDC.64 UR8, c[0x4][0x90] ;  /* 0x0100240000087ab9 */ /* 0x000fe20000000a00 */
[----:B------:R-:W-:Y:S01]  /*dfd0*/  ULDC.64 UR4, c[0x4][0x20] ;  /* 0x0100080000047ab9 */ /* 0x000fe20000000a00 */
[----:B------:R-:W-:Y:S01]  /*dfe0*/  MOV R4, UR6 ;  /* 0x0000000600047c02 */ /* 0x000fe20008000f00 */
[----:B------:R-:W-:Y:S01]  /*dff0*/  IMAD.U32 R5, RZ, RZ, UR7 ;  /* 0x00000007ff057e24 */ /* 0x000fe2000f8e00ff */
[----:B------:R-:W0:Y:S01]  /*e000*/  LDC.64 R2, c[0x4][R2] ;  /* 0x0100000002027b82 */ /* 0x000e220000000a00 */
[----:B------:R-:W-:Y:S02]  /*e010*/  IMAD.U32 R6, RZ, RZ, UR8 ;  /* 0x00000008ff067e24 */ /* 0x000fe4000f8e00ff */
[----:B--2---:R-:W-:Y:S02]  /*e020*/  IMAD.U32 R7, RZ, RZ, UR9 ;  /* 0x00000009ff077e24 */ /* 0x004fe4000f8e00ff */
[----:B------:R-:W-:-:S02]  /*e030*/  IMAD.U32 R10, RZ, RZ, UR4 ;  /* 0x00000004ff0a7e24 */ /* 0x000fc4000f8e00ff */
[----:B------:R-:W-:Y:S02]  /*e040*/  IMAD.U32 R11, RZ, RZ, UR5 ;  /* 0x00000005ff0b7e24 */ /* 0x000fe4000f8e00ff */
[----:B------:R-:W-:Y:S02]  /*e050*/  IMAD.MOV.U32 R8, RZ, RZ, 0x70 ;  /* 0x00000070ff087424 */ /* 0x000fe400078e00ff */
[----:B------:R-:W-:Y:S02]  /*e060*/  IMAD.MOV.U32 R12, RZ, RZ, 0x1 ;  /* 0x00000001ff0c7424 */ /* 0x000fe400078e00ff */
[----:B------:R-:W-:-:S07]  /*e070*/  IMAD.MOV.U32 R13, RZ, RZ, RZ ;  /* 0x000000ffff0d7224 */ /* 0x000fce00078e00ff */
[----:B------:R-:W-:-:S07]  /*e080*/  LEPC R20, `(.L_x_2507) ;  /* 0x000000001014794e */ /* 0x000fce0000000000 */
[----:B0-----:R-:W-:Y:S05]  /*e090*/  CALL.ABS.NOINC R2 ;  /* 0x0000000002007343 */ /* 0x001fea0003c00000 */
.L_x_2507:
[----:B------:R-:W-:Y:S05]  /*e0a0*/  BSYNC B6 ;  /* 0x0000000000067941 */ /* 0x000fea0003800000 */
.L_x_2506:
[----:B------:R-:W3:Y:S01]  /*e0b0*/  LDL.LU.64 R2, [R1+0x18] ;  /* 0x0000180001027983 */ /* 0x000ee20000300a00 */
[----:B------:R-:W0:Y:S01]  /*e0c0*/  LDC R21, c[0x0][0x448] ;  /* 0x00011200ff157b82 */ /* 0x000e220000000800 */
[----:B------:R-:W-:Y:S02]  /*e0d0*/  ULDC.64 UR4, c[0x0][0x2d8] ;  /* 0x0000b60000047ab9 */ /* 0x000fe40000000a00 */
[----:B------:R-:W4:Y:S01]  /*e0e0*/  LDL.LU R20, [R1+0x24] ;  /* 0x0000240001147983 */ /* 0x000f220000300800 */
[----:B------:R-:W-:-:S03]  /*e0f0*/  IMAD R0, R30, UR4, RZ ;  /* 0x000000041e007c24 */ /* 0x000fc6000f8e02ff */
[----:B------:R1:W5:Y:S01]  /*e100*/  LDL R9, [R1+0xc] ;  /* 0x00000c0001097983 */ /* 0x0003620000100800 */
[----:B------:R-:W-:Y:S01]  /*e110*/  IMAD R5, R18, UR5, R0 ;  /* 0x0000000512057c24 */ /* 0x000fe2000f8e0200 */
[----:B------:R-:W2:Y:S01]  /*e120*/  S2R R4, SR_TID.X ;  /* 0x0000000000047919 */ /* 0x000ea20000002100 */
[----:B0-----:R-:W-:Y:S02]  /*e130*/  ISETP.NE.AND P6, PT, R21, 0x1, PT ;  /* 0x000000011500780c */ /* 0x001fe40003fc5270 */
[----:B------:R-:W0:Y:S11]  /*e140*/  S2R R21, SR_TID.X ;  /* 0x0000000000157919 */ /* 0x000e360000002100 */
[----:B------:R-:W1:Y:S01]  /*e150*/  @P6 LDC R6, c[0x0][0x44c] ;  /* 0x00011300ff066b82 */ /* 0x000e620000000800 */
[----:B--2---:R-:W-:-:S04]  /*e160*/  LOP3.LUT R4, R4, 0x7f, RZ, 0xc0, !PT ;  /* 0x0000007f04047812 */ /* 0x004fc800078ec0ff */
[----:B------:R-:W-:Y:S01]  /*e170*/  SHF.R.U32.HI R4, RZ, 0x3, R4 ;  /* 0x00000003ff047819 */ /* 0x000fe20000011604 */
[----:B0-----:R-:W-:-:S05]  /*e180*/  IMAD.SHL.U32 R21, R21, 0x10, RZ ;  /* 0x0000001015157824 */ /* 0x001fca00078e00ff */
[----:B------:R-:W-:-:S05]  /*e190*/  LOP3.LUT R21, R4, 0x70, R21, 0xf8, !PT ;  /* 0x0000007004157812 */ /* 0x000fca00078ef815 */
[----:B------:R-:W-:-:S04]  /*e1a0*/  IMAD R0, R17, 0x80, R21 ;  /* 0x0000008011007824 */ /* 0x000fc800078e0215 */
[----:B-1----:R-:W-:-:S04]  /*e1b0*/  @P6 IMAD.HI.U32 R6, R0, R6, RZ ;  /* 0x0000000600066227 */ /* 0x002fc800078e00ff */
[----:B------:R-:W-:Y:S02]  /*e1c0*/  IMAD.MOV.U32 R4, RZ, RZ, R0 ;  /* 0x000000ffff047224 */ /* 0x000fe400078e0000 */
[----:B---3--:R-:W-:Y:S02]  /*e1d0*/  IMAD.MOV.U32 R3, RZ, RZ, R35 ;  /* 0x000000ffff037224 */ /* 0x008fe400078e0023 */
[----:B------:R-:W-:Y:S01]  /*e1e0*/  IMAD.WIDE.U32 R2, R18, UR4, R2 ;  /* 0x0000000412027c25 */ /* 0x000fe2000f8e0002 */
[----:B------:R-:W-:-:S04]  /*e1f0*/  ULDC.64 UR4, c[0x0][0x2e0] ;  /* 0x0000b80000047ab9 */ /* 0x000fc80000000a00 */
[----:B------:R-:W-:Y:S02]  /*e200*/  IADD3 R3, R3, R5, RZ ;  /* 0x0000000503037210 */ /* 0x000fe40007ffe0ff */
[----:B------:R-:W0:Y:S01]  /*e210*/  @P6 LDC R5, c[0x0][0x450] ;  /* 0x00011400ff056b82 */ /* 0x000e220000000800 */
[----:B------:R-:W-:Y:S01]  /*e220*/  IMAD.WIDE.U32 R2, R29, UR4, R2 ;  /* 0x000000041d027c25 */ /* 0x000fe2000f8e0002 */
[----:B0-----:R-:W-:-:S03]  /*e230*/  @P6 SHF.R.U32.HI R4, RZ, R5, R6 ;  /* 0x00000005ff046219 */ /* 0x001fc60000011606 */
[----:B----4-:R-:W-:-:S04]  /*e240*/  IMAD R5, R20, UR4, RZ ;  /* 0x0000000414057c24 */ /* 0x010fc8000f8e02ff */
[----:B------:R-:W-:Y:S02]  /*e250*/  IMAD R5, R29, UR5, R5 ;  /* 0x000000051d057c24 */ /* 0x000fe4000f8e0205 */
[----:B------:R-:W-:Y:S01]  /*e260*/  IMAD.MOV R6, RZ, RZ, -R4 ;  /* 0x000000ffff067224 */ /* 0x000fe200078e0a04 */
[----:B------:R-:W0:Y:S01]  /*e270*/  S2R R20, SR_TID.X ;  /* 0x0000000000147919 */ /* 0x000e220000002100 */
[----:B------:R-:W-:Y:S01]  /*e280*/  IMAD.IADD R3, R3, 0x1, R5 ;  /* 0x0000000103037824 */ /* 0x000fe200078e0205 */
[----:B------:R-:W-:Y:S01]  /*e290*/  ULDC.64 UR4, c[0x0][0x2d0] ;  /* 0x0000b40000047ab9 */ /* 0x000fe20000000a00 */
[----:B------:R-:W1:Y:S01]  /*e2a0*/  LDC R5, c[0x0][0x448] ;  /* 0x00011200ff057b82 */ /* 0x000e620000000800 */
[----:B------:R-:W-:-:S04]  /*e2b0*/  IMAD.WIDE.U32 R2, R4, UR4, R2 ;  /* 0x0000000404027c25 */ /* 0x000fc8000f8e0002 */
[----:B-1----:R-:W-:Y:S01]  /*e2c0*/  IMAD R0, R5, R6, R0 ;  /* 0x0000000605007224 */ /* 0x002fe200078e0200 */
[----:B------:R-:W-:-:S05]  /*e2d0*/  SHF.R.S32.HI R6, RZ, 0x1f, R4 ;  /* 0x0000001fff067819 */ /* 0x000fca0000011404 */
        /* <DEDUP_REMOVED lines=19> */
[----:B------:R-:W-:Y:S10]  /*e410*/  BRA.DIV UR5, `(.L_x_2508) ;  /* 0x0000003a05e87947 */ /* 0x000ff4000b800000 */
[----:B------:R-:W0:Y:S01]  /*e420*/  SHFL.IDX PT, R14, R0, RZ, 0x181f ;  /* 0x00181fff000e7589 */ /* 0x000e2200000e0000 */
[----:B-----5:R-:W-:Y:S02]  /*e430*/  IMAD R5, R9, R5, RZ ;  /* 0x0000000509057224 */ /* 0x020fe400078e02ff */
[----:B------:R-:W-:Y:S01]  /*e440*/  IMAD R17, R17, 0x80, R8 ;  /* 0x0000008011117824 */ /* 0x000fe200078e0208 */
[----:B------:R-:W1:Y:S03]  /*e450*/  SHFL.IDX PT, R2, R4, RZ, 0x181f ;  /* 0x00181fff04027589 */ /* 0x000e6600000e0000 */
[C---:B------:R-:W-:Y:S01]  /*e460*/  VIADD R6, R17.reuse, 0x10 ;  /* 0x0000001011067836 */ /* 0x040fe20000000000 */
[----:B------:R-:W-:-:S13]  /*e470*/  ISETP.GE.AND P1, PT, R17, R5, PT ;  /* 0x000000051100720c */ /* 0x000fda0003f26270 */
[----:B0-----:R-:W-:-:S05]  /*e480*/  @!P1 LEA R14, P4, R32, R14, 0x1 ;  /* 0x0000000e200e9211 */ /* 0x001fca00078808ff */
[----:B-1----:R-:W-:Y:S01]  /*e490*/  @!P1 IMAD.X R3, RZ, RZ, R2, P4 ;  /* 0x000000ffff039224 */ /* 0x002fe200020e0602 */
[----:B------:R-:W-:Y:S02]  /*e4a0*/  @!P1 MOV R2, R14 ;  /* 0x0000000e00029202 */ /* 0x000fe40000000f00 */
[----:B------:R-:W0:Y:S04]  /*e4b0*/  SHFL.IDX PT, R14, R0, 0x1, 0x181f ;  /* 0x00381f00000e7f89 */ /* 0x000e2800000e0000 */
[----:B------:R-:W-:Y:S04]  /*e4c0*/  @!P1 LDGSTS.E.BYPASS.LTC128B.128 [R37+0x12400], desc[UR36][R2.64], !P3 ;  /* 0x1240000002259fae */ /* 0x000fe8000d901d64 */
[----:B------:R-:W-:Y:S04]  /*e4d0*/  @!P1 LDGSTS.E.BYPASS.LTC128B.128 [R37+0x16400], desc[UR36][R2.64+0x80], !P2 ;  /* 0x1640008002259fae */ /* 0x000fe8000d101d64 */
[----:B------:R1:W-:Y:S01]  /*e4e0*/  @!P1 LDGSTS.E.BYPASS.LTC128B.128 [R37+0x1a400], desc[UR36][R2.64+0x100], !P0 ;  /* 0x1a40010002259fae */ /* 0x0003e2000c101d64 */
[----:B------:R-:W-:Y:S01]  /*e4f0*/  ISETP.GE.AND P1, PT, R6, R5, PT ;  /* 0x000000050600720c */ /* 0x000fe20003f26270 */
[----:B------:R-:W-:-:S02]  /*e500*/  VIADD R6, R17, 0x20 ;  /* 0x0000002011067836 */ /* 0x000fc40000000000 */
[----:B-1----:R-:W1:Y:S10]  /*e510*/  SHFL.IDX PT, R2, R4, 0x1, 0x181f ;  /* 0x00381f0004027f89 */ /* 0x002e7400000e0000 */
[----:B0-----:R-:W-:-:S05]  /*e520*/  @!P1 LEA R14, P4, R32, R14, 0x1 ;  /* 0x0000000e200e9211 */ /* 0x001fca00078808ff */
[----:B-1----:R-:W-:Y:S02]  /*e530*/  @!P1 IMAD.X R7, RZ, RZ, R2, P4 ;  /* 0x000000ffff079224 */ /* 0x002fe400020e0602 */
[----:B------:R-:W-:Y:S02]  /*e540*/  @!P1 IMAD.MOV.U32 R2, RZ, RZ, R14 ;  /* 0x000000ffff029224 */ /* 0x000fe400078e000e */
[----:B------:R-:W-:Y:S01]  /*e550*/  @!P1 IMAD.MOV.U32 R3, RZ, RZ, R7 ;  /* 0x000000ffff039224 */ /* 0x000fe200078e0007 */
        /* <DEDUP_REMOVED lines=18> */
[----:B0-----:R-:W-:-:S04]  /*e680*/  @!P1 LEA R14, P4, R32, R14, 0x1 ;  /* 0x0000000e200e9211 */ /* 0x001fc800078808ff */
[----:B-1----:R-:W-:Y:S01]  /*e690*/  @!P1 IADD3.X R7, RZ, R2, RZ, P4, !PT ;  /* 0x00000002ff079210 */ /* 0x002fe200027fe4ff */
[----:B------:R-:W-:Y:S02]  /*e6a0*/  @!P1 IMAD.MOV.U32 R2, RZ, RZ, R14 ;  /* 0x000000ffff029224 */ /* 0x000fe400078e000e */
[----:B------:R-:W0:Y:S02]  /*e6b0*/  SHFL.IDX PT, R14, R0, 0x4, 0x181f ;  /* 0x00981f00000e7f89 */ /* 0x000e2400000e0000 */
[----:B------:R-:W-:-:S05]  /*e6c0*/  @!P1 IMAD.MOV.U32 R3, RZ, RZ, R7 ;  /* 0x000000ffff039224 */ /* 0x000fca00078e0007 */
        /* <DEDUP_REMOVED lines=20> */
[----:B------:R-:W0:Y:S01]  /*e810*/  SHFL.IDX PT, R14, R0, 0x6, 0x181f ;  /* 0x00d81f00000e7f89 */ /* 0x000e2200000e0000 */
[----:B------:R-:W-:-:S05]  /*e820*/  @!P1 MOV R3, R7 ;  /* 0x0000000700039202 */ /* 0x000fca0000000f00 */
        /* <DEDUP_REMOVED lines=14> */
.L_x_2599:
[----:B-1----:R-:W-:Y:S01]  /*e910*/  VIADD R0, R17, 0x70 ;  /* 0x0000007011007836 */ /* 0x002fe20000000000 */
[----:B------:R-:W-:Y:S04]  /*e920*/  BSSY B0, `(.L_x_2509) ;  /* 0x000000b000007945 */ /* 0x000fe80003800000 */
        /* <DEDUP_REMOVED lines=10> */
.L_x_2510:
[----:B------:R-:W-:Y:S05]  /*e9d0*/  BSYNC B0 ;  /* 0x0000000000007941 */ /* 0x000fea0003800000 */
.L_x_2509:
[----:B------:R-:W-:Y:S01]  /*e9e0*/  NOP ;  /* 0x0000000000007918 */ /* 0x000fe20000000000 */
[----:B------:R-:W-:-:S13]  /*e9f0*/  PLOP3.LUT P0, PT, PT, PT, PT, 0x80, 0x0 ;  /* 0x000000000000781c */ /* 0x000fda0003f0f070 */
.L_x_2511:
        /* <DEDUP_REMOVED lines=18> */
.L_x_2600:
[----:B------:R-:W-:Y:S05]  /*eb20*/  BSYNC B0 ;  /* 0x0000000000007941 */ /* 0x000fea0003800000 */
.L_x_2512:
[----:B------:R-:W3:Y:S01]  /*eb30*/  LDL R0, [R1+0x10] ;  /* 0x0000100001007983 */ /* 0x000ee20000100800 */
[----:B------:R-:W-:Y:S01]  /*eb40*/  BSSY B0, `(.L_x_2514) ;  /* 0x0000109000007945 */ /* 0x000fe20003800000 */
[----:B---3--:R-:W-:-:S13]  /*eb50*/  ISETP.GE.AND P0, PT, R0, 0x2, PT ;  /* 0x000000020000780c */ /* 0x008fda0003f06270 */
[----:B------:R-:W-:Y:S05]  /*eb60*/  @!P0 BRA `(.L_x_2515) ;  /* 0x0000001000188947 */ /* 0x000fea0003800000 */
[----:B------:R-:W-:Y:S01]  /*eb70*/  ULDC UR4, c[0x0][0x2f4] ;  /* 0x0000bd0000047ab9 */ /* 0x000fe20000000800 */
[----:B------:R-:W-:Y:S01]  /*eb80*/  VIADD R8, R0, 0xfffffffe ;  /* 0xfffffffe00087836 */ /* 0x000fe20000000000 */
[----:B------:R-:W-:Y:S01]  /*eb90*/  MOV R17, R28 ;  /* 0x0000001c00117202 */ /* 0x000fe20000000f00 */
[----:B------:R-:W-:Y:S01]  /*eba0*/  IMAD.MOV.U32 R10, RZ, RZ, R27 ;  /* 0x000000ffff0a7224 */ /* 0x000fe200078e001b */
[----:B------:R-:W-:Y:S01]  /*ebb0*/  ISETP.GE.AND P3, PT, R32, UR4, PT ;  /* 0x0000000420007c0c */ /* 0x000fe2000bf66270 */
[----:B------:R-:W-:Y:S01]  /*ebc0*/  IMAD.MOV.U32 R29, RZ, RZ, R26 ;  /* 0x000000ffff1d7224 */ /* 0x000fe200078e001a */
[----:B------:R-:W-:Y:S02]  /*ebd0*/  ISETP.GE.AND P2, PT, R34, UR4, PT ;  /* 0x0000000422007c0c */ /* 0x000fe4000bf46270 */
[----:B------:R-:W-:-:S13]  /*ebe0*/  ISETP.GE.AND P1, PT, R33, UR4, PT ;  /* 0x0000000421007c0c */ /* 0x000fda000bf26270 */
.L_x_2528:
        /* <DEDUP_REMOVED lines=24> */
[----:B------:R-:W-:-:S04]  /*ed70*/  @!P5 IMAD.WIDE.U32 R2, R31, R6, R2 ;  /* 0x000000061f02d225 */ /* 0x000fc800078e0002 */
[----:B------:R-:W-:Y:S01]  /*ed80*/  @!P5 IMAD.IADD R7, R7, 0x1, R3 ;  /* 0x000000010707d824 */ /* 0x000fe200078e0203 */
[----:B--2---:R-:W-:Y:S01]  /*ed90*/  @!P5 LEA R4, P0, R2, R4, 0x2 ;  /* 0x000000040204d211 */ /* 0x004fe200078010ff */
[----:B------:R-:W-:-:S03]  /*eda0*/  IMAD.MOV.U32 R0, RZ, RZ, RZ ;  /* 0x000000ffff007224 */ /* 0x000fc600078e00ff */
[----:B------:R-:W-:-:S05]  /*edb0*/  @!P5 LEA.HI.X R5, R2, R5, R7, 0x2, P0 ;  /* 0x000000050205d211 */ /* 0x000fca00000f1407 */
[----:B------:R0:W5:Y:S01]  /*edc0*/  @!P5 LDG.E R0, desc[UR36][R4.64] ;  /* 0x000000240400d981 */ /* 0x000162000c1e1900 */
[----:B------:R-:W-:Y:S01]  /*edd0*/  LOP3.LUT P4, RZ, R23, 0x10, RZ, 0xc0, !PT ;  /* 0x0000001017ff7812 */ /* 0x000fe2000788c0ff */
[----:B------:R-:W-:Y:S01]  /*ede0*/  VIADD R27, R10, 0x1 ;  /* 0x000000010a1b7836 */ /* 0x000fe20000000000 */
[----:B------:R-:W-:Y:S01]  /*edf0*/  IADD3 R2, -R11, RZ, RZ ;  /* 0x000000ff0b027210 */ /* 0x000fe20007ffe1ff */
[----:B------:R-:W-:Y:S05]  /*ee00*/  YIELD ;  /* 0x0000000000007946 */ /* 0x000fea0003800000 */
[----:B------:R-:W-:Y:S01]  /*ee10*/  ISETP.NE.AND P0, PT, R27, 0x2, PT ;  /* 0x000000021b00780c */ /* 0x000fe20003f05270 */
[----:B------:R-:W-:-:S02]  /*ee20*/  ULDC UR4, c[0x0][0x430] ;  /* 0x00010c0000047ab9 */ /* 0x000fc40000000800 */
[----:B------:R-:W-:Y:S01]  /*ee30*/  IMAD R9, R2, UR4, R9 ;  /* 0x0000000402097c24 */ /* 0x000fe2000f8e0209 */
[----:B------:R-:W-:Y:S01]  /*ee40*/  SEL R28, RZ, 0x1, P0 ;  /* 0x00000001ff1c7807 */ /* 0x000fe20000000000 */
[----:B------:R-:W-:Y:S01]  /*ee50*/  IMAD.MOV.U32 R26, RZ, RZ, R8 ;  /* 0x000000ffff1a7224 */ /* 0x000fe200078e0008 */
[----:B------:R-:W-:Y:S02]  /*ee60*/  SEL R27, R27, RZ, P0 ;  /* 0x000000ff1b1b7207 */ /* 0x000fe40000000000 */
[----:B------:R-:W-:Y:S01]  /*ee70*/  LOP3.LUT R28, R17, R28, RZ, 0x3c, !PT ;  /* 0x0000001c111c7212 */ /* 0x000fe200078e3cff */
[----:B0-----:R-:W-:Y:S06]  /*ee80*/  @!P4 BRA `(.L_x_2516) ;  /* 0x000000000004c947 */ /* 0x001fec0003800000 */
[----:B------:R-:W-:Y:S01]  /*ee90*/  BPT.TRAP 0x1 ;  /* 0x000000040000795c */ /* 0x000fe20000300000 */
.L_x_2516:
[----:B------:R-:W-:Y:S01]  /*eea0*/  IMAD R7, R27, 0x8, R22 ;  /* 0x000000081b077824 */ /* 0x000fe200078e0216 */
[----:B------:R-:W-:Y:S01]  /*eeb0*/  SHF.L.U32 R2, R28, 0x1f, RZ ;  /* 0x0000001f1c027819 */ /* 0x000fe200000006ff */
[----:B------:R-:W-:Y:S03]  /*eec0*/  BSSY B1, `(.L_x_2517) ;  /* 0x0000003000017945 */ /* 0x000fe60003800000 */
[----:B------:R-:W0:Y:S02]  /*eed0*/  SYNCS.PHASECHK.TRANS64.TRYWAIT P0, [R7+URZ+0x30840], R2 ;  /* 0x03084002070075a7 */ /* 0x000e24000800017f */
[----:B0-----:R-:W-:Y:S05]  /*eee0*/  @!P0 BRA `(.L_x_2518) ;  /* 0x0000003800e48947 */ /* 0x001fea0003800000 */
.L_x_2601:
[----:B------:R-:W-:Y:S05]  /*eef0*/  BSYNC B1 ;  /* 0x0000000000017941 */ /* 0x000fea0003800000 */
.L_x_2517:
        /* <DEDUP_REMOVED lines=65> */
.L_x_2615:
        /* <DEDUP_REMOVED lines=11> */
.L_x_2520:
        /* <DEDUP_REMOVED lines=10> */
.L_x_2521:
[----:B------:R2:W-:Y:S01]  /*f460*/  SYNCS.ARRIVE.TRANS64.A1T0 RZ, [R7+URZ+0x30830], RZ ;  /* 0x030830ff07ff79a7 */ /* 0x0005e2000810003f */
[----:B------:R-:W-:Y:S05]  /*f470*/  @!P5 BRA `(.L_x_2522) ;  /* 0x000000000004d947 */ /* 0x000fea0003800000 */
[----:B------:R-:W-:Y:S01]  /*f480*/  BPT.TRAP 0x1 ;  /* 0x000000040000795c */ /* 0x000fe20000300000 */
.L_x_2522:
[----:B-1----:R-:W2:Y:S01]  /*f490*/  LDL R3, [R1] ;  /* 0x0000000001037983 */ /* 0x002ea20000100800 */
[----:B------:R-:W-:Y:S01]  /*f4a0*/  SHF.L.U32 R2, R17, 0x1f, RZ ;  /* 0x0000001f11027819 */ /* 0x000fe200000006ff */
[----:B0-----:R-:W-:Y:S01]  /*f4b0*/  IMAD R6, R10, 0x8, R22 ;  /* 0x000000080a067824 */ /* 0x001fe200078e0216 */
[----:B------:R-:W-:Y:S03]  /*f4c0*/  BSSY B1, `(.L_x_2523) ;  /* 0x0000004000017945 */ /* 0x000fe60003800000 */
[----:B------:R-:W0:Y:S01]  /*f4d0*/  SYNCS.PHASECHK.TRANS64.TRYWAIT P0, [R6+URZ+0x30860], R2 ;  /* 0x03086002060075a7 */ /* 0x000e22000800017f */
[----:B--2---:R-:W-:Y:S01]  /*f4e0*/  IMAD R7, R29, -0x60, R3 ;  /* 0xffffffa01d077824 */ /* 0x004fe200078e0203 */
[----:B0-----:R-:W-:Y:S06]  /*f4f0*/  @!P0 BRA `(.L_x_2524) ;  /* 0x0000003c00548947 */ /* 0x001fec0003800000 */
.L_x_2616:
[----:B------:R-:W-:Y:S05]  /*f500*/  BSYNC B1 ;  /* 0x0000000000017941 */ /* 0x000fea0003800000 */
.L_x_2523:
[----:B------:R-:W1:Y:S01]  /*f510*/  S2R R3, SR_TID.X ;  /* 0x0000000000037919 */ /* 0x000e620000002100 */
[----:B------:R-:W-:Y:S01]  /*f520*/  UMOV UR4, 0xffffffff ;  /* 0xffffffff00047882 */ /* 0x000fe20000000000 */
[----:B------:R-:W-:Y:S01]  /*f530*/  IMAD R5, R10, 0x4800, R36 ;  /* 0x000048000a057824 */ /* 0x000fe200078e0224 */
[----:B-1----:R-:W-:-:S04]  /*f540*/  LOP3.LUT R3, R3, 0x7f, RZ, 0xc0, !PT ;  /* 0x0000007f03037812 */ /* 0x002fc800078ec0ff */
[----:B------:R-:W-:-:S05]  /*f550*/  SHF.R.U32.HI R3, RZ, 0x3, R3 ;  /* 0x00000003ff037819 */ /* 0x000fca0000011603 */
[----:B------:R-:W-:Y:S01]  /*f560*/  IMAD.IADD R7, R7, 0x1, -R3 ;  /* 0x0000000107077824 */ /* 0x000fe200078e0a03 */
        /* <DEDUP_REMOVED lines=54> */
.L_x_2630:
        /* <DEDUP_REMOVED lines=31> */
.L_x_2526:
        /* <DEDUP_REMOVED lines=10> */
.L_x_2527:
[C---:B------:R-:W-:Y:S01]  /*fb60*/  ISETP.GT.AND P0, PT, R26.reuse, RZ, PT ;  /* 0x000000ff1a00720c */ /* 0x040fe20003f04270 */
[----:B------:R1:W-:Y:S01]  /*fb70*/  SYNCS.ARRIVE.TRANS64.A1T0 RZ, [R6+URZ+0x30850], RZ ;  /* 0x030850ff06ff79a7 */ /* 0x0003e2000810003f */
[----:B------:R-:W-:Y:S02]  /*fb80*/  VIADD R8, R26, 0xffffffff ;  /* 0xffffffff1a087836 */ /* 0x000fe40000000000 */
[----:B------:R-:W-:Y:S02]  /*fb90*/  IMAD.MOV.U32 R17, RZ, RZ, R28 ;  /* 0x000000ffff117224 */ /* 0x000fe400078e001c */
[----:B------:R-:W-:Y:S02]  /*fba0*/  IMAD.MOV.U32 R10, RZ, RZ, R27 ;  /* 0x000000ffff0a7224 */ /* 0x000fe400078e001b */
[----:B------:R-:W-:-:S05]  /*fbb0*/  IMAD.MOV.U32 R29, RZ, RZ, R26 ;  /* 0x000000ffff1d7224 */ /* 0x000fca00078e001a */
[----:B-1----:R-:W-:Y:S05]  /*fbc0*/  @P0 BRA `(.L_x_2528) ;  /* 0xfffffff000080947 */ /* 0x002fea000383ffff */
.L_x_2515:
[----:B------:R-:W-:Y:S05]  /*fbd0*/  BSYNC B0 ;  /* 0x0000000000007941 */ /* 0x000fea0003800000 */
.L_x_2514:
        /* <DEDUP_REMOVED lines=17> */
.L_x_2530:
[----:B------:R-:W-:Y:S05]  /*fcf0*/  BSYNC B0 ;  /* 0x0000000000007941 */ /* 0x000fea0003800000 */
.L_x_2529:
[----:B------:R-:W-:-:S13]  /*fd00*/  LOP3.LUT P0, RZ, R23, 0x10, RZ, 0xc0, !PT ;  /* 0x0000001017ff7812 */ /* 0x000fda000780c0ff */
[----:B------:R-:W-:Y:S05]  /*fd10*/  @!P0 BRA `(.L_x_2531) ;  /* 0x0000000000048947 */ /* 0x000fea0003800000 */
[----:B------:R-:W-:Y:S01]  /*fd20*/  BPT.TRAP 0x1 ;  /* 0x000000040000795c */ /* 0x000fe20000300000 */
.L_x_2531:
[----:B------:R-:W3:Y:S01]  /*fd30*/  LDL.LU R2, [R1] ;  /* 0x0000000001027983 */ /* 0x000ee20000300800 */
[----:B------:R-:W-:Y:S01]  /*fd40*/  LEA R0, R27, R22, 0x3 ;  /* 0x000000161b007211 */ /* 0x000fe200078e18ff */
[----:B------:R-:W-:Y:S01]  /*fd50*/  BSSY B0, `(.L_x_2532) ;  /* 0x0000005000007945 */ /* 0x000fe20003800000 */
[----:B0-----:R-:W-:-:S04]  /*fd60*/  SHF.L.U32 R3, R28, 0x1f, RZ ;  /* 0x0000001f1c037819 */ /* 0x001fc800000006ff */
[----:B------:R-:W0:Y:S01]  /*fd70*/  SYNCS.PHASECHK.TRANS64.TRYWAIT P0, [R0+URZ+0x30860], R3 ;  /* 0x03086003000075a7 */ /* 0x000e22000800017f */
[----:B---3--:R-:W-:Y:S01]  /*fd80*/  IMAD R6, R26, -0x60, R2 ;  /* 0xffffffa01a067824 */ /* 0x008fe200078e0202 */
[----:B0-----:R-:W-:Y:S06]  /*fd90*/  @!P0 BRA `(.L_x_2533) ;  /* 0x0000003c00508947 */ /* 0x001fec0003800000 */
.L_x_2631:
[----:B------:R-:W-:Y:S05]  /*fda0*/  BSYNC B0 ;  /* 0x0000000000007941 */ /* 0x000fea0003800000 */
.L_x_2532:
        /* <DEDUP_REMOVED lines=65> */
.L_x_2645:
        /* <DEDUP_REMOVED lines=13> */
.L_x_2535:
        /* <DEDUP_REMOVED lines=10> */
.L_x_2536:
[----:B------:R1:W-:Y:S01]  /*10330*/  SYNCS.ARRIVE.TRANS64.A1T0 RZ, [R0+URZ+0x30850], RZ ;  /* 0x030850ff00ff79a7 */ /* 0x0003e2000810003f */
[----:B------:R-:W-:-:S04]  /*10340*/  IADD3 R27, R27, 0x1, RZ ;  /* 0x000000011b1b7810 */ /* 0x000fc80007ffe0ff */
[----:B------:R-:W-:-:S04]  /*10350*/  ISETP.NE.AND P0, PT, R27, 0x2, PT ;  /* 0x000000021b00780c */ /* 0x000fc80003f05270 */
[----:B0-----:R-:W-:Y:S02]  /*10360*/  SEL R3, RZ, 0x1, P0 ;  /* 0x00000001ff037807 */ /* 0x001fe40000000000 */
[----:B------:R-:W-:Y:S02]  /*10370*/  SEL R27, R27, RZ, P0 ;  /* 0x000000ff1b1b7207 */ /* 0x000fe40000000000 */
[----:B-1----:R-:W-:-:S07]  /*10380*/  LOP3.LUT R28, R28, R3, RZ, 0x3c, !PT ;  /* 0x000000031c1c7212 */ /* 0x002fce00078e3cff */
.L_x_2493:
[----:B------:R-:W-:Y:S05]  /*10390*/  BSYNC B7 ;  /* 0x0000000000077941 */ /* 0x000fea0003800000 */
.L_x_2491:
        /* <DEDUP_REMOVED lines=8> */
[----:B------:R0:W1:Y:S01]  /*10420*/  LDS.128 R16, [R22+0x308d0] ;  /* 0x0308d00016107984 */ /* 0x0000620000000c00 */
[----:B------:R-:W-:Y:S06]  /*10430*/  BAR.ARV 0x4, 0x180 ;  /* 0x0106000000007b1d */ /* 0x000fec0000002000 */
[----:B------:R-:W-:Y:S05]  /*10440*/  BRA `(.L_x_2538) ;  /* 0x0000000800cc7947 */ /* 0x000fea0003800000 */
.L_x_2537:
[----:B------:R-:W0:Y:S01]  /*10450*/  S2R R0, SR_TID.X ;  /* 0x0000000000007919 */ /* 0x000e220000002100 */
[----:B------:R-:W-:Y:S01]  /*10460*/  UMOV UR4, 0xffffffff ;  /* 0xffffffff00047882 */ /* 0x000fe20000000000 */
[----:B0-----:R-:W-:-:S04]  /*10470*/  LOP3.LUT R8, R0, 0x1f, RZ, 0xc0, !PT ;  /* 0x0000001f00087812 */ /* 0x001fc800078ec0ff */
[----:B------:R-:W-:Y:S01]  /*10480*/  ISETP.NE.AND P0, PT, R8, 0x1f, PT ;  /* 0x0000001f0800780c */ /* 0x000fe20003f05270 */
[----:B------:R-:W-:-:S12]  /*10490*/  BRA.DIV UR4, `(.L_x_2539) ;  /* 0x0000003e04a87947 */ /* 0x000fd8000b800000 */
[----:B------:R-:W-:Y:S01]  /*104a0*/  IMAD.IADD R5, R19, 0x1, R8 ;  /* 0x0000000113057824 */ /* 0x000fe200078e0208 */
[----:B------:R-:W-:-:S04]  /*104b0*/  ULDC UR4, c[0x0][0xc3c] ;  /* 0x00030f0000047ab9 */ /* 0x000fc80000000800 */
[----:B------:R-:W-:-:S13]  /*104c0*/  ISETP.GE.OR P1, PT, R5, UR4, !P0 ;  /* 0x0000000405007c0c */ /* 0x000fda000c726670 */
[----:B------:R-:W0:Y:S02]  /*104d0*/  @!P1 LDC.64 R2, c[0x0][0xc80] ;  /* 0x00032000ff029b82 */ /* 0x000e240000000a00 */
        /* <DEDUP_REMOVED lines=27> */
.L_x_2655:
[----:B------:R-:W-:Y:S02]  /*10690*/  ULDC UR4, c[0x0][0xc38] ;  /* 0x00030e0000047ab9 */ /* 0x000fe40000000800 */
[----:B------:R-:W-:-:S05]  /*106a0*/  MOV R7, UR4 ;  /* 0x0000000400077c02 */ /* 0x000fca0008000f00 */
[----:B-1----:R-:W-:-:S04]  /*106b0*/  IMAD R14, R14, R7, RZ ;  /* 0x000000070e0e7224 */ /* 0x002fc800078e02ff */
[----:B------:R-:W-:-:S05]  /*106c0*/  IMAD.IADD R9, R4, 0x1, R14 ;  /* 0x0000000104097824 */ /* 0x000fca00078e020e */
[----:B------:R-:W-:-:S13]  /*106d0*/  ISETP.GT.AND P6, PT, R9, R0, PT ;  /* 0x000000000900720c */ /* 0x000fda0003fc4270 */
[----:B------:R-:W-:Y:S05]  /*106e0*/  @P6 BRA `(.L_x_2540) ;  /* 0x00000000009c6947 */ /* 0x000fea0003800000 */
.L_x_2545:
        /* <DEDUP_REMOVED lines=14> */
.L_x_2543:
[----:B------:R-:W-:Y:S05]  /*107d0*/  BSYNC B0 ;  /* 0x0000000000007941 */ /* 0x000fea0003800000 */
.L_x_2542:
[----:B------:R-:W-:-:S03]  /*107e0*/  UMOV UR4, 0xffffffff ;  /* 0xffffffff00047882 */ /* 0x000fc60000000000 */
[----:B------:R-:W-:Y:S05]  /*107f0*/  BRA.DIV UR4, `(.L_x_2544) ;  /* 0x0000003e04f47947 */ /* 0x000fea000b800000 */
[----:B-----5:R-:W2:Y:S02]  /*10800*/  SHFL.UP PT, R14, R5, 0x1, RZ ;  /* 0x04200000050e7989 */ /* 0x020ea400000e00ff */
[----:B--2---:R-:W-:-:S05]  /*10810*/  SEL R14, R14, RZ, P1 ;  /* 0x000000ff0e0e7207 */ /* 0x004fca0000800000 */
        /* <DEDUP_REMOVED lines=12> */
[----:B0-----:R-:W-:-:S05]  /*108e0*/  IMAD.IADD R6, R4, 0x1, R7 ;  /* 0x0000000104067824 */ /* 0x001fca00078e0207 */
[----:B------:R0:W1:Y:S02]  /*108f0*/  SHFL.IDX PT, R14, R6, 0x1f, 0x1f ;  /* 0x03e01f00060e7f89 */ /* 0x00006400000e0000 */
.L_x_2663:
[----:B------:R-:W-:Y:S02]  /*10900*/  ULDC UR4, c[0x0][0xc38] ;  /* 0x00030e0000047ab9 */ /* 0x000fe40000000800 */
[----:B------:R-:W-:-:S05]  /*10910*/  MOV R7, UR4 ;  /* 0x0000000400077c02 */ /* 0x000fca0008000f00 */
[----:B-1----:R-:W-:-:S04]  /*10920*/  IMAD R14, R14, R7, RZ ;  /* 0x000000070e0e7224 */ /* 0x002fc800078e02ff */
[----:B------:R-:W-:-:S05]  /*10930*/  IMAD.IADD R9, R14, 0x1, R9 ;  /* 0x000000010e097824 */ /* 0x000fca00078e0209 */
[----:B------:R-:W-:-:S13]  /*10940*/  ISETP.GT.AND P6, PT, R9, R0, PT ;  /* 0x000000000900720c */ /* 0x000fda0003fc4270 */
[----:B------:R-:W-:Y:S05]  /*10950*/  @!P6 BRA `(.L_x_2545) ;  /* 0xfffffffc0064e947 */ /* 0x000fea000383ffff */
.L_x_2540:
        /* <DEDUP_REMOVED lines=8> */
.L_x_2667:
[----:B------:R-:W-:Y:S01]  /*109e0*/  ISETP.NE.AND P0, PT, R2, RZ, PT ;  /* 0x000000ff0200720c */ /* 0x000fe20003f05270 */
[----:B------:R-:W-:-:S12]  /*109f0*/  IMAD.MOV.U32 R14, RZ, RZ, RZ ;  /* 0x000000ffff0e7224 */ /* 0x000fd800078e00ff */
[----:B------:R-:W-:Y:S05]  /*10a00*/  @!P0 BRA `(.L_x_2547) ;  /* 0x0000000000108947 */ /* 0x000fea0003800000 */
[----:B------:R-:W-:Y:S01]  /*10a10*/  UMOV UR4, 0xffffffff ;  /* 0xffffffff00047882 */ /* 0x000fe20000000000 */
[----:B------:R-:W-:Y:S02]  /*10a20*/  VIADD R12, R4, 0xffffffff ;  /* 0xffffffff040c7836 */ /* 0x000fe40000000000 */
[----:B------:R-:W-:Y:S05]  /*10a30*/  BRA.DIV UR4, `(.L_x_2548) ;  /* 0x0000004204687947 */ /* 0x000fea000b800000 */
[----:B------:R3:W4:Y:S02]  /*10a40*/  SHFL.IDX PT, R14, R6, R12, 0x1f ;  /* 0x00001f0c060e7589 */ /* 0x00072400000e0000 */
.L_x_2547:
[----:B------:R-:W5:Y:S01]  /*10a50*/  LDC.64 R2, c[0x0][0xc90] ;  /* 0x00032400ff027b82 */ /* 0x000f620000000a00 */
[----:B------:R-:W-:-:S04]  /*10a60*/  IMAD.IADD R19, R4, 0x1, R19 ;  /* 0x0000000104137824 */ /* 0x000fc800078e0213 */
[----:B-----5:R-:W-:-:S05]  /*10a70*/  IMAD.WIDE R2, R19, 0x4, R2 ;  /* 0x0000000413027825 */ /* 0x020fca00078e0202 */
[----:B0--3--:R0:W1:Y:S01]  /*10a80*/  LDG.E R6, desc[UR36][R2.64] ;  /* 0x0000002402067981 */ /* 0x009062000c1e1900 */
[----:B----4-:R-:W-:Y:S02]  /*10a90*/  IMAD R16, R14, R7, R16 ;  /* 0x000000070e107224 */ /* 0x010fe400078e0210 */
[----:B0-----:R-:W-:Y:S02]  /*10aa0*/  IMAD.MOV.U32 R2, RZ, RZ, RZ ;  /* 0x000000ffff027224 */ /* 0x001fe400078e00ff */
[----:B-12---:R-:W-:-:S05]  /*10ab0*/  IMAD R4, R5, R6, RZ ;  /* 0x0000000605047224 */ /* 0x006fca00078e02ff */
        /* <DEDUP_REMOVED lines=31> */
[----:B------:R-:W0:Y:S02]  /*10cb0*/  I2F.RP R8, R7 ;  /* 0x0000000700087306 */ /* 0x000e240000209400 */
[----:B------:R-:W-:-:S06]  /*10cc0*/  IADD3 R4, RZ, -R4, RZ ;  /* 0x80000004ff047210 */ /* 0x000fcc0007ffe0ff */
        /* <DEDUP_REMOVED lines=26> */
.L_x_2541:
[----:B------:R-:W-:Y:S01]  /*10e70*/  UMOV UR4, URZ ;  /* 0x0000003f00047c82 */ /* 0x000fe20008000000 */
[----:B------:R-:W-:Y:S01]  /*10e80*/  UMOV UR5, URZ ;  /* 0x0000003f00057c82 */ /* 0x000fe20008000000 */
[----:B------:R-:W-:Y:S01]  /*10e90*/  ULDC UR6, c[0x0][0xc3c] ;  /* 0x00030f0000067ab9 */ /* 0x000fe20000000800 */
[----:B------:R-:W-:Y:S01]  /*10ea0*/  IMAD.MOV.U32 R16, RZ, RZ, R0 ;  /* 0x000000ffff107224 */ /* 0x000fe200078e0000 */
[----:B------:R-:W-:Y:S01]  /*10eb0*/  MOV R18, UR5 ;  /* 0x0000000500127c02 */ /* 0x000fe20008000f00 */
[----:B------:R-:W-:Y:S02]  /*10ec0*/  IMAD.U32 R17, RZ, RZ, UR4 ;  /* 0x00000004ff117e24 */ /* 0x000fe4000f8e00ff */
[----:B------:R-:W-:-:S07]  /*10ed0*/  IMAD.U32 R19, RZ, RZ, UR6 ;  /* 0x00000006ff137e24 */ /* 0x000fce000f8e00ff */
.L_x_2549:
[----:B------:R-:W1:Y:S01]  /*10ee0*/  S2R R0, SR_TID.X ;  /* 0x0000000000007919 */ /* 0x000e620000002100 */
        /* <DEDUP_REMOVED lines=9> */
.L_x_2538:
[----:B------:R-:W-:Y:S02]  /*10f80*/  ULDC UR4, c[0x0][0xc3c] ;  /* 0x00030f0000047ab9 */ /* 0x000fe40000000800 */
[----:B-1----:R-:W-:-:S13]  /*10f90*/  ISETP.GE.AND P0, PT, R19, UR4, PT ;  /* 0x0000000413007c0c */ /* 0x002fda000bf06270 */
[----:B------:R-:W-:Y:S05]  /*10fa0*/  @!P0 BRA `(.L_x_2550) ;  /* 0xffffffb400d88947 */ /* 0x000fea000383ffff */
[----:B------:R-:W-:Y:S05]  /*10fb0*/  BSYNC B8 ;  /* 0x0000000000087941 */ /* 0x000fea0003800000 */
.L_x_2487:
[----:B-1----:R-:W3:Y:S01]  /*10fc0*/  LDL.LU R0, [R1+0x20] ;  /* 0x0000200001007983 */ /* 0x002ee20000300800 */
[----:B------:R-:W-:Y:S01]  /*10fd0*/  BSSY B0, `(.L_x_2551) ;  /* 0x000000b000007945 */ /* 0x000fe20003800000 */
[----:B------:R-:W1:Y:S01]  /*10fe0*/  S2R R5, SR_CgaCtaId ;  /* 0x0000000000057919 */ /* 0x000e620000008800 */
[----:B---3--:R-:W-:-:S05]  /*10ff0*/  VIADD R0, R0, 0x1 ;  /* 0x0000000100007836 */ /* 0x008fca0000000000 */
        /* <DEDUP_REMOVED lines=8> */
.L_x_2670:
[----:B------:R-:W-:Y:S05]  /*11080*/  BSYNC B0 ;  /* 0x0000000000007941 */ /* 0x000fea0003800000 */
.L_x_2551:
[----:B------:R-:W-:-:S03]  /*11090*/  UMOV UR4, 0xffffffff ;  /* 0xffffffff00047882 */ /* 0x000fc60000000000 */
[----:B------:R-:W-:Y:S05]  /*110a0*/  BRA.DIV UR4, `(.L_x_2553) ;  /* 0x0000003e04047947 */ /* 0x000fea000b800000 */
[----:B-1----:R-:W1:Y:S02]  /*110b0*/  S2R R0, SR_TID.X ;  /* 0x0000000000007919 */ /* 0x002e640000002100 */
[----:B-1----:R-:W-:-:S04]  /*110c0*/  SHF.R.U32.HI R0, RZ, 0x5, R0 ;  /* 0x00000005ff007819 */ /* 0x002fc80000011600 */
[----:B------:R-:W-:-:S05]  /*110d0*/  LOP3.LUT R0, R0, 0x3, RZ, 0xc0, !PT ;  /* 0x0000000300007812 */ /* 0x000fca00078ec0ff */
[----:B------:R1:W3:Y:S02]  /*110e0*/  SHFL.IDX PT, R14, R0, RZ, 0x1f ;  /* 0x00001fff000e7589 */ /* 0x0002e400000e0000 */
.L_x_2673:
[----:B---3--:R-:W-:Y:S01]  /*110f0*/  ISETP.NE.AND P0, PT, R14, RZ, PT ;  /* 0x000000ff0e00720c */ /* 0x008fe20003f05270 */
[----:B------:R-:W-:-:S12]  /*11100*/  BSSY B0, `(.L_x_2554) ;  /* 0x0000026000007945 */ /* 0x000fd80003800000 */
[----:B------:R-:W-:Y:S05]  /*11110*/  @P0 BRA `(.L_x_2555) ;  /* 0x0000000000900947 */ /* 0x000fea0003800000 */
[----:B------:R-:W-:-:S03]  /*11120*/  UMOV UR4, 0xffffffff ;  /* 0xffffffff00047882 */ /* 0x000fc60000000000 */
[----:B------:R-:W-:Y:S05]  /*11130*/  BRA.DIV UR4, `(.L_x_2556) ;  /* 0x0000003e04147947 */ /* 0x000fea000b800000 */
[----:B------:R-:W-:-:S13]  /*11140*/  ELECT P6, URZ, PT ;  /* 0x00000000003f782f */ /* 0x000fda00038c0000 */
.L_x_2676:
[----:B------:R-:W-:Y:S05]  /*11150*/  @!P6 BRA `(.L_x_2555) ;  /* 0x000000000080e947 */ /* 0x000fea0003800000 */
[----:B-1----:R-:W3:Y:S02]  /*11160*/  LDL R0, [R1+0x28] ;  /* 0x0000280001007983 */ /* 0x002ee40000100800 */
[----:B---3--:R-:W-:-:S13]  /*11170*/  R2UR UR4, R0 ;  /* 0x00000000000472ca */ /* 0x008fda00000e0000 */
[----:B------:R-:W-:-:S06]  /*11180*/  ULOP3.LUT UR4, UR4, 0x2, URZ, 0xfc, !UPT ;  /* 0x0000000204047892 */ /* 0x000fcc000f8efc3f */
[----:B------:R-:W-:-:S05]  /*11190*/  IMAD.U32 R0, RZ, RZ, UR4 ;  /* 0x00000004ff007e24 */ /* 0x000fca000f8e00ff */
[----:B------:R-:W-:-:S13]  /*111a0*/  ISETP.NE.AND P0, PT, R0, 0x3, PT ;  /* 0x000000030000780c */ /* 0x000fda0003f05270 */
[----:B------:R-:W-:Y:S05]  /*111b0*/  @!P0 BRA `(.L_x_2557) ;  /* 0x0000000000048947 */ /* 0x000fea0003800000 */
[----:B------:R-:W-:Y:S01]  /*111c0*/  BPT.TRAP 0x1 ;  /* 0x000000040000795c */ /* 0x000fe20000300000 */
.L_x_2557:
[C---:B------:R-:W-:Y:S01]  /*111d0*/  IMAD R5, R27.reuse, 0x8, R4 ;  /* 0x000000081b057824 */ /* 0x040fe200078e0204 */
[----:B------:R-:W-:Y:S01]  /*111e0*/  SHF.L.U32 R0, R28, 0x1f, RZ ;  /* 0x0000001f1c007819 */ /* 0x000fe200000006ff */
[----:B------:R-:W-:-:S03]  /*111f0*/  VIADD R27, R27, 0x1 ;  /* 0x000000011b1b7836 */ /* 0x000fc60000000000 */
[----:B------:R-:W1:Y:S02]  /*11200*/  SYNCS.PHASECHK.TRANS64.TRYWAIT P1, [R5+URZ+0x30840], R0 ;  /* 0x03084000050075a7 */ /* 0x000e64000802017f */
[----:B------:R-:W-:-:S04]  /*11210*/  ISETP.NE.AND P2, PT, R27, 0x2, PT ;  /* 0x000000021b00780c */ /* 0x000fc80003f45270 */
[----:B------:R-:W-:Y:S01]  /*11220*/  SEL R3, RZ, 0x1, P2 ;  /* 0x00000001ff037807 */ /* 0x000fe20001000000 */
[----:B-1----:R-:W-:Y:S08]  /*11230*/  @!P1 BRA `(.L_x_2558) ;  /* 0x0000003800f49947 */ /* 0x002ff00003800000 */
.L_x_2677:
[----:B------:R-:W-:Y:S02]  /*11240*/  SEL R27, R27, RZ, P2 ;  /* 0x000000ff1b1b7207 */ /* 0x000fe40001000000 */
[----:B------:R-:W-:Y:S01]  /*11250*/  LOP3.LUT R2, R28, R3, RZ, 0x3c, !PT ;  /* 0x000000031c027212 */ /* 0x000fe200078e3cff */
[----:B------:R-:W-:Y:S06]  /*11260*/  @!P0 BRA `(.L_x_2559) ;  /* 0x0000000000048947 */ /* 0x000fec0003800000 */
[----:B------:R-:W-:Y:S01]  /*11270*/  BPT.TRAP 0x1 ;  /* 0x000000040000795c */ /* 0x000fe20000300000 */
.L_x_2559:
[----:B------:R-:W-:Y:S01]  /*11280*/  IMAD R27, R27, 0x8, R4 ;  /* 0x000000081b1b7824 */ /* 0x000fe200078e0204 */
[----:B------:R-:W-:-:S04]  /*11290*/  SHF.L.U32 R2, R2, 0x1f, RZ ;  /* 0x0000001f02027819 */ /* 0x000fc800000006ff */
[----:B------:R-:W3:Y:S02]  /*112a0*/  SYNCS.PHASECHK.TRANS64.TRYWAIT P1, [R27+URZ+0x30840], R2 ;  /* 0x030840021b0075a7 */ /* 0x000ee4000802017f */
[----:B---3--:R-:W-:Y:S05]  /*112b0*/  @!P1 BRA `(.L_x_2560) ;  /* 0x0000003800e89947 */ /* 0x008fea0003800000 */
.L_x_2678:
[----:B------:R-:W-:Y:S05]  /*112c0*/  @!P0 BRA `(.L_x_2561) ;  /* 0x0000000000048947 */ /* 0x000fea0003800000 */
[----:B------:R-:W-:Y:S01]  /*112d0*/  BPT.TRAP 0x1 ;  /* 0x000000040000795c */ /* 0x000fe20000300000 */
.L_x_2561:
[----:B------:R-:W4:Y:S02]  /*112e0*/  SYNCS.PHASECHK.TRANS64.TRYWAIT P1, [R5+URZ+0x30860], R0 ;  /* 0x03086000050075a7 */ /* 0x000f24000802017f */
[----:B----4-:R-:W-:Y:S05]  /*112f0*/  @!P1 BRA `(.L_x_2562) ;  /* 0x0000003800ec9947 */ /* 0x010fea0003800000 */
.L_x_2679:
[----:B------:R-:W-:Y:S05]  /*11300*/  @!P0 BRA `(.L_x_2563) ;  /* 0x0000000000048947 */ /* 0x000fea0003800000 */
[----:B------:R-:W-:Y:S01]  /*11310*/  BPT.TRAP 0x1 ;  /* 0x000000040000795c */ /* 0x000fe20000300000 */
.L_x_2563:
[----:B------:R0:W0:Y:S02]  /*11320*/  SYNCS.PHASECHK.TRANS64.TRYWAIT P0, [R27+URZ+0x30860], R2 ;  /* 0x030860021b0075a7 */ /* 0x000024000800017f */
[----:B0-----:R-:W-:Y:S05]  /*11330*/  @!P0 NANOSLEEP.SYNCS 0x989680 ;  /* 0x009896800000895d */ /* 0x001fea0003900000 */
[----:B------:R-:W0:Y:S02]  /*11340*/  @!P0 SYNCS.PHASECHK.TRANS64 P0, [R27+URZ+0x30860], R2 ;  /* 0x030860021b0085a7 */ /* 0x000e24000800007f */
[----:B0-----:R-:W-:Y:S05]  /*11350*/  @!P0 BRA `(.L_x_2563) ;  /* 0xfffffffc00f08947 */ /* 0x001fea000383ffff */
.L_x_2555:
[----:B------:R-:W-:Y:S05]  /*11360*/  BSYNC B0 ;  /* 0x0000000000007941 */ /* 0x000fea0003800000 */
.L_x_2554:
[----:B------:R-:W-:Y:S05]  /*11370*/  EXIT ;  /* 0x000000000000794d */ /* 0x000fea0003800000 */
.L_x_2423:
[----:B0-----:R-:W-:-:S04]  /*11380*/  IMAD.U32 R3, RZ, RZ, UR40 ;  /* 0x00000028ff037e24 */ /* 0x001fc8000f8e00ff */
[----:B------:R0:W1:Y:S03]  /*11390*/  SYNCS.PHASECHK.TRANS64.TRYWAIT P1, [R3+URZ+0x30800], R0 ;  /* 0x03080000030075a7 */ /* 0x000066000802017f */
[----:B-1----:R-:W-:Y:S05]  /*113a0*/  @!P1 NANOSLEEP.SYNCS 0x989680 ;  /* 0x009896800000995d */ /* 0x002fea0003900000 */
[----:B------:R-:W1:Y:S02]  /*113b0*/  @!P1 SYNCS.PHASECHK.TRANS64 P1, [R3+URZ+0x30800], R0 ;  /* 0x03080000030095a7 */ /* 0x000e64000802007f */
[----:B-1----:R-:W-:Y:S05]  /*113c0*/  @!P1 BRA `(.L_x_2423) ;  /* 0xfffffffc00ec9947 */ /* 0x002fea000383ffff */
[----:B------:R-:W-:Y:S05]  /*113d0*/  BRA `(.L_x_2564) ;  /* 0xffffff0400807947 */ /* 0x000fea000383ffff */
.L_x_2427:
[----:B-1----:R1:W2:Y:S02]  /*113e0*/  SYNCS.PHASECHK.TRANS64.TRYWAIT P1, [R0+URZ+0x30830], R3 ;  /* 0x03083003000075a7 */ /* 0x0022a4000802017f */
[----:B--2---:R-:W-:Y:S05]  /*113f0*/  @!P1 NANOSLEEP.SYNCS 0x989680 ;  /* 0x009896800000995d */ /* 0x004fea0003900000 */
[----:B------:R-:W2:Y:S02]  /*11400*/  @!P1 SYNCS.PHASECHK.TRANS64 P1, [R0+URZ+0x30830], R3 ;  /* 0x03083003000095a7 */ /* 0x000ea4000802007f */
[----:B--2---:R-:W-:Y:S05]  /*11410*/  @!P1 BRA `(.L_x_2427) ;  /* 0xfffffffc00f09947 */ /* 0x004fea000383ffff */
[----:B------:R-:W-:Y:S05]  /*11420*/  BRA `(.L_x_2426) ;  /* 0xffffff04009c7947 */ /* 0x000fea000383ffff */
.L_x_2433:
[----:B-1----:R-:W-:-:S04]  /*11430*/  IMAD.U32 R4, RZ, RZ, UR7 ;  /* 0x00000007ff047e24 */ /* 0x002fc8000f8e00ff */
[----:B------:R1:W2:Y:S03]  /*11440*/  SYNCS.PHASECHK.TRANS64.TRYWAIT P1, [R4+URZ+0x30830], R3 ;  /* 0x03083003040075a7 */ /* 0x0002a6000802017f */
[----:B--2---:R-:W-:Y:S05]  /*11450*/  @!P1 NANOSLEEP.SYNCS 0x989680 ;  /* 0x009896800000995d */ /* 0x004fea0003900000 */
[----:B------:R-:W2:Y:S02]  /*11460*/  @!P1 SYNCS.PHASECHK.TRANS64 P1, [R4+URZ+0x30830], R3 ;  /* 0x03083003040095a7 */ /* 0x000ea4000802007f */
[----:B--2---:R-:W-:Y:S05]  /*11470*/  @!P1 BRA `(.L_x_2433) ;  /* 0xfffffffc00ec9947 */ /* 0x004fea000383ffff */
[----:B------:R-:W-:Y:S05]  /*11480*/  BRA `(.L_x_2432) ;  /* 0xffffff2400f07947 */ /* 0x000fea000383ffff */
.L_x_2437:
[----:B01----:R-:W-:-:S04]  /*11490*/  MOV R3, UR10 ;  /* 0x0000000a00037c02 */ /* 0x003fc80008000f00 */
[----:B------:R0:W1:Y:S03]  /*114a0*/  SYNCS.PHASECHK.TRANS64.TRYWAIT P1, [R3+URZ+0x30850], R0 ;  /* 0x03085000030075a7 */ /* 0x000066000802017f */
[----:B-1----:R-:W-:Y:S05]  /*114b0*/  @!P1 NANOSLEEP.SYNCS 0x989680 ;  /* 0x009896800000995d */ /* 0x002fea0003900000 */
[----:B------:R-:W1:Y:S02]  /*114c0*/  @!P1 SYNCS.PHASECHK.TRANS64 P1, [R3+URZ+0x30850], R0 ;  /* 0x03085000030095a7 */ /* 0x000e64000802007f */
[----:B-1----:R-:W-:Y:S05]  /*114d0*/  @!P1 BRA `(.L_x_2437) ;  /* 0xfffffffc00ec9947 */ /* 0x002fea000383ffff */
[----:B------:R-:W-:Y:S05]  /*114e0*/  BRA `(.L_x_2436) ;  /* 0xffffff3000b87947 */ /* 0x000fea000383ffff */
.L_x_2445:
[----:B-1----:R-:W-:-:S04]  /*114f0*/  IMAD.U32 R4, RZ, RZ, UR7 ;  /* 0x00000007ff047e24 */ /* 0x002fc8000f8e00ff */
[----:B------:R1:W2:Y:S03]  /*11500*/  SYNCS.PHASECHK.TRANS64.TRYWAIT P1, [R4+URZ+0x30830], R3 ;  /* 0x03083003040075a7 */ /* 0x0002a6000802017f */
[----:B--2---:R-:W-:Y:S05]  /*11510*/  @!P1 NANOSLEEP.SYNCS 0x989680 ;  /* 0x009896800000995d */ /* 0x004fea0003900000 */
[----:B------:R-:W2:Y:S02]  /*11520*/  @!P1 SYNCS.PHASECHK.TRANS64 P1, [R4+URZ+0x30830], R3 ;  /* 0x03083003040095a7 */ /* 0x000ea4000802007f */
[----:B--2---:R-:W-:Y:S05]  /*11530*/  @!P1 BRA `(.L_x_2445) ;  /* 0xfffffffc00ec9947 */ /* 0x004fea000383ffff */
[----:B------:R-:W-:Y:S05]  /*11540*/  BRA `(.L_x_2444) ;  /* 0xffffff4c005c7947 */ /* 0x000fea000383ffff */
.L_x_2449:
[----:B01----:R-:W-:-:S04]  /*11550*/  IMAD.U32 R3, RZ, RZ, UR14 ;  /* 0x0000000eff037e24 */ /* 0x003fc8000f8e00ff */
[----:B------:R0:W1:Y:S03]  /*11560*/  SYNCS.PHASECHK.TRANS64.TRYWAIT P1, [R3+URZ+0x30850], R0 ;  /* 0x03085000030075a7 */ /* 0x000066000802017f */
[----:B-1----:R-:W-:Y:S05]  /*11570*/  @!P1 NANOSLEEP.SYNCS 0x989680 ;  /* 0x009896800000995d */ /* 0x002fea0003900000 */
[----:B------:R-:W1:Y:S02]  /*11580*/  @!P1 SYNCS.PHASECHK.TRANS64 P1, [R3+URZ+0x30850], R0 ;  /* 0x03085000030095a7 */ /* 0x000e64000802007f */
[----:B-1----:R-:W-:Y:S05]  /*11590*/  @!P1 BRA `(.L_x_2449) ;  /* 0xfffffffc00ec9947 */ /* 0x002fea000383ffff */
[----:B------:R-:W-:Y:S05]  /*115a0*/  BRA `(.L_x_2448) ;  /* 0xffffff5800247947 */ /* 0x000fea000383ffff */
.L_x_2456:
[----:B-1----:R-:W-:-:S04]  /*115b0*/  IMAD.U32 R7, RZ, RZ, UR5 ;  /* 0x00000005ff077e24 */ /* 0x002fc8000f8e00ff */
[----:B------:R1:W2:Y:S03]  /*115c0*/  SYNCS.PHASECHK.TRANS64.TRYWAIT P1, [R7+URZ+0x30850], R0 ;  /* 0x03085000070075a7 */ /* 0x0002a6000802017f */
[----:B--2---:R-:W-:Y:S05]  /*115d0*/  @!P1 NANOSLEEP.SYNCS 0x989680 ;  /* 0x009896800000995d */ /* 0x004fea0003900000 */
[----:B------:R-:W2:Y:S02]  /*115e0*/  @!P1 SYNCS.PHASECHK.TRANS64 P1, [R7+URZ+0x30850], R0 ;  /* 0x03085000070095a7 */ /* 0x000ea4000802007f */
[----:B--2---:R-:W-:Y:S05]  /*115f0*/  @!P1 BRA `(.L_x_2456) ;  /* 0xfffffffc00ec9947 */ /* 0x004fea000383ffff */
[----:B------:R-:W-:Y:S05]  /*11600*/  BRA `(.L_x_2455) ;  /* 0xffffff70003c7947 */ /* 0x000fea000383ffff */
.L_x_2499:
[----:B------:R-:W-:Y:S01]  /*11610*/  SHF.R.U32.HI R8, RZ, 0x5, R21 ;  /* 0x00000005ff087819 */ /* 0x000fe20000011615 */
[----:B------:R-:W-:Y:S01]  /*11620*/  BSSY B0, `(.L_x_2565) ;  /* 0x0000009000007945 */ /* 0x000fe20003800000 */
[----:B------:R-:W-:Y:S02]  /*11630*/  IMAD.MOV.U32 R12, RZ, RZ, RZ ;  /* 0x000000ffff0c7224 */ /* 0x000fe400078e00ff */
[----:B------:R-:W-:Y:S01]  /*11640*/  LOP3.LUT R8, R8, 0x3, RZ, 0xc0, !PT ;  /* 0x0000000308087812 */ /* 0x000fe200078ec0ff */
[----:B------:R-:W-:Y:S02]  /*11650*/  IMAD.MOV.U32 R11, RZ, RZ, 0x1f ;  /* 0x0000001fff0b7424 */ /* 0x000fe400078e00ff */
[----:B------:R-:W-:Y:S02]  /*11660*/  IMAD.MOV.U32 R15, RZ, RZ, -0x1 ;  /* 0xffffffffff0f7424 */ /* 0x000fe400078e00ff */
[----:B------:R-:W-:-:S07]  /*11670*/  IMAD.MOV.U32 R13, RZ, RZ, R8 ;  /* 0x000000ffff0d7224 */ /* 0x000fce00078e0008 */
[----:B-----5:R-:W-:Y:S05]  /*11680*/  WARPSYNC.COLLECTIVE R15, `(.L_x_2566) ;  /* 0x000000000f087348 */ /* 0x020fea0003c00000 */
[----:B------:R0:W1:Y:S02]  /*11690*/  SHFL.IDX P6, R14, R13, R12, R11 ;  /* 0x0000000c0d0e7389 */ /* 0x00006400000c000b */
[----:B01---5:R-:W-:Y:S01]  /*116a0*/  ENDCOLLECTIVE ;  /* 0x000000000000791b */ /* 0x023fe20003800000 */
.L_x_2566:
[----:B------:R-:W-:Y:S05]  /*116b0*/  BSYNC B0 ;  /* 0x0000000000007941 */ /* 0x000fea0003800000 */
.L_x_2565:
[----:B------:R-:W-:Y:S05]  /*116c0*/  BRA `(.L_x_2567) ;  /* 0xffffffbc00907947 */ /* 0x000fea000383ffff */
.L_x_2502:
[----:B0-----:R0:W1:Y:S02]  /*116d0*/  SYNCS.PHASECHK.TRANS64.TRYWAIT P0, [R7+URZ+0x30840], R2 ;  /* 0x03084002070075a7 */ /* 0x001064000800017f */
[----:B-1----:R-:W-:Y:S05]  /*116e0*/  @!P0 NANOSLEEP.SYNCS 0x989680 ;  /* 0x009896800000895d */ /* 0x002fea0003900000 */
[----:B------:R-:W1:Y:S02]  /*116f0*/  @!P0 SYNCS.PHASECHK.TRANS64 P0, [R7+URZ+0x30840], R2 ;  /* 0x03084002070085a7 */ /* 0x000e64000800007f */
[----:B-1----:R-:W-:Y:S05]  /*11700*/  @!P0 BRA `(.L_x_2502) ;  /* 0xfffffffc00f08947 */ /* 0x002fea000383ffff */
[----:B------:R-:W-:Y:S05]  /*11710*/  BRA `(.L_x_2568) ;  /* 0xffffffc000047947 */ /* 0x000fea000383ffff */
.L_x_2503:
        /* <DEDUP_REMOVED lines=8> */
.L_x_2570:
[----:B------:R-:W-:Y:S05]  /*117a0*/  BSYNC B0 ;  /* 0x0000000000007941 */ /* 0x000fea0003800000 */
.L_x_2569:
        /* <DEDUP_REMOVED lines=9> */
.L_x_2571:
[----:B------:R-:W-:Y:S01]  /*11840*/  MOV R13, R0 ;  /* 0x00000000000d7202 */ /* 0x000fe20000000f00 */
[----:B------:R-:W-:Y:S02]  /*11850*/  IMAD.MOV.U32 R12, RZ, RZ, 0x1 ;  /* 0x00000001ff0c7424 */ /* 0x000fe400078e00ff */
[----:B------:R-:W-:-:S07]  /*11860*/  IMAD.MOV.U32 R3, RZ, RZ, R14 ;  /* 0x000000ffff037224 */ /* 0x000fce00078e000e */
[----:B------:R-:W-:Y:S05]  /*11870*/  WARPSYNC.COLLECTIVE R15, `(.L_x_2572) ;  /* 0x000000000f087348 */ /* 0x000fea0003c00000 */
[----:B------:R0:W1:Y:S02]  /*11880*/  SHFL.IDX P6, R14, R13, R12, R11 ;  /* 0x0000000c0d0e7389 */ /* 0x00006400000c000b */
[----:B01----:R-:W-:Y:S01]  /*11890*/  ENDCOLLECTIVE ;  /* 0x000000000000791b */ /* 0x003fe20003800000 */
.L_x_2572:
        /* <DEDUP_REMOVED lines=17> */
.L_x_2573:
[----:B------:R-:W-:Y:S02]  /*119b0*/  @P1 IMAD R8, R5, 0x2, R22 ;  /* 0x0000000205081824 */ /* 0x000fe400078e0216 */
[----:B------:R-:W-:Y:S02]  /*119c0*/  IMAD.MOV.U32 R13, RZ, RZ, R0 ;  /* 0x000000ffff0d7224 */ /* 0x000fe400078e0000 */
[----:B------:R-:W-:Y:S02]  /*119d0*/  IMAD.MOV.U32 R12, RZ, RZ, 0x2 ;  /* 0x00000002ff0c7424 */ /* 0x000fe400078e00ff */
[----:B------:R-:W-:-:S07]  /*119e0*/  IMAD.MOV.U32 R3, RZ, RZ, R14 ;  /* 0x000000ffff037224 */ /* 0x000fce00078e000e */
[----:B------:R-:W-:Y:S05]  /*119f0*/  WARPSYNC.COLLECTIVE R15, `(.L_x_2574) ;  /* 0x000000000f087348 */ /* 0x000fea0003c00000 */
[----:B------:R0:W1:Y:S02]  /*11a00*/  SHFL.IDX P6, R14, R13, R12, R11 ;  /* 0x0000000c0d0e7389 */ /* 0x00006400000c000b */
[----:B01----:R-:W-:Y:S01]  /*11a10*/  ENDCOLLECTIVE ;  /* 0x000000000000791b */ /* 0x003fe20003800000 */
.L_x_2574:
        /* <DEDUP_REMOVED lines=17> */
.L_x_2575:
[----:B------:R-:W-:Y:S02]  /*11b30*/  @P1 IMAD R8, R5, 0x2, R22 ;  /* 0x0000000205081824 */ /* 0x000fe400078e0216 */
[----:B------:R-:W-:Y:S02]  /*11b40*/  IMAD.MOV.U32 R13, RZ, RZ, R0 ;  /* 0x000000ffff0d7224 */ /* 0x000fe400078e0000 */
[----:B------:R-:W-:Y:S02]  /*11b50*/  IMAD.MOV.U32 R12, RZ, RZ, 0x3 ;  /* 0x00000003ff0c7424 */ /* 0x000fe400078e00ff */
[----:B------:R-:W-:-:S07]  /*11b60*/  IMAD.MOV.U32 R3, RZ, RZ, R14 ;  /* 0x000000ffff037224 */ /* 0x000fce00078e000e */
[----:B------:R-:W-:Y:S05]  /*11b70*/  WARPSYNC.COLLECTIVE R15, `(.L_x_2576) ;  /* 0x000000000f087348 */ /* 0x000fea0003c00000 */
[----:B------:R0:W1:Y:S02]  /*11b80*/  SHFL.IDX P6, R14, R13, R12, R11 ;  /* 0x0000000c0d0e7389 */ /* 0x00006400000c000b */
[----:B01----:R-:W-:Y:S01]  /*11b90*/  ENDCOLLECTIVE ;  /* 0x000000000000791b */ /* 0x003fe20003800000 */
.L_x_2576:
        /* <DEDUP_REMOVED lines=17> */
.L_x_2577:
[----:B------:R-:W-:Y:S01]  /*11cb0*/  @P1 LEA R8, R5, R22, 0x1 ;  /* 0x0000001605081211 */ /* 0x000fe200078e08ff */
[----:B------:R-:W-:Y:S02]  /*11cc0*/  IMAD.MOV.U32 R13, RZ, RZ, R0 ;  /* 0x000000ffff0d7224 */ /* 0x000fe400078e0000 */
[----:B------:R-:W-:Y:S02]  /*11cd0*/  IMAD.MOV.U32 R12, RZ, RZ, 0x4 ;  /* 0x00000004ff0c7424 */ /* 0x000fe400078e00ff */
[----:B------:R-:W-:-:S07]  /*11ce0*/  IMAD.MOV.U32 R3, RZ, RZ, R14 ;  /* 0x000000ffff037224 */ /* 0x000fce00078e000e */
[----:B------:R-:W-:Y:S05]  /*11cf0*/  WARPSYNC.COLLECTIVE R15, `(.L_x_2578) ;  /* 0x000000000f087348 */ /* 0x000fea0003c00000 */
[----:B------:R0:W1:Y:S02]  /*11d00*/  SHFL.IDX P6, R14, R13, R12, R11 ;  /* 0x0000000c0d0e7389 */ /* 0x00006400000c000b */
[----:B01----:R-:W-:Y:S01]  /*11d10*/  ENDCOLLECTIVE ;  /* 0x000000000000791b */ /* 0x003fe20003800000 */
.L_x_2578:
        /* <DEDUP_REMOVED lines=17> */
.L_x_2579:
[----:B------:R-:W-:Y:S02]  /*11e30*/  @P1 IMAD R8, R5, 0x2, R22 ;  /* 0x0000000205081824 */ /* 0x000fe400078e0216 */
[----:B------:R-:W-:Y:S02]  /*11e40*/  IMAD.MOV.U32 R13, RZ, RZ, R0 ;  /* 0x000000ffff0d7224 */ /* 0x000fe400078e0000 */
[----:B------:R-:W-:Y:S02]  /*11e50*/  IMAD.MOV.U32 R12, RZ, RZ, 0x5 ;  /* 0x00000005ff0c7424 */ /* 0x000fe400078e00ff */
[----:B------:R-:W-:-:S07]  /*11e60*/  IMAD.MOV.U32 R3, RZ, RZ, R14 ;  /* 0x000000ffff037224 */ /* 0x000fce00078e000e */
[----:B------:R-:W-:Y:S05]  /*11e70*/  WARPSYNC.COLLECTIVE R15, `(.L_x_2580) ;  /* 0x000000000f087348 */ /* 0x000fea0003c00000 */
[----:B------:R0:W1:Y:S02]  /*11e80*/  SHFL.IDX P6, R14, R13, R12, R11 ;  /* 0x0000000c0d0e7389 */ /* 0x00006400000c000b */
[----:B01----:R-:W-:Y:S01]  /*11e90*/  ENDCOLLECTIVE ;  /* 0x000000000000791b */ /* 0x003fe20003800000 */
.L_x_2580:
[----:B------:R-:W-:-:S05]  /*11ea0*/  @P1 LEA R3, P0, R32, R3, 0x1 ;  /* 0x0000000320031211 */ /* 0x000fca00078008ff */
[----:B------:R-:W-:-:S05]  /*11eb0*/  @P1 IMAD.X R2, RZ, RZ, R2, P0 ;  /* 0x000000ffff021224 */ /* 0x000fca00000e0602 */
[----:B------:R-:W-:Y:S01]  /*11ec0*/  @P1 LOP3.LUT R3, R3, R2, RZ, 0x3c, !PT ;  /* 0x0000000203031212 */ /* 0x000fe200078e3cff */
[----:B------:R-:W-:-:S03]  /*11ed0*/  IMAD.MOV.U32 R13, RZ, RZ, R4 ;  /* 0x000000ffff0d7224 */ /* 0x000fc600078e0004 */
[----:B------:R-:W-:-:S04]  /*11ee0*/  @P1 LOP3.LUT R2, R3, R2, RZ, 0x3c, !PT ;  /* 0x0000000203021212 */ /* 0x000fc800078e3cff */
[----:B------:R-:W-:Y:S02]  /*11ef0*/  @P1 LOP3.LUT R3, R3, R2, RZ, 0x3c, !PT ;  /* 0x0000000203031212 */ /* 0x000fe400078e3cff */
[----:B------:R-:W-:-:S07]  /*11f00*/  MOV R0, R14 ;  /* 0x0000000e00007202 */ /* 0x000fce0000000f00 */
[----:B------:R-:W-:Y:S05]  /*11f10*/  WARPSYNC.COLLECTIVE R15, `(.L_x_2581) ;  /* 0x000000000f087348 */ /* 0x000fea0003c00000 */
[----:B------:R0:W1:Y:S02]  /*11f20*/  SHFL.IDX P6, R14, R13, R12, R11 ;  /* 0x0000000c0d0e7389 */ /* 0x00006400000c000b */
[----:B01----:R-:W-:Y:S01]  /*11f30*/  ENDCOLLECTIVE ;  /* 0x000000000000791b */ /* 0x003fe20003800000 */
.L_x_2581:
        /* <DEDUP_REMOVED lines=8> */
.L_x_2508:
[----:B------:R-:W-:Y:S02]  /*11fc0*/  IMAD.MOV.U32 R13, RZ, RZ, R4 ;  /* 0x000000ffff0d7224 */ /* 0x000fe400078e0004 */
[----:B------:R-:W-:Y:S02]  /*11fd0*/  IMAD.MOV.U32 R12, RZ, RZ, RZ ;  /* 0x000000ffff0c7224 */ /* 0x000fe400078e00ff */
[----:B------:R-:W-:Y:S02]  /*11fe0*/  IMAD.MOV.U32 R11, RZ, RZ, 0x181f ;  /* 0x0000181fff0b7424 */ /* 0x000fe400078e00ff */
[----:B------:R-:W-:Y:S02]  /*11ff0*/  IMAD.MOV.U32 R15, RZ, RZ, -0x1 ;  /* 0xffffffffff0f7424 */ /* 0x000fe400078e00ff */
[----:B-----5:R-:W-:Y:S02]  /*12000*/  IMAD R5, R9, R5, RZ ;  /* 0x0000000509057224 */ /* 0x020fe400078e02ff */
[----:B------:R-:W-:-:S07]  /*12010*/  IMAD R17, R17, 0x80, R8 ;  /* 0x0000008011117824 */ /* 0x000fce00078e0208 */
[----:B------:R-:W-:Y:S05]  /*12020*/  WARPSYNC.COLLECTIVE R15, `(.L_x_2583) ;  /* 0x000000000f087348 */ /* 0x000fea0003c00000 */
[----:B------:R0:W1:Y:S02]  /*12030*/  SHFL.IDX P6, R14, R13, R12, R11 ;  /* 0x0000000c0d0e7389 */ /* 0x00006400000c000b */
[----:B01----:R-:W-:Y:S01]  /*12040*/  ENDCOLLECTIVE ;  /* 0x000000000000791b */ /* 0x003fe20003800000 */
.L_x_2583:
[C---:B------:R-:W-:Y:S01]  /*12050*/  VIADD R6, R17.reuse, 0x10 ;  /* 0x0000001011067836 */ /* 0x040fe20000000000 */
[----:B------:R-:W-:Y:S01]  /*12060*/  ISETP.GE.AND P1, PT, R17, R5, PT ;  /* 0x000000051100720c */ /* 0x000fe20003f26270 */
[----:B------:R-:W-:Y:S02]  /*12070*/  IMAD.MOV.U32 R13, RZ, RZ, R0 ;  /* 0x000000ffff0d7224 */ /* 0x000fe400078e0000 */
[----:B------:R-:W-:-:S10]  /*12080*/  IMAD.MOV.U32 R2, RZ, RZ, R14 ;  /* 0x000000ffff027224 */ /* 0x000fd400078e000e */
[----:B------:R-:W-:Y:S05]  /*12090*/  WARPSYNC.COLLECTIVE R15, `(.L_x_2584) ;  /* 0x000000000f087348 */ /* 0x000fea0003c00000 */
[----:B------:R0:W1:Y:S02]  /*120a0*/  SHFL.IDX P6, R14, R13, R12, R11 ;  /* 0x0000000c0d0e7389 */ /* 0x00006400000c000b */
[----:B01----:R-:W-:Y:S01]  /*120b0*/  ENDCOLLECTIVE ;  /* 0x000000000000791b */ /* 0x003fe20003800000 */
.L_x_2584:
        /* <DEDUP_REMOVED lines=8> */
.L_x_2585:
[----:B------:R-:W-:Y:S01]  /*12140*/  @!PT LDS RZ, [RZ] ;  /* 0x00000000fffff984 */ /* 0x000fe20000000800 */
[----:B------:R-:W-:Y:S01]  /*12150*/  @!PT LDS RZ, [RZ] ;  /* 0x00000000fffff984 */ /* 0x000fe20000000800 */
[----:B------:R-:W-:Y:S01]  /*12160*/  @!PT LDS RZ, [RZ] ;  /* 0x00000000fffff984 */ /* 0x000fe20000000800 */
[----:B------:R-:W-:Y:S04]  /*12170*/  @!P1 LDGSTS.E.BYPASS.LTC128B.128 [R37+0x12400], desc[UR36][R2.64], !P3 ;  /* 0x1240000002259fae */ /* 0x000fe8000d901d64 */
[----:B------:R-:W-:Y:S04]  /*12180*/  @!P1 LDGSTS.E.BYPASS.LTC128B.128 [R37+0x16400], desc[UR36][R2.64+0x80], !P2 ;  /* 0x1640008002259fae */ /* 0x000fe8000d101d64 */
[----:B------:R0:W-:Y:S01]  /*12190*/  @!P1 LDGSTS.E.BYPASS.LTC128B.128 [R37+0x1a400], desc[UR36][R2.64+0x100], !P0 ;  /* 0x1a40010002259fae */ /* 0x0001e2000c101d64 */
[----:B------:R-:W-:Y:S01]  /*121a0*/  ISETP.GE.AND P1, PT, R6, R5, PT ;  /* 0x000000050600720c */ /* 0x000fe20003f26270 */
[----:B------:R-:W-:Y:S01]  /*121b0*/  IMAD.MOV.U32 R13, RZ, RZ, R0 ;  /* 0x000000ffff0d7224 */ /* 0x000fe200078e0000 */
[----:B------:R-:W-:Y:S01]  /*121c0*/  IADD3 R6, R17, 0x20, RZ ;  /* 0x0000002011067810 */ /* 0x000fe20007ffe0ff */
[----:B0-----:R-:W-:-:S10]  /*121d0*/  IMAD.MOV.U32 R2, RZ, RZ, R14 ;  /* 0x000000ffff027224 */ /* 0x001fd400078e000e */
[----:B------:R-:W-:Y:S05]  /*121e0*/  WARPSYNC.COLLECTIVE R15, `(.L_x_2586) ;  /* 0x000000000f087348 */ /* 0x000fea0003c00000 */
[----:B------:R0:W1:Y:S02]  /*121f0*/  SHFL.IDX P6, R14, R13, R12, R11 ;  /* 0x0000000c0d0e7389 */ /* 0x00006400000c000b */
[----:B01----:R-:W-:Y:S01]  /*12200*/  ENDCOLLECTIVE ;  /* 0x000000000000791b */ /* 0x003fe20003800000 */
.L_x_2586:
        /* <DEDUP_REMOVED lines=8> */
.L_x_2587:
[----:B------:R-:W-:-:S05]  /*12290*/  @!P1 IMAD.MOV.U32 R3, RZ, RZ, R7 ;  /* 0x000000ffff039224 */ /* 0x000fca00078e0007 */
        /* <DEDUP_REMOVED lines=8> */
[----:B------:R-:W-:Y:S02]  /*12320*/  VIADD R6, R17, 0x30 ;  /* 0x0000003011067836 */ /* 0x000fe40000000000 */
[----:B0-----:R-:W-:-:S10]  /*12330*/  IMAD.MOV.U32 R2, RZ, RZ, R14 ;  /* 0x000000ffff027224 */ /* 0x001fd400078e000e */
[----:B------:R-:W-:Y:S05]  /*12340*/  WARPSYNC.COLLECTIVE R15, `(.L_x_2588) ;  /* 0x000000000f087348 */ /* 0x000fea0003c00000 */
[----:B------:R0:W1:Y:S02]  /*12350*/  SHFL.IDX P6, R14, R13, R12, R11 ;  /* 0x0000000c0d0e7389 */ /* 0x00006400000c000b */
[----:B01----:R-:W-:Y:S01]  /*12360*/  ENDCOLLECTIVE ;  /* 0x000000000000791b */ /* 0x003fe20003800000 */
.L_x_2588:
        /* <DEDUP_REMOVED lines=8> */
.L_x_2589:
        /* <DEDUP_REMOVED lines=14> */
.L_x_2590:
        /* <DEDUP_REMOVED lines=8> */
.L_x_2591:
[----:B------:R-:W-:-:S05]  /*12550*/  @!P1 IMAD.MOV.U32 R3, RZ, RZ, R7 ;  /* 0x000000ffff039224 */ /* 0x000fca00078e0007 */
        /* <DEDUP_REMOVED lines=8> */
[----:B------:R-:W-:Y:S02]  /*125e0*/  VIADD R6, R17, 0x50 ;  /* 0x0000005011067836 */ /* 0x000fe40000000000 */
[----:B0-----:R-:W-:-:S10]  /*125f0*/  IMAD.MOV.U32 R2, RZ, RZ, R14 ;  /* 0x000000ffff027224 */ /* 0x001fd400078e000e */
[----:B------:R-:W-:Y:S05]  /*12600*/  WARPSYNC.COLLECTIVE R15, `(.L_x_2592) ;  /* 0x000000000f087348 */ /* 0x000fea0003c00000 */
[----:B------:R0:W1:Y:S02]  /*12610*/  SHFL.IDX P6, R14, R13, R12, R11 ;  /* 0x0000000c0d0e7389 */ /* 0x00006400000c000b */
[----:B01----:R-:W-:Y:S01]  /*12620*/  ENDCOLLECTIVE ;  /* 0x000000000000791b */ /* 0x003fe20003800000 */
.L_x_2592:
        /* <DEDUP_REMOVED lines=8> */
.L_x_2593:
        /* <DEDUP_REMOVED lines=14> */
.L_x_2594:
        /* <DEDUP_REMOVED lines=8> */
.L_x_2595:
        /* <DEDUP_REMOVED lines=13> */
.L_x_2596:
        /* <DEDUP_REMOVED lines=8> */
.L_x_2597:
        /* <DEDUP_REMOVED lines=12> */
.L_x_2598:
[----:B------:R-:W-:Y:S05]  /*12a20*/  BRA `(.L_x_2599) ;  /* 0xffffffbc00b87947 */ /* 0x000fea000383ffff */
.L_x_2513:
[----:B0-----:R0:W1:Y:S02]  /*12a30*/  SYNCS.PHASECHK.TRANS64.TRYWAIT P0, [R22+URZ+0x30820], R3 ;  /* 0x03082003160075a7 */ /* 0x001064000800017f */
[----:B-1----:R-:W-:Y:S05]  /*12a40*/  @!P0 NANOSLEEP.SYNCS 0x989680 ;  /* 0x009896800000895d */ /* 0x002fea0003900000 */
[----:B------:R-:W1:Y:S02]  /*12a50*/  @!P0 SYNCS.PHASECHK.TRANS64 P0, [R22+URZ+0x30820], R3 ;  /* 0x03082003160085a7 */ /* 0x000e64000800007f */
[----:B-1----:R-:W-:Y:S05]  /*12a60*/  @!P0 BRA `(.L_x_2513) ;  /* 0xfffffffc00f08947 */ /* 0x002fea000383ffff */
[----:B------:R-:W-:Y:S05]  /*12a70*/  BRA `(.L_x_2600) ;  /* 0xffffffc000287947 */ /* 0x000fea000383ffff */
.L_x_2518:
[----:B0-----:R0:W1:Y:S02]  /*12a80*/  SYNCS.PHASECHK.TRANS64.TRYWAIT P0, [R7+URZ+0x30840], R2 ;  /* 0x03084002070075a7 */ /* 0x001064000800017f */
[----:B-1----:R-:W-:Y:S05]  /*12a90*/  @!P0 NANOSLEEP.SYNCS 0x989680 ;  /* 0x009896800000895d */ /* 0x002fea0003900000 */
[----:B------:R-:W1:Y:S02]  /*12aa0*/  @!P0 SYNCS.PHASECHK.TRANS64 P0, [R7+URZ+0x30840], R2 ;  /* 0x03084002070085a7 */ /* 0x000e64000800007f */
[----:B-1----:R-:W-:Y:S05]  /*12ab0*/  @!P0 BRA `(.L_x_2518) ;  /* 0xfffffffc00f08947 */ /* 0x002fea000383ffff */
[----:B------:R-:W-:Y:S05]  /*12ac0*/  BRA `(.L_x_2601) ;  /* 0xffffffc400087947 */ /* 0x000fea000383ffff */
.L_x_2519:
        /* <DEDUP_REMOVED lines=8> */
.L_x_2603:
[----:B------:R-:W-:Y:S05]  /*12b50*/  BSYNC B1 ;  /* 0x0000000000017941 */ /* 0x000fea0003800000 */
.L_x_2602:
[----:B------:R-:W-:Y:S01]  /*12b60*/  IMAD.MOV.U32 R13, RZ, RZ, R8 ;  /* 0x000000ffff0d7224 */ /* 0x000fe200078e0008 */
[----:B------:R-:W-:Y:S01]  /*12b70*/  MOV R12, RZ ;  /* 0x000000ff000c7202 */ /* 0x000fe20000000f00 */
[----:B------:R-:W-:Y:S01]  /*12b80*/  IMAD.MOV.U32 R11, RZ, RZ, 0x181f ;  /* 0x0000181fff0b7424 */ /* 0x000fe200078e00ff */
[----:B------:R-:W-:Y:S01]  /*12b90*/  LOP3.LUT R23, R23, 0xfffffdff, RZ, 0xc0, !PT ;  /* 0xfffffdff17177812 */ /* 0x000fe200078ec0ff */
[----:B------:R-:W-:Y:S02]  /*12ba0*/  IMAD.MOV.U32 R15, RZ, RZ, -0x1 ;  /* 0xffffffffff0f7424 */ /* 0x000fe400078e00ff */
[----:B------:R-:W-:Y:S01]  /*12bb0*/  IMAD.MOV.U32 R3, RZ, RZ, R14 ;  /* 0x000000ffff037224 */ /* 0x000fe200078e000e */
[----:B------:R-:W-:Y:S01]  /*12bc0*/  @P1 LOP3.LUT R23, R23, 0x200, RZ, 0xfc, !PT ;  /* 0x0000020017171812 */ /* 0x000fe200078efcff */
[----:B------:R-:W-:-:S07]  /*12bd0*/  IMAD.SHL.U32 R4, R32, 0x2, RZ ;  /* 0x0000000220047824 */ /* 0x000fce00078e00ff */
[----:B------:R-:W-:Y:S05]  /*12be0*/  WARPSYNC.COLLECTIVE R15, `(.L_x_2604) ;  /* 0x000000000f087348 */ /* 0x000fea0003c00000 */
[----:B------:R0:W1:Y:S02]  /*12bf0*/  SHFL.IDX P6, R14, R13, R12, R11 ;  /* 0x0000000c0d0e7389 */ /* 0x00006400000c000b */
[----:B01----:R-:W-:Y:S01]  /*12c00*/  ENDCOLLECTIVE ;  /* 0x000000000000791b */ /* 0x003fe20003800000 */
.L_x_2604:
[----:B------:R-:W-:Y:S01]  /*12c10*/  IMAD R5, R5, 0x2, R22 ;  /* 0x0000000205057824 */ /* 0x000fe200078e0216 */
[----:B------:R-:W-:Y:S01]  /*12c20*/  LOP3.LUT P1, RZ, R23, 0x4, RZ, 0xc0, !PT ;  /* 0x0000000417ff7812 */ /* 0x000fe2000782c0ff */
[----:B------:R-:W-:Y:S02]  /*12c30*/  IMAD.MOV.U32 R13, RZ, RZ, R6 ;  /* 0x000000ffff0d7224 */ /* 0x000fe400078e0006 */
[----:B------:R-:W-:Y:S02]  /*12c40*/  IMAD.MOV.U32 R12, RZ, RZ, 0x1 ;  /* 0x00000001ff0c7424 */ /* 0x000fe400078e00ff */
[----:B------:R-:W-:-:S08]  /*12c50*/  IMAD.MOV.U32 R2, RZ, RZ, R14 ;  /* 0x000000ffff027224 */ /* 0x000fd000078e000e */
[----:B------:R-:W-:Y:S05]  /*12c60*/  WARPSYNC.COLLECTIVE R15, `(.L_x_2605) ;  /* 0x000000000f087348 */ /* 0x000fea0003c00000 */
[----:B------:R0:W1:Y:S02]  /*12c70*/  SHFL.IDX P6, R14, R13, R12, R11 ;  /* 0x0000000c0d0e7389 */ /* 0x00006400000c000b */
[----:B01----:R-:W-:Y:S01]  /*12c80*/  ENDCOLLECTIVE ;  /* 0x000000000000791b */ /* 0x003fe20003800000 */
.L_x_2605:
[----:B------:R-:W-:-:S05]  /*12c90*/  IADD3 R2, P0, R2, R4, RZ ;  /* 0x0000000402027210 */ /* 0x000fca0007f1e0ff */
[----:B------:R-:W-:-:S05]  /*12ca0*/  IMAD.X R3, RZ, RZ, R3, P0 ;  /* 0x000000ffff037224 */ /* 0x000fca00000e0603 */
[----:B------:R-:W-:Y:S01]  /*12cb0*/  @!PT LDS RZ, [RZ] ;  /* 0x00000000fffff984 */ /* 0x000fe20000000800 */
[----:B------:R-:W-:Y:S01]  /*12cc0*/  @!PT LDS RZ, [RZ] ;  /* 0x00000000fffff984 */ /* 0x000fe20000000800 */
[----:B------:R-:W-:Y:S01]  /*12cd0*/  @!PT LDS RZ, [RZ] ;  /* 0x00000000fffff984 */ /* 0x000fe20000000800 */
[----:B------:R-:W-:Y:S01]  /*12ce0*/  LDGSTS.E.BYPASS.LTC128B.128 [R5+0x1e400], desc[UR36][R2.64], !P1 ;  /* 0x1e40000002057fae */ /* 0x000fe2000c901d64 */
[----:B------:R-:W-:-:S03]  /*12cf0*/  MOV R13, R8 ;  /* 0x00000008000d7202 */ /* 0x000fc60000000f00 */
[----:B------:R-:W-:Y:S04]  /*12d00*/  LDGSTS.E.BYPASS.LTC128B.128 [R5+0x21400], desc[UR36][R2.64+0x80], !P5 ;  /* 0x2140008002057fae */ /* 0x000fe8000e901d64 */
[----:B------:R0:W-:Y:S02]  /*12d10*/  LDGSTS.E.BYPASS.LTC128B.128 [R5+0x24400], desc[UR36][R2.64+0x100], !P4 ;  /* 0x2440010002057fae */ /* 0x0001e4000e101d64 */
[----:B0-----:R-:W-:-:S07]  /*12d20*/  IMAD.MOV.U32 R3, RZ, RZ, R14 ;  /* 0x000000ffff037224 */ /* 0x001fce00078e000e */
[----:B------:R-:W-:Y:S05]  /*12d30*/  WARPSYNC.COLLECTIVE R15, `(.L_x_2606) ;  /* 0x000000000f087348 */ /* 0x000fea0003c00000 */
[----:B------:R0:W1:Y:S02]  /*12d40*/  SHFL.IDX P6, R14, R13, R12, R11 ;  /* 0x0000000c0d0e7389 */ /* 0x00006400000c000b */
[----:B01----:R-:W-:Y:S01]  /*12d50*/  ENDCOLLECTIVE ;  /* 0x000000000000791b */ /* 0x003fe20003800000 */
.L_x_2606:
[----:B------:R-:W-:Y:S02]  /*12d60*/  IMAD.MOV.U32 R13, RZ, RZ, R6 ;  /* 0x000000ffff0d7224 */ /* 0x000fe400078e0006 */
[----:B------:R-:W-:Y:S02]  /*12d70*/  IMAD.MOV.U32 R12, RZ, RZ, 0x2 ;  /* 0x00000002ff0c7424 */ /* 0x000fe400078e00ff */
[----:B------:R-:W-:-:S07]  /*12d80*/  IMAD.MOV.U32 R2, RZ, RZ, R14 ;  /* 0x000000ffff027224 */ /* 0x000fce00078e000e */
[----:B------:R-:W-:Y:S05]  /*12d90*/  WARPSYNC.COLLECTIVE R15, `(.L_x_2607) ;  /* 0x000000000f087348 */ /* 0x000fea0003c00000 */
[----:B------:R0:W1:Y:S02]  /*12da0*/  SHFL.IDX P6, R14, R13, R12, R11 ;  /* 0x0000000c0d0e7389 */ /* 0x00006400000c000b */
[----:B01----:R-:W-:Y:S01]  /*12db0*/  ENDCOLLECTIVE ;  /* 0x000000000000791b */ /* 0x003fe20003800000 */
.L_x_2607:
        /* <DEDUP_REMOVED lines=13> */
.L_x_2608:
[----:B------:R-:W-:Y:S01]  /*12e90*/  IMAD.MOV.U32 R13, RZ, RZ, R6 ;  /* 0x000000ffff0d7224 */ /* 0x000fe200078e0006 */
[----:B------:R-:W-:Y:S01]  /*12ea0*/  MOV R12, 0x3 ;  /* 0x00000003000c7802 */ /* 0x000fe20000000f00 */
[----:B------:R-:W-:-:S07]  /*12eb0*/  IMAD.MOV.U32 R2, RZ, RZ, R14 ;  /* 0x000000ffff027224 */ /* 0x000fce00078e000e */
[----:B------:R-:W-:Y:S05]  /*12ec0*/  WARPSYNC.COLLECTIVE R15, `(.L_x_2609) ;  /* 0x000000000f087348 */ /* 0x000fea0003c00000 */
[----:B------:R0:W1:Y:S02]  /*12ed0*/  SHFL.IDX P6, R14, R13, R12, R11 ;  /* 0x0000000c0d0e7389 */ /* 0x00006400000c000b */
[----:B01----:R-:W-:Y:S01]  /*12ee0*/  ENDCOLLECTIVE ;  /* 0x000000000000791b */ /* 0x003fe20003800000 */
.L_x_2609:
        /* <DEDUP_REMOVED lines=13> */
.L_x_2610:
[----:B------:R-:W-:Y:S02]  /*12fc0*/  IMAD.MOV.U32 R13, RZ, RZ, R6 ;  /* 0x000000ffff0d7224 */ /* 0x000fe400078e0006 */
[----:B------:R-:W-:Y:S02]  /*12fd0*/  IMAD.MOV.U32 R12, RZ, RZ, 0x4 ;  /* 0x00000004ff0c7424 */ /* 0x000fe400078e00ff */
[----:B------:R-:W-:-:S07]  /*12fe0*/  IMAD.MOV.U32 R2, RZ, RZ, R14 ;  /* 0x000000ffff027224 */ /* 0x000fce00078e000e */
[----:B------:R-:W-:Y:S05]  /*12ff0*/  WARPSYNC.COLLECTIVE R15, `(.L_x_2611) ;  /* 0x000000000f087348 */ /* 0x000fea0003c00000 */
[----:B------:R0:W1:Y:S02]  /*13000*/  SHFL.IDX P6, R14, R13, R12, R11 ;  /* 0x0000000c0d0e7389 */ /* 0x00006400000c000b */
[----:B01----:R-:W-:Y:S01]  /*13010*/  ENDCOLLECTIVE ;  /* 0x000000000000791b */ /* 0x003fe20003800000 */
.L_x_2611:
        /* <DEDUP_REMOVED lines=13> */
.L_x_2612:
[----:B------:R-:W-:Y:S02]  /*130f0*/  IMAD.MOV.U32 R13, RZ, RZ, R6 ;  /* 0x000000ffff0d7224 */ /* 0x000fe400078e0006 */
[----:B------:R-:W-:Y:S02]  /*13100*/  IMAD.MOV.U32 R12, RZ, RZ, 0x5 ;  /* 0x00000005ff0c7424 */ /* 0x000fe400078e00ff */
[----:B------:R-:W-:-:S07]  /*13110*/  IMAD.MOV.U32 R2, RZ, RZ, R14 ;  /* 0x000000ffff027224 */ /* 0x000fce00078e000e */
[----:B------:R-:W-:Y:S05]  /*13120*/  WARPSYNC.COLLECTIVE R15, `(.L_x_2613) ;  /* 0x000000000f087348 */ /* 0x000fea0003c00000 */
[----:B------:R0:W1:Y:S02]  /*13130*/  SHFL.IDX P6, R14, R13, R12, R11 ;  /* 0x0000000c0d0e7389 */ /* 0x00006400000c000b */
[----:B01----:R-:W-:Y:S01]  /*13140*/  ENDCOLLECTIVE ;  /* 0x000000000000791b */ /* 0x003fe20003800000 */
.L_x_2613:
        /* <DEDUP_REMOVED lines=14> */
.L_x_2614:
[----:B------:R-:W-:Y:S01]  /*13230*/  IMAD.MOV.U32 R2, RZ, RZ, R14 ;  /* 0x000000ffff027224 */ /* 0x000fe200078e000e */
[----:B------:R-:W-:Y:S06]  /*13240*/  BRA `(.L_x_2615) ;  /* 0xffffffc000307947 */ /* 0x000fec000383ffff */
.L_x_2524:
[----:B0-----:R0:W1:Y:S02]  /*13250*/  SYNCS.PHASECHK.TRANS64.TRYWAIT P0, [R6+URZ+0x30860], R2 ;  /* 0x03086002060075a7 */ /* 0x001064000800017f */
[----:B-1----:R-:W-:Y:S05]  /*13260*/  @!P0 NANOSLEEP.SYNCS 0x989680 ;  /* 0x009896800000895d */ /* 0x002fea0003900000 */
[----:B------:R-:W1:Y:S02]  /*13270*/  @!P0 SYNCS.PHASECHK.TRANS64 P0, [R6+URZ+0x30860], R2 ;  /* 0x03086002060085a7 */ /* 0x000e64000800007f */
[----:B-1----:R-:W-:Y:S05]  /*13280*/  @!P0 BRA `(.L_x_2524) ;  /* 0xfffffffc00f08947 */ /* 0x002fea000383ffff */
[----:B------:R-:W-:Y:S05]  /*13290*/  BRA `(.L_x_2616) ;  /* 0xffffffc000987947 */ /* 0x000fea000383ffff */
.L_x_2525:
        /* <DEDUP_REMOVED lines=8> */
.L_x_2618:
[----:B------:R-:W-:Y:S05]  /*13320*/  BSYNC B1 ;  /* 0x0000000000017941 */ /* 0x000fea0003800000 */
.L_x_2617:
[----:B------:R-:W-:Y:S01]  /*13330*/  IMAD.MOV.U32 R13, RZ, RZ, R24 ;  /* 0x000000ffff0d7224 */ /* 0x000fe200078e0018 */
[----:B------:R-:W-:Y:S01]  /*13340*/  MOV R3, R14 ;  /* 0x0000000e00037202 */ /* 0x000fe20000000f00 */
[----:B------:R-:W-:Y:S02]  /*13350*/  IMAD.MOV.U32 R12, RZ, RZ, RZ ;  /* 0x000000ffff0c7224 */ /* 0x000fe400078e00ff */
[----:B------:R-:W-:Y:S02]  /*13360*/  IMAD.MOV.U32 R11, RZ, RZ, 0x181f ;  /* 0x0000181fff0b7424 */ /* 0x000fe400078e00ff */
[----:B------:R-:W-:Y:S02]  /*13370*/  IMAD.MOV.U32 R15, RZ, RZ, -0x1 ;  /* 0xffffffffff0f7424 */ /* 0x000fe400078e00ff */
[----:B------:R-:W-:-:S07]  /*13380*/  IMAD R5, R5, 0x2, R22 ;  /* 0x0000000205057824 */ /* 0x000fce00078e0216 */
[----:B------:R-:W-:Y:S05]  /*13390*/  WARPSYNC.COLLECTIVE R15, `(.L_x_2619) ;  /* 0x000000000f087348 */ /* 0x000fea0003c00000 */
[----:B------:R0:W1:Y:S02]  /*133a0*/  SHFL.IDX P6, R14, R13, R12, R11 ;  /* 0x0000000c0d0e7389 */ /* 0x00006400000c000b */
[----:B01----:R-:W-:Y:S01]  /*133b0*/  ENDCOLLECTIVE ;  /* 0x000000000000791b */ /* 0x003fe20003800000 */
.L_x_2619:
[----:B------:R-:W-:Y:S02]  /*133c0*/  IMAD.MOV.U32 R13, RZ, RZ, R25 ;  /* 0x000000ffff0d7224 */ /* 0x000fe400078e0019 */
[----:B------:R-:W-:Y:S02]  /*133d0*/  IMAD.MOV.U32 R12, RZ, RZ, 0x1 ;  /* 0x00000001ff0c7424 */ /* 0x000fe400078e00ff */
[----:B------:R-:W-:-:S07]  /*133e0*/  IMAD.MOV.U32 R2, RZ, RZ, R14 ;  /* 0x000000ffff027224 */ /* 0x000fce00078e000e */
[----:B------:R-:W-:Y:S05]  /*133f0*/  WARPSYNC.COLLECTIVE R15, `(.L_x_2620) ;  /* 0x000000000f087348 */ /* 0x000fea0003c00000 */
[----:B------:R0:W1:Y:S02]  /*13400*/  SHFL.IDX P6, R14, R13, R12, R11 ;  /* 0x0000000c0d0e7389 */ /* 0x00006400000c000b */
[----:B01----:R-:W-:Y:S01]  /*13410*/  ENDCOLLECTIVE ;  /* 0x000000000000791b */ /* 0x003fe20003800000 */
.L_x_2620:
        /* <DEDUP_REMOVED lines=16> */
.L_x_2621:
[----:B------:R-:W-:Y:S02]  /*13520*/  IMAD.MOV.U32 R13, RZ, RZ, R25 ;  /* 0x000000ffff0d7224 */ /* 0x000fe400078e0019 */
[----:B------:R-:W-:Y:S02]  /*13530*/  IMAD.MOV.U32 R12, RZ, RZ, 0x2 ;  /* 0x00000002ff0c7424 */ /* 0x000fe400078e00ff */
[----:B------:R-:W-:-:S07]  /*13540*/  IMAD.MOV.U32 R2, RZ, RZ, R14 ;  /* 0x000000ffff027224 */ /* 0x000fce00078e000e */
[----:B------:R-:W-:Y:S05]  /*13550*/  WARPSYNC.COLLECTIVE R15, `(.L_x_2622) ;  /* 0x000000000f087348 */ /* 0x000fea0003c00000 */
[----:B------:R0:W1:Y:S02]  /*13560*/  SHFL.IDX P6, R14, R13, R12, R11 ;  /* 0x0000000c0d0e7389 */ /* 0x00006400000c000b */
[----:B01----:R-:W-:Y:S01]  /*13570*/  ENDCOLLECTIVE ;  /* 0x000000000000791b */ /* 0x003fe20003800000 */
.L_x_2622:
        /* <DEDUP_REMOVED lines=16> */
.L_x_2623:
[----:B------:R-:W-:Y:S01]  /*13680*/  MOV R13, R25 ;  /* 0x00000019000d7202 */ /* 0x000fe20000000f00 */
[----:B------:R-:W-:Y:S02]  /*13690*/  IMAD.MOV.U32 R12, RZ, RZ, 0x3 ;  /* 0x00000003ff0c7424 */ /* 0x000fe400078e00ff */
[----:B------:R-:W-:-:S07]  /*136a0*/  IMAD.MOV.U32 R2, RZ, RZ, R14 ;  /* 0x000000ffff027224 */ /* 0x000fce00078e000e */
[----:B------:R-:W-:Y:S05]  /*136b0*/  WARPSYNC.COLLECTIVE R15, `(.L_x_2624) ;  /* 0x000000000f087348 */ /* 0x000fea0003c00000 */
[----:B------:R0:W1:Y:S02]  /*136c0*/  SHFL.IDX P6, R14, R13, R12, R11 ;  /* 0x0000000c0d0e7389 */ /* 0x00006400000c000b */
[----:B01----:R-:W-:Y:S01]  /*136d0*/  ENDCOLLECTIVE ;  /* 0x000000000000791b */ /* 0x003fe20003800000 */
.L_x_2624:
        /* <DEDUP_REMOVED lines=16> */
.L_x_2625:
[----:B------:R-:W-:Y:S02]  /*137e0*/  IMAD.MOV.U32 R13, RZ, RZ, R25 ;  /* 0x000000ffff0d7224 */ /* 0x000fe400078e0019 */
[----:B------:R-:W-:Y:S02]  /*137f0*/  IMAD.MOV.U32 R12, RZ, RZ, 0x4 ;  /* 0x00000004ff0c7424 */ /* 0x000fe400078e00ff */
[----:B------:R-:W-:-:S07]  /*13800*/  IMAD.MOV.U32 R2, RZ, RZ, R14 ;  /* 0x000000ffff027224 */ /* 0x000fce00078e000e */
[----:B------:R-:W-:Y:S05]  /*13810*/  WARPSYNC.COLLECTIVE R15, `(.L_x_2626) ;  /* 0x000000000f087348 */ /* 0x000fea0003c00000 */
[----:B------:R0:W1:Y:S02]  /*13820*/  SHFL.IDX P6, R14, R13, R12, R11 ;  /* 0x0000000c0d0e7389 */ /* 0x00006400000c000b */
[----:B01----:R-:W-:Y:S01]  /*13830*/  ENDCOLLECTIVE ;  /* 0x000000000000791b */ /* 0x003fe20003800000 */
.L_x_2626:
        /* <DEDUP_REMOVED lines=16> */
.L_x_2627:
[----:B------:R-:W-:Y:S02]  /*13940*/  IMAD.MOV.U32 R13, RZ, RZ, R25 ;  /* 0x000000ffff0d7224 */ /* 0x000fe400078e0019 */
[----:B------:R-:W-:Y:S01]  /*13950*/  IMAD.MOV.U32 R12, RZ, RZ, 0x5 ;  /* 0x00000005ff0c7424 */ /* 0x000fe200078e00ff */
[----:B------:R-:W-:-:S07]  /*13960*/  MOV R2, R14 ;  /* 0x0000000e00027202 */ /* 0x000fce0000000f00 */
[----:B------:R-:W-:Y:S05]  /*13970*/  WARPSYNC.COLLECTIVE R15, `(.L_x_2628) ;  /* 0x000000000f087348 */ /* 0x000fea0003c00000 */
[----:B------:R0:W1:Y:S02]  /*13980*/  SHFL.IDX P6, R14, R13, R12, R11 ;  /* 0x0000000c0d0e7389 */ /* 0x00006400000c000b */
[----:B01----:R-:W-:Y:S01]  /*13990*/  ENDCOLLECTIVE ;  /* 0x000000000000791b */ /* 0x003fe20003800000 */
.L_x_2628:
        /* <DEDUP_REMOVED lines=13> */
.L_x_2629:
[----:B------:R-:W-:Y:S01]  /*13a70*/  @!PT LDS RZ, [RZ] ;  /* 0x00000000fffff984 */ /* 0x000fe20000000800 */
[----:B------:R-:W-:Y:S01]  /*13a80*/  @!PT LDS RZ, [RZ] ;  /* 0x00000000fffff984 */ /* 0x000fe20000000800 */
[----:B------:R-:W-:Y:S01]  /*13a90*/  @!PT LDS RZ, [RZ] ;  /* 0x00000000fffff984 */ /* 0x000fe20000000800 */
[----:B------:R1:W-:Y:S01]  /*13aa0*/  LDGSTS.E.BYPASS.LTC128B.128 [R5+0x5400], desc[UR36][R2.64+0x80], !P0 ;  /* 0x0540008002057fae */ /* 0x0003e2000c101d64 */
[----:B------:R-:W-:-:S13]  /*13ab0*/  ISETP.LT.OR P0, PT, R7, 0x41, P1 ;  /* 0x000000410700780c */ /* 0x000fda0000f01670 */
[----:B------:R1:W-:Y:S01]  /*13ac0*/  LDGSTS.E.BYPASS.LTC128B.128 [R5+0x8400], desc[UR36][R2.64+0x100], !P0 ;  /* 0x0840010002057fae */ /* 0x0003e2000c101d64 */
[----:B------:R-:W-:Y:S05]  /*13ad0*/  BRA `(.L_x_2630) ;  /* 0xffffffbc007c7947 */ /* 0x000fea000383ffff */
.L_x_2533:
[----:B0-----:R0:W1:Y:S02]  /*13ae0*/  SYNCS.PHASECHK.TRANS64.TRYWAIT P0, [R0+URZ+0x30860], R3 ;  /* 0x03086003000075a7 */ /* 0x001064000800017f */
[----:B-1----:R-:W-:Y:S05]  /*13af0*/  @!P0 NANOSLEEP.SYNCS 0x989680 ;  /* 0x009896800000895d */ /* 0x002fea0003900000 */
[----:B------:R-:W1:Y:S02]  /*13b00*/  @!P0 SYNCS.PHASECHK.TRANS64 P0, [R0+URZ+0x30860], R3 ;  /* 0x03086003000085a7 */ /* 0x000e64000800007f */
[----:B-1----:R-:W-:Y:S05]  /*13b10*/  @!P0 BRA `(.L_x_2533) ;  /* 0xfffffffc00f08947 */ /* 0x002fea000383ffff */
[----:B------:R-:W-:Y:S05]  /*13b20*/  BRA `(.L_x_2631) ;  /* 0xffffffc0009c7947 */ /* 0x000fea000383ffff */
.L_x_2534:
[----:B------:R-:W-:Y:S01]  /*13b30*/  BSSY B0, `(.L_x_2632) ;  /* 0x0000008000007945 */ /* 0x000fe20003800000 */
[----:B------:R-:W-:Y:S02]  /*13b40*/  IMAD.MOV.U32 R13, RZ, RZ, R25 ;  /* 0x000000ffff0d7224 */ /* 0x000fe400078e0019 */
[----:B------:R-:W-:Y:S02]  /*13b50*/  IMAD.MOV.U32 R12, RZ, RZ, RZ ;  /* 0x000000ffff0c7224 */ /* 0x000fe400078e00ff */
[----:B------:R-:W-:Y:S02]  /*13b60*/  IMAD.MOV.U32 R11, RZ, RZ, 0x181f ;  /* 0x0000181fff0b7424 */ /* 0x000fe400078e00ff */
[----:B------:R-:W-:-:S07]  /*13b70*/  IMAD.MOV.U32 R15, RZ, RZ, -0x1 ;  /* 0xffffffffff0f7424 */ /* 0x000fce00078e00ff */
[----:B0-2---:R-:W-:Y:S05]  /*13b80*/  WARPSYNC.COLLECTIVE R15, `(.L_x_2633) ;  /* 0x000000000f087348 */ /* 0x005fea0003c00000 */
[----:B--2---:R1:W2:Y:S02]  /*13b90*/  SHFL.IDX P6, R14, R13, R12, R11 ;  /* 0x0000000c0d0e7389 */ /* 0x0042a400000c000b */
[----:B012---:R-:W-:Y:S01]  /*13ba0*/  ENDCOLLECTIVE ;  /* 0x000000000000791b */ /* 0x007fe20003800000 */
.L_x_2633:
[----:B------:R-:W-:Y:S05]  /*13bb0*/  BSYNC B0 ;  /* 0x0000000000007941 */ /* 0x000fea0003800000 */
.L_x_2632:
[----:B------:R-:W-:Y:S01]  /*13bc0*/  IMAD.MOV.U32 R13, RZ, RZ, R24 ;  /* 0x000000ffff0d7224 */ /* 0x000fe200078e0018 */
[----:B------:R-:W-:Y:S01]  /*13bd0*/  MOV R3, R14 ;  /* 0x0000000e00037202 */ /* 0x000fe20000000f00 */
[----:B------:R-:W-:Y:S02]  /*13be0*/  IMAD.MOV.U32 R12, RZ, RZ, RZ ;  /* 0x000000ffff0c7224 */ /* 0x000fe400078e00ff */
[----:B------:R-:W-:Y:S02]  /*13bf0*/  IMAD.MOV.U32 R11, RZ, RZ, 0x181f ;  /* 0x0000181fff0b7424 */ /* 0x000fe400078e00ff */
[----:B------:R-:W-:Y:S02]  /*13c00*/  IMAD.MOV.U32 R15, RZ, RZ, -0x1 ;  /* 0xffffffffff0f7424 */ /* 0x000fe400078e00ff */
[----:B------:R-:W-:Y:S02]  /*13c10*/  IMAD.SHL.U32 R5, R32, 0x2, RZ ;  /* 0x0000000220057824 */ /* 0x000fe400078e00ff */
[----:B------:R-:W-:-:S07]  /*13c20*/  IMAD R4, R7, 0x2, R22 ;  /* 0x0000000207047824 */ /* 0x000fce00078e0216 */
[----:B------:R-:W-:Y:S05]  /*13c30*/  WARPSYNC.COLLECTIVE R15, `(.L_x_2634) ;  /* 0x000000000f087348 */ /* 0x000fea0003c00000 */
[----:B------:R0:W1:Y:S02]  /*13c40*/  SHFL.IDX P6, R14, R13, R12, R11 ;  /* 0x0000000c0d0e7389 */ /* 0x00006400000c000b */
[----:B01----:R-:W-:Y:S01]  /*13c50*/  ENDCOLLECTIVE ;  /* 0x000000000000791b */ /* 0x003fe20003800000 */
.L_x_2634:
        /* <DEDUP_REMOVED lines=13> */
.L_x_2635:
        /* <DEDUP_REMOVED lines=13> */
.L_x_2636:
[----:B------:R-:W-:Y:S02]  /*13e00*/  IMAD.MOV.U32 R13, RZ, RZ, R25 ;  /* 0x000000ffff0d7224 */ /* 0x000fe400078e0019 */
[----:B------:R-:W-:Y:S01]  /*13e10*/  IMAD.MOV.U32 R12, RZ, RZ, 0x2 ;  /* 0x00000002ff0c7424 */ /* 0x000fe200078e00ff */
[----:B------:R-:W-:-:S13]  /*13e20*/  IADD3 R2, P4, R14, R5, RZ ;  /* 0x000000050e027210 */ /* 0x000fda0007f9e0ff */
[----:B------:R-:W-:Y:S05]  /*13e30*/  WARPSYNC.COLLECTIVE R15, `(.L_x_2637) ;  /* 0x000000000f087348 */ /* 0x000fea0003c00000 */
[----:B------:R0:W1:Y:S02]  /*13e40*/  SHFL.IDX P6, R14, R13, R12, R11 ;  /* 0x0000000c0d0e7389 */ /* 0x00006400000c000b */
[----:B01----:R-:W-:Y:S01]  /*13e50*/  ENDCOLLECTIVE ;  /* 0x000000000000791b */ /* 0x003fe20003800000 */
.L_x_2637:
        /* <DEDUP_REMOVED lines=15> */
.L_x_2638:
[----:B------:R-:W-:Y:S02]  /*13f50*/  IMAD.MOV.U32 R13, RZ, RZ, R25 ;  /* 0x000000ffff0d7224 */ /* 0x000fe400078e0019 */
[----:B------:R-:W-:Y:S01]  /*13f60*/  IMAD.MOV.U32 R12, RZ, RZ, 0x3 ;  /* 0x00000003ff0c7424 */ /* 0x000fe200078e00ff */
[----:B------:R-:W-:-:S13]  /*13f70*/  IADD3 R2, P4, R14, R5, RZ ;  /* 0x000000050e027210 */ /* 0x000fda0007f9e0ff */
[----:B------:R-:W-:Y:S05]  /*13f80*/  WARPSYNC.COLLECTIVE R15, `(.L_x_2639) ;  /* 0x000000000f087348 */ /* 0x000fea0003c00000 */
[----:B------:R0:W1:Y:S02]  /*13f90*/  SHFL.IDX P6, R14, R13, R12, R11 ;  /* 0x0000000c0d0e7389 */ /* 0x00006400000c000b */
[----:B01----:R-:W-:Y:S01]  /*13fa0*/  ENDCOLLECTIVE ;  /* 0x000000000000791b */ /* 0x003fe20003800000 */
.L_x_2639:
        /* <DEDUP_REMOVED lines=15> */
.L_x_2640:
[----:B------:R-:W-:Y:S02]  /*140a0*/  IMAD.MOV.U32 R13, RZ, RZ, R25 ;  /* 0x000000ffff0d7224 */ /* 0x000fe400078e0019 */
[----:B------:R-:W-:Y:S01]  /*140b0*/  IMAD.MOV.U32 R12, RZ, RZ, 0x4 ;  /* 0x00000004ff0c7424 */ /* 0x000fe200078e00ff */
[----:B------:R-:W-:-:S13]  /*140c0*/  IADD3 R2, P4, R14, R5, RZ ;  /* 0x000000050e027210 */ /* 0x000fda0007f9e0ff */
[----:B------:R-:W-:Y:S05]  /*140d0*/  WARPSYNC.COLLECTIVE R15, `(.L_x_2641) ;  /* 0x000000000f087348 */ /* 0x000fea0003c00000 */
[----:B------:R0:W1:Y:S02]  /*140e0*/  SHFL.IDX P6, R14, R13, R12, R11 ;  /* 0x0000000c0d0e7389 */ /* 0x00006400000c000b */
[----:B01----:R-:W-:Y:S01]  /*140f0*/  ENDCOLLECTIVE ;  /* 0x000000000000791b */ /* 0x003fe20003800000 */
.L_x_2641:
        /* <DEDUP_REMOVED lines=15> */
.L_x_2642:
[----:B------:R-:W-:Y:S02]  /*141f0*/  IMAD.MOV.U32 R13, RZ, RZ, R25 ;  /* 0x000000ffff0d7224 */ /* 0x000fe400078e0019 */
[----:B------:R-:W-:Y:S01]  /*14200*/  IMAD.MOV.U32 R12, RZ, RZ, 0x5 ;  /* 0x00000005ff0c7424 */ /* 0x000fe200078e00ff */
[----:B------:R-:W-:-:S13]  /*14210*/  IADD3 R2, P4, R14, R5, RZ ;  /* 0x000000050e027210 */ /* 0x000fda0007f9e0ff */
[----:B------:R-:W-:Y:S05]  /*14220*/  WARPSYNC.COLLECTIVE R15, `(.L_x_2643) ;  /* 0x000000000f087348 */ /* 0x000fea0003c00000 */
[----:B------:R0:W1:Y:S02]  /*14230*/  SHFL.IDX P6, R14, R13, R12, R11 ;  /* 0x0000000c0d0e7389 */ /* 0x00006400000c000b */
[----:B01----:R-:W-:Y:S01]  /*14240*/  ENDCOLLECTIVE ;  /* 0x000000000000791b */ /* 0x003fe20003800000 */
.L_x_2643:
        /* <DEDUP_REMOVED lines=14> */
.L_x_2644:
[----:B------:R-:W-:Y:S05]  /*14330*/  BRA `(.L_x_2645) ;  /* 0xffffffbc00a07947 */ /* 0x000fea000383ffff */
.L_x_2539:
        /* <DEDUP_REMOVED lines=8> */
.L_x_2647:
[----:B------:R-:W-:Y:S05]  /*143c0*/  BSYNC B0 ;  /* 0x0000000000007941 */ /* 0x000fea0003800000 */
.L_x_2646:
        /* <DEDUP_REMOVED lines=9> */
.L_x_2648:
        /* <DEDUP_REMOVED lines=18> */
.L_x_2649:
[----:B------:R-:W-:Y:S01]  /*14580*/  IMAD.MOV.U32 R12, RZ, RZ, 0x2 ;  /* 0x00000002ff0c7424 */ /* 0x000fe200078e00ff */
[----:B------:R-:W-:-:S05]  /*14590*/  SEL R6, R14, RZ, P1 ;  /* 0x000000ff0e067207 */ /* 0x000fca0000800000 */
[----:B------:R-:W-:-:S04]  /*145a0*/  IMAD.IADD R6, R5, 0x1, R6 ;  /* 0x0000000105067824 */ /* 0x000fc800078e0206 */
[----:B------:R-:W-:-:S07]  /*145b0*/  IMAD.MOV.U32 R13, RZ, RZ, R6 ;  /* 0x000000ffff0d7224 */ /* 0x000fce00078e0006 */
[----:B------:R-:W-:Y:S05]  /*145c0*/  WARPSYNC.COLLECTIVE R15, `(.L_x_2650) ;  /* 0x000000000f087348 */ /* 0x000fea0003c00000 */
[----:B------:R0:W1:Y:S02]  /*145d0*/  SHFL.UP P6, R14, R13, R12, R11 ;  /* 0x0400000c0d0e7389 */ /* 0x00006400000c000b */
[----:B01----:R-:W-:Y:S01]  /*145e0*/  ENDCOLLECTIVE ;  /* 0x000000000000791b */ /* 0x003fe20003800000 */
.L_x_2650:
[----:B------:R-:W-:Y:S01]  /*145f0*/  IMAD.MOV.U32 R12, RZ, RZ, 0x4 ;  /* 0x00000004ff0c7424 */ /* 0x000fe200078e00ff */
[----:B------:R-:W-:-:S04]  /*14600*/  SEL R7, R14, RZ, P2 ;  /* 0x000000ff0e077207 */ /* 0x000fc80001000000 */
[----:B------:R-:W-:-:S05]  /*14610*/  IADD3 R7, R6, R7, RZ ;  /* 0x0000000706077210 */ /* 0x000fca0007ffe0ff */
[----:B------:R-:W-:-:S07]  /*14620*/  IMAD.MOV.U32 R13, RZ, RZ, R7 ;  /* 0x000000ffff0d7224 */ /* 0x000fce00078e0007 */
[----:B------:R-:W-:Y:S05]  /*14630*/  WARPSYNC.COLLECTIVE R15, `(.L_x_2651) ;  /* 0x000000000f087348 */ /* 0x000fea0003c00000 */
[----:B------:R0:W1:Y:S02]  /*14640*/  SHFL.UP P6, R14, R13, R12, R11 ;  /* 0x0400000c0d0e7389 */ /* 0x00006400000c000b */
[----:B01----:R-:W-:Y:S01]  /*14650*/  ENDCOLLECTIVE ;  /* 0x000000000000791b */ /* 0x003fe20003800000 */
.L_x_2651:
[----:B------:R-:W-:Y:S01]  /*14660*/  IMAD.MOV.U32 R12, RZ, RZ, 0x8 ;  /* 0x00000008ff0c7424 */ /* 0x000fe200078e00ff */
[----:B------:R-:W-:-:S05]  /*14670*/  SEL R2, R14, RZ, P3 ;  /* 0x000000ff0e027207 */ /* 0x000fca0001800000 */
[----:B------:R-:W-:-:S04]  /*14680*/  IMAD.IADD R2, R7, 0x1, R2 ;  /* 0x0000000107027824 */ /* 0x000fc800078e0202 */
[----:B------:R-:W-:-:S07]  /*14690*/  IMAD.MOV.U32 R13, RZ, RZ, R2 ;  /* 0x000000ffff0d7224 */ /* 0x000fce00078e0002 */
[----:B------:R-:W-:Y:S05]  /*146a0*/  WARPSYNC.COLLECTIVE R15, `(.L_x_2652) ;  /* 0x000000000f087348 */ /* 0x000fea0003c00000 */
[----:B------:R0:W1:Y:S02]  /*146b0*/  SHFL.UP P6, R14, R13, R12, R11 ;  /* 0x0400000c0d0e7389 */ /* 0x00006400000c000b */
[----:B01----:R-:W-:Y:S01]  /*146c0*/  ENDCOLLECTIVE ;  /* 0x000000000000791b */ /* 0x003fe20003800000 */
.L_x_2652:
[----:B------:R-:W-:Y:S01]  /*146d0*/  IMAD.MOV.U32 R12, RZ, RZ, 0x10 ;  /* 0x00000010ff0c7424 */ /* 0x000fe200078e00ff */
[----:B------:R-:W-:-:S05]  /*146e0*/  SEL R3, R14, RZ, P4 ;  /* 0x000000ff0e037207 */ /* 0x000fca0002000000 */
[----:B------:R-:W-:-:S04]  /*146f0*/  IMAD.IADD R3, R2, 0x1, R3 ;  /* 0x0000000102037824 */ /* 0x000fc800078e0203 */
[----:B------:R-:W-:-:S07]  /*14700*/  IMAD.MOV.U32 R13, RZ, RZ, R3 ;  /* 0x000000ffff0d7224 */ /* 0x000fce00078e0003 */
[----:B------:R-:W-:Y:S05]  /*14710*/  WARPSYNC.COLLECTIVE R15, `(.L_x_2653) ;  /* 0x000000000f087348 */ /* 0x000fea0003c00000 */
[----:B------:R0:W1:Y:S02]  /*14720*/  SHFL.UP P6, R14, R13, R12, R11 ;  /* 0x0400000c0d0e7389 */ /* 0x00006400000c000b */
[----:B01----:R-:W-:Y:S01]  /*14730*/  ENDCOLLECTIVE ;  /* 0x000000000000791b */ /* 0x003fe20003800000 */
.L_x_2653:
        /* <DEDUP_REMOVED lines=8> */
.L_x_2654:
[----:B------:R-:W-:Y:S05]  /*147c0*/  BRA `(.L_x_2655) ;  /* 0xffffffbc00b07947 */ /* 0x000fea000383ffff */
.L_x_2544:
[----:B------:R-:W-:Y:S01]  /*147d0*/  BSSY B0, `(.L_x_2656) ;  /* 0x0000008000007945 */ /* 0x000fe20003800000 */
[----:B-----5:R-:W-:Y:S02]  /*147e0*/  IMAD.MOV.U32 R13, RZ, RZ, R5 ;  /* 0x000000ffff0d7224 */ /* 0x020fe400078e0005 */
[----:B------:R-:W-:Y:S02]  /*147f0*/  IMAD.MOV.U32 R12, RZ, RZ, 0x1 ;  /* 0x00000001ff0c7424 */ /* 0x000fe400078e00ff */
[----:B------:R-:W-:Y:S02]  /*14800*/  IMAD.MOV.U32 R11, RZ, RZ, RZ ;  /* 0x000000ffff0b7224 */ /* 0x000fe400078e00ff */
[----:B------:R-:W-:-:S07]  /*14810*/  IMAD.MOV.U32 R15, RZ, RZ, -0x1 ;  /* 0xffffffffff0f7424 */ /* 0x000fce00078e00ff */
[----:B01----:R-:W-:Y:S05]  /*14820*/  WARPSYNC.COLLECTIVE R15, `(.L_x_2657) ;  /* 0x000000000f087348 */ /* 0x003fea0003c00000 */
[----:B------:R2:W3:Y:S02]  /*14830*/  SHFL.UP P6, R14, R13, R12, R11 ;  /* 0x0400000c0d0e7389 */ /* 0x0004e400000c000b */
[----:B0123--:R-:W-:Y:S01]  /*14840*/  ENDCOLLECTIVE ;  /* 0x000000000000791b */ /* 0x00ffe20003800000 */
.L_x_2657:
[----:B------:R-:W-:Y:S05]  /*14850*/  BSYNC B0 ;  /* 0x0000000000007941 */ /* 0x000fea0003800000 */
.L_x_2656:
        /* <DEDUP_REMOVED lines=8> */
.L_x_2658:
[----:B------:R-:W-:Y:S01]  /*148e0*/  IMAD.MOV.U32 R12, RZ, RZ, 0x4 ;  /* 0x00000004ff0c7424 */ /* 0x000fe200078e00ff */
[----:B------:R-:W-:-:S05]  /*148f0*/  SEL R2, R14, RZ, P2 ;  /* 0x000000ff0e027207 */ /* 0x000fca0001000000 */
[----:B------:R-:W-:-:S04]  /*14900*/  IMAD.IADD R2, R13, 0x1, R2 ;  /* 0x000000010d027824 */ /* 0x000fc800078e0202 */
[----:B------:R-:W-:-:S07]  /*14910*/  IMAD.MOV.U32 R13, RZ, RZ, R2 ;  /* 0x000000ffff0d7224 */ /* 0x000fce00078e0002 */
[----:B------:R-:W-:Y:S05]  /*14920*/  WARPSYNC.COLLECTIVE R15, `(.L_x_2659) ;  /* 0x000000000f087348 */ /* 0x000fea0003c00000 */
[----:B------:R0:W1:Y:S02]  /*14930*/  SHFL.UP P6, R14, R13, R12, R11 ;  /* 0x0400000c0d0e7389 */ /* 0x00006400000c000b */
[----:B01----:R-:W-:Y:S01]  /*14940*/  ENDCOLLECTIVE ;  /* 0x000000000000791b */ /* 0x003fe20003800000 */
.L_x_2659:
[----:B------:R-:W-:Y:S01]  /*14950*/  IMAD.MOV.U32 R12, RZ, RZ, 0x8 ;  /* 0x00000008ff0c7424 */ /* 0x000fe200078e00ff */
[----:B------:R-:W-:-:S05]  /*14960*/  SEL R3, R14, RZ, P3 ;  /* 0x000000ff0e037207 */ /* 0x000fca0001800000 */
[----:B------:R-:W-:-:S04]  /*14970*/  IMAD.IADD R3, R2, 0x1, R3 ;  /* 0x0000000102037824 */ /* 0x000fc800078e0203 */
[----:B------:R-:W-:-:S07]  /*14980*/  IMAD.MOV.U32 R13, RZ, RZ, R3 ;  /* 0x000000ffff0d7224 */ /* 0x000fce00078e0003 */
[----:B------:R-:W-:Y:S05]  /*14990*/  WARPSYNC.COLLECTIVE R15, `(.L_x_2660) ;  /* 0x000000000f087348 */ /* 0x000fea0003c00000 */
[----:B------:R0:W1:Y:S02]  /*149a0*/  SHFL.UP P6, R14, R13, R12, R11 ;  /* 0x0400000c0d0e7389 */ /* 0x00006400000c000b */
[----:B01----:R-:W-:Y:S01]  /*149b0*/  ENDCOLLECTIVE ;  /* 0x000000000000791b */ /* 0x003fe20003800000 */
.L_x_2660:
[----:B------:R-:W-:Y:S01]  /*149c0*/  IMAD.MOV.U32 R12, RZ, RZ, 0x10 ;  /* 0x00000010ff0c7424 */ /* 0x000fe200078e00ff */
[----:B------:R-:W-:-:S05]  /*149d0*/  SEL R4, R14, RZ, P4 ;  /* 0x000000ff0e047207 */ /* 0x000fca0002000000 */
[----:B------:R-:W-:-:S04]  /*149e0*/  IMAD.IADD R4, R3, 0x1, R4 ;  /* 0x0000000103047824 */ /* 0x000fc800078e0204 */
[----:B------:R-:W-:-:S07]  /*149f0*/  IMAD.MOV.U32 R13, RZ, RZ, R4 ;  /* 0x000000ffff0d7224 */ /* 0x000fce00078e0004 */
[----:B------:R-:W-:Y:S05]  /*14a00*/  WARPSYNC.COLLECTIVE R15, `(.L_x_2661) ;  /* 0x000000000f087348 */ /* 0x000fea0003c00000 */
[----:B------:R0:W1:Y:S02]  /*14a10*/  SHFL.UP P6, R14, R13, R12, R11 ;  /* 0x0400000c0d0e7389 */ /* 0x00006400000c000b */
[----:B01----:R-:W-:Y:S01]  /*14a20*/  ENDCOLLECTIVE ;  /* 0x000000000000791b */ /* 0x003fe20003800000 */
.L_x_2661:
        /* <DEDUP_REMOVED lines=8> */
.L_x_2662:
[----:B------:R-:W-:Y:S05]  /*14ab0*/  BRA `(.L_x_2663) ;  /* 0xffffffbc00907947 */ /* 0x000fea000383ffff */
.L_x_2546:
[----:B------:R-:W-:Y:S01]  /*14ac0*/  BSSY B0, `(.L_x_2664) ;  /* 0x0000006000007945 */ /* 0x000fe20003800000 */
[----:B------:R-:W-:Y:S01]  /*14ad0*/  PLOP3.LUT P6, PT, P6, PT, PT, 0x8, 0x0 ;  /* 0x000000000000781c */ /* 0x000fe200037ce170 */
[----:B------:R-:W-:-:S12]  /*14ae0*/  IMAD.MOV.U32 R15, RZ, RZ, -0x1 ;  /* 0xffffffffff0f7424 */ /* 0x000fd800078e00ff */
[----:B0-----:R-:W-:Y:S05]  /*14af0*/  WARPSYNC.COLLECTIVE R15, `(.L_x_2665) ;  /* 0x000000000f087348 */ /* 0x001fea0003c00000 */
[----:B------:R-:W-:Y:S01]  /*14b00*/  VOTE.ANY R14, PT, P6 ;  /* 0x00000000000e7806 */ /* 0x000fe200030e0100 */
[----:B0-----:R-:W-:Y:S06]  /*14b10*/  ENDCOLLECTIVE ;  /* 0x000000000000791b */ /* 0x001fec0003800000 */
.L_x_2665:
[----:B------:R-:W-:Y:S05]  /*14b20*/  BSYNC B0 ;  /* 0x0000000000007941 */ /* 0x000fea0003800000 */
.L_x_2664:
        /* <DEDUP_REMOVED lines=9> */
.L_x_2666:
[----:B------:R-:W-:Y:S01]  /*14bc0*/  MOV R5, R14 ;  /* 0x0000000e00057202 */ /* 0x000fe20000000f00 */
[----:B------:R-:W-:Y:S06]  /*14bd0*/  BRA `(.L_x_2667) ;  /* 0xffffffbc00807947 */ /* 0x000fec000383ffff */
.L_x_2548:
[----:B------:R-:W-:Y:S01]  /*14be0*/  BSSY B0, `(.L_x_2668) ;  /* 0x0000007000007945 */ /* 0x000fe20003800000 */
[----:B------:R-:W-:Y:S02]  /*14bf0*/  IMAD.MOV.U32 R13, RZ, RZ, R6 ;  /* 0x000000ffff0d7224 */ /* 0x000fe400078e0006 */
[----:B------:R-:W-:Y:S02]  /*14c00*/  IMAD.MOV.U32 R11, RZ, RZ, 0x1f ;  /* 0x0000001fff0b7424 */ /* 0x000fe400078e00ff */
[----:B------:R-:W-:-:S07]  /*14c10*/  IMAD.MOV.U32 R15, RZ, RZ, -0x1 ;  /* 0xffffffffff0f7424 */ /* 0x000fce00078e00ff */
[----:B012---:R-:W-:Y:S05]  /*14c20*/  WARPSYNC.COLLECTIVE R15, `(.L_x_2669) ;  /* 0x000000000f087348 */ /* 0x007fea0003c00000 */
[----:B------:R3:W4:Y:S02]  /*14c30*/  SHFL.IDX P6, R14, R13, R12, R11 ;  /* 0x0000000c0d0e7389 */ /* 0x00072400000c000b */
[----:B01234-:R-:W-:Y:S01]  /*14c40*/  ENDCOLLECTIVE ;  /* 0x000000000000791b */ /* 0x01ffe20003800000 */
.L_x_2669:
[----:B------:R-:W-:Y:S05]  /*14c50*/  BSYNC B0 ;  /* 0x0000000000007941 */ /* 0x000fea0003800000 */
.L_x_2668:
[----:B------:R-:W-:Y:S05]  /*14c60*/  BRA `(.L_x_2547) ;  /* 0xffffffbc00787947 */ /* 0x000fea000383ffff */
.L_x_2552:
[----:B-1----:R1:W3:Y:S02]  /*14c70*/  SYNCS.PHASECHK.TRANS64.TRYWAIT P0, [R4+URZ+0x30820], R0 ;  /* 0x03082000040075a7 */ /* 0x0022e4000800017f */
[----:B---3--:R-:W-:Y:S05]  /*14c80*/  @!P0 NANOSLEEP.SYNCS 0x989680 ;  /* 0x009896800000895d */ /* 0x008fea0003900000 */
[----:B------:R-:W3:Y:S02]  /*14c90*/  @!P0 SYNCS.PHASECHK.TRANS64 P0, [R4+URZ+0x30820], R0 ;  /* 0x03082000040085a7 */ /* 0x000ee4000800007f */
[----:B---3--:R-:W-:Y:S05]  /*14ca0*/  @!P0 BRA `(.L_x_2552) ;  /* 0xfffffffc00f08947 */ /* 0x008fea000383ffff */
[----:B------:R-:W-:Y:S05]  /*14cb0*/  BRA `(.L_x_2670) ;  /* 0xffffffc000f07947 */ /* 0x000fea000383ffff */
.L_x_2553:
[----:B------:R-:W3:Y:S01]  /*14cc0*/  S2R R2, SR_TID.X ;  /* 0x0000000000027919 */ /* 0x000ee20000002100 */
[----:B------:R-:W-:Y:S01]  /*14cd0*/  BSSY B0, `(.L_x_2671) ;  /* 0x000000a000007945 */ /* 0x000fe20003800000 */
[----:B------:R-:W-:Y:S02]  /*14ce0*/  IMAD.MOV.U32 R12, RZ, RZ, RZ ;  /* 0x000000ffff0c7224 */ /* 0x000fe400078e00ff */
[----:B------:R-:W-:Y:S02]  /*14cf0*/  IMAD.MOV.U32 R11, RZ, RZ, 0x1f ;  /* 0x0000001fff0b7424 */ /* 0x000fe400078e00ff */
[----:B------:R-:W-:Y:S01]  /*14d00*/  IMAD.MOV.U32 R15, RZ, RZ, -0x1 ;  /* 0xffffffffff0f7424 */ /* 0x000fe200078e00ff */
[----:B---3--:R-:W-:-:S04]  /*14d10*/  SHF.R.U32.HI R2, RZ, 0x5, R2 ;  /* 0x00000005ff027819 */ /* 0x008fc80000011602 */
[----:B------:R-:W-:-:S05]  /*14d20*/  LOP3.LUT R2, R2, 0x3, RZ, 0xc0, !PT ;  /* 0x0000000302027812 */ /* 0x000fca00078ec0ff */
[----:B------:R-:W-:-:S07]  /*14d30*/  IMAD.MOV.U32 R13, RZ, RZ, R2 ;  /* 0x000000ffff0d7224 */ /* 0x000fce00078e0002 */
[----:B012---:R-:W-:Y:S05]  /*14d40*/  WARPSYNC.COLLECTIVE R15, `(.L_x_2672) ;  /* 0x000000000f087348 */ /* 0x007fea0003c00000 */
[----:B------:R3:W4:Y:S02]  /*14d50*/  SHFL.IDX P6, R14, R13, R12, R11 ;  /* 0x0000000c0d0e7389 */ /* 0x00072400000c000b */
[----:B01234-:R-:W-:Y:S01]  /*14d60*/  ENDCOLLECTIVE ;  /* 0x000000000000791b */ /* 0x01ffe20003800000 */
.L_x_2672:
[----:B------:R-:W-:Y:S05]  /*14d70*/  BSYNC B0 ;  /* 0x0000000000007941 */ /* 0x000fea0003800000 */
.L_x_2671:
[----:B------:R-:W-:Y:S05]  /*14d80*/  BRA `(.L_x_2673) ;  /* 0xffffffc000d87947 */ /* 0x000fea000383ffff */
.L_x_2556:
[----:B------:R-:W-:Y:S01]  /*14d90*/  BSSY B1, `(.L_x_2674) ;  /* 0x0000006000017945 */ /* 0x000fe20003800000 */
[----:B------:R-:W-:-:S07]  /*14da0*/  IMAD.MOV.U32 R15, RZ, RZ, -0x1 ;  /* 0xffffffffff0f7424 */ /* 0x000fce00078e00ff */
[----:B012---:R-:W-:Y:S05]  /*14db0*/  WARPSYNC.COLLECTIVE R15, `(.L_x_2675) ;  /* 0x000000000f0c7348 */ /* 0x007fea0003c00000 */
[----:B------:R-:W-:Y:S02]  /*14dc0*/  ELECT P6, UR62, PT ;  /* 0x00000000003e782f */ /* 0x000fe400038c0000 */
[----:B------:R-:W-:Y:S01]  /*14dd0*/  MOV R14, UR62 ;  /* 0x0000003e000e7c02 */ /* 0x000fe20008000f00 */
[----:B012---:R-:W-:Y:S10]  /*14de0*/  ENDCOLLECTIVE ;  /* 0x000000000000791b */ /* 0x007ff40003800000 */
.L_x_2675:
[----:B------:R-:W-:Y:S05]  /*14df0*/  BSYNC B1 ;  /* 0x0000000000017941 */ /* 0x000fea0003800000 */
.L_x_2674:
[----:B------:R-:W-:Y:S05]  /*14e00*/  BRA `(.L_x_2676) ;  /* 0xffffffc000d07947 */ /* 0x000fea000383ffff */
.L_x_2558:
[----:B-1----:R1:W3:Y:S02]  /*14e10*/  SYNCS.PHASECHK.TRANS64.TRYWAIT P1, [R5+URZ+0x30840], R0 ;  /* 0x03084000050075a7 */ /* 0x0022e4000802017f */
[----:B---3--:R-:W-:Y:S05]  /*14e20*/  @!P1 NANOSLEEP.SYNCS 0x989680 ;  /* 0x009896800000995d */ /* 0x008fea0003900000 */
[----:B------:R-:W3:Y:S02]  /*14e30*/  @!P1 SYNCS.PHASECHK.TRANS64 P1, [R5+URZ+0x30840], R0 ;  /* 0x03084000050095a7 */ /* 0x000ee4000802007f */
[----:B---3--:R-:W-:Y:S05]  /*14e40*/  @!P1 BRA `(.L_x_2558) ;  /* 0xfffffffc00f09947 */ /* 0x008fea000383ffff */
[----:B------:R-:W-:Y:S05]  /*14e50*/  BRA `(.L_x_2677) ;  /* 0xffffffc000f87947 */ /* 0x000fea000383ffff */
.L_x_2560:
[----:B---3--:R3:W4:Y:S02]  /*14e60*/  SYNCS.PHASECHK.TRANS64.TRYWAIT P1, [R27+URZ+0x30840], R2 ;  /* 0x030840021b0075a7 */ /* 0x008724000802017f */
[----:B----4-:R-:W-:Y:S05]  /*14e70*/  @!P1 NANOSLEEP.SYNCS 0x989680 ;  /* 0x009896800000995d */ /* 0x010fea0003900000 */
[----:B------:R-:W4:Y:S02]  /*14e80*/  @!P1 SYNCS.PHASECHK.TRANS64 P1, [R27+URZ+0x30840], R2 ;  /* 0x030840021b0095a7 */ /* 0x000f24000802007f */
[----:B----4-:R-:W-:Y:S05]  /*14e90*/  @!P1 BRA `(.L_x_2560) ;  /* 0xfffffffc00f09947 */ /* 0x010fea000383ffff */
[----:B------:R-:W-:Y:S05]  /*14ea0*/  BRA `(.L_x_2678) ;  /* 0xffffffc400047947 */ /* 0x000fea000383ffff */
.L_x_2562:
[----:B----4-:R4:W0:Y:S02]  /*14eb0*/  SYNCS.PHASECHK.TRANS64.TRYWAIT P1, [R5+URZ+0x30860], R0 ;  /* 0x03086000050075a7 */ /* 0x010824000802017f */
[----:B0-----:R-:W-:Y:S05]  /*14ec0*/  @!P1 NANOSLEEP.SYNCS 0x989680 ;  /* 0x009896800000995d */ /* 0x001fea0003900000 */
[----:B------:R-:W0:Y:S02]  /*14ed0*/  @!P1 SYNCS.PHASECHK.TRANS64 P1, [R5+URZ+0x30860], R0 ;  /* 0x03086000050095a7 */ /* 0x000e24000802007f */
[----:B0-----:R-:W-:Y:S05]  /*14ee0*/  @!P1 BRA `(.L_x_2562) ;  /* 0xfffffffc00f09947 */ /* 0x001fea000383ffff */
[----:B------:R-:W-:Y:S05]  /*14ef0*/  BRA `(.L_x_2679) ;  /* 0xffffffc400007947 */ /* 0x000fea000383ffff */
.L_x_2680:
        /* <DEDUP_REMOVED lines=16> */
.L_x_3239:


//--------------------- .text._ZN7cutlass13device_kernelIN5flash11enable_sm90INS1_16FlashAttnFwdSm90INS1_25CollectiveMainloopFwdSm90ILi2EN4cute5tupleIJNS5_1CILi1EEES8_S8_EEENS6_IJNS7_ILi128EEENS7_ILi96EEENS7_ILi192EEEEEELi192ENS_6half_tEfNS_4arch4Sm90ELb1ELb0ELb0ELb1ELb1ELb1ELb0ELb1ELb1ELb1ELb0ELb0EEENS1_21CollectiveEpilogueFwdINS6_IJSA_SC_SB_EEES9_SE_SG_Li256ELb1ELb1ELb0ELb0EEENS1_36VarlenDynamicPersistentTileSchedulerILi128ELi96ELi256ELi128ELb0ELb1ELb1ELb1ELb1ELb1EEEEEEEEEvNT_6ParamsE --------------------------
	.section	.text._ZN7cutlass13device_kernelIN5flash11enable_sm90INS1_16FlashAttnFwdSm90INS1_25CollectiveMainloopFwdSm90ILi2EN4cute5tupleIJNS5_1CILi1EEES8_S8_EEENS6_IJNS7_ILi128EEENS7_ILi96EEENS7_ILi192EEEEEELi192ENS_6half_tEfNS_4arch4Sm90ELb1ELb0ELb0ELb1ELb1ELb1ELb0ELb1ELb1ELb1ELb0ELb0EEENS1_21CollectiveEpilogueFwdINS6_IJSA_SC_SB_EEES9_SE_SG_Li256ELb1ELb1ELb0ELb0EEENS1_36VarlenDynamicPersistentTileSchedulerILi128ELi96ELi256ELi128ELb0ELb1ELb1ELb1ELb1ELb1EEEEEEEEEvNT_6ParamsE,"ax",@progbits
	.align	128
.text._ZN7cutlass13device_kernelIN5flash11enable_sm90INS1_16FlashAttnFwdSm90INS1_25CollectiveMainloopFwdSm90ILi2EN4cute5tupleIJNS5_1CILi1EEES8_S8_EEENS6_IJNS7_ILi128EEENS7_ILi96EEENS7_ILi192EEEEEELi192ENS_6half_tEfNS_4arch4Sm90ELb1ELb0ELb0ELb1ELb1ELb1ELb0ELb1ELb1ELb1ELb0ELb0EEENS1_21CollectiveEpilogueFwdINS6_IJSA_SC_SB_EEES9_SE_SG_Li256ELb1ELb1ELb0ELb0EEENS1_36VarlenDynamicPersistentTileSchedulerILi128ELi96ELi256ELi128ELb0ELb1ELb1ELb1ELb1ELb1EEEEEEEEEvNT_6ParamsE:
        .type           _ZN7cutlass13device_kernelIN5flash11enable_sm90INS1_16FlashAttnFwdSm90INS1_25CollectiveMainloopFwdSm90ILi2EN4cute5tupleIJNS5_1CILi1EEES8_S8_EEENS6_IJNS7_ILi128EEENS7_ILi96EEENS7_ILi192EEEEEELi192ENS_6half_tEfNS_4arch4Sm90ELb1ELb0ELb0ELb1ELb1ELb1ELb0ELb1ELb1ELb1ELb0ELb0EEENS1_21CollectiveEpilogueFwdINS6_IJSA_SC_SB_EEES9_SE_SG_Li256ELb1ELb1ELb0ELb0EEENS1_36VarlenDynamicPersistentTileSchedulerILi128ELi96ELi256ELi128ELb0ELb1ELb1ELb1ELb1ELb1EEEEEEEEEvNT_6ParamsE,@function
        .size           _ZN7cutlass13device_kernelIN5flash11enable_sm90INS1_16FlashAttnFwdSm90INS1_25CollectiveMainloopFwdSm90ILi2EN4cute5tupleIJNS5_1CILi1EEES8_S8_EEENS6_IJNS7_ILi128EEENS7_ILi96EEENS7_ILi192EEEEEELi192ENS_6half_tEfNS_4arch4Sm90ELb1ELb0ELb0ELb1ELb1ELb1ELb0ELb1ELb1ELb1ELb0ELb0EEENS1_21CollectiveEpilogueFwdINS6_IJSA_SC_SB_EEES9_SE_SG_Li256ELb1ELb1ELb0ELb0EEENS1_36VarlenDynamicPersistentTileSchedulerILi128ELi96ELi256ELi128ELb0ELb1ELb1ELb1ELb1ELb1EEEEEEEEEvNT_6ParamsE,(.L_x_3240 - _ZN7cutlass13device_kernelIN5flash11enable_sm90INS1_16FlashAttnFwdSm90INS1_25CollectiveMainloopFwdSm90ILi2EN4cute5tupleIJNS5_1CILi1EEES8_S8_EEENS6_IJNS7_ILi128EEENS7_ILi96EEENS7_ILi192EEEEEELi192ENS_6half_tEfNS_4arch4Sm90ELb1ELb0ELb0ELb1ELb1ELb1ELb0ELb1ELb1ELb1ELb0ELb0EEENS1_21CollectiveEpilogueFwdINS6_IJSA_SC_SB_EEES9_SE_SG_Li256ELb1ELb1ELb0ELb0EEENS1_36VarlenDynamicPersistentTileSchedulerILi128ELi96ELi256ELi128ELb0ELb1ELb1ELb1ELb1ELb1EEEEEEEEEvNT_6ParamsE)
        .other          _ZN7cutlass13device_kernelIN5flash11enable_sm90INS1_16FlashAttnFwdSm90INS1_25CollectiveMainloopFwdSm90ILi2EN4cute5tupleIJNS5_1CILi1EEES8_S8_EEENS6_IJNS7_ILi128EEENS7_ILi96EEENS7_ILi192EEEEEELi192ENS_6half_tEfNS_4arch4Sm90ELb1ELb0ELb0ELb1ELb1ELb1ELb0ELb1ELb1ELb1ELb0ELb0EEENS1_21CollectiveEpilogueFwdINS6_IJSA_SC_SB_EEES9_SE_SG_Li256ELb1ELb1ELb0ELb0EEENS1_36VarlenDynamicPersistentTileSchedulerILi128ELi96ELi256ELi128ELb0ELb1ELb1ELb1ELb1ELb1EEEEEEEEEvNT_6ParamsE,@"STO_CUDA_ENTRY STV_DEFAULT"
_ZN7cutlass13device_kernelIN5flash11enable_sm90INS1_16FlashAttnFwdSm90INS1_25CollectiveMainloopFwdSm90ILi2EN4cute5tupleIJNS5_1CILi1EEES8_S8_EEENS6_IJNS7_ILi128EEENS7_ILi96EEENS7_ILi192EEEEEELi192ENS_6half_tEfNS_4arch4Sm90ELb1ELb0ELb0ELb1ELb1ELb1ELb0ELb1ELb1ELb1ELb0ELb0EEENS1_21CollectiveEpilogueFwdINS6_IJSA_SC_SB_EEES9_SE_SG_Li256ELb1ELb1ELb0ELb0EEENS1_36VarlenDynamicPersistentTileSchedulerILi128ELi96ELi256ELi128ELb0ELb1ELb1ELb1ELb1ELb1EEEEEEEEEvNT_6ParamsE:
        /* <DEDUP_REMOVED lines=18> */
.L_x_2682:
[----:B------:R-:W-:Y:S05]  /*0120*/  BSYNC B0 ;  /* 0x0000000000007941 */ /* 0x000fea0003800000 */
.L_x_2681:
        /* <DEDUP_REMOVED lines=41> */
.L_x_2683:
        /* <DEDUP_REMOVED lines=22> */
.L_x_2684:
        /* <DEDUP_REMOVED lines=18> */
.L_x_2685:
        /* <DEDUP_REMOVED lines=22> */
.L_x_2686:
        /* <DEDUP_REMOVED lines=22> */
.L_x_2687:
[----:B------:R-:W-:Y:S01]  /*0900*/  PLOP3.LUT P0, PT, PT, PT, UP0, 0x80, 0x0 ;  /* 0x000000000000781c */ /* 0x000fe20003f0f008 */
[----:B------:R-:W-:Y:S01]  /*0910*/  UMOV UR60, 0x1 ;  /* 0x00000001003c7882 */ /* 0x000fe20000000000 */
[----:B------:R-:W-:Y:S01]  /*0920*/  NOP ;  /* 0x0000000000007918 */ /* 0x000fe20000000000 */
[----:B------:R-:W-:Y:S01]  /*0930*/  USEL UR60, UR60, 0x2, !UP0 ;  /* 0x000000023c3c7887 */ /* 0x000fe2000c000000 */
[----:B------:R-:W-:Y:S01]  /*0940*/  BSSY B9, `(.L_x_2688) ;  /* 0x00022f5000097945 */ /* 0x000fe20003800000 */
[----:B012-4-:R-:W-:Y:S08]  /*0950*/  BAR.SYNC.DEFER_BLOCKING 0x0 ;  /* 0x0000000000007b1d */ /* 0x017ff00000010000 */
[----:B------:R-:W-:Y:S05]  /*0960*/  @!P0 BRA `(.L_x_2689) ;  /* 0x000001bc00348947 */ /* 0x000fea0003800000 */
.L_x_2690:
        /* <DEDUP_REMOVED lines=16> */
[----:B------:R-:W-:Y:S01]  /*0a70*/  ULOP3.LUT UR5, UR60, 0x1, URZ, 0xfc, !UPT ;  /* 0x000000013c057892 */ /* 0x000fe2000f8efc3f */
[----:B------:R-:W-:Y:S01]  /*0a80*/  R2UR UR4, R18 ;  /* 0x00000000120472ca */ /* 0x000fe200000e0000 */
[----:B------:R-:W-:Y:S01]  /*0a90*/  IMAD.MOV.U32 R19, RZ, RZ, RZ ;  /* 0x000000ffff137224 */ /* 0x000fe200078e00ff */
[----:B------:R-:W-:Y:S01]  /*0aa0*/  SHF.R.S32.HI R3, RZ, 0x1f, R0 ;  /* 0x0000001fff037819 */ /* 0x000fe20000011400 */
[----:B------:R-:W-:Y:S01]  /*0ab0*/  IMAD.MOV.U32 R200, RZ, RZ, RZ ;  /* 0x000000ffffc87224 */ /* 0x000fe200078e00ff */
[----:B------:R-:W-:Y:S01]  /*0ac0*/  MOV R205, RZ ;  /* 0x000000ff00cd7202 */ /* 0x000fe20000000f00 */
[----:B------:R-:W-:Y:S01]  /*0ad0*/  IMAD.MOV.U32 R197, RZ, RZ, RZ ;  /* 0x000000ffffc57224 */ /* 0x000fe200078e00ff */
[CC--:B------:R-:W-:Y:S02]  /*0ae0*/  LEA.HI R2, R3.reuse, R0.reuse, RZ, 0x7 ;  /* 0x0000000003027211 */ /* 0x0c0fe400078f38ff */
[----:B------:R-:W-:-:S02]  /*0af0*/  LEA.HI R4, R3, R0, RZ, 0x4 ;  /* 0x0000000003047211 */ /* 0x000fc400078f20ff */
[----:B------:R-:W-:Y:S02]  /*0b00*/  LOP3.LUT R5, R2, 0xffffff80, RZ, 0xc0, !PT ;  /* 0xffffff8002057812 */ /* 0x000fe400078ec0ff */
[----:B------:R-:W-:Y:S01]  /*0b10*/  SHF.R.S32.HI R12, RZ, 0x7, R2 ;  /* 0x00000007ff0c7819 */ /* 0x000fe20000011402 */
[----:B------:R-:W-:Y:S02]  /*0b20*/  UIADD3 UR4, UR4, 0x12400, URZ ;  /* 0x0001240004047890 */ /* 0x000fe4000fffe03f */
[----:B------:R-:W-:Y:S01]  /*0b30*/  IMAD.IADD R15, R0, 0x1, -R5 ;  /* 0x00000001000f7824 */ /* 0x000fe200078e0a05 */
[----:B------:R-:W-:Y:S02]  /*0b40*/  SHF.R.S32.HI R5, RZ, 0x4, R4 ;  /* 0x00000004ff057819 */ /* 0x000fe40000011404 */
[----:B------:R-:W-:Y:S02]  /*0b50*/  LEA.HI R2, R2, R12, RZ, 0x1 ;  /* 0x0000000c02027211 */ /* 0x000fe400078f08ff */
[----:B------:R-:W-:Y:S01]  /*0b60*/  SHF.R.S32.HI R7, RZ, 0x1f, R15 ;  /* 0x0000001fff077819 */ /* 0x000fe2000001140f */
[----:B------:R-:W-:Y:S01]  /*0b70*/  STL [R1+0x48], R15 ;  /* 0x0000480f01007387 */ /* 0x000fe20000100800 */
[----:B------:R-:W-:-:S02]  /*0b80*/  LOP3.LUT R2, R2, 0x3fffffe, RZ, 0xc0, !PT ;  /* 0x03fffffe02027812 */ /* 0x000fc400078ec0ff */
[CC--:B------:R-:W-:Y:S01]  /*0b90*/  LEA.HI R8, R7.reuse, R15.reuse, RZ, 0x2 ;  /* 0x0000000f07087211 */ /* 0x0c0fe200078f10ff */
[----:B------:R0:W-:Y:S01]  /*0ba0*/  STL [R1+0x64], R12 ;  /* 0x0000640c01007387 */ /* 0x0001e20000100800 */
[----:B------:R-:W-:Y:S01]  /*0bb0*/  LEA.HI R7, R7, R15, RZ, 0x5 ;  /* 0x0000000f07077211 */ /* 0x000fe200078f28ff */
[----:B------:R-:W-:Y:S01]  /*0bc0*/  IMAD.IADD R2, R12, 0x1, -R2 ;  /* 0x000000010c027824 */ /* 0x000fe200078e0a02 */
[--C-:B------:R-:W-:Y:S02]  /*0bd0*/  SHF.R.S32.HI R9, RZ, 0x2, R8.reuse ;  /* 0x00000002ff097819 */ /* 0x100fe40000011408 */
[----:B------:R-:W-:Y:S02]  /*0be0*/  SHF.R.S32.HI R6, RZ, 0x1f, R8 ;  /* 0x0000001fff067819 */ /* 0x000fe40000011408 */
[----:B------:R-:W-:Y:S02]  /*0bf0*/  SHF.R.S32.HI R7, RZ, 0x5, R7 ;  /* 0x00000005ff077819 */ /* 0x000fe40000011407 */
[----:B------:R-:W-:-:S02]  /*0c00*/  LEA.HI R10, R6, R9, RZ, 0x3 ;  /* 0x00000009060a7211 */ /* 0x000fc400078f18ff */
[----:B------:R-:W-:Y:S02]  /*0c10*/  LEA.HI R6, R4, R5, RZ, 0x1 ;  /* 0x0000000504067211 */ /* 0x000fe400078f08ff */
[----:B------:R-:W-:Y:S02]  /*0c20*/  LOP3.LUT R10, R10, 0xfffffff8, RZ, 0xc0, !PT ;  /* 0xfffffff80a0a7812 */ /* 0x000fe400078ec0ff */
[----:B------:R-:W-:Y:S02]  /*0c30*/  LOP3.LUT R6, R6, 0x1ffffffe, RZ, 0xc0, !PT ;  /* 0x1ffffffe06067812 */ /* 0x000fe400078ec0ff */
[----:B------:R-:W-:Y:S01]  /*0c40*/  LOP3.LUT R222, R8, 0x7ffffffc, RZ, 0xc0, !PT ;  /* 0x7ffffffc08de7812 */ /* 0x000fe200078ec0ff */
[----:B------:R-:W-:Y:S01]  /*0c50*/  IMAD.IADD R10, R9, 0x1, -R10 ;  /* 0x00000001090a7824 */ /* 0x000fe200078e0a0a */
[----:B------:R-:W-:Y:S02]  /*0c60*/  IADD3 R6, R5, -R6, RZ ;  /* 0x8000000605067210 */ /* 0x000fe40007ffe0ff */
[-C--:B------:R-:W-:Y:S01]  /*0c70*/  LEA.HI R5, R3, R0.reuse, RZ, 0x5 ;  /* 0x0000000003057211 */ /* 0x080fe200078f28ff */
[----:B------:R-:W-:Y:S01]  /*0c80*/  IMAD R9, R7, 0x10, R10 ;  /* 0x0000001007097824 */ /* 0x000fe200078e020a */
[----:B------:R-:W-:-:S02]  /*0c90*/  LEA.HI R10, R3, R0, RZ, 0x2 ;  /* 0x00000000030a7211 */ /* 0x000fc400078f10ff */
[----:B------:R-:W-:Y:S01]  /*0ca0*/  LEA.HI R7, R3, R0, RZ, 0x3 ;  /* 0x0000000003077211 */ /* 0x000fe200078f18ff */
[----:B------:R-:W-:Y:S01]  /*0cb0*/  IMAD R14, R2, 0x40, R9 ;  /* 0x00000040020e7824 */ /* 0x000fe200078e0209 */
[----:B------:R-:W-:Y:S02]  /*0cc0*/  LOP3.LUT R11, R10, 0xfffffffc, RZ, 0xc0, !PT ;  /* 0xfffffffc0a0b7812 */ /* 0x000fe400078ec0ff */
[----:B------:R-:W-:Y:S02]  /*0cd0*/  LOP3.LUT R3, R4, 0x3fffff0, RZ, 0xc0, !PT ;  /* 0x03fffff004037812 */ /* 0x000fe400078ec0ff */
[----:B------:R-:W-:Y:S02]  /*0ce0*/  SHF.R.S32.HI R204, RZ, 0x2, R10 ;  /* 0x00000002ffcc7819 */ /* 0x000fe4000001140a */
[----:B------:R-:W-:Y:S01]  /*0cf0*/  SHF.R.S32.HI R4, RZ, 0x5, R5 ;  /* 0x00000005ff047819 */ /* 0x000fe20000011405 */
[----:B------:R-:W-:Y:S01]  /*0d00*/  IMAD.IADD R3, R0, 0x1, -R3 ;  /* 0x0000000100037824 */ /* 0x000fe200078e0a03 */
[----:B------:R-:W-:-:S02]  /*0d10*/  LOP3.LUT R5, R7, 0xfffffff8, RZ, 0xc0, !PT ;  /* 0xfffffff807057812 */ /* 0x000fc400078ec0ff */
[----:B------:R-:W-:Y:S01]  /*0d20*/  SHF.R.S32.HI R13, RZ, 0x1f, R10 ;  /* 0x0000001fff0d7819 */ /* 0x000fe2000001140a */
[----:B------:R-:W-:Y:S01]  /*0d30*/  IMAD.SHL.U32 R215, R4, 0x200, RZ ;  /* 0x0000020004d77824 */ /* 0x000fe200078e00ff */
[C---:B------:R-:W-:Y:S01]  /*0d40*/  IADD3 R20, R0.reuse, -R11, RZ ;  /* 0x8000000b00147210 */ /* 0x040fe20007ffe0ff */
[----:B------:R-:W-:Y:S01]  /*0d50*/  IMAD.IADD R226, R0, 0x1, -R5 ;  /* 0x0000000100e27824 */ /* 0x000fe200078e0a05 */
[----:B------:R-:W-:Y:S02]  /*0d60*/  IADD3 R10, R204, 0x40, RZ ;  /* 0x00000040cc0a7810 */ /* 0x000fe40007ffe0ff */
[----:B------:R-:W-:Y:S01]  /*0d70*/  LEA.HI R13, R13, R204, RZ, 0x3 ;  /* 0x000000cc0d0d7211 */ /* 0x000fe200078f18ff */
[----:B------:R-:W-:Y:S01]  /*0d80*/  IMAD.SHL.U32 R194, R20, 0x4, RZ ;  /* 0x0000000414c27824 */ /* 0x000fe200078e00ff */
[----:B------:R-:W-:Y:S01]  /*0d90*/  SHF.R.S32.HI R0, RZ, 0x1f, R10 ;  /* 0x0000001fff007819 */ /* 0x000fe2000001140a */
[----:B------:R-:W-:Y:S01]  /*0da0*/  IMAD.SHL.U32 R217, R226, 0x8, RZ ;  /* 0x00000008e2d97824 */ /* 0x000fe200078e00ff */
[----:B------:R-:W-:Y:S01]  /*0db0*/  LOP3.LUT R13, R13, 0xfffffff8, RZ, 0xc0, !PT ;  /* 0xfffffff80d0d7812 */ /* 0x000fe200078ec0ff */
[----:B------:R-:W-:Y:S01]  /*0dc0*/  VIADD R207, R194, 0x20 ;  /* 0x00000020c2cf7836 */ /* 0x000fe20000000000 */
[----:B------:R-:W-:Y:S01]  /*0dd0*/  LEA.HI R0, R0, R10, RZ, 0x3 ;  /* 0x0000000a00007211 */ /* 0x000fe200078f18ff */
[----:B------:R-:W-:Y:S01]  /*0de0*/  STL [R1+0x3c], R20 ;  /* 0x00003c1401007387 */ /* 0x000fe20000100800 */
[----:B------:R-:W-:Y:S01]  /*0df0*/  IADD3 R206, R194, 0x40, RZ ;  /* 0x00000040c2ce7810 */ /* 0x000fe20007ffe0ff */
[----:B------:R-:W-:Y:S01]  /*0e00*/  IMAD.IADD R221, R204, 0x1, -R13 ;  /* 0x00000001ccdd7824 */ /* 0x000fe200078e0a0d */
[----:B------:R-:W-:Y:S01]  /*0e10*/  LEA R3, R4, R3, 0x4 ;  /* 0x0000000304037211 */ /* 0x000fe200078e20ff */
[----:B------:R-:W-:Y:S01]  /*0e20*/  IMAD.SHL.U32 R0, R0, 0x40, RZ ;  /* 0x0000004000007824 */ /* 0x000fe200078e00ff */
[----:B------:R-:W-:Y:S01]  /*0e30*/  SHF.L.U32 R211, R10, 0x6, RZ ;  /* 0x000000060ad37819 */ /* 0x000fe200000006ff */
[C---:B------:R-:W-:Y:S01]  /*0e40*/  IMAD.IADD R193, R194.reuse, 0x1, R206 ;  /* 0x00000001c2c17824 */ /* 0x040fe200078e02ce */
[----:B------:R-:W-:Y:S01]  /*0e50*/  SHF.L.U32 R213, R221, 0x6, RZ ;  /* 0x00000006ddd57819 */ /* 0x000fe200000006ff */
[----:B------:R-:W-:Y:S01]  /*0e60*/  IMAD.IADD R196, R194, 0x1, R207 ;  /* 0x00000001c2c47824 */ /* 0x000fe200078e02cf */
[----:B------:R-:W-:Y:S01]  /*0e70*/  LOP3.LUT R216, R0, 0xfffffe00, RZ, 0xc0, !PT ;  /* 0xfffffe0000d87812 */ /* 0x000fe200078ec0ff */
[----:B0-----:R-:W-:Y:S01]  /*0e80*/  IMAD R12, R3, 0x8, R6 ;  /* 0x00000008030c7824 */ /* 0x001fe200078e0206 */
[----:B------:R-:W-:Y:S01]  /*0e90*/  SHF.R.S32.HI R0, RZ, 0x1f, R193 ;  /* 0x0000001fff007819 */ /* 0x000fe200000114c1 */
[----:B------:R-:W-:Y:S01]  /*0ea0*/  VIADD R225, R217, 0x80 ;  /* 0x00000080d9e17836 */ /* 0x000fe20000000000 */
[----:B------:R-:W-:Y:S01]  /*0eb0*/  SHF.R.S32.HI R3, RZ, 0x1f, R196 ;  /* 0x0000001fff037819 */ /* 0x000fe200000114c4 */
[----:B------:R-:W-:Y:S01]  /*0ec0*/  STL [R1+0x68], R14 ;  /* 0x0000680e01007387 */ /* 0x000fe20000100800 */
[----:B------:R-:W-:Y:S01]  /*0ed0*/  LOP3.LUT R213, R213, 0x1c0, RZ, 0xc0, !PT ;  /* 0x000001c0d5d57812 */ /* 0x000fe200078ec0ff */
[----:B------:R-:W-:Y:S01]  /*0ee0*/  VIADD R224, R217, 0x40 ;  /* 0x00000040d9e07836 */ /* 0x000fe20000000000 */
[CC--:B------:R-:W-:Y:S01]  /*0ef0*/  LEA.HI R4, R0.reuse, R193.reuse, RZ, 0x6 ;  /* 0x000000c100047211 */ /* 0x0c0fe200078f30ff */
[----:B------:R-:W-:Y:S01]  /*0f00*/  STL [R1+0x38], RZ ;  /* 0x000038ff01007387 */ /* 0x000fe20000100800 */
[----:B------:R-:W-:Y:S01]  /*0f10*/  LEA.HI R2, R0, R193, RZ, 0x3 ;  /* 0x000000c100027211 */ /* 0x000fe200078f18ff */
[----:B------:R-:W-:Y:S01]  /*0f20*/  VIADD R210, R194, 0x50 ;  /* 0x00000050c2d27836 */ /* 0x000fe20000000000 */
[----:B------:R-:W-:-:S02]  /*0f30*/  LOP3.LUT R211, R211, 0x1c0, RZ, 0xc0, !PT ;  /* 0x000001c0d3d37812 */ /* 0x000fc400078ec0ff */
[----:B------:R-:W-:Y:S02]  /*0f40*/  LEA.HI R198, R3, R196, RZ, 0x3 ;  /* 0x000000c403c67211 */ /* 0x000fe400078f18ff */
[----:B------:R-:W-:Y:S02]  /*0f50*/  SHF.R.U32.HI R214, RZ, 0x3, R213 ;  /* 0x00000003ffd67819 */ /* 0x000fe400000116d5 */
[----:B------:R-:W-:Y:S02]  /*0f60*/  SHF.L.U32 R4, R4, 0x7, RZ ;  /* 0x0000000704047819 */ /* 0x000fe400000006ff */
[--C-:B------:R-:W-:Y:S02]  /*0f70*/  LOP3.LUT R5, R213, 0x38, R2.reuse, 0xf8, !PT ;  /* 0x00000038d5057812 */ /* 0x100fe400078ef802 */
[----:B------:R-:W-:Y:S02]  /*0f80*/  SHF.R.U32.HI R13, RZ, 0x3, R211 ;  /* 0x00000003ff0d7819 */ /* 0x000fe400000116d3 */
[----:B------:R-:W-:-:S02]  /*0f90*/  LOP3.LUT R10, R211, 0x38, R2, 0xf8, !PT ;  /* 0x00000038d30a7812 */ /* 0x000fc400078ef802 */
[----:B------:R-:W-:Y:S02]  /*0fa0*/  LOP3.LUT R6, R211, 0x38, R198, 0xf8, !PT ;  /* 0x00000038d3067812 */ /* 0x000fe400078ef8c6 */
[----:B------:R-:W-:Y:S02]  /*0fb0*/  LEA.HI R3, R3, R196, RZ, 0x6 ;  /* 0x000000c403037211 */ /* 0x000fe400078f30ff */
[----:B------:R-:W-:Y:S02]  /*0fc0*/  LOP3.LUT R4, R4, 0xffffe000, RZ, 0xc0, !PT ;  /* 0xffffe00004047812 */ /* 0x000fe400078ec0ff */
[----:B------:R-:W-:Y:S01]  /*0fd0*/  LOP3.LUT R5, R5, R214, RZ, 0x3c, !PT ;  /* 0x000000d605057212 */ /* 0x000fe200078e3cff */
[----:B------:R-:W-:Y:S01]  /*0fe0*/  IMAD.SHL.U32 R0, R3, 0x80, RZ ;  /* 0x0000008003007824 */ /* 0x000fe200078e00ff */
[-C--:B------:R-:W-:Y:S02]  /*0ff0*/  LOP3.LUT R11, R10, R13.reuse, RZ, 0x3c, !PT ;  /* 0x0000000d0a0b7212 */ /* 0x080fe400078e3cff */
[----:B------:R-:W-:-:S02]  /*1000*/  LOP3.LUT R9, R6, R13, RZ, 0x3c, !PT ;  /* 0x0000000d06097212 */ /* 0x000fc400078e3cff */
[-C--:B------:R-:W-:Y:S02]  /*1010*/  IADD3 R6, R5, R4.reuse, R215 ;  /* 0x0000000405067210 */ /* 0x080fe40007ffe0d7 */
[----:B------:R-:W-:Y:S01]  /*1020*/  IADD3 R11, R11, R4, R216 ;  /* 0x000000040b0b7210 */ /* 0x000fe20007ffe0d8 */
[----:B------:R-:W-:Y:S01]  /*1030*/  IMAD.U32 R4, RZ, RZ, UR4 ;  /* 0x00000004ff047e24 */ /* 0x000fe2000f8e00ff */
[----:B------:R-:W-:Y:S02]  /*1040*/  SHF.R.S32.HI R5, RZ, 0x3, R7 ;  /* 0x00000003ff057819 */ /* 0x000fe40000011407 */
[----:B------:R-:W-:Y:S02]  /*1050*/  LOP3.LUT R3, R213, 0x38, R198, 0xf8, !PT ;  /* 0x00000038d5037812 */ /* 0x000fe400078ef8c6 */
[----:B------:R-:W-:Y:S01]  /*1060*/  SHF.L.U32 R16, R20, 0x3, RZ ;  /* 0x0000000314107819 */ /* 0x000fe200000006ff */
[----:B------:R0:W-:Y:S01]  /*1070*/  STL [R1+0x44], R5 ;  /* 0x0000440501007387 */ /* 0x0001e20000100800 */
[----:B------:R-:W-:-:S02]  /*1080*/  LOP3.LUT R0, R0, 0xffffe000, RZ, 0xc0, !PT ;  /* 0xffffe00000007812 */ /* 0x000fc400078ec0ff */
[----:B------:R-:W-:Y:S01]  /*1090*/  LOP3.LUT R3, R3, R214, RZ, 0x3c, !PT ;  /* 0x000000d603037212 */ /* 0x000fe200078e3cff */
[----:B------:R1:W-:Y:S01]  /*10a0*/  STL [R1+0x60], R4 ;  /* 0x0000600401007387 */ /* 0x0003e20000100800 */
[----:B------:R-:W-:Y:S01]  /*10b0*/  SHF.R.S32.HI R199, RZ, 0x3, R2 ;  /* 0x00000003ffc77819 */ /* 0x000fe20000011402 */
[C---:B------:R-:W-:Y:S01]  /*10c0*/  VIADD R22, R16.reuse, 0x80 ;  /* 0x0000008010167836 */ /* 0x040fe20000000000 */
[-C--:B------:R-:W-:Y:S01]  /*10d0*/  IADD3 R3, R3, R0.reuse, R215 ;  /* 0x0000000003037210 */ /* 0x080fe20007ffe0d7 */
[----:B------:R-:W-:Y:S01]  /*10e0*/  VIADD R192, R16, 0xa0 ;  /* 0x000000a010c07836 */ /* 0x000fe20000000000 */
[----:B------:R-:W-:Y:S01]  /*10f0*/  IADD3 R9, R9, R0, R216 ;  /* 0x0000000009097210 */ /* 0x000fe20007ffe0d8 */
[----:B------:R-:W-:Y:S01]  /*1100*/  IMAD.U32 R0, RZ, RZ, UR5 ;  /* 0x00000005ff007e24 */ /* 0x000fe2000f8e00ff */
[----:B0-----:R-:W-:Y:S02]  /*1110*/  LOP3.LUT R5, R211, 0x38, R16, 0xf8, !PT ;  /* 0x00000038d3057812 */ /* 0x001fe400078ef810 */
[----:B------:R-:W-:-:S02]  /*1120*/  LEA R2, R3, UR4, 0x1 ;  /* 0x0000000403027c11 */ /* 0x000fc4000f8e08ff */
[----:B-1----:R-:W-:Y:S01]  /*1130*/  SHF.R.S32.HI R4, RZ, 0x1f, R225 ;  /* 0x0000001fff047819 */ /* 0x002fe200000114e1 */
[----:B------:R-:W-:Y:S01]  /*1140*/  IMAD.SHL.U32 R4, R12, 0x8, RZ ;  /* 0x000000080c047824 */ /* 0x000fe200078e00ff */
[----:B------:R-:W-:Y:S02]  /*1150*/  LOP3.LUT R5, R216, R5, R13, 0xf6, !PT ;  /* 0x00000005d8057212 */ /* 0x000fe400078ef60d */
[----:B------:R-:W-:Y:S02]  /*1160*/  LEA R3, R6, UR4, 0x1 ;  /* 0x0000000406037c11 */ /* 0x000fe4000f8e08ff */
[----:B------:R0:W-:Y:S01]  /*1170*/  STL [R1+0x6c], R4 ;  /* 0x00006c0401007387 */ /* 0x0001e20000100800 */
[----:B------:R-:W-:Y:S02]  /*1180*/  LEA.HI R0, R20, R20, RZ, 0x1 ;  /* 0x0000001414007211 */ /* 0x000fe400078f08ff */
[----:B------:R-:W-:Y:S01]  /*1190*/  IADD3 R23, R16, 0x60, RZ ;  /* 0x0000006010177810 */ /* 0x000fe20007ffe0ff */
[----:B------:R1:W-:Y:S01]  /*11a0*/  STL [R1+0x5c], R2 ;  /* 0x00005c0201007387 */ /* 0x0003e20000100800 */
[----:B------:R-:W-:-:S02]  /*11b0*/  LOP3.LUT R0, R0, 0x1ffffffe, RZ, 0xc0, !PT ;  /* 0x1ffffffe00007812 */ /* 0x000fc400078ec0ff */
[----:B------:R-:W-:Y:S02]  /*11c0*/  SHF.R.S32.HI R17, RZ, 0x1f, R16 ;  /* 0x0000001fff117819 */ /* 0x000fe40000011410 */
[----:B------:R-:W-:Y:S01]  /*11d0*/  IADD3 R209, R194, 0x10, RZ ;  /* 0x00000010c2d17810 */ /* 0x000fe20007ffe0ff */
[----:B------:R-:W-:Y:S01]  /*11e0*/  IMAD.IADD R0, R20, 0x1, -R0 ;  /* 0x0000000114007824 */ /* 0x000fe200078e0a00 */
[----:B0-----:R-:W-:Y:S02]  /*11f0*/  LEA R4, R5, UR4, 0x1 ;  /* 0x0000000405047c11 */ /* 0x001fe4000f8e08ff */
[----:B------:R-:W-:Y:S01]  /*1200*/  IADD3 R208, R194, 0x30, RZ ;  /* 0x00000030c2d07810 */ /* 0x000fe20007ffe0ff */
[----:B------:R-:W-:Y:S01]  /*1210*/  IMAD R223, R0, 0x8, R14 ;  /* 0x0000000800df7824 */ /* 0x000fe200078e020e */
[----:B-1----:R-:W-:Y:S01]  /*1220*/  LEA R2, R11, UR4, 0x1 ;  /* 0x000000040b027c11 */ /* 0x002fe2000f8e08ff */
[----:B------:R0:W-:Y:S01]  /*1230*/  STL [R1+0x58], R4 ;  /* 0x0000580401007387 */ /* 0x0001e20000100800 */
[----:B------:R-:W-:-:S02]  /*1240*/  SHF.R.S32.HI R203, RZ, 0x1f, R23 ;  /* 0x0000001fffcb7819 */ /* 0x000fc40000011417 */
[----:B------:R-:W-:Y:S02]  /*1250*/  SHF.R.S32.HI R202, RZ, 0x1f, R22 ;  /* 0x0000001fffca7819 */ /* 0x000fe40000011416 */
[----:B------:R-:W-:Y:S02]  /*1260*/  SHF.R.S32.HI R201, RZ, 0x1f, R192 ;  /* 0x0000001fffc97819 */ /* 0x000fe400000114c0 */
[----:B------:R-:W-:Y:S02]  /*1270*/  IADD3 R222, R15, -R222, RZ ;  /* 0x800000de0fde7210 */ /* 0x000fe40007ffe0ff */
[----:B------:R-:W-:Y:S02]  /*1280*/  SHF.R.S32.HI R198, RZ, 0x3, R198 ;  /* 0x00000003ffc67819 */ /* 0x000fe400000114c6 */
[----:B0-----:R-:W-:-:S05]  /*1290*/  LEA R4, R9, UR4, 0x1 ;  /* 0x0000000409047c11 */ /* 0x001fca000f8e08ff */
[----:B------:R0:W-:Y:S04]  /*12a0*/  STL [R1+0x50], R4 ;  /* 0x0000500401007387 */ /* 0x0001e80000100800 */
[----:B------:R0:W-:Y:S04]  /*12b0*/  STL [R1+0x54], R3 ;  /* 0x0000540301007387 */ /* 0x0001e80000100800 */
[----:B------:R0:W-:Y:S02]  /*12c0*/  STL [R1+0x4c], R2 ;  /* 0x00004c0201007387 */ /* 0x0001e40000100800 */
.L_x_2927:
[----:B0-2-4-:R-:W0:Y:S01]  /*12d0*/  LDC.64 R2, c[0x0][0xc88] ;  /* 0x00032200ff027b82 */ /* 0x015e220000000a00 */
[----:B------:R-:W-:Y:S01]  /*12e0*/  ULDC.64 UR10, c[0x0][0x208] ;  /* 0x00008200000a7ab9 */ /* 0x000fe20000000a00 */
        /* <DEDUP_REMOVED lines=10> */
[----:B------:R-:W-:-:S04]  /*1390*/  ISETP.NE.U32.AND P0, PT, RZ, UR6, PT ;  /* 0x00000006ff007c0c */ /* 0x000fc8000bf05070 */
[----:B------:R-:W-:Y:S01]  /*13a0*/  ISETP.NE.AND.EX P0, PT, RZ, UR7, PT, P0 ;  /* 0x00000007ff007c0c */ /* 0x000fe2000bf05300 */
[----:B------:R-:W-:Y:S01]  /*13b0*/  IMAD.MOV.U32 R227, RZ, RZ, R30 ;  /* 0x000000ffffe37224 */ /* 0x000fe200078e001e */
[----:B--2---:R-:W-:Y:S01]  /*13c0*/  SHF.R.S32.HI R0, RZ, 0x1f, R8 ;  /* 0x0000001fff007819 */ /* 0x004fe20000011408 */
[----:B------:R-:W-:Y:S02]  /*13d0*/  STL [R1+0x4], R8 ;  /* 0x0000040801007387 */ /* 0x000fe40000100800 */
[C---:B------:R-:W-:Y:S01]  /*13e0*/  @P2 LEA R2, P3, R8.reuse, UR4, 0x2 ;  /* 0x0000000408022c11 */ /* 0x040fe2000f8610ff */
[----:B------:R-:W-:Y:S01]  /*13f0*/  ULDC UR4, c[0x0][0x288] ;  /* 0x0000a20000047ab9 */ /* 0x000fe20000000800 */
[C-C-:B------:R-:W-:Y:S01]  /*1400*/  SHF.L.U64.HI R229, R8.reuse, 0x2, R0.reuse ;  /* 0x0000000208e57819 */ /* 0x140fe20000010200 */
[----:B------:R0:W-:Y:S01]  /*1410*/  STL [R1+0x40], R0 ;  /* 0x0000400001007387 */ /* 0x0001e20000100800 */
[C---:B------:R-:W-:Y:S02]  /*1420*/  @P2 LEA.HI.X R3, R8.reuse, UR5, R0, 0x2, P3 ;  /* 0x0000000508032c11 */ /* 0x040fe400098f1400 */
[----:B------:R-:W-:Y:S01]  /*1430*/  MOV R219, UR4 ;  /* 0x0000000400db7c02 */ /* 0x000fe20008000f00 */
[----:B------:R-:W-:Y:S01]  /*1440*/  ULDC.64 UR4, c[0x0][0x418] ;  /* 0x0001060000047ab9 */ /* 0x000fe20000000a00 */
[----:B------:R-:W-:Y:S01]  /*1450*/  SHF.L.U32 R228, R8, 0x2, RZ ;  /* 0x0000000208e47819 */ /* 0x000fe200000006ff */
[----:B0-----:R-:W-:Y:S01]  /*1460*/  IMAD.MOV.U32 R0, RZ, RZ, RZ ;  /* 0x000000ffff007224 */ /* 0x001fe200078e00ff */
[----:B------:R-:W-:-:S02]  /*1470*/  UISETP.NE.U32.AND UP0, UPT, UR4, URZ, UPT ;  /* 0x0000003f0400728c */ /* 0x000fc4000bf05070 */
[C---:B------:R-:W-:Y:S01]  /*1480*/  IADD3 R6, P4, R228.reuse, UR6, RZ ;  /* 0x00000006e4067c10 */ /* 0x040fe2000ff9e0ff */
[----:B------:R-:W-:Y:S02]  /*1490*/  ULDC UR4, c[0x0][0x424] ;  /* 0x0001090000047ab9 */ /* 0x000fe40000000800 */
[----:B------:R0:W5:Y:S01]  /*14a0*/  @P2 LDG.E R0, desc[UR10][R2.64] ;  /* 0x0000000a02002981 */ /* 0x000162000c1e1900 */
[----:B---3--:R-:W-:Y:S01]  /*14b0*/  @P1 IADD3 R4, P2, R228, UR8, RZ ;  /* 0x00000008e4041c10 */ /* 0x008fe2000ff5e0ff */
[----:B------:R-:W-:Y:S01]  /*14c0*/  UISETP.NE.AND.EX UP0, UPT, UR5, URZ, UPT, UP0 ;  /* 0x0000003f0500728c */ /* 0x000fe2000bf05300 */
[C---:B------:R-:W-:Y:S02]  /*14d0*/  IADD3.X R7, R229.reuse, UR7, RZ, P4, !PT ;  /* 0x00000007e5077c10 */ /* 0x040fe4000a7fe4ff */
[----:B------:R-:W-:Y:S01]  /*14e0*/  @P1 IADD3.X R5, R229, UR9, RZ, P2, !PT ;  /* 0x00000009e5051c10 */ /* 0x000fe200097fe4ff */
[----:B------:R-:W-:Y:S01]  /*14f0*/  ULDC.64 UR8, c[0x0][0xa20] ;  /* 0x0002880000087ab9 */ /* 0x000fe20000000a00 */
[----:B------:R-:W-:Y:S01]  /*1500*/  USEL UR4, UR4, 0x1, UP0 ;  /* 0x0000000104047887 */ /* 0x000fe20008000000 */
[----:B------:R-:W-:Y:S01]  /*1510*/  ISETP.NE.U32.AND P2, PT, RZ, UR8, PT ;  /* 0x00000008ff007c0c */ /* 0x000fe2000bf45070 */
[----:B------:R-:W-:Y:S01]  /*1520*/  ULDC UR5, c[0x0][0x2f0] ;  /* 0x0000bc0000057ab9 */ /* 0x000fe20000000800 */
[----:B------:R0:W5:Y:S01]  /*1530*/  @P0 LDG.E R26, desc[UR10][R6.64] ;  /* 0x0000000a061a0981 */ /* 0x000162000c1e1900 */
[----:B------:R-:W-:Y:S01]  /*1540*/  UIMAD UR4, UR4, UR5, URZ ;  /* 0x00000005040472a4 */ /* 0x000fe2000f8e023f */
[----:B------:R-:W-:-:S02]  /*1550*/  ISETP.NE.AND.EX P2, PT, RZ, UR9, PT, P2 ;  /* 0x00000009ff007c0c */ /* 0x000fc4000bf45320 */
[----:B------:R0:W5:Y:S01]  /*1560*/  @P1 LDG.E R219, desc[UR10][R4.64] ;  /* 0x0000000a04db1981 */ /* 0x000162000c1e1900 */
[----:B------:R-:W-:Y:S01]  /*1570*/  ULDC UR5, c[0x0][0x348] ;  /* 0x0000d20000057ab9 */ /* 0x000fe20000000800 */
[----:B------:R-:W-:Y:S01]  /*1580*/  IMAD.MOV.U32 R24, RZ, RZ, R8 ;  /* 0x000000ffff187224 */ /* 0x000fe200078e0008 */
[----:B------:R-:W-:Y:S08]  /*1590*/  @P1 BRA `(.L_x_2692) ;  /* 0x0000000000281947 */ /* 0x000ff00003800000 */
[----:B------:R-:W-:Y:S02]  /*15a0*/  ULDC.64 UR6, c[0x0][0xa00] ;  /* 0x0002800000067ab9 */ /* 0x000fe40000000a00 */
[----:B------:R-:W-:-:S04]  /*15b0*/  ISETP.NE.U32.AND P1, PT, RZ, UR6, PT ;  /* 0x00000006ff007c0c */ /* 0x000fc8000bf25070 */
[----:B------:R-:W-:-:S13]  /*15c0*/  ISETP.NE.AND.EX P1, PT, RZ, UR7, PT, P1 ;  /* 0x00000007ff007c0c */ /* 0x000fda000bf25310 */
[----:B------:R-:W-:Y:S05]  /*15d0*/  @!P1 BRA `(.L_x_2692) ;  /* 0x0000000000189947 */ /* 0x000fea0003800000 */
[----:B0-----:R-:W0:Y:S01]  /*15e0*/  LDC.64 R2, c[0x0][0xa00] ;  /* 0x00028000ff027b82 */ /* 0x001e220000000a00 */
[----:B------:R-:W-:Y:S01]  /*15f0*/  ULDC.64 UR6, c[0x0][0x208] ;  /* 0x0000820000067ab9 */ /* 0x000fe20000000a00 */
[----:B0-----:R-:W-:-:S05]  /*1600*/  IMAD.WIDE R2, R24, 0x4, R2 ;  /* 0x0000000418027825 */ /* 0x001fca00078e0202 */
[----:B-----5:R-:W2:Y:S04]  /*1610*/  LDG.E R219, desc[UR6][R2.64] ;  /* 0x0000000602db7981 */ /* 0x020ea8000c1e1900 */
[----:B------:R-:W2:Y:S02]  /*1620*/  LDG.E R4, desc[UR6][R2.64+0x4] ;  /* 0x0000040602047981 */ /* 0x000ea4000c1e1900 */
[----:B--2---:R-:W-:-:S07]  /*1630*/  IADD3 R219, -R219, R4, RZ ;  /* 0x00000004dbdb7210 */ /* 0x004fce0007ffe1ff */
.L_x_2692:
[----:B0-----:R-:W-:Y:S02]  /*1640*/  IMAD.U32 R2, RZ, RZ, UR5 ;  /* 0x00000005ff027e24 */ /* 0x001fe4000f8e00ff */
[----:B------:R-:W-:Y:S01]  /*1650*/  IMAD.U32 R27, RZ, RZ, UR4 ;  /* 0x00000004ff1b7e24 */ /* 0x000fe2000f8e00ff */
[----:B------:R-:W-:Y:S06]  /*1660*/  @!P2 BRA `(.L_x_2693) ;  /* 0x000000000014a947 */ /* 0x000fec0003800000 */
[----:B------:R-:W-:Y:S01]  /*1670*/  IADD3 R4, P0, R228, UR8, RZ ;  /* 0x00000008e4047c10 */ /* 0x000fe2000ff1e0ff */
[----:B------:R-:W-:-:S03]  /*1680*/  ULDC.64 UR4, c[0x0][0x208] ;  /* 0x0000820000047ab9 */ /* 0x000fc60000000a00 */
[----:B------:R-:W-:-:S05]  /*1690*/  IADD3.X R5, R229, UR9, RZ, P0, !PT ;  /* 0x00000009e5057c10 */ /* 0x000fca00087fe4ff */
[----:B------:R0:W5:Y:S01]  /*16a0*/  LDG.E R27, desc[UR4][R4.64] ;  /* 0x00000004041b7981 */ /* 0x000162000c1e1900 */
[----:B------:R-:W-:Y:S05]  /*16b0*/  BRA `(.L_x_2694) ;  /* 0x0000000000147947 */ /* 0x000fea0003800000 */
.L_x_2693:
[----:B------:R-:W-:Y:S05]  /*16c0*/  @!P0 BRA `(.L_x_2694) ;  /* 0x0000000000108947 */ /* 0x000fea0003800000 */
[----:B------:R-:W-:Y:S02]  /*16d0*/  ULDC.64 UR4, c[0x0][0x208] ;  /* 0x0000820000047ab9 */ /* 0x000fe40000000a00 */
[----:B------:R-:W2:Y:S04]  /*16e0*/  LDG.E R4, desc[UR4][R6.64] ;  /* 0x0000000406047981 */ /* 0x000ea8000c1e1900 */
[----:B------:R-:W2:Y:S02]  /*16f0*/  LDG.E R27, desc[UR4][R6.64+0x4] ;  /* 0x00000404061b7981 */ /* 0x000ea4000c1e1900 */
[----:B--2---:R-:W-:-:S07]  /*1700*/  IADD3 R27, -R4, R27, RZ ;  /* 0x0000001b041b7210 */ /* 0x004fce0007ffe1ff */
.L_x_2694:
[----:B------:R-:W-:Y:S01]  /*1710*/  ULDC.64 UR4, c[0x0][0xa10] ;  /* 0x0002840000047ab9 */ /* 0x000fe20000000a00 */
[----:B------:R-:W-:Y:S01]  /*1720*/  ULDC.64 UR6, c[0x0][0x208] ;  /* 0x0000820000067ab9 */ /* 0x000fe20000000a00 */
[----:B------:R-:W-:Y:S01]  /*1730*/  ISETP.NE.U32.AND P0, PT, RZ, UR4, PT ;  /* 0x00000004ff007c0c */ /* 0x000fe2000bf05070 */
[----:B------:R-:W1:Y:S03]  /*1740*/  LDC R9, c[0x0][0x448] ;  /* 0x00011200ff097b82 */ /* 0x000e660000000800 */
[----:B------:R-:W-:Y:S01]  /*1750*/  ISETP.NE.AND.EX P0, PT, RZ, UR5, PT, P0 ;  /* 0x00000005ff007c0c */ /* 0x000fe2000bf05300 */
[----:B------:R-:W-:-:S12]  /*1760*/  ULDC.64 UR4, c[0x0][0xa30] ;  /* 0x00028c0000047ab9 */ /* 0x000fd80000000a00 */
[----:B0-----:R-:W0:Y:S02]  /*1770*/  @P0 LDC.64 R4, c[0x0][0xa10] ;  /* 0x00028400ff040b82 */ /* 0x001e240000000a00 */
[----:B0-----:R-:W-:-:S05]  /*1780*/  @P0 IMAD.WIDE R4, R24, 0x4, R4 ;  /* 0x0000000418040825 */ /* 0x001fca00078e0204 */
[----:B------:R-:W2:Y:S04]  /*1790*/  @P0 LDG.E R3, desc[UR6][R4.64] ;  /* 0x0000000604030981 */ /* 0x000ea8000c1e1900 */
[----:B------:R0:W2:Y:S01]  /*17a0*/  @P0 LDG.E R8, desc[UR6][R4.64+0x4] ;  /* 0x0000040604080981 */ /* 0x0000a2000c1e1900 */
[----:B------:R-:W-:Y:S01]  /*17b0*/  ISETP.NE.U32.AND P1, PT, RZ, UR4, PT ;  /* 0x00000004ff007c0c */ /* 0x000fe2000bf25070 */
[----:B-----5:R-:W-:-:S03]  /*17c0*/  IMAD.MOV.U32 R135, RZ, RZ, R27 ;  /* 0x000000ffff877224 */ /* 0x020fc600078e001b */
[----:B------:R-:W-:-:S13]  /*17d0*/  ISETP.NE.AND.EX P1, PT, RZ, UR5, PT, P1 ;  /* 0x00000005ff007c0c */ /* 0x000fda000bf25310 */
[----:B------:R-:W-:-:S04]  /*17e0*/  @P1 IADD3 R6, P2, R228, UR4, RZ ;  /* 0x00000004e4061c10 */ /* 0x000fc8000ff5e0ff */
[----:B------:R-:W-:-:S05]  /*17f0*/  @P1 IADD3.X R7, R229, UR5, RZ, P2, !PT ;  /* 0x00000005e5071c10 */ /* 0x000fca00097fe4ff */
[----:B------:R3:W5:Y:S01]  /*1800*/  @P1 LDG.E R135, desc[UR6][R6.64] ;  /* 0x0000000606871981 */ /* 0x000762000c1e1900 */
[----:B-1----:R-:W-:Y:S01]  /*1810*/  ISETP.NE.AND P1, PT, R9, 0x1, PT ;  /* 0x000000010900780c */ /* 0x002fe20003f25270 */
[----:B------:R-:W-:Y:S01]  /*1820*/  IMAD.SHL.U32 R218, R29, 0x80, RZ ;  /* 0x000000801dda7824 */ /* 0x000fe200078e00ff */
[----:B------:R-:W-:Y:S01]  /*1830*/  PLOP3.LUT P2, PT, PT, PT, PT, 0x80, 0x0 ;  /* 0x000000000000781c */ /* 0x000fe20003f4f070 */
[----:B------:R-:W-:-:S03]  /*1840*/  IMAD.IADD R11, R27, 0x1, -R0 ;  /* 0x000000011b0b7824 */ /* 0x000fc600078e0a00 */
[----:B0-----:R-:W-:-:S07]  /*1850*/  IADD3 R4, R218, 0x7f, RZ ;  /* 0x0000007fda047810 */ /* 0x001fce0007ffe0ff */
[----:B------:R-:W0:Y:S08]  /*1860*/  @P1 LDC R9, c[0x0][0x44c] ;  /* 0x00011300ff091b82 */ /* 0x000e300000000800 */
[----:B------:R-:W1:Y:S01]  /*1870*/  @P1 LDC R5, c[0x0][0x450] ;  /* 0x00011400ff051b82 */ /* 0x000e620000000800 */
[----:B0-----:R-:W-:-:S05]  /*1880*/  @P1 IMAD.HI.U32 R0, R4, R9, RZ ;  /* 0x0000000904001227 */ /* 0x001fca00078e00ff */
[----:B-1----:R-:W-:Y:S01]  /*1890*/  @P1 SHF.R.U32.HI R4, RZ, R5, R0 ;  /* 0x00000005ff041219 */ /* 0x002fe20000011600 */
[----:B--2---:R-:W-:-:S05]  /*18a0*/  @P0 IMAD.IADD R2, R8, 0x1, -R3 ;  /* 0x0000000108020824 */ /* 0x004fca00078e0a03 */
[----:B------:R-:W-:-:S04]  /*18b0*/  IADD3 R220, R11, R2, RZ ;  /* 0x000000020bdc7210 */ /* 0x000fc80007ffe0ff */
[C---:B------:R-:W-:Y:S01]  /*18c0*/  IADD3 R136, R220.reuse, 0x60, -R219 ;  /* 0x00000060dc887810 */ /* 0x040fe20007ffe8db */
[----:B------:R-:W-:-:S04]  /*18d0*/  VIADD R0, R220, 0x5f ;  /* 0x0000005fdc007836 */ /* 0x000fc80000000000 */
[----:B------:R-:W-:Y:S02]  /*18e0*/  IMAD.IADD R4, R136, 0x1, R4 ;  /* 0x0000000188047824 */ /* 0x000fe400078e0204 */
[----:B------:R-:W-:-:S04]  /*18f0*/  IMAD.HI R0, R0, 0x2aaaaaab, RZ ;  /* 0x2aaaaaab00007827 */ /* 0x000fc800078e02ff */
[----:B------:R-:W-:Y:S01]  /*1900*/  IMAD.HI R4, R4, 0x2aaaaaab, RZ ;  /* 0x2aaaaaab04047827 */ /* 0x000fe200078e02ff */
[----:B------:R-:W-:-:S04]  /*1910*/  SHF.R.U32.HI R137, RZ, 0x1f, R0 ;  /* 0x0000001fff897819 */ /* 0x000fc80000011600 */
[----:B------:R-:W-:Y:S02]  /*1920*/  SHF.R.U32.HI R3, RZ, 0x1f, R4 ;  /* 0x0000001fff037819 */ /* 0x000fe40000011604 */
[----:B------:R-:W-:Y:S02]  /*1930*/  LEA.HI.SX32 R137, R0, R137, 0x1c ;  /* 0x0000008900897211 */ /* 0x000fe400078fe2ff */
[----:B------:R-:W-:Y:S02]  /*1940*/  LEA.HI.SX32 R4, R4, R3, 0x1c ;  /* 0x0000000304047211 */ /* 0x000fe400078fe2ff */
[----:B------:R-:W-:Y:S02]  /*1950*/  IADD3 R0, -R11, RZ, RZ ;  /* 0x000000ff0b007210 */ /* 0x000fe40007ffe1ff */
[----:B------:R-:W-:-:S05]  /*1960*/  VIMNMX R4, R137, R4, PT ;  /* 0x0000000489047248 */ /* 0x000fca0003fe0100 */
[----:B------:R-:W-:Y:S01]  /*1970*/  IMAD R3, R4, 0x60, -R11 ;  /* 0x0000006004037824 */ /* 0x000fe200078e0a0b */
[----:B------:R-:W-:-:S04]  /*1980*/  VIMNMX R4, RZ, R0, !PT ;  /* 0x00000000ff047248 */ /* 0x000fc80007fe0100 */
        /* <DEDUP_REMOVED lines=8> */
[----:B------:R-:W-:-:S04]  /*1a10*/  @P0 LEA.HI.SX32 R25, R0, R3, 0x1c ;  /* 0x0000000300190211 */ /* 0x000fc800078fe2ff */
[----:B------:R-:W-:-:S13]  /*1a20*/  ISETP.GT.AND P0, PT, R25, R121, PT ;  /* 0x000000791900720c */ /* 0x000fda0003f04270 */
[----:B---3--:R-:W-:Y:S05]  /*1a30*/  @!P0 BRA `(.L_x_2695) ;  /* 0x0000008c00fc8947 */ /* 0x008fea0003800000 */
[----:B------:R-:W-:Y:S01]  /*1a40*/  IADD3 R0, R18, 0x1e400, RZ ;  /* 0x0001e40012007810 */ /* 0x000fe20007ffe0ff */
[----:B------:R-:W-:Y:S03]  /*1a50*/  BSSY B6, `(.L_x_2696) ;  /* 0x0000013000067945 */ /* 0x000fe60003800000 */
        /* <DEDUP_REMOVED lines=12> */
[----:B------:R-:W-:Y:S01]  /*1b20*/  MOV R11, UR7 ;  /* 0x00000007000b7c02 */ /* 0x000fe20008000f00 */
[----:B------:R-:W-:Y:S01]  /*1b30*/  IMAD.MOV.U32 R8, RZ, RZ, 0x70 ;  /* 0x00000070ff087424 */ /* 0x000fe200078e00ff */
[----:B------:R-:W-:Y:S01]  /*1b40*/  MOV R13, RZ ;  /* 0x000000ff000d7202 */ /* 0x000fe20000000f00 */
[----:B0-----:R-:W-:-:S07]  /*1b50*/  IMAD.MOV.U32 R12, RZ, RZ, 0x1 ;  /* 0x00000001ff0c7424 */ /* 0x001fce00078e00ff */
[----:B------:R-:W-:-:S07]  /*1b60*/  LEPC R20, `(.L_x_2697) ;  /* 0x000000001014794e */ /* 0x000fce0000000000 */
[----:B-1---5:R-:W-:Y:S05]  /*1b70*/  CALL.ABS.NOINC R14 ;  /* 0x000000000e007343 */ /* 0x022fea0003c00000 */
.L_x_2697:
[----:B------:R-:W-:Y:S05]  /*1b80*/  BSYNC B6 ;  /* 0x0000000000067941 */ /* 0x000fea0003800000 */
.L_x_2696:
        /* <DEDUP_REMOVED lines=20> */
.L_x_2699:
[----:B------:R-:W-:Y:S05]  /*1cd0*/  BSYNC B6 ;  /* 0x0000000000067941 */ /* 0x000fea0003800000 */
.L_x_2698:
[----:B------:R-:W-:Y:S01]  /*1ce0*/  ULDC.64 UR4, c[0x0][0x9f8] ;  /* 0x00027e0000047ab9 */ /* 0x000fe20000000a00 */
[----:B------:R-:W2:Y:S01]  /*1cf0*/  LDL R21, [R1+0x3c] ;  /* 0x00003c0001157983 */ /* 0x000ea20000100800 */
[----:B------:R-:W-:Y:S01]  /*1d00*/  ISETP.NE.U32.AND P0, PT, RZ, UR4, PT ;  /* 0x00000004ff007c0c */ /* 0x000fe2000bf05070 */
[----:B------:R-:W-:Y:S01]  /*1d10*/  ULDC.64 UR6, c[0x0][0x208] ;  /* 0x0000820000067ab9 */ /* 0x000fe20000000a00 */
[----:B------:R-:W0:Y:S01]  /*1d20*/  LDC.64 R96, c[0x0][0x3f8] ;  /* 0x0000fe00ff607b82 */ /* 0x000e220000000a00 */
[----:B------:R-:W3:Y:S01]  /*1d30*/  LDL.LU R20, [R1] ;  /* 0x0000000001147983 */ /* 0x000ee20000300800 */
[----:B------:R-:W-:-:S06]  /*1d40*/  ISETP.NE.AND.EX P0, PT, RZ, UR5, PT, P0 ;  /* 0x00000005ff007c0c */ /* 0x000fcc000bf05300 */
[----:B------:R-:W1:Y:S07]  /*1d50*/  LDC R15, c[0x0][0x3f4] ;  /* 0x0000fd00ff0f7b82 */ /* 0x000e6e0000000800 */
[----:B------:R-:W-:Y:S01]  /*1d60*/  @P0 IADD3 R4, P1, R228, UR4, RZ ;  /* 0x00000004e4040c10 */ /* 0x000fe2000ff3e0ff */
[----:B------:R-:W-:Y:S01]  /*1d70*/  ULDC UR4, c[0x0][0x2f4] ;  /* 0x0000bd0000047ab9 */ /* 0x000fe20000000800 */
[----:B------:R-:W4:Y:S02]  /*1d80*/  LDC.64 R90, c[0x0][0x408] ;  /* 0x00010200ff5a7b82 */ /* 0x000f240000000a00 */
[----:B------:R-:W-:-:S05]  /*1d90*/  @P0 IADD3.X R5, R229, UR5, RZ, P1, !PT ;  /* 0x00000005e5050c10 */ /* 0x000fca0008ffe4ff */
[----:B------:R1:W3:Y:S01]  /*1da0*/  @P0 LDG.E R24, desc[UR6][R4.64] ;  /* 0x0000000604180981 */ /* 0x0002e2000c1e1900 */
[----:B------:R-:W-:Y:S01]  /*1db0*/  ISETP.GE.AND P1, PT, R196, UR4, PT ;  /* 0x00000004c4007c0c */ /* 0x000fe2000bf26270 */
[----:B0-----:R-:W-:Y:S01]  /*1dc0*/  IMAD.WIDE.U32 R98, R204, R96, R16 ;  /* 0x00000060cc627225 */ /* 0x001fe200078e0010 */
[----:B------:R-:W-:Y:S01]  /*1dd0*/  ISETP.GE.AND P0, PT, R16, UR4, PT ;  /* 0x0000000410007c0c */ /* 0x000fe2000bf06270 */
[----:B------:R-:W0:Y:S01]  /*1de0*/  S2R R138, SR_TID.X ;  /* 0x00000000008a7919 */ /* 0x000e220000002100 */
[----:B------:R-:W-:Y:S01]  /*1df0*/  SEL R3, RZ, 0xffffffff, P1 ;  /* 0xffffffffff037807 */ /* 0x000fe20000800000 */
[----:B------:R-:W-:Y:S01]  /*1e00*/  IMAD.SHL.U32 R104, R96, 0x40, RZ ;  /* 0x0000004060687824 */ /* 0x000fe200078e00ff */
[----:B------:R-:W-:Y:S01]  /*1e10*/  SEL R0, RZ, 0x1, P0 ;  /* 0x00000001ff007807 */ /* 0x000fe20000000000 */
[----:B------:R-:W-:Y:S01]  /*1e20*/  IMAD.IADD R123, R26, 0x1, R27 ;  /* 0x000000011a7b7824 */ /* 0x000fe200078e021b */
[----:B------:R-:W-:Y:S01]  /*1e30*/  ISETP.GE.AND P0, PT, R193, UR4, PT ;  /* 0x00000004c1007c0c */ /* 0x000fe2000bf06270 */
[----:B------:R-:W-:Y:S01]  /*1e40*/  IMAD.SHL.U32 R3, R3, 0x2, RZ ;  /* 0x0000000203037824 */ /* 0x000fe200078e00ff */
[----:B------:R-:W-:Y:S01]  /*1e50*/  ISETP.GE.AND P1, PT, R23, UR4, PT ;  /* 0x0000000417007c0c */ /* 0x000fe2000bf26270 */
[----:B-1----:R-:W-:Y:S01]  /*1e60*/  IMAD.SHL.U32 R120, R15, 0x2, RZ ;  /* 0x000000020f787824 */ /* 0x002fe200078e00ff */
[----:B------:R-:W-:-:S02]  /*1e70*/  SHF.R.S32.HI R5, RZ, 0x1f, R204 ;  /* 0x0000001fff057819 */ /* 0x000fc400000114cc */
[----:B------:R-:W-:Y:S02]  /*1e80*/  LOP3.LUT R0, R3, 0x2, R0, 0xe2, !PT ;  /* 0x0000000203007812 */ /* 0x000fe400078ee200 */
[----:B------:R-:W-:Y:S01]  /*1e90*/  SEL R3, RZ, 0x4, P0 ;  /* 0x00000004ff037807 */ /* 0x000fe20000000000 */
[C---:B------:R-:W-:Y:S01]  /*1ea0*/  IMAD R6, R5.reuse, R96, RZ ;  /* 0x0000006005067224 */ /* 0x040fe200078e02ff */
[----:B------:R-:W-:Y:S01]  /*1eb0*/  SEL R4, RZ, 0x8, P1 ;  /* 0x00000008ff047807 */ /* 0x000fe20000800000 */
[-C--:B----4-:R-:W-:Y:S01]  /*1ec0*/  IMAD R5, R5, R90.reuse, RZ ;  /* 0x0000005a05057224 */ /* 0x090fe200078e02ff */
[----:B------:R-:W-:Y:S01]  /*1ed0*/  ISETP.GE.AND P2, PT, R22, UR4, PT ;  /* 0x0000000416007c0c */ /* 0x000fe2000bf46270 */
[C---:B------:R-:W-:Y:S01]  /*1ee0*/  IMAD R7, R204.reuse, R97, R6 ;  /* 0x00000061cc077224 */ /* 0x040fe200078e0206 */
[----:B------:R-:W-:Y:S01]  /*1ef0*/  SHF.R.S32.HI R195, RZ, 0x1f, R194 ;  /* 0x0000001fffc37819 */ /* 0x000fe200000114c2 */
[----:B------:R-:W-:Y:S01]  /*1f00*/  IMAD.WIDE.U32 R92, R204, R90, R16 ;  /* 0x0000005acc5c7225 */ /* 0x000fe200078e0010 */
[----:B------:R-:W-:-:S02]  /*1f10*/  LOP3.LUT R0, R4, R0, R3, 0xfe, !PT ;  /* 0x0000000004007212 */ /* 0x000fc400078efe03 */
[----:B------:R-:W-:Y:S01]  /*1f20*/  SEL R3, RZ, 0x10, P2 ;  /* 0x00000010ff037807 */ /* 0x000fe20001000000 */
[----:B------:R-:W-:Y:S01]  /*1f30*/  IMAD.WIDE.U32 R100, R204, R96, R194 ;  /* 0x00000060cc647225 */ /* 0x000fe200078e00c2 */
[----:B------:R-:W-:Y:S02]  /*1f40*/  ISETP.GE.AND P0, PT, R16, R15, PT ;  /* 0x0000000f1000720c */ /* 0x000fe40003f06270 */
[----:B------:R-:W-:Y:S01]  /*1f50*/  LOP3.LUT R9, R0, R3, RZ, 0xfc, !PT ;  /* 0x0000000300097212 */ /* 0x000fe200078efcff */
[----:B------:R-:W-:Y:S01]  /*1f60*/  IMAD.IADD R99, R7, 0x1, R99 ;  /* 0x0000000107637824 */ /* 0x000fe200078e0263 */
[-C--:B------:R-:W-:Y:S01]  /*1f70*/  ISETP.GE.AND P1, PT, R196, R15.reuse, PT ;  /* 0x0000000fc400720c */ /* 0x080fe20003f26270 */
[----:B------:R-:W-:Y:S01]  /*1f80*/  IMAD.WIDE.U32 R94, R204, R90, R194 ;  /* 0x0000005acc5e7225 */ /* 0x000fe200078e00c2 */
[----:B------:R-:W-:Y:S02]  /*1f90*/  ISETP.GE.AND P3, PT, R193, R15, PT ;  /* 0x0000000fc100720c */ /* 0x000fe40003f66270 */
[----:B------:R-:W-:Y:S01]  /*1fa0*/  SEL R3, R15, RZ, P0 ;  /* 0x000000ff0f037207 */ /* 0x000fe20000000000 */
[----:B-----5:R-:W-:Y:S01]  /*1fb0*/  IMAD.WIDE.U32 R98, R135, R96, R98 ;  /* 0x0000006087627225 */ /* 0x020fe200078e0062 */
[----:B------:R-:W-:-:S02]  /*1fc0*/  IADD3 R101, R101, R7, RZ ;  /* 0x0000000765657210 */ /* 0x000fc40007ffe0ff */
[C---:B------:R-:W-:Y:S01]  /*1fd0*/  SEL R0, R15.reuse, RZ, P3 ;  /* 0x000000ff0f007207 */ /* 0x040fe20001800000 */
[----:B------:R-:W-:Y:S01]  /*1fe0*/  IMAD R7, R204, R91, R5 ;  /* 0x0000005bcc077224 */ /* 0x000fe200078e0205 */
[----:B------:R-:W-:Y:S01]  /*1ff0*/  SEL R5, R15, RZ, P1 ;  /* 0x000000ff0f057207 */ /* 0x000fe20000800000 */
[----:B------:R-:W-:Y:S01]  /*2000*/  IMAD.IADD R3, R16, 0x1, R3 ;  /* 0x0000000110037824 */ /* 0x000fe200078e0203 */
[----:B------:R-:W-:Y:S01]  /*2010*/  LOP3.LUT P2, RZ, R221, 0x4, RZ, 0xc0, !PT ;  /* 0x00000004ddff7812 */ /* 0x000fe2000784c0ff */
[----:B------:R-:W-:Y:S01]  /*2020*/  IMAD.IADD R11, R193, 0x1, R0 ;  /* 0x00000001c10b7824 */ /* 0x000fe200078e0200 */
[----:B------:R-:W-:Y:S01]  /*2030*/  IADD3 R5, R196, R5, RZ ;  /* 0x00000005c4057210 */ /* 0x000fe20007ffe0ff */
[----:B------:R-:W-:Y:S01]  /*2040*/  IMAD.IADD R93, R7, 0x1, R93 ;  /* 0x00000001075d7824 */ /* 0x000fe200078e025d */
[----:B------:R-:W-:Y:S01]  /*2050*/  SHF.R.S32.HI R0, RZ, 0x1f, R3 ;  /* 0x0000001fff007819 */ /* 0x000fe20000011403 */
[----:B------:R-:W-:Y:S01]  /*2060*/  IMAD.WIDE.U32 R100, R135, R96, R100 ;  /* 0x0000006087647225 */ /* 0x000fe200078e0064 */
[----:B------:R-:W-:-:S02]  /*2070*/  SHF.R.S32.HI R4, RZ, 0x1f, R5 ;  /* 0x0000001fff047819 */ /* 0x000fc40000011405 */
[CC--:B------:R-:W-:Y:S01]  /*2080*/  LEA.HI R6, R0.reuse, R3.reuse, RZ, 0x3 ;  /* 0x0000000300067211 */ /* 0x0c0fe200078f18ff */
[----:B------:R-:W-:Y:S01]  /*2090*/  IMAD R125, R91, 0x60, RZ ;  /* 0x000000605b7d7824 */ /* 0x000fe200078e02ff */
[----:B------:R-:W-:Y:S01]  /*20a0*/  LEA.HI R0, R0, R3, RZ, 0x6 ;  /* 0x0000000300007211 */ /* 0x000fe200078f30ff */
[----:B------:R-:W-:Y:S01]  /*20b0*/  IMAD.WIDE.U32 R92, R135, R90, R92 ;  /* 0x0000005a875c7225 */ /* 0x000fe200078e005c */
[CC--:B------:R-:W-:Y:S02]  /*20c0*/  LEA.HI R3, R4.reuse, R5.reuse, RZ, 0x6 ;  /* 0x0000000504037211 */ /* 0x0c0fe400078f30ff */
[----:B------:R-:W-:Y:S02]  /*20d0*/  LEA.HI R10, R4, R5, RZ, 0x3 ;  /* 0x00000005040a7211 */ /* 0x000fe400078f18ff */
[----:B------:R-:W-:Y:S02]  /*20e0*/  SHF.R.S32.HI R0, RZ, 0x6, R0 ;  /* 0x00000006ff007819 */ /* 0x000fe40000011400 */
[----:B------:R-:W-:-:S02]  /*20f0*/  SHF.R.S32.HI R4, RZ, 0x6, R3 ;  /* 0x00000006ff047819 */ /* 0x000fc40000011403 */
[C---:B------:R-:W-:Y:S01]  /*2100*/  LOP3.LUT R3, R213.reuse, 0x38, R6, 0xf8, !PT ;  /* 0x00000038d5037812 */ /* 0x040fe200078ef806 */
[C---:B------:R-:W-:Y:S01]  /*2110*/  IMAD R133, R0.reuse, 0x1800, R215 ;  /* 0x0000180000857824 */ /* 0x040fe200078e02d7 */
[----:B------:R-:W-:Y:S01]  /*2120*/  SHF.R.S32.HI R12, RZ, 0x1f, R11 ;  /* 0x0000001fff0c7819 */ /* 0x000fe2000001140b */
[----:B------:R-:W-:Y:S01]  /*2130*/  IMAD R131, R0, 0x1800, R216 ;  /* 0x0000180000837824 */ /* 0x000fe200078e02d8 */
[----:B------:R-:W-:Y:S01]  /*2140*/  LOP3.LUT R5, R213, 0x38, R10, 0xf8, !PT ;  /* 0x00000038d5057812 */ /* 0x000fe200078ef80a */
[C---:B------:R-:W-:Y:S01]  /*2150*/  IMAD R132, R4.reuse, 0x1800, R215 ;  /* 0x0000180004847824 */ /* 0x040fe200078e02d7 */
[----:B------:R-:W-:Y:S01]  /*2160*/  LOP3.LUT R0, R3, R214, RZ, 0x3c, !PT ;  /* 0x000000d603007212 */ /* 0x000fe200078e3cff */
[----:B------:R-:W-:Y:S01]  /*2170*/  IMAD R128, R4, 0x1800, R216 ;  /* 0x0000180004807824 */ /* 0x000fe200078e02d8 */
[----:B------:R-:W-:Y:S02]  /*2180*/  IADD3 R95, R95, R7, RZ ;  /* 0x000000075f5f7210 */ /* 0x000fe40007ffe0ff */
[----:B------:R-:W-:Y:S01]  /*2190*/  LEA.HI R14, R12, R11, RZ, 0x3 ;  /* 0x0000000b0c0e7211 */ /* 0x000fe200078f18ff */
[----:B------:R-:W-:Y:S01]  /*21a0*/  IMAD.IADD R133, R133, 0x1, R0 ;  /* 0x0000000185857824 */ /* 0x000fe200078e0200 */
[----:B------:R-:W-:Y:S01]  /*21b0*/  LOP3.LUT R7, R211, 0x38, R6, 0xf8, !PT ;  /* 0x00000038d3077812 */ /* 0x000fe200078ef806 */
[----:B------:R-:W-:Y:S01]  /*21c0*/  IMAD.WIDE.U32 R94, R135, R90, R94 ;  /* 0x0000005a875e7225 */ /* 0x000fe200078e005e */
[----:B------:R-:W-:-:S02]  /*21d0*/  SHF.R.U32.HI R28, RZ, 0x3, R211 ;  /* 0x00000003ff1c7819 */ /* 0x000fc400000116d3 */
[----:B------:R-:W-:Y:S02]  /*21e0*/  LEA.HI R11, R12, R11, RZ, 0x6 ;  /* 0x0000000b0c0b7211 */ /* 0x000fe400078f30ff */
[----:B------:R-:W-:Y:S02]  /*21f0*/  LOP3.LUT R5, R5, R214, RZ, 0x3c, !PT ;  /* 0x000000d605057212 */ /* 0x000fe400078e3cff */
[----:B------:R-:W-:Y:S02]  /*2200*/  LOP3.LUT R0, R211, 0x38, R10, 0xf8, !PT ;  /* 0x00000038d3007812 */ /* 0x000fe400078ef80a */
[----:B------:R-:W-:Y:S01]  /*2210*/  LOP3.LUT R8, R7, R28, RZ, 0x3c, !PT ;  /* 0x0000001c07087212 */ /* 0x000fe200078e3cff */
[----:B------:R-:W-:Y:S01]  /*2220*/  IMAD.IADD R132, R132, 0x1, R5 ;  /* 0x0000000184847824 */ /* 0x000fe200078e0205 */
[----:B------:R-:W-:Y:S02]  /*2230*/  SHF.R.S32.HI R13, RZ, 0x1f, R135 ;  /* 0x0000001fff0d7819 */ /* 0x000fe40000011487 */
[----:B------:R-:W-:-:S02]  /*2240*/  SHF.R.S32.HI R11, RZ, 0x6, R11 ;  /* 0x00000006ff0b7819 */ /* 0x000fc4000001140b */
[--C-:B------:R-:W-:Y:S02]  /*2250*/  LOP3.LUT R3, R213, 0x38, R14.reuse, 0xf8, !PT ;  /* 0x00000038d5037812 */ /* 0x100fe400078ef80e */
[----:B------:R-:W-:Y:S01]  /*2260*/  LOP3.LUT R5, R0, R28, RZ, 0x3c, !PT ;  /* 0x0000001c00057212 */ /* 0x000fe200078e3cff */
[----:B------:R-:W-:Y:S01]  /*2270*/  IMAD R129, R11, 0x1800, R215 ;  /* 0x000018000b817824 */ /* 0x000fe200078e02d7 */
[----:B------:R-:W-:Y:S01]  /*2280*/  IADD3 R131, R131, R8, RZ ;  /* 0x0000000883837210 */ /* 0x000fe20007ffe0ff */
[----:B------:R-:W-:Y:S01]  /*2290*/  IMAD R8, R13, R96, RZ ;  /* 0x000000600d087224 */ /* 0x000fe200078e02ff */
[----:B------:R-:W-:Y:S01]  /*22a0*/  LOP3.LUT R7, R211, 0x38, R14, 0xf8, !PT ;  /* 0x00000038d3077812 */ /* 0x000fe200078ef80e */
[----:B------:R-:W-:Y:S01]  /*22b0*/  IMAD.IADD R128, R128, 0x1, R5 ;  /* 0x0000000180807824 */ /* 0x000fe200078e0205 */
[----:B------:R-:W-:Y:S01]  /*22c0*/  LOP3.LUT R0, R3, R214, RZ, 0x3c, !PT ;  /* 0x000000d603007212 */ /* 0x000fe200078e3cff */
[----:B------:R-:W-:Y:S01]  /*22d0*/  IMAD R5, R97, 0x60, RZ ;  /* 0x0000006061057824 */ /* 0x000fe200078e02ff */
[----:B------:R-:W-:Y:S01]  /*22e0*/  LOP3.LUT R4, R7, R28, RZ, 0x3c, !PT ;  /* 0x0000001c07047212 */ /* 0x000fe200078e3cff */
[----:B------:R-:W-:Y:S01]  /*22f0*/  IMAD R7, R135, R97, R8 ;  /* 0x0000006187077224 */ /* 0x000fe200078e0208 */
[C---:B------:R-:W-:Y:S01]  /*2300*/  SHF.L.U64.HI R103, R96.reuse, 0x6, R97 ;  /* 0x0000000660677819 */ /* 0x040fe20000010261 */
[----:B------:R-:W-:Y:S01]  /*2310*/  IMAD.WIDE.U32 R96, R96, 0x60, RZ ;  /* 0x0000006060607825 */ /* 0x000fe200078e00ff */
[----:B------:R-:W-:-:S02]  /*2320*/  IADD3 R129, R129, R0, RZ ;  /* 0x0000000081817210 */ /* 0x000fc40007ffe0ff */
[----:B------:R-:W-:Y:S01]  /*2330*/  LOP3.LUT R3, R213, 0x18, R16, 0xf8, !PT ;  /* 0x00000018d5037812 */ /* 0x000fe200078ef810 */
[----:B------:R-:W-:Y:S01]  /*2340*/  IMAD R0, R13, R90, RZ ;  /* 0x0000005a0d007224 */ /* 0x000fe200078e02ff */
[C---:B------:R-:W-:Y:S01]  /*2350*/  SHF.L.U64.HI R105, R90.reuse, 0x6, R91 ;  /* 0x000000065a697819 */ /* 0x040fe2000001025b */
[----:B------:R-:W-:Y:S01]  /*2360*/  IMAD R127, R11, 0x1800, R216 ;  /* 0x000018000b7f7824 */ /* 0x000fe200078e02d8 */
[----:B------:R-:W-:Y:S01]  /*2370*/  LOP3.LUT R126, R3, R214, RZ, 0x3c, !PT ;  /* 0x000000d6037e7212 */ /* 0x000fe200078e3cff */
[----:B------:R-:W-:Y:S01]  /*2380*/  IMAD.IADD R124, R97, 0x1, R5 ;  /* 0x00000001617c7824 */ /* 0x000fe200078e0205 */
[C---:B------:R-:W-:Y:S01]  /*2390*/  SHF.L.U32 R106, R90.reuse, 0x6, RZ ;  /* 0x000000065a6a7819 */ /* 0x040fe200000006ff */
[----:B------:R-:W-:Y:S01]  /*23a0*/  IMAD R11, R135, R91, R0 ;  /* 0x0000005b870b7224 */ /* 0x000fe200078e0200 */
[----:B------:R-:W-:Y:S01]  /*23b0*/  IADD3 R102, R101, R7, RZ ;  /* 0x0000000765667210 */ /* 0x000fe20007ffe0ff */
[----:B------:R-:W-:Y:S01]  /*23c0*/  IMAD.IADD R3, R7, 0x1, R99 ;  /* 0x0000000107037824 */ /* 0x000fe200078e0263 */
[----:B------:R-:W-:Y:S01]  /*23d0*/  SHF.R.S32.HI R113, RZ, 0x3, R6 ;  /* 0x00000003ff717819 */ /* 0x000fe20000011406 */
[----:B------:R-:W-:Y:S01]  /*23e0*/  IMAD.WIDE.U32 R90, R90, 0x60, RZ ;  /* 0x000000605a5a7825 */ /* 0x000fe200078e00ff */
[----:B------:R-:W-:-:S02]  /*23f0*/  LOP3.LUT R5, R6, 0xfffffff8, RZ, 0xc0, !PT ;  /* 0xfffffff806057812 */ /* 0x000fc400078ec0ff */
[----:B------:R-:W-:Y:S01]  /*2400*/  LOP3.LUT R6, R10, 0xfffffff8, RZ, 0xc0, !PT ;  /* 0xfffffff80a067812 */ /* 0x000fe200078ec0ff */
[----:B------:R-:W-:Y:S01]  /*2410*/  IMAD.IADD R127, R127, 0x1, R4 ;  /* 0x000000017f7f7824 */ /* 0x000fe200078e0204 */
[----:B------:R-:W-:Y:S01]  /*2420*/  LOP3.LUT R7, R14, 0xfffffff8, RZ, 0xc0, !PT ;  /* 0xfffffff80e077812 */ /* 0x000fe200078ec0ff */
[----:B------:R-:W-:Y:S01]  /*2430*/  IMAD.IADD R125, R91, 0x1, R125 ;  /* 0x000000015b7d7824 */ /* 0x000fe200078e027d */
[----:B------:R-:W-:Y:S01]  /*2440*/  SHF.R.S32.HI R112, RZ, 0x3, R10 ;  /* 0x00000003ff707819 */ /* 0x000fe2000001140a */
[----:B------:R-:W-:Y:S01]  /*2450*/  IMAD.IADD R89, R95, 0x1, R11 ;  /* 0x000000015f597824 */ /* 0x000fe200078e020b */
[----:B------:R-:W-:Y:S02]  /*2460*/  SHF.R.S32.HI R0, RZ, 0x1f, R30 ;  /* 0x0000001fff007819 */ /* 0x000fe4000001141e */
[----:B0-----:R-:W-:Y:S02]  /*2470*/  LEA.HI R138, R138, 0x8, RZ, 0x19 ;  /* 0x000000088a8a7811 */ /* 0x001fe400078fc8ff */
[----:B------:R-:W-:-:S02]  /*2480*/  IADD3 R126, R215, R126, RZ ;  /* 0x0000007ed77e7210 */ /* 0x000fc40007ffe0ff */
[----:B------:R-:W-:Y:S02]  /*2490*/  IADD3 R4, R11, R93, RZ ;  /* 0x0000005d0b047210 */ /* 0x000fe40007ffe0ff */
[----:B------:R-:W-:Y:S02]  /*24a0*/  SHF.R.S32.HI R111, RZ, 0x3, R14 ;  /* 0x00000003ff6f7819 */ /* 0x000fe4000001140e */
[----:B------:R-:W-:Y:S02]  /*24b0*/  SHF.R.S32.HI R109, RZ, 0x1f, R5 ;  /* 0x0000001fff6d7819 */ /* 0x000fe40000011405 */
[----:B------:R-:W-:Y:S02]  /*24c0*/  SHF.R.S32.HI R108, RZ, 0x1f, R6 ;  /* 0x0000001fff6c7819 */ /* 0x000fe40000011406 */
[----:B------:R-:W-:Y:S01]  /*24d0*/  SHF.R.S32.HI R107, RZ, 0x1f, R7 ;  /* 0x0000001fff6b7819 */ /* 0x000fe20000011407 */
[----:B--2---:R-:W-:Y:S01]  /*24e0*/  IMAD R110, R21, 0x40, R204 ;  /* 0x00000040156e7824 */ /* 0x004fe200078e02cc */
[----:B---3--:R-:W-:-:S04]  /*24f0*/  LOP3.LUT R20, R20, 0xfffffffe, RZ, 0xc0, !PT ;  /* 0xfffffffe14147812 */ /* 0x008fc800078ec0ff */
[----:B------:R-:W-:-:S04]  /*2500*/  @P3 LOP3.LUT R20, R20, 0x1, RZ, 0xfc, !PT ;  /* 0x0000000114143812 */ /* 0x000fc800078efcff */
[----:B------:R-:W-:-:S04]  /*2510*/  LOP3.LUT R20, R20, 0xfffffffb, RZ, 0xc0, !PT ;  /* 0xfffffffb14147812 */ /* 0x000fc800078ec0ff */
[----:B------:R-:W-:Y:S02]  /*2520*/  @P2 LOP3.LUT R20, R20, 0x4, RZ, 0xfc, !PT ;  /* 0x0000000414142812 */ /* 0x000fe400078efcff */
[----:B------:R-:W-:-:S03]  /*2530*/  ISETP.GE.AND P2, PT, R192, UR4, PT ;  /* 0x00000004c0007c0c */ /* 0x000fc6000bf46270 */
[----:B------:R0:W-:Y:S01]  /*2540*/  STL [R1], R20 ;  /* 0x0000001401007387 */ /* 0x0001e20000100800 */
[----:B------:R-:W-:-:S04]  /*2550*/  SEL R8, RZ, 0x20, P2 ;  /* 0x00000020ff087807 */ /* 0x000fc80001000000 */
[C---:B------:R-:W-:Y:S02]  /*2560*/  LOP3.LUT R26, R9.reuse, R8, RZ, 0xfc, !PT ;  /* 0x00000008091a7212 */ /* 0x040fe400078efcff */
[----:B------:R-:W-:Y:S02]  /*2570*/  LOP3.LUT R8, R9, 0x1, RZ, 0xc0, !PT ;  /* 0x0000000109087812 */ /* 0x000fe400078ec0ff */
[C---:B------:R-:W-:Y:S02]  /*2580*/  LOP3.LUT R9, R26.reuse, 0x2, RZ, 0xc0, !PT ;  /* 0x000000021a097812 */ /* 0x040fe400078ec0ff */
[C---:B------:R-:W-:Y:S02]  /*2590*/  LOP3.LUT R10, R26.reuse, 0x4, RZ, 0xc0, !PT ;  /* 0x000000041a0a7812 */ /* 0x040fe400078ec0ff */
[C---:B0-----:R-:W-:Y:S02]  /*25a0*/  LOP3.LUT R20, R26.reuse, 0x8, RZ, 0xc0, !PT ;  /* 0x000000081a147812 */ /* 0x041fe400078ec0ff */
[----:B------:R-:W-:-:S02]  /*25b0*/  LOP3.LUT R21, R26, 0x10, RZ, 0xc0, !PT ;  /* 0x000000101a157812 */ /* 0x000fc400078ec0ff */
[----:B------:R-:W-:Y:S02]  /*25c0*/  SHF.R.S32.HI R122, RZ, 0x1f, R24 ;  /* 0x0000001fff7a7819 */ /* 0x000fe40000011418 */
[----:B------:R-:W-:-:S07]  /*25d0*/  LOP3.LUT R26, R26, 0x20, RZ, 0xc0, !PT ;  /* 0x000000201a1a7812 */ /* 0x000fce00078ec0ff */
.L_x_2805:
[----:B--2---:R-:W2:Y:S01]  /*25e0*/  LDL.LU R33, [R1] ;  /* 0x0000000001217983 */ /* 0x004ea20000300800 */
[----:B------:R-:W0:Y:S01]  /*25f0*/  LDC R32, c[0x0][0x430] ;  /* 0x00010c00ff207b82 */ /* 0x000e220000000800 */
[----:B------:R-:W-:Y:S01]  /*2600*/  VIADD R25, R25, 0xffffffff ;  /* 0xffffffff19197836 */ /* 0x000fe20000000000 */
[----:B------:R-:W-:Y:S01]  /*2610*/  ULDC.64 UR4, c[0x0][0x208] ;  /* 0x0000820000047ab9 */ /* 0x000fe20000000a00 */
        /* <DEDUP_REMOVED lines=15> */
[--C-:B------:R-:W-:Y:S01]  /*2710*/  @!P2 SHF.R.S32.HI R29, RZ, 0x1f, R28.reuse ;  /* 0x0000001fff1da819 */ /* 0x100fe2000001141c */
        /* <DEDUP_REMOVED lines=11> */
[----:B------:R-:W-:Y:S01]  /*27d0*/  VIADD R31, R29, 0x20 ;  /* 0x000000201d1f7836 */ /* 0x000fe20000000000 */
[----:B------:R-:W-:Y:S03]  /*27e0*/  BSSY B0, `(.L_x_2700) ;  /* 0x0000799000007945 */ /* 0x000fe60003800000 */
[----:B------:R-:W-:-:S02]  /*27f0*/  IMAD R28, R32, R11, R36 ;  /* 0x0000000b201c7224 */ /* 0x000fc400078e0224 */
[C---:B------:R-:W-:Y:S01]  /*2800*/  @P4 VIADD R31, R29.reuse, 0xffffffe0 ;  /* 0xffffffe01d1f4836 */ /* 0x040fe20000000000 */
[----:B------:R-:W-:-:S03]  /*2810*/  LEA R29, R29, R114, 0x1 ;  /* 0x000000721d1d7211 */ /* 0x000fc600078e08ff */
        /* <DEDUP_REMOVED lines=20> */
[C---:B------:R-:W-:Y:S01]  /*2960*/  IMAD R15, R27.reuse, UR5, R14 ;  /* 0x000000051b0f7c24 */ /* 0x040fe2000f8e020e */
[----:B------:R-:W-:Y:S01]  /*2970*/  VIMNMX R86, R86, 0x60, PT ;  /* 0x0000006056567848 */ /* 0x000fe20003fe0100 */
[----:B------:R-:W-:Y:S01]  /*2980*/  IMAD.WIDE.U32 R12, R27, UR4, R12 ;  /* 0x000000041b0c7c25 */ /* 0x000fe2000f8e000c */
[----:B------:R-:W-:-:S03]  /*2990*/  ULDC.64 UR4, c[0x0][0x308] ;  /* 0x0000c20000047ab9 */ /* 0x000fc60000000a00 */
[----:B------:R-:W-:Y:S01]  /*29a0*/  IMAD R37, R11, R90, R32 ;  /* 0x0000005a0b257224 */ /* 0x000fe200078e0220 */
[----:B------:R-:W-:Y:S01]  /*29b0*/  IADD3 R13, R13, R15, RZ ;  /* 0x0000000f0d0d7210 */ /* 0x000fe20007ffe0ff */
[----:B------:R-:W-:Y:S02]  /*29c0*/  IMAD R15, R0, UR4, RZ ;  /* 0x00000004000f7c24 */ /* 0x000fe4000f8e02ff */
[----:B------:R-:W-:Y:S02]  /*29d0*/  IMAD R14, R124, R25, RZ ;  /* 0x000000197c0e7224 */ /* 0x000fe400078e02ff */
[C---:B------:R-:W-:Y:S02]  /*29e0*/  IMAD R115, R30.reuse, UR5, R15 ;  /* 0x000000051e737c24 */ /* 0x040fe4000f8e020f */
[----:B------:R-:W-:Y:S01]  /*29f0*/  IMAD.WIDE.U32 R32, R30, UR4, R12 ;  /* 0x000000041e207c25 */ /* 0x000fe2000f8e000c */
[----:B------:R-:W-:-:S03]  /*2a00*/  ULDC.64 UR4, c[0x0][0x2e8] ;  /* 0x0000ba0000047ab9 */ /* 0x000fc60000000a00 */
[----:B------:R-:W-:Y:S01]  /*2a10*/  IMAD.IADD R115, R33, 0x1, R115 ;  /* 0x0000000121737824 */ /* 0x000fe200078e0273 */
[----:B------:R-:W-:Y:S01]  /*2a20*/  LEA R118, P3, R32, UR4, 0x1 ;  /* 0x0000000420767c11 */ /* 0x000fe2000f8608ff */
[----:B------:R-:W-:Y:S02]  /*2a30*/  IMAD R35, R11, R96, R14 ;  /* 0x000000600b237224 */ /* 0x000fe400078e020e */
[----:B------:R-:W-:Y:S01]  /*2a40*/  IMAD.WIDE.U32 R12, R90, R25, RZ ;  /* 0x000000195a0c7225 */ /* 0x000fe200078e00ff */
[----:B------:R-:W-:-:S03]  /*2a50*/  LEA.HI.X R115, R32, UR5, R115, 0x1, P3 ;  /* 0x0000000520737c11 */ /* 0x000fc600098f0c73 */
        /* <DEDUP_REMOVED lines=24> */
[----:B------:R-:W-:Y:S01]  /*2be0*/  ULDC.64 UR6, c[0x0][0x208] ;  /* 0x0000820000067ab9 */ /* 0x000fe20000000a00 */
        /* <DEDUP_REMOVED lines=36> */
.L_x_2704:
[----:B------:R-:W-:Y:S05]  /*2e30*/  BSYNC B1 ;  /* 0x0000000000017941 */ /* 0x000fea0003800000 */
.L_x_2703:
        /* <DEDUP_REMOVED lines=21> */
[----:B------:R-:W-:Y:S01]  /*2f90*/  IADD3.X R13, R102, R11, R103, P2, P5 ;  /* 0x0000000b660d7210 */ /* 0x000fe200017ea467 */
[----:B------:R-:W-:Y:S01]  /*2fa0*/  ULDC.64 UR6, c[0x0][0x208] ;  /* 0x0000820000067ab9 */ /* 0x000fe20000000a00 */
        /* <DEDUP_REMOVED lines=35> */
.L_x_2706:
[----:B------:R-:W-:Y:S05]  /*31e0*/  BSYNC B1 ;  /* 0x0000000000017941 */ /* 0x000fea0003800000 */
.L_x_2705:
[----:B0-----:R-:W-:Y:S01]  /*31f0*/  IMAD.MOV.U32 R12, RZ, RZ, R61 ;  /* 0x000000ffff0c7224 */ /* 0x001fe200078e003d */
[----:B------:R-:W-:Y:S01]  /*3200*/  MOV R11, R60 ;  /* 0x0000003c000b7202 */ /* 0x000fe20000000f00 */
[----:B------:R-:W-:Y:S01]  /*3210*/  IMAD.MOV.U32 R13, RZ, RZ, R68 ;  /* 0x000000ffff0d7224 */ /* 0x000fe200078e0044 */
[----:B------:R-:W-:Y:S01]  /*3220*/  ULOP3.LUT UR4, UR60, 0x1, URZ, 0xfc, !UPT ;  /* 0x000000013c047892 */ /* 0x000fe2000f8efc3f */
[----:B------:R-:W-:Y:S01]  /*3230*/  IMAD.MOV.U32 R14, RZ, RZ, R69 ;  /* 0x000000ffff0e7224 */ /* 0x000fe200078e0045 */
[----:B------:R-:W-:Y:S01]  /*3240*/  PRMT R151, R11, 0x5410, R12 ;  /* 0x000054100b977816 */ /* 0x000fe2000000000c */
[----:B------:R-:W-:Y:S01]  /*3250*/  IMAD.MOV.U32 R11, RZ, RZ, R64 ;  /* 0x000000ffff0b7224 */ /* 0x000fe200078e0040 */
[----:B------:R-:W-:Y:S01]  /*3260*/  MOV R12, R65 ;  /* 0x00000041000c7202 */ /* 0x000fe20000000f00 */
[----:B------:R-:W-:Y:S01]  /*3270*/  UISETP.NE.AND UP0, UPT, UR4, 0x3, UPT ;  /* 0x000000030400788c */ /* 0x000fe2000bf05270 */
        /* <DEDUP_REMOVED lines=18> */
[----:B------:R-:W-:Y:S01]  /*33a0*/  IMAD.MOV.U32 R14, RZ, RZ, R71 ;  /* 0x000000ffff0e7224 */ /* 0x000fe200078e0047 */
[----:B------:R-:W-:-:S02]  /*33b0*/  PRMT R149, R81, 0x5410, R82 ;  /* 0x0000541051957816 */ /* 0x000fc40000000052 */
[----:B------:R-:W-:Y:S01]  /*33c0*/  PRMT R154, R11, 0x5410, R12 ;  /* 0x000054100b9a7816 */ /* 0x000fe2000000000c */
[----:B------:R-:W-:Y:S01]  /*33d0*/  IMAD.MOV.U32 R12, RZ, RZ, R75 ;  /* 0x000000ffff0c7224 */ /* 0x000fe200078e004b */
[----:B------:R-:W-:Y:S01]  /*33e0*/  PRMT R158, R13, 0x5410, R14 ;  /* 0x000054100d9e7816 */ /* 0x000fe2000000000e */
[----:B------:R-:W-:Y:S01]  /*33f0*/  IMAD.MOV.U32 R13, RZ, RZ, R78 ;  /* 0x000000ffff0d7224 */ /* 0x000fe200078e004e */
        /* <DEDUP_REMOVED lines=43> */
.L_x_2707:
[----:B------:R-:W-:Y:S01]  /*36b0*/  IMAD R87, R19, 0x8, R18 ;  /* 0x0000000813577824 */ /* 0x000fe200078e0212 */
[----:B------:R-:W-:Y:S01]  /*36c0*/  SHF.L.U32 R88, R205, 0x1f, RZ ;  /* 0x0000001fcd587819 */ /* 0x000fe200000006ff */
[----:B------:R-:W-:Y:S03]  /*36d0*/  BSSY B1, `(.L_x_2708) ;  /* 0x0000003000017945 */ /* 0x000fe60003800000 */
[----:B------:R-:W0:Y:S02]  /*36e0*/  SYNCS.PHASECHK.TRANS64.TRYWAIT P5, [R87+URZ+0x30890], R88 ;  /* 0x03089058570075a7 */ /* 0x000e2400080a017f */
[----:B0-----:R-:W-:Y:S05]  /*36f0*/  @!P5 BRA `(.L_x_2709) ;  /* 0x00000200006cd947 */ /* 0x001fea0003800000 */
.L_x_3052:
[----:B------:R-:W-:Y:S05]  /*3700*/  BSYNC B1 ;  /* 0x0000000000017941 */ /* 0x000fea0003800000 */
.L_x_2708:
[----:B------:R-:W-:-:S03]  /*3710*/  UMOV UR4, 0xffffffff ;  /* 0xffffffff00047882 */ /* 0x000fc60000000000 */
[----:B------:R-:W-:Y:S05]  /*3720*/  BRA.DIV UR4, `(.L_x_2710) ;  /* 0x0000020204747947 */ /* 0x000fea000b800000 */
[----:B------:R1:W2:Y:S04]  /*3730*/  SHFL.IDX PT, R82, R115, RZ, 0x1c1f ;  /* 0x001c1fff73527589 */ /* 0x0002a800000e0000 */
[----:B------:R1:W3:Y:S02]  /*3740*/  SHFL.IDX PT, R11, R118, RZ, 0x1c1f ;  /* 0x001c1fff760b7589 */ /* 0x0002e400000e0000 */
.L_x_3056:
        /* <DEDUP_REMOVED lines=13> */
[----:B------:R-:W-:Y:S01]  /*3820*/  SHF.R.U64 R76, R76, 0x10, R77 ;  /* 0x000000104c4c7819 */ /* 0x000fe2000000124d */
[----:B------:R-:W-:Y:S01]  /*3830*/  HADD2.F32 R148, -RZ, R148.H0_H0 ;  /* 0x20000094ff947230 */ /* 0x000fe20000004100 */
[----:B------:R-:W-:Y:S01]  /*3840*/  SHF.R.U32.HI R79, RZ, 0x10, R79 ;  /* 0x00000010ff4f7819 */ /* 0x000fe2000001164f */
[----:B------:R-:W-:Y:S01]  /*3850*/  HADD2.F32 R144, -RZ, R144.H0_H0 ;  /* 0x20000090ff907230 */ /* 0x000fe20000004100 */
[----:B------:R-:W-:Y:S01]  /*3860*/  SHF.R.U32.HI R77, RZ, 0x10, R77 ;  /* 0x00000010ff4d7819 */ /* 0x000fe2000001164d */
[--C-:B------:R-:W-:Y:S02]  /*3870*/  HADD2.F32 R13, -RZ, R78.reuse.H1_H1 ;  /* 0x3000004eff0d7230 */ /* 0x100fe40000004100 */
[----:B------:R-:W-:Y:S02]  /*3880*/  HADD2.F32 R145, -RZ, R78.H0_H0 ;  /* 0x2000004eff917230 */ /* 0x000fe40000004100 */
[----:B------:R-:W-:-:S02]  /*3890*/  HADD2.F32 R76, -RZ, R76.H0_H0 ;  /* 0x2000004cff4c7230 */ /* 0x000fc40000004100 */
[-C--:B------:R-:W-:Y:S01]  /*38a0*/  FMUL.FTZ R78, R13, R144.reuse ;  /* 0x000000900d4e7220 */ /* 0x080fe20000410000 */
[----:B------:R-:W-:Y:S02]  /*38b0*/  HADD2.F32 R77, -RZ, R77.H0_H0 ;  /* 0x2000004dff4d7230 */ /* 0x000fe40000004100 */
[C---:B------:R-:W-:Y:S01]  /*38c0*/  FMUL.FTZ R144, R145.reuse, R144 ;  /* 0x0000009091907220 */ /* 0x040fe20000410000 */
[----:B------:R-:W-:-:S03]  /*38d0*/  FFMA.FTZ R78, R145, R76, -R78 ;  /* 0x0000004c914e7223 */ /* 0x000fc6000001084e */
[----:B------:R-:W-:Y:S01]  /*38e0*/  FFMA.FTZ R13, R13, R76, R144 ;  /* 0x0000004c0d0d7223 */ /* 0x000fe20000010090 */
[----:B------:R-:W-:Y:S01]  /*38f0*/  IMAD.MOV.U32 R144, RZ, RZ, R15 ;  /* 0x000000ffff907224 */ /* 0x000fe200078e000f */
[----:B------:R-:W-:Y:S01]  /*3900*/  MOV R76, R12 ;  /* 0x0000000c004c7202 */ /* 0x000fe20000000f00 */
[----:B------:R-:W-:Y:S02]  /*3910*/  HADD2.F32 R15, -RZ, R79.H0_H0 ;  /* 0x2000004fff0f7230 */ /* 0x000fe40000004100 */
[----:B------:R-:W-:Y:S01]  /*3920*/  F2FP.F16.F32.PACK_AB R13, R13, R78 ;  /* 0x0000004e0d0d723e */ /* 0x000fe200000000ff */
[--C-:B------:R-:W-:Y:S02]  /*3930*/  HADD2.F32 R12, -RZ, R144.reuse.H1_H1 ;  /* 0x30000090ff0c7230 */ /* 0x100fe40000004100 */
[----:B------:R-:W-:-:S03]  /*3940*/  HADD2.F32 R144, -RZ, R144.H0_H0 ;  /* 0x20000090ff907230 */ /* 0x000fc60000004100 */
[-C--:B------:R-:W-:Y:S02]  /*3950*/  FMUL.FTZ R79, R12, R15.reuse ;  /* 0x0000000f0c4f7220 */ /* 0x080fe40000410000 */
[C---:B------:R-:W-:Y:S02]  /*3960*/  FMUL.FTZ R145, R144.reuse, R15 ;  /* 0x0000000f90917220 */ /* 0x040fe40000410000 */
[-C--:B------:R-:W-:Y:S01]  /*3970*/  FFMA.FTZ R15, R144, R77.reuse, -R79 ;  /* 0x0000004d900f7223 */ /* 0x080fe2000001084f */
[--C-:B------:R-:W-:Y:S02]  /*3980*/  HADD2.F32 R79, -RZ, R76.reuse.H0_H0 ;  /* 0x2000004cff4f7230 */ /* 0x100fe40000004100 */
[----:B------:R-:W-:Y:S01]  /*3990*/  FFMA.FTZ R12, R12, R77, R145 ;  /* 0x0000004d0c0c7223 */ /* 0x000fe20000010091 */
[----:B------:R-:W-:Y:S02]  /*39a0*/  HADD2.F32 R77, -RZ, R76.H1_H1 ;  /* 0x3000004cff4d7230 */ /* 0x000fe40000004100 */
[----:B------:R-:W-:-:S02]  /*39b0*/  HADD2.F32 R144, -RZ, R157.H0_H0 ;  /* 0x2000009dff907230 */ /* 0x000fc40000004100 */
[----:B------:R-:W-:Y:S02]  /*39c0*/  HADD2.F32 R145, -RZ, R14.H0_H0 ;  /* 0x2000000eff917230 */ /* 0x000fe40000004100 */
[-C--:B------:R-:W-:Y:S01]  /*39d0*/  FMUL.FTZ R76, R77, R148.reuse ;  /* 0x000000944d4c7220 */ /* 0x080fe20000410000 */
[C---:B------:R-:W-:Y:S01]  /*39e0*/  FMUL.FTZ R148, R79.reuse, R148 ;  /* 0x000000944f947220 */ /* 0x040fe20000410000 */
[----:B------:R-:W-:Y:S02]  /*39f0*/  F2FP.F16.F32.PACK_AB R15, R12, R15 ;  /* 0x0000000f0c0f723e */ /* 0x000fe400000000ff */
[-C--:B------:R-:W-:Y:S01]  /*3a00*/  FFMA.FTZ R76, R79, R144.reuse, -R76 ;  /* 0x000000904f4c7223 */ /* 0x080fe2000001084c */
[----:B------:R-:W-:Y:S01]  /*3a10*/  FFMA.FTZ R77, R77, R144, R148 ;  /* 0x000000904d4d7223 */ /* 0x000fe20000010094 */
[----:B------:R-:W-:Y:S02]  /*3a20*/  HADD2.F32 R144, -RZ, R160.H0_H0 ;  /* 0x200000a0ff907230 */ /* 0x000fe40000004100 */
[----:B------:R-:W-:-:S02]  /*3a30*/  HADD2.F32 R79, -RZ, R14.H1_H1 ;  /* 0x3000000eff4f7230 */ /* 0x000fc40000004100 */
[----:B------:R-:W-:Y:S01]  /*3a40*/  HADD2.F32 R14, -RZ, R157.H1_H1 ;  /* 0x3000009dff0e7230 */ /* 0x000fe20000004100 */
[----:B------:R-:W-:Y:S02]  /*3a50*/  F2FP.F16.F32.PACK_AB R12, R77, R76 ;  /* 0x0000004c4d0c723e */ /* 0x000fe400000000ff */
[-C--:B------:R-:W-:Y:S01]  /*3a60*/  FMUL.FTZ R148, R79, R144.reuse ;  /* 0x000000904f947220 */ /* 0x080fe20000410000 */
[----:B------:R-:W-:-:S03]  /*3a70*/  FMUL.FTZ R144, R145, R144 ;  /* 0x0000009091907220 */ /* 0x000fc60000410000 */
[-C--:B------:R-:W-:Y:S01]  /*3a80*/  FFMA.FTZ R148, R145, R14.reuse, -R148 ;  /* 0x0000000e91947223 */ /* 0x080fe20000010894 */
[----:B------:R-:W-:-:S05]  /*3a90*/  FFMA.FTZ R79, R79, R14, R144 ;  /* 0x0000000e4f4f7223 */ /* 0x000fca0000010090 */
[----:B------:R-:W-:-:S07]  /*3aa0*/  F2FP.F16.F32.PACK_AB R14, R79, R148 ;  /* 0x000000944f0e723e */ /* 0x000fce00000000ff */
.L_x_2716:
[----:B------:R-:W-:Y:S05]  /*3ab0*/  BSYNC B3 ;  /* 0x0000000000037941 */ /* 0x000fea0003800000 */
.L_x_2715:
[----:B------:R-:W-:Y:S02]  /*3ac0*/  ULDC.64 UR4, c[0x0][0x208] ;  /* 0x0000820000047ab9 */ /* 0x000fe40000000a00 */
[----:B0-----:R4:W-:Y:S03]  /*3ad0*/  ST.E.128 desc[UR4][R80.64], R12 ;  /* 0x0000000c50007985 */ /* 0x0019e6000c101d04 */
.L_x_2714:
[----:B------:R-:W-:Y:S05]  /*3ae0*/  BSYNC B2 ;  /* 0x0000000000027941 */ /* 0x000fea0003800000 */
.L_x_2713:
[----:B------:R-:W-:Y:S01]  /*3af0*/  ISETP.NE.AND P3, PT, R9, RZ, PT ;  /* 0x000000ff0900720c */ /* 0x000fe20003f65270 */
[----:B------:R-:W-:-:S12]  /*3b00*/  BSSY B2, `(.L_x_2717) ;  /* 0x0000036000027945 */ /* 0x000fd80003800000 */
[----:B------:R-:W-:Y:S05]  /*3b10*/  @!P3 BRA `(.L_x_2718) ;  /* 0x0000000000d0b947 */ /* 0x000fea0003800000 */
[----:B----4-:R4:W0:Y:S01]  /*3b20*/  LDS.128 R12, [R31+0x1e000] ;  /* 0x01e000001f0c7984 */ /* 0x0108220000000c00 */
[----:B------:R-:W-:Y:S01]  /*3b30*/  ISETP.GE.AND P3, PT, R209, R119, PT ;  /* 0x00000077d100720c */ /* 0x000fe20003f66270 */
[----:B------:R-:W-:Y:S01]  /*3b40*/  IMAD.SHL.U32 R79, R198, 0x8, RZ ;  /* 0x00000008c64f7824 */ /* 0x000fe200078e00ff */
[----:B---3--:R-:W-:Y:S01]  /*3b50*/  MOV R76, R11 ;  /* 0x0000000b004c7202 */ /* 0x008fe20000000f00 */
[----:B--2---:R-:W-:Y:S01]  /*3b60*/  IMAD.MOV.U32 R77, RZ, RZ, R82 ;  /* 0x000000ffff4d7224 */ /* 0x004fe200078e0052 */
[----:B------:R-:W-:Y:S03]  /*3b70*/  BSSY B3, `(.L_x_2719) ;  /* 0x000002c000037945 */ /* 0x000fe60003800000 */
[----:B------:R-:W-:-:S06]  /*3b80*/  IMAD.WIDE R76, R79, 0x2, R76 ;  /* 0x000000024f4c7825 */ /* 0x000fcc00078e024c */
[----:B----4-:R-:W-:Y:S05]  /*3b90*/  @P3 BRA `(.L_x_2720) ;  /* 0x0000000000a43947 */ /* 0x010fea0003800000 */
[----:B------:R-:W-:Y:S01]  /*3ba0*/  SHF.R.U64 R78, R72, 0x10, R73 ;  /* 0x00000010484e7819 */ /* 0x000fe20000001249 */
[----:B0-----:R-:W-:Y:S01]  /*3bb0*/  HADD2.F32 R80, -RZ, R15.H0_H0 ;  /* 0x2000000fff507230 */ /* 0x001fe20000004100 */
        /* <DEDUP_REMOVED lines=39> */
.L_x_2720:
[----:B------:R-:W-:Y:S05]  /*3e30*/  BSYNC B3 ;  /* 0x0000000000037941 */ /* 0x000fea0003800000 */
.L_x_2719:
[----:B------:R-:W-:Y:S02]  /*3e40*/  ULDC.64 UR4, c[0x0][0x208] ;  /* 0x0000820000047ab9 */ /* 0x000fe40000000a00 */
[----:B0-----:R0:W-:Y:S03]  /*3e50*/  ST.E.128 desc[UR4][R76.64], R12 ;  /* 0x0000000c4c007985 */ /* 0x0011e6000c101d04 */
.L_x_2718:
[----:B------:R-:W-:Y:S05]  /*3e60*/  BSYNC B2 ;  /* 0x0000000000027941 */ /* 0x000fea0003800000 */
.L_x_2717:
[----:B------:R-:W-:Y:S01]  /*3e70*/  ISETP.NE.AND P3, PT, R10, RZ, PT ;  /* 0x000000ff0a00720c */ /* 0x000fe20003f65270 */
[----:B------:R-:W-:-:S12]  /*3e80*/  BSSY B2, `(.L_x_2721) ;  /* 0x0000036000027945 */ /* 0x000fd80003800000 */
[----:B------:R-:W-:Y:S05]  /*3e90*/  @!P3 BRA `(.L_x_2722) ;  /* 0x0000000000d0b947 */ /* 0x000fea0003800000 */
[----:B0---4-:R0:W4:Y:S01]  /*3ea0*/  LDS.128 R12, [R29+0x21000] ;  /* 0x021000001d0c7984 */ /* 0x0111220000000c00 */
[----:B------:R-:W-:Y:S01]  /*3eb0*/  ISETP.GE.AND P3, PT, R207, R119, PT ;  /* 0x00000077cf00720c */ /* 0x000fe20003f66270 */
[----:B---3--:R-:W-:Y:S01]  /*3ec0*/  IMAD.MOV.U32 R72, RZ, RZ, R11 ;  /* 0x000000ffff487224 */ /* 0x008fe200078e000b */
[----:B------:R-:W-:Y:S01]  /*3ed0*/  SHF.L.U32 R75, R199, 0x3, RZ ;  /* 0x00000003c74b7819 */ /* 0x000fe200000006ff */
[----:B--2---:R-:W-:Y:S01]  /*3ee0*/  IMAD.MOV.U32 R73, RZ, RZ, R82 ;  /* 0x000000ffff497224 */ /* 0x004fe200078e0052 */
[----:B------:R-:W-:Y:S03]  /*3ef0*/  BSSY B3, `(.L_x_2723) ;  /* 0x000002c000037945 */ /* 0x000fe60003800000 */
[----:B------:R-:W-:-:S06]  /*3f00*/  IMAD.WIDE R72, R75, 0x2, R72 ;  /* 0x000000024b487825 */ /* 0x000fcc00078e0248 */
[----:B0-----:R-:W-:Y:S05]  /*3f10*/  @P3 BRA `(.L_x_2724) ;  /* 0x0000000000a43947 */ /* 0x001fea0003800000 */
[--C-:B------:R-:W-:Y:S01]  /*3f20*/  SHF.R.U64 R74, R68, 0x10, R69.reuse ;  /* 0x00000010444a7819 */ /* 0x100fe20000001245 */
[----:B----4-:R-:W-:Y:S01]  /*3f30*/  HADD2.F32 R76, -RZ, R15.H0_H0 ;  /* 0x2000000fff4c7230 */ /* 0x010fe20000004100 */
[----:B------:R-:W-:Y:S01]  /*3f40*/  SHF.R.U32.HI R68, RZ, 0x10, R69 ;  /* 0x00000010ff447819 */ /* 0x000fe20000011645 */
[----:B------:R-:W-:Y:S01]  /*3f50*/  HADD2.F32 R79, -RZ, R155.H1_H1 ;  /* 0x3000009bff4f7230 */ /* 0x000fe20000004100 */
[--C-:B------:R-:W-:Y:S01]  /*3f60*/  SHF.R.U32.HI R75, RZ, 0x10, R71.reuse ;  /* 0x00000010ff4b7819 */ /* 0x100fe20000011647 */
[----:B------:R-:W-:Y:S01]  /*3f70*/  HADD2.F32 R74, -RZ, R74.H0_H0 ;  /* 0x2000004aff4a7230 */ /* 0x000fe20000004100 */
[----:B------:R-:W-:Y:S01]  /*3f80*/  SHF.R.U64 R69, R70, 0x10, R71 ;  /* 0x0000001046457819 */ /* 0x000fe20000001247 */
[----:B------:R-:W-:Y:S02]  /*3f90*/  HADD2.F32 R70, -RZ, R15.H1_H1 ;  /* 0x3000000fff467230 */ /* 0x000fe40000004100 */
[----:B------:R-:W-:Y:S02]  /*3fa0*/  HADD2.F32 R75, -RZ, R75.H0_H0 ;  /* 0x2000004bff4b7230 */ /* 0x000fe40000004100 */
[----:B------:R-:W-:-:S02]  /*3fb0*/  HADD2.F32 R78, -RZ, R69.H0_H0 ;  /* 0x20000045ff4e7230 */ /* 0x000fc40000004100 */
[--C-:B------:R-:W-:Y:S02]  /*3fc0*/  HADD2.F32 R69, -RZ, R13.reuse.H1_H1 ;  /* 0x3000000dff457230 */ /* 0x100fe40000004100 */
[-C--:B------:R-:W-:Y:S01]  /*3fd0*/  FMUL.FTZ R15, R70, R75.reuse ;  /* 0x0000004b460f7220 */ /* 0x080fe20000410000 */
[----:B------:R-:W-:Y:S02]  /*3fe0*/  HADD2.F32 R13, -RZ, R13.H0_H0 ;  /* 0x2000000dff0d7230 */ /* 0x000fe40000004100 */
[C---:B------:R-:W-:Y:S01]  /*3ff0*/  FMUL.FTZ R75, R76.reuse, R75 ;  /* 0x0000004b4c4b7220 */ /* 0x040fe20000410000 */
[----:B------:R-:W-:Y:S02]  /*4000*/  HADD2.F32 R71, -RZ, R68.H0_H0 ;  /* 0x20000044ff477230 */ /* 0x000fe40000004100 */
[-C--:B------:R-:W-:Y:S01]  /*4010*/  FMUL.FTZ R68, R69, R78.reuse ;  /* 0x0000004e45447220 */ /* 0x080fe20000410000 */
[C---:B------:R-:W-:Y:S02]  /*4020*/  FMUL.FTZ R78, R13.reuse, R78 ;  /* 0x0000004e0d4e7220 */ /* 0x040fe40000410000 */
        /* <DEDUP_REMOVED lines=10> */
[--C-:B------:R-:W-:Y:S02]  /*40d0*/  HADD2.F32 R12, -RZ, R14.reuse.H1_H1 ;  /* 0x3000000eff0c7230 */ /* 0x100fe40000004100 */
[----:B------:R-:W-:Y:S01]  /*40e0*/  FMUL.FTZ R78, R76, R71 ;  /* 0x000000474c4e7220 */ /* 0x000fe20000410000 */
[----:B------:R-:W-:Y:S01]  /*40f0*/  HADD2.F32 R14, -RZ, R14.H0_H0 ;  /* 0x2000000eff0e7230 */ /* 0x000fe20000004100 */
[----:B------:R-:W-:Y:S01]  /*4100*/  F2FP.F16.F32.PACK_AB R13, R68, R13 ;  /* 0x0000000d440d723e */ /* 0x000fe200000000ff */
[----:B------:R-:W-:-:S02]  /*4110*/  HADD2.F32 R74, -RZ, R155.H0_H0 ;  /* 0x2000009bff4a7230 */ /* 0x000fc40000004100 */
[-C--:B------:R-:W-:Y:S01]  /*4120*/  FMUL.FTZ R71, R12, R69.reuse ;  /* 0x000000450c477220 */ /* 0x080fe20000410000 */
[----:B------:R-:W-:Y:S02]  /*4130*/  FMUL.FTZ R69, R14, R69 ;  /* 0x000000450e457220 */ /* 0x000fe40000410000 */
[-C--:B------:R-:W-:Y:S01]  /*4140*/  FFMA.FTZ R77, R76, R74.reuse, -R77 ;  /* 0x0000004a4c4d7223 */ /* 0x080fe2000001084d */
[----:B------:R-:W-:Y:S01]  /*4150*/  FFMA.FTZ R78, R75, R74, R78 ;  /* 0x0000004a4b4e7223 */ /* 0x000fe2000001004e */
[-C--:B------:R-:W-:Y:S01]  /*4160*/  FFMA.FTZ R71, R14, R79.reuse, -R71 ;  /* 0x0000004f0e477223 */ /* 0x080fe20000010847 */
[----:B------:R-:W-:-:S03]  /*4170*/  FFMA.FTZ R12, R12, R79, R69 ;  /* 0x0000004f0c0c7223 */ /* 0x000fc60000010045 */
[----:B------:R-:W-:Y:S02]  /*4180*/  F2FP.F16.F32.PACK_AB R78, R78, R77 ;  /* 0x0000004d4e4e723e */ /* 0x000fe400000000ff */
[----:B------:R-:W-:Y:S02]  /*4190*/  F2FP.F16.F32.PACK_AB R14, R12, R71 ;  /* 0x000000470c0e723e */ /* 0x000fe400000000ff */
[----:B------:R-:W-:-:S07]  /*41a0*/  MOV R12, R78 ;  /* 0x0000004e000c7202 */ /* 0x000fce0000000f00 */
.L_x_2724:
[----:B------:R-:W-:Y:S05]  /*41b0*/  BSYNC B3 ;  /* 0x0000000000037941 */ /* 0x000fea0003800000 */
.L_x_2723:
[----:B------:R-:W-:Y:S02]  /*41c0*/  ULDC.64 UR4, c[0x0][0x208] ;  /* 0x0000820000047ab9 */ /* 0x000fe40000000a00 */
[----:B----4-:R0:W-:Y:S03]  /*41d0*/  ST.E.128 desc[UR4][R72.64], R12 ;  /* 0x0000000c48007985 */ /* 0x0101e6000c101d04 */
.L_x_2722:
[----:B------:R-:W-:Y:S05]  /*41e0*/  BSYNC B2 ;  /* 0x0000000000027941 */ /* 0x000fea0003800000 */
.L_x_2721:
        /* <DEDUP_REMOVED lines=50> */
.L_x_2728:
[----:B------:R-:W-:Y:S05]  /*4510*/  BSYNC B3 ;  /* 0x0000000000037941 */ /* 0x000fea0003800000 */
.L_x_2727:
[----:B------:R-:W-:Y:S02]  /*4520*/  ULDC.64 UR4, c[0x0][0x208] ;  /* 0x0000820000047ab9 */ /* 0x000fe40000000a00 */
[----:B----4-:R0:W-:Y:S03]  /*4530*/  ST.E.128 desc[UR4][R68.64], R12 ;  /* 0x0000000c44007985 */ /* 0x0101e6000c101d04 */
.L_x_2726:
[----:B------:R-:W-:Y:S05]  /*4540*/  BSYNC B2 ;  /* 0x0000000000027941 */ /* 0x000fea0003800000 */
.L_x_2725:
        /* <DEDUP_REMOVED lines=10> */
[----:B------:R-:W-:Y:S01]  /*45f0*/  SHF.R.U32.HI R60, RZ, 0x10, R61 ;  /* 0x00000010ff3c7819 */ /* 0x000fe2000001163d */
[----:B----4-:R-:W-:Y:S01]  /*4600*/  IMAD.MOV.U32 R61, RZ, RZ, R15 ;  /* 0x000000ffff3d7224 */ /* 0x010fe200078e000f */
[--C-:B------:R-:W-:Y:S01]  /*4610*/  SHF.R.U64 R68, R62, 0x10, R63.reuse ;  /* 0x000000103e447819 */ /* 0x100fe2000000123f */
[--C-:B------:R-:W-:Y:S01]  /*4620*/  HADD2.F32 R15, -RZ, R13.reuse.H1_H1 ;  /* 0x3000000dff0f7230 */ /* 0x100fe20000004100 */
[----:B------:R-:W-:Y:S01]  /*4630*/  SHF.R.U32.HI R67, RZ, 0x10, R63 ;  /* 0x00000010ff437819 */ /* 0x000fe2000001163f */
[----:B------:R-:W-:Y:S02]  /*4640*/  HADD2.F32 R13, -RZ, R13.H0_H0 ;  /* 0x2000000dff0d7230 */ /* 0x000fe40000004100 */
[----:B------:R-:W-:Y:S02]  /*4650*/  HADD2.F32 R68, -RZ, R68.H0_H0 ;  /* 0x20000044ff447230 */ /* 0x000fe40000004100 */
[----:B------:R-:W-:-:S02]  /*4660*/  HADD2.F32 R67, -RZ, R67.H0_H0 ;  /* 0x20000043ff437230 */ /* 0x000fc40000004100 */
[--C-:B------:R-:W-:Y:S02]  /*4670*/  HADD2.F32 R62, -RZ, R61.reuse.H1_H1 ;  /* 0x3000003dff3e7230 */ /* 0x100fe40000004100 */
[----:B------:R-:W-:Y:S02]  /*4680*/  HADD2.F32 R61, -RZ, R61.H0_H0 ;  /* 0x2000003dff3d7230 */ /* 0x000fe40000004100 */
[----:B------:R-:W-:Y:S02]  /*4690*/  HADD2.F32 R66, -RZ, R66.H0_H0 ;  /* 0x20000042ff427230 */ /* 0x000fe40000004100 */
[-C--:B------:R-:W-:Y:S01]  /*46a0*/  FMUL.FTZ R70, R62, R67.reuse ;  /* 0x000000433e467220 */ /* 0x080fe20000410000 */
[----:B------:R-:W-:Y:S02]  /*46b0*/  HADD2.F32 R63, -RZ, R60.H0_H0 ;  /* 0x2000003cff3f7230 */ /* 0x000fe40000004100 */
[-C--:B------:R-:W-:Y:S01]  /*46c0*/  FMUL.FTZ R60, R15, R68.reuse ;  /* 0x000000440f3c7220 */ /* 0x080fe20000410000 */
[----:B------:R-:W-:Y:S01]  /*46d0*/  FMUL.FTZ R68, R13, R68 ;  /* 0x000000440d447220 */ /* 0x000fe20000410000 */
[----:B------:R-:W-:-:S02]  /*46e0*/  FMUL.FTZ R67, R61, R67 ;  /* 0x000000433d437220 */ /* 0x000fc40000410000 */
[-C--:B------:R-:W-:Y:S01]  /*46f0*/  FFMA.FTZ R13, R13, R66.reuse, -R60 ;  /* 0x000000420d0d7223 */ /* 0x080fe2000001083c */
[----:B------:R-:W-:Y:S01]  /*4700*/  FFMA.FTZ R60, R15, R66, R68 ;  /* 0x000000420f3c7223 */ /* 0x000fe20000010044 */
[-C--:B------:R-:W-:Y:S01]  /*4710*/  FFMA.FTZ R62, R62, R63.reuse, R67 ;  /* 0x0000003f3e3e7223 */ /* 0x080fe20000010043 */
[----:B------:R-:W-:Y:S01]  /*4720*/  FFMA.FTZ R15, R61, R63, -R70 ;  /* 0x0000003f3d0f7223 */ /* 0x000fe20000010846 */
[--C-:B------:R-:W-:Y:S02]  /*4730*/  HADD2.F32 R67, -RZ, R152.reuse.H0_H0 ;  /* 0x20000098ff437230 */ /* 0x100fe40000004100 */
[----:B------:R-:W-:Y:S01]  /*4740*/  HADD2.F32 R152, -RZ, R152.H1_H1 ;  /* 0x30000098ff987230 */ /* 0x000fe20000004100 */
[----:B------:R-:W-:Y:S01]  /*4750*/  F2FP.F16.F32.PACK_AB R13, R60, R13 ;  /* 0x0000000d3c0d723e */ /* 0x000fe200000000ff */
[----:B------:R-:W-:Y:S01]  /*4760*/  HADD2.F32 R66, -RZ, R12.H1_H1 ;  /* 0x3000000cff427230 */ /* 0x000fe20000004100 */
[----:B------:R-:W-:Y:S01]  /*4770*/  F2FP.F16.F32.PACK_AB R15, R62, R15 ;  /* 0x0000000f3e0f723e */ /* 0x000fe200000000ff */
[----:B------:R-:W-:-:S02]  /*4780*/  HADD2.F32 R63, -RZ, R14.H1_H1 ;  /* 0x3000000eff3f7230 */ /* 0x000fc40000004100 */
[----:B------:R-:W-:Y:S02]  /*4790*/  HADD2.F32 R12, -RZ, R12.H0_H0 ;  /* 0x2000000cff0c7230 */ /* 0x000fe40000004100 */
[-C--:B------:R-:W-:Y:S01]  /*47a0*/  FMUL.FTZ R69, R66, R67.reuse ;  /* 0x0000004342457220 */ /* 0x080fe20000410000 */
[----:B------:R-:W-:Y:S02]  /*47b0*/  HADD2.F32 R14, -RZ, R14.H0_H0 ;  /* 0x2000000eff0e7230 */ /* 0x000fe40000004100 */
[CC--:B------:R-:W-:Y:S01]  /*47c0*/  FMUL.FTZ R71, R63.reuse, R152.reuse ;  /* 0x000000983f477220 */ /* 0x0c0fe20000410000 */
[--C-:B------:R-:W-:Y:S02]  /*47d0*/  HADD2.F32 R61, -RZ, R151.reuse.H0_H0 ;  /* 0x20000097ff3d7230 */ /* 0x100fe40000004100 */
[----:B------:R-:W-:Y:S01]  /*47e0*/  FMUL.FTZ R67, R12, R67 ;  /* 0x000000430c437220 */ /* 0x000fe20000410000 */
[----:B------:R-:W-:Y:S02]  /*47f0*/  HADD2.F32 R151, -RZ, R151.H1_H1 ;  /* 0x30000097ff977230 */ /* 0x000fe40000004100 */
[----:B------:R-:W-:Y:S01]  /*4800*/  FMUL.FTZ R152, R14, R152 ;  /* 0x000000980e987220 */ /* 0x000fe20000410000 */
[-C--:B------:R-:W-:Y:S01]  /*4810*/  FFMA.FTZ R69, R12, R61.reuse, -R69 ;  /* 0x0000003d0c457223 */ /* 0x080fe20000010845 */
[----:B------:R-:W-:Y:S01]  /*4820*/  FFMA.FTZ R66, R66, R61, R67 ;  /* 0x0000003d42427223 */ /* 0x000fe20000010043 */
[-C--:B------:R-:W-:Y:S01]  /*4830*/  FFMA.FTZ R71, R14, R151.reuse, -R71 ;  /* 0x000000970e477223 */ /* 0x080fe20000010847 */
[----:B------:R-:W-:-:S03]  /*4840*/  FFMA.FTZ R152, R63, R151, R152 ;  /* 0x000000973f987223 */ /* 0x000fc60000010098 */
[----:B------:R-:W-:Y:S02]  /*4850*/  F2FP.F16.F32.PACK_AB R12, R66, R69 ;  /* 0x00000045420c723e */ /* 0x000fe400000000ff */
[----:B------:R-:W-:-:S07]  /*4860*/  F2FP.F16.F32.PACK_AB R14, R152, R71 ;  /* 0x00000047980e723e */ /* 0x000fce00000000ff */
.L_x_2732:
[----:B------:R-:W-:Y:S05]  /*4870*/  BSYNC B3 ;  /* 0x0000000000037941 */ /* 0x000fea0003800000 */
.L_x_2731:
[----:B------:R-:W-:Y:S02]  /*4880*/  ULDC.64 UR4, c[0x0][0x208] ;  /* 0x0000820000047ab9 */ /* 0x000fe40000000a00 */
[----:B----4-:R0:W-:Y:S03]  /*4890*/  ST.E.128 desc[UR4][R64.64], R12 ;  /* 0x0000000c40007985 */ /* 0x0101e6000c101d04 */
.L_x_2730:
[----:B------:R-:W-:Y:S05]  /*48a0*/  BSYNC B2 ;  /* 0x0000000000027941 */ /* 0x000fea0003800000 */
.L_x_2729:
        /* <DEDUP_REMOVED lines=8> */
[----:B------:R-:W-:Y:S02]  /*4930*/  SHF.R.U64 R11, R56, 0x10, R57 ;  /* 0x00000010380b7819 */ /* 0x000fe40000001239 */
[--C-:B------:R-:W-:Y:S02]  /*4940*/  SHF.R.U64 R62, R58, 0x10, R59.reuse ;  /* 0x000000103a3e7819 */ /* 0x100fe4000000123b */
[----:B----4-:R-:W-:Y:S01]  /*4950*/  MOV R56, R15 ;  /* 0x0000000f00387202 */ /* 0x010fe20000000f00 */
[----:B------:R-:W-:Y:S01]  /*4960*/  HADD2.F32 R58, -RZ, R11.H0_H0 ;  /* 0x2000000bff3a7230 */ /* 0x000fe20000004100 */
[----:B------:R-:W-:Y:S01]  /*4970*/  SHF.R.U32.HI R59, RZ, 0x10, R59 ;  /* 0x00000010ff3b7819 */ /* 0x000fe2000001163b */
[--C-:B------:R-:W-:Y:S01]  /*4980*/  HADD2.F32 R15, -RZ, R13.reuse.H1_H1 ;  /* 0x3000000dff0f7230 */ /* 0x100fe20000004100 */
[----:B------:R-:W-:Y:S01]  /*4990*/  SHF.R.U32.HI R57, RZ, 0x10, R57 ;  /* 0x00000010ff397819 */ /* 0x000fe20000011639 */
[----:B------:R-:W-:Y:S02]  /*49a0*/  HADD2.F32 R11, -RZ, R13.H0_H0 ;  /* 0x2000000dff0b7230 */ /* 0x000fe40000004100 */
[----:B------:R-:W-:-:S02]  /*49b0*/  HADD2.F32 R13, -RZ, R56.H1_H1 ;  /* 0x30000038ff0d7230 */ /* 0x000fc40000004100 */
[----:B------:R-:W-:Y:S02]  /*49c0*/  HADD2.F32 R59, -RZ, R59.H0_H0 ;  /* 0x2000003bff3b7230 */ /* 0x000fe40000004100 */
[----:B------:R-:W-:Y:S02]  /*49d0*/  HADD2.F32 R56, -RZ, R56.H0_H0 ;  /* 0x20000038ff387230 */ /* 0x000fe40000004100 */
[----:B------:R-:W-:Y:S02]  /*49e0*/  HADD2.F32 R62, -RZ, R62.H0_H0 ;  /* 0x2000003eff3e7230 */ /* 0x000fe40000004100 */
[-C--:B------:R-:W-:Y:S01]  /*49f0*/  FMUL.FTZ R63, R13, R59.reuse ;  /* 0x0000003b0d3f7220 */ /* 0x080fe20000410000 */
[----:B------:R-:W-:Y:S02]  /*4a00*/  HADD2.F32 R57, -RZ, R57.H0_H0 ;  /* 0x20000039ff397230 */ /* 0x000fe40000004100 */
[----:B------:R-:W-:Y:S01]  /*4a10*/  FMUL.FTZ R66, R56, R59 ;  /* 0x0000003b38427220 */ /* 0x000fe20000410000 */
[-C--:B------:R-:W-:Y:S01]  /*4a20*/  FMUL.FTZ R64, R15, R62.reuse ;  /* 0x0000003e0f407220 */ /* 0x080fe20000410000 */
[----:B------:R-:W-:-:S02]  /*4a30*/  FMUL.FTZ R62, R11, R62 ;  /* 0x0000003e0b3e7220 */ /* 0x000fc40000410000 */
[-C--:B------:R-:W-:Y:S01]  /*4a40*/  FFMA.FTZ R66, R13, R57.reuse, R66 ;  /* 0x000000390d427223 */ /* 0x080fe20000010042 */
[----:B------:R-:W-:Y:S01]  /*4a50*/  FFMA.FTZ R63, R56, R57, -R63 ;  /* 0x00000039383f7223 */ /* 0x000fe2000001083f */
[----:B------:R-:W-:Y:S02]  /*4a60*/  HADD2.F32 R13, -RZ, R12.H1_H1 ;  /* 0x3000000cff0d7230 */ /* 0x000fe40000004100 */
[-C--:B------:R-:W-:Y:S01]  /*4a70*/  FFMA.FTZ R62, R15, R58.reuse, R62 ;  /* 0x0000003a0f3e7223 */ /* 0x080fe2000001003e */
[----:B------:R-:W-:Y:S02]  /*4a80*/  HADD2.F32 R57, -RZ, R150.H0_H0 ;  /* 0x20000096ff397230 */ /* 0x000fe40000004100 */
[----:B------:R-:W-:Y:S01]  /*4a90*/  FFMA.FTZ R11, R11, R58, -R64 ;  /* 0x0000003a0b0b7223 */ /* 0x000fe20000010840 */
[----:B------:R-:W-:Y:S02]  /*4aa0*/  HADD2.F32 R12, -RZ, R12.H0_H0 ;  /* 0x2000000cff0c7230 */ /* 0x000fe40000004100 */
[----:B------:R-:W-:-:S02]  /*4ab0*/  HADD2.F32 R150, -RZ, R150.H1_H1 ;  /* 0x30000096ff967230 */ /* 0x000fc40000004100 */
[-C--:B------:R-:W-:Y:S01]  /*4ac0*/  FMUL.FTZ R59, R13, R57.reuse ;  /* 0x000000390d3b7220 */ /* 0x080fe20000410000 */
[--C-:B------:R-:W-:Y:S02]  /*4ad0*/  HADD2.F32 R15, -RZ, R14.reuse.H1_H1 ;  /* 0x3000000eff0f7230 */ /* 0x100fe40000004100 */
        /* <DEDUP_REMOVED lines=14> */
.L_x_2734:
[----:B------:R-:W-:Y:S05]  /*4bc0*/  BSYNC B2 ;  /* 0x0000000000027941 */ /* 0x000fea0003800000 */
.L_x_2733:
[----:B------:R-:W-:Y:S02]  /*4bd0*/  ULDC.64 UR4, c[0x0][0x208] ;  /* 0x0000820000047ab9 */ /* 0x000fe40000000a00 */
[----:B----4-:R0:W-:Y:S03]  /*4be0*/  ST.E.128 desc[UR4][R60.64], R12 ;  /* 0x0000000c3c007985 */ /* 0x0101e6000c101d04 */
.L_x_2712:
[----:B------:R-:W-:Y:S05]  /*4bf0*/  BSYNC B1 ;  /* 0x0000000000017941 */ /* 0x000fea0003800000 */
.L_x_2711:
[----:B------:R-:W-:-:S03]  /*4c00*/  UMOV UR4, 0xffffffff ;  /* 0xffffffff00047882 */ /* 0x000fc60000000000 */
[----:B------:R-:W-:Y:S05]  /*4c10*/  BRA.DIV UR4, `(.L_x_2735) ;  /* 0x000001ee04847947 */ /* 0x000fea000b800000 */
[----:B-1----:R-:W1:Y:S04]  /*4c20*/  SHFL.IDX PT, R115, R115, 0x1, 0x1c1f ;  /* 0x003c1f0073737f89 */ /* 0x002e6800000e0000 */
[----:B------:R-:W0:Y:S02]  /*4c30*/  SHFL.IDX PT, R118, R118, 0x1, 0x1c1f ;  /* 0x003c1f0076767f89 */ /* 0x000e2400000e0000 */
.L_x_3060:
        /* <DEDUP_REMOVED lines=50> */
.L_x_2740:
[----:B------:R-:W-:Y:S05]  /*4f60*/  BSYNC B2 ;  /* 0x0000000000027941 */ /* 0x000fea0003800000 */
.L_x_2739:
[----:B------:R-:W-:Y:S02]  /*4f70*/  ULDC.64 UR4, c[0x0][0x208] ;  /* 0x0000820000047ab9 */ /* 0x000fe40000000a00 */
[----:B----4-:R0:W-:Y:S03]  /*4f80*/  ST.E.128 desc[UR4][R56.64], R12 ;  /* 0x0000000c38007985 */ /* 0x0101e6000c101d04 */
.L_x_2738:
[----:B------:R-:W-:Y:S05]  /*4f90*/  BSYNC B1 ;  /* 0x0000000000017941 */ /* 0x000fea0003800000 */
.L_x_2737:
[----:B------:R-:W-:Y:S01]  /*4fa0*/  ISETP.NE.AND P3, PT, R9, RZ, PT ;  /* 0x000000ff0900720c */ /* 0x000fe20003f65270 */
[----:B------:R-:W-:-:S12]  /*4fb0*/  BSSY B1, `(.L_x_2741) ;  /* 0x0000035000017945 */ /* 0x000fd80003800000 */
[----:B------:R-:W-:Y:S05]  /*4fc0*/  @!P3 BRA `(.L_x_2742) ;  /* 0x0000000000ccb947 */ /* 0x000fea0003800000 */
[----:B0---4-:R0:W4:Y:S01]  /*4fd0*/  LDS.128 R12, [R31+0x20000] ;  /* 0x020000001f0c7984 */ /* 0x0111220000000c00 */
[----:B------:R-:W-:Y:S01]  /*4fe0*/  ISETP.GE.AND P3, PT, R209, R119, PT ;  /* 0x00000077d100720c */ /* 0x000fe20003f66270 */
[----:B---3--:R-:W-:Y:S01]  /*4ff0*/  IMAD.SHL.U32 R11, R198, 0x8, RZ ;  /* 0x00000008c60b7824 */ /* 0x008fe200078e00ff */
[----:B-1----:R-:W-:Y:S01]  /*5000*/  MOV R53, R115 ;  /* 0x0000007300357202 */ /* 0x002fe20000000f00 */
        /* <DEDUP_REMOVED lines=44> */
.L_x_2744:
[----:B------:R-:W-:Y:S05]  /*52d0*/  BSYNC B2 ;  /* 0x0000000000027941 */ /* 0x000fea0003800000 */
.L_x_2743:
[----:B------:R-:W-:Y:S02]  /*52e0*/  ULDC.64 UR4, c[0x0][0x208] ;  /* 0x0000820000047ab9 */ /* 0x000fe40000000a00 */
[----:B----4-:R0:W-:Y:S03]  /*52f0*/  ST.E.128 desc[UR4][R52.64], R12 ;  /* 0x0000000c34007985 */ /* 0x0101e6000c101d04 */
.L_x_2742:
[----:B------:R-:W-:Y:S05]  /*5300*/  BSYNC B1 ;  /* 0x0000000000017941 */ /* 0x000fea0003800000 */
.L_x_2741:
        /* <DEDUP_REMOVED lines=51> */
.L_x_2748:
[----:B------:R-:W-:Y:S05]  /*5640*/  BSYNC B2 ;  /* 0x0000000000027941 */ /* 0x000fea0003800000 */
.L_x_2747:
[----:B------:R-:W-:Y:S02]  /*5650*/  ULDC.64 UR4, c[0x0][0x208] ;  /* 0x0000820000047ab9 */ /* 0x000fe40000000a00 */
[----:B----4-:R0:W-:Y:S03]  /*5660*/  ST.E.128 desc[UR4][R48.64], R12 ;  /* 0x0000000c30007985 */ /* 0x0101e6000c101d04 */
.L_x_2746:
[----:B------:R-:W-:Y:S05]  /*5670*/  BSYNC B1 ;  /* 0x0000000000017941 */ /* 0x000fea0003800000 */
.L_x_2745:
        /* <DEDUP_REMOVED lines=49> */
.L_x_2752:
[----:B------:R-:W-:Y:S05]  /*5990*/  BSYNC B2 ;  /* 0x0000000000027941 */ /* 0x000fea0003800000 */
.L_x_2751:
[----:B------:R-:W-:Y:S02]  /*59a0*/  ULDC.64 UR4, c[0x0][0x208] ;  /* 0x0000820000047ab9 */ /* 0x000fe40000000a00 */
[----:B----4-:R0:W-:Y:S03]  /*59b0*/  ST.E.128 desc[UR4][R44.64], R12 ;  /* 0x0000000c2c007985 */ /* 0x0101e6000c101d04 */
.L_x_2750:
[----:B------:R-:W-:Y:S05]  /*59c0*/  BSYNC B1 ;  /* 0x0000000000017941 */ /* 0x000fea0003800000 */
.L_x_2749:
        /* <DEDUP_REMOVED lines=49> */
.L_x_2756:
[----:B------:R-:W-:Y:S05]  /*5ce0*/  BSYNC B2 ;  /* 0x0000000000027941 */ /* 0x000fea0003800000 */
.L_x_2755:
[----:B------:R-:W-:Y:S02]  /*5cf0*/  ULDC.64 UR4, c[0x0][0x208] ;  /* 0x0000820000047ab9 */ /* 0x000fe40000000a00 */
[----:B----4-:R0:W-:Y:S03]  /*5d00*/  ST.E.128 desc[UR4][R40.64], R12 ;  /* 0x0000000c28007985 */ /* 0x0101e6000c101d04 */
.L_x_2754:
[----:B------:R-:W-:Y:S05]  /*5d10*/  BSYNC B1 ;  /* 0x0000000000017941 */ /* 0x000fea0003800000 */
.L_x_2753:
        /* <DEDUP_REMOVED lines=48> */
.L_x_2758:
[----:B------:R-:W-:Y:S05]  /*6020*/  BSYNC B1 ;  /* 0x0000000000017941 */ /* 0x000fea0003800000 */
.L_x_2757:
[----:B------:R-:W-:Y:S02]  /*6030*/  ULDC.64 UR4, c[0x0][0x208] ;  /* 0x0000820000047ab9 */ /* 0x000fe40000000a00 */
[----:B----4-:R0:W-:Y:S01]  /*6040*/  ST.E.128 desc[UR4][R36.64], R12 ;  /* 0x0000000c24007985 */ /* 0x0101e2000c101d04 */
[----:B------:R-:W-:Y:S05]  /*6050*/  BRA `(.L_x_2736) ;  /* 0x0000004000447947 */ /* 0x000fea0003800000 */
.L_x_2702:
        /* <DEDUP_REMOVED lines=22> */
[C---:B------:R-:W-:Y:S02]  /*61c0*/  LEA R56, P2, R32.reuse, UR4, 0x1 ;  /* 0x0000000420387c11 */ /* 0x040fe4000f8408ff */
[----:B------:R-:W-:Y:S01]  /*61d0*/  CS2R R52, SRZ ;  /* 0x0000000000347805 */ /* 0x000fe2000001ff00 */
[----:B------:R-:W-:Y:S01]  /*61e0*/  ULDC.64 UR6, c[0x0][0x208] ;  /* 0x0000820000067ab9 */ /* 0x000fe20000000a00 */
        /* <DEDUP_REMOVED lines=23> */
.L_x_2760:
[----:B------:R-:W-:Y:S05]  /*6360*/  BSYNC B1 ;  /* 0x0000000000017941 */ /* 0x000fea0003800000 */
.L_x_2759:
        /* <DEDUP_REMOVED lines=24> */
[----:B------:R-:W-:Y:S01]  /*64f0*/  CS2R R76, SRZ ;  /* 0x00000000004c7805 */ /* 0x000fe2000001ff00 */
[----:B------:R-:W-:Y:S01]  /*6500*/  ULDC.64 UR6, c[0x0][0x208] ;  /* 0x0000820000067ab9 */ /* 0x000fe20000000a00 */
        /* <DEDUP_REMOVED lines=23> */
.L_x_2762:
[----:B------:R-:W-:Y:S05]  /*6680*/  BSYNC B1 ;  /* 0x0000000000017941 */ /* 0x000fea0003800000 */
.L_x_2761:
        /* <DEDUP_REMOVED lines=23> */
[----:B------:R-:W-:Y:S02]  /*6800*/  PLOP3.LUT P2, PT, PT, PT, UP0, 0x80, 0x0 ;  /* 0x000000000000781c */ /* 0x000fe40003f4f008 */
        /* <DEDUP_REMOVED lines=9> */
[----:B------:R-:W-:-:S02]  /*68a0*/  PRMT R163, R11, 0x7610, R163 ;  /* 0x000076100ba37816 */ /* 0x000fc400000000a3 */
        /* <DEDUP_REMOVED lines=46> */
.L_x_2763:
[----:B------:R-:W-:Y:S01]  /*6b90*/  IMAD R87, R19, 0x8, R18 ;  /* 0x0000000813577824 */ /* 0x000fe200078e0212 */
[----:B------:R-:W-:Y:S01]  /*6ba0*/  SHF.L.U32 R88, R205, 0x1f, RZ ;  /* 0x0000001fcd587819 */ /* 0x000fe200000006ff */
[----:B------:R-:W0:Y:S01]  /*6bb0*/  LDC R130, c[0x0][0x2f4] ;  /* 0x0000bd00ff827b82 */ /* 0x000e220000000800 */
[----:B------:R-:W-:Y:S02]  /*6bc0*/  BSSY B1, `(.L_x_2764) ;  /* 0x0000003000017945 */ /* 0x000fe40003800000 */
[----:B------:R-:W1:Y:S02]  /*6bd0*/  SYNCS.PHASECHK.TRANS64.TRYWAIT P5, [R87+URZ+0x30890], R88 ;  /* 0x03089058570075a7 */ /* 0x000e6400080a017f */
[----:B-1----:R-:W-:Y:S05]  /*6be0*/  @!P5 BRA `(.L_x_2765) ;  /* 0x000001cc00dcd947 */ /* 0x002fea0003800000 */
.L_x_3061:
[----:B------:R-:W-:Y:S05]  /*6bf0*/  BSYNC B1 ;  /* 0x0000000000017941 */ /* 0x000fea0003800000 */
.L_x_2764:
[----:B------:R-:W-:Y:S01]  /*6c00*/  UMOV UR4, 0xffffffff ;  /* 0xffffffff00047882 */ /* 0x000fe20000000000 */
[----:B0-----:R-:W-:Y:S02]  /*6c10*/  IMAD.IADD R134, R130, 0x1, -R120 ;  /* 0x0000000182867824 */ /* 0x001fe400078e0a78 */
[----:B------:R-:W-:Y:S05]  /*6c20*/  BRA.DIV UR4, `(.L_x_2766) ;  /* 0x000001ce04e07947 */ /* 0x000fea000b800000 */
[----:B------:R0:W2:Y:S04]  /*6c30*/  SHFL.IDX PT, R117, R115, RZ, 0x1c1f ;  /* 0x001c1fff73757589 */ /* 0x0000a800000e0000 */
[----:B------:R0:W3:Y:S02]  /*6c40*/  SHFL.IDX PT, R11, R118, RZ, 0x1c1f ;  /* 0x001c1fff760b7589 */ /* 0x0000e400000e0000 */
.L_x_3065:
[----:B------:R-:W-:Y:S04]  /*6c50*/  BSSY B1, `(.L_x_2767) ;  /* 0x0000169000017945 */ /* 0x000fe80003800000 */
[----:B------:R-:W-:Y:S05]  /*6c60*/  @P3 BRA `(.L_x_2768) ;  /* 0x00000014009c3947 */ /* 0x000fea0003800000 */
[----:B------:R-:W-:Y:S01]  /*6c70*/  ISETP.NE.AND P3, PT, R8, RZ, PT ;  /* 0x000000ff0800720c */ /* 0x000fe20003f65270 */
[----:B------:R-:W-:Y:S01]  /*6c80*/  BSSY B2, `(.L_x_2769) ;  /* 0x000007a000027945 */ /* 0x000fe20003800000 */
[----:B---3--:R-:W-:-:S11]  /*6c90*/  MOV R116, R11 ;  /* 0x0000000b00747202 */ /* 0x008fd60000000f00 */
        /* <DEDUP_REMOVED lines=15> */
[C---:B------:R-:W-:Y:S02]  /*6d90*/  IMAD R80, R19.reuse, 0x4800, R12 ;  /* 0x0000480013507824 */ /* 0x040fe400078e020c */
[----:B------:R-:W-:Y:S02]  /*6da0*/  IMAD R12, R19, 0x4800, R133 ;  /* 0x00004800130c7824 */ /* 0x000fe400078e0285 */
[----:B------:R-:W-:-:S03]  /*6db0*/  IMAD R80, R80, 0x2, R18 ;  /* 0x0000000250507824 */ /* 0x000fc600078e0212 */
[----:B------:R-:W-:-:S03]  /*6dc0*/  LEA R12, R12, R18, 0x1 ;  /* 0x000000120c0c7211 */ /* 0x000fc600078e08ff */
[----:B------:R-:W3:Y:S04]  /*6dd0*/  LDS.128 R80, [R80+0x1e400] ;  /* 0x01e4000050507984 */ /* 0x000ee80000000c00 */
[----:B------:R-:W4:Y:S01]  /*6de0*/  LDS.128 R12, [R12+0x1e400] ;  /* 0x01e400000c0c7984 */ /* 0x000f220000000c00 */
[----:B------:R-:W-:Y:S05]  /*6df0*/  @P3 BRA `(.L_x_2772) ;  /* 0x0000000400683947 */ /* 0x000fea0003800000 */
[----:B---3--:R-:W-:Y:S01]  /*6e00*/  IMAD.MOV.U32 R150, RZ, RZ, R81 ;  /* 0x000000ffff967224 */ /* 0x008fe200078e0051 */
[----:B----4-:R-:W-:Y:S01]  /*6e10*/  MOV R81, R13 ;  /* 0x0000000d00517202 */ /* 0x010fe20000000f00 */
[----:B------:R-:W-:Y:S01]  /*6e20*/  HADD2.F32 R151, -RZ, R151.H0_H0 ;  /* 0x20000097ff977230 */ /* 0x000fe20000004100 */
[----:B------:R-:W-:Y:S01]  /*6e30*/  SHF.R.U64 R40, R40, 0x10, R41 ;  /* 0x0000001028287819 */ /* 0x000fe20000001229 */
[----:B------:R-:W-:Y:S01]  /*6e40*/  HADD2.F32 R13, -RZ, R152.H0_H0 ;  /* 0x20000098ff0d7230 */ /* 0x000fe20000004100 */
[----:B------:R-:W-:Y:S01]  /*6e50*/  SHF.R.U64 R52, R52, 0x10, R53 ;  /* 0x0000001034347819 */ /* 0x000fe20000001235 */
[----:B------:R-:W-:Y:S01]  /*6e60*/  HADD2.F32 R148, -RZ, R150.H0_H0 ;  /* 0x20000096ff947230 */ /* 0x000fe20000004100 */
[----:B------:R-:W-:Y:S01]  /*6e70*/  SHF.R.U64 R54, R54, 0x10, R55 ;  /* 0x0000001036367819 */ /* 0x000fe20000001237 */
[--C-:B------:R-:W-:Y:S01]  /*6e80*/  HADD2.F32 R149, -RZ, R81.reuse.H0_H0 ;  /* 0x20000051ff957230 */ /* 0x100fe20000004100 */
[----:B------:R-:W-:Y:S01]  /*6e90*/  SHF.R.U64 R42, R42, 0x10, R43 ;  /* 0x000000102a2a7819 */ /* 0x000fe2000000122b */
[----:B------:R-:W-:-:S02]  /*6ea0*/  HADD2.F32 R81, -RZ, R81.H1_H1 ;  /* 0x30000051ff517230 */ /* 0x000fc40000004100 */
[CC--:B------:R-:W-:Y:S01]  /*6eb0*/  FMUL.FTZ R152, R148.reuse, R151.reuse ;  /* 0x0000009794987220 */ /* 0x0c0fe20000410000 */
[----:B------:R-:W-:Y:S02]  /*6ec0*/  HADD2.F32 R154, -RZ, R154.H0_H0 ;  /* 0x2000009aff9a7230 */ /* 0x000fe40000004100 */
[C---:B------:R-:W-:Y:S01]  /*6ed0*/  FMUL.FTZ R151, R149.reuse, R151 ;  /* 0x0000009795977220 */ /* 0x040fe20000410000 */
[----:B------:R-:W-:Y:S02]  /*6ee0*/  HADD2.F32 R52, -RZ, R52.H0_H0 ;  /* 0x20000034ff347230 */ /* 0x000fe40000004100 */
[-C--:B------:R-:W-:Y:S01]  /*6ef0*/  FFMA.FTZ R149, R149, R13.reuse, -R152 ;  /* 0x0000000d95957223 */ /* 0x080fe20000010898 */
[----:B------:R-:W-:Y:S02]  /*6f00*/  HADD2.F32 R40, -RZ, R40.H0_H0 ;  /* 0x20000028ff287230 */ /* 0x000fe40000004100 */
[----:B------:R-:W-:Y:S01]  /*6f10*/  FFMA.FTZ R148, R148, R13, R151 ;  /* 0x0000000d94947223 */ /* 0x000fe20000010097 */
[----:B------:R-:W-:Y:S01]  /*6f20*/  SHF.R.U32.HI R151, RZ, 0x10, R53 ;  /* 0x00000010ff977819 */ /* 0x000fe20000011635 */
[----:B------:R-:W-:Y:S01]  /*6f30*/  HADD2.F32 R13, -RZ, R150.H1_H1 ;  /* 0x30000096ff0d7230 */ /* 0x000fe20000004100 */
[----:B------:R-:W-:Y:S01]  /*6f40*/  SHF.R.U32.HI R150, RZ, 0x10, R41 ;  /* 0x00000010ff967819 */ /* 0x000fe20000011629 */
[----:B------:R-:W-:-:S02]  /*6f50*/  IMAD.MOV.U32 R41, RZ, RZ, R83 ;  /* 0x000000ffff297224 */ /* 0x000fc400078e0053 */
        /* <DEDUP_REMOVED lines=8> */
[----:B------:R-:W-:-:S02]  /*6fe0*/  HADD2.F32 R151, -RZ, R153.H1_H1 ;  /* 0x30000099ff977230 */ /* 0x000fc40000004100 */
[----:B------:R-:W-:Y:S01]  /*6ff0*/  HADD2.F32 R150, -RZ, R153.H0_H0 ;  /* 0x20000099ff967230 */ /* 0x000fe20000004100 */
[----:B------:R-:W-:Y:S01]  /*7000*/  F2FP.F16.F32.PACK_AB R81, R81, R149 ;  /* 0x000000955151723e */ /* 0x000fe200000000ff */
[----:B------:R-:W-:Y:S02]  /*7010*/  HADD2.F32 R54, -RZ, R54.H0_H0 ;  /* 0x20000036ff367230 */ /* 0x000fe40000004100 */
[-C--:B------:R-:W-:Y:S01]  /*7020*/  FMUL.FTZ R152, R83, R151.reuse ;  /* 0x0000009753987220 */ /* 0x080fe20000410000 */
[----:B------:R-:W-:Y:S01]  /*7030*/  FMUL.FTZ R151, R53, R151 ;  /* 0x0000009735977220 */ /* 0x000fe20000410000 */
[----:B------:R-:W-:Y:S01]  /*7040*/  HADD2.F32 R42, -RZ, R42.H0_H0 ;  /* 0x2000002aff2a7230 */ /* 0x000fe20000004100 */
[----:B------:R-:W-:Y:S01]  /*7050*/  F2FP.F16.F32.PACK_AB R148, R13, R148 ;  /* 0x000000940d94723e */ /* 0x000fe200000000ff */
[-C--:B------:R-:W-:Y:S01]  /*7060*/  FFMA.FTZ R53, R53, R150.reuse, -R152 ;  /* 0x0000009635357223 */ /* 0x080fe20000010898 */
[----:B------:R-:W-:Y:S01]  /*7070*/  FFMA.FTZ R151, R83, R150, R151 ;  /* 0x0000009653977223 */ /* 0x000fe20000010097 */
[----:B------:R-:W-:Y:S01]  /*7080*/  SHF.R.U32.HI R150, RZ, 0x10, R55 ;  /* 0x00000010ff967819 */ /* 0x000fe20000011637 */
[----:B------:R-:W-:Y:S01]  /*7090*/  HADD2.F32 R83, -RZ, R41.H1_H1 ;  /* 0x30000029ff537230 */ /* 0x000fe20000004100 */
[----:B------:R-:W-:Y:S01]  /*70a0*/  SHF.R.U32.HI R152, RZ, 0x10, R43 ;  /* 0x00000010ff987819 */ /* 0x000fe2000001162b */
[----:B------:R-:W-:Y:S01]  /*70b0*/  HADD2.F32 R55, -RZ, R14.H0_H0 ;  /* 0x2000000eff377230 */ /* 0x000fe20000004100 */
[----:B------:R-:W-:Y:S01]  /*70c0*/  MOV R13, R81 ;  /* 0x00000051000d7202 */ /* 0x000fe20000000f00 */
[----:B------:R-:W-:-:S02]  /*70d0*/  HADD2.F32 R41, -RZ, R150.H0_H0 ;  /* 0x20000096ff297230 */ /* 0x000fc40000004100 */
[----:B------:R-:W-:Y:S02]  /*70e0*/  HADD2.F32 R150, -RZ, R15.H1_H1 ;  /* 0x3000000fff967230 */ /* 0x000fe40000004100 */
[----:B------:R-:W-:Y:S02]  /*70f0*/  HADD2.F32 R15, -RZ, R152.H0_H0 ;  /* 0x20000098ff0f7230 */ /* 0x000fe40000004100 */
[-C--:B------:R-:W-:Y:S01]  /*7100*/  FMUL.FTZ R152, R83, R41.reuse ;  /* 0x0000002953987220 */ /* 0x080fe20000410000 */
[----:B------:R-:W-:Y:S02]  /*7110*/  HADD2.F32 R14, -RZ, R14.H1_H1 ;  /* 0x3000000eff0e7230 */ /* 0x000fe40000004100 */
[C---:B------:R-:W-:Y:S01]  /*7120*/  FMUL.FTZ R153, R150.reuse, R41 ;  /* 0x0000002996997220 */ /* 0x040fe20000410000 */
[----:B------:R-:W-:Y:S02]  /*7130*/  IMAD.MOV.U32 R81, RZ, RZ, R148 ;  /* 0x000000ffff517224 */ /* 0x000fe400078e0094 */
[----:B------:R-:W-:Y:S01]  /*7140*/  FFMA.FTZ R41, R150, R15, -R152 ;  /* 0x0000000f96297223 */ /* 0x000fe20000010898 */
[----:B------:R-:W-:-:S02]  /*7150*/  HADD2.F32 R152, -RZ, R12.H0_H0 ;  /* 0x2000000cff987230 */ /* 0x000fc40000004100 */
[----:B------:R-:W-:Y:S01]  /*7160*/  FFMA.FTZ R15, R83, R15, R153 ;  /* 0x0000000f530f7223 */ /* 0x000fe20000010099 */
[----:B------:R-:W-:Y:S02]  /*7170*/  HADD2.F32 R83, -RZ, R80.H0_H0 ;  /* 0x20000050ff537230 */ /* 0x000fe40000004100 */
[----:B------:R-:W-:Y:S01]  /*7180*/  HADD2.F32 R150, -RZ, R166.H1_H1 ;  /* 0x300000a6ff967230 */ /* 0x000fe20000004100 */
[----:B------:R-:W-:Y:S01]  /*7190*/  F2FP.F16.F32.PACK_AB R41, R41, R53 ;  /* 0x000000352929723e */ /* 0x000fe200000000ff */
[----:B------:R-:W-:Y:S02]  /*71a0*/  HADD2.F32 R80, -RZ, R80.H1_H1 ;  /* 0x30000050ff507230 */ /* 0x000fe40000004100 */
        /* <DEDUP_REMOVED lines=8> */
[----:B------:R-:W-:Y:S01]  /*7230*/  HADD2.F32 R150, -RZ, R168.H0_H0 ;  /* 0x200000a8ff967230 */ /* 0x000fe20000004100 */
[----:B------:R-:W-:Y:S01]  /*7240*/  MOV R15, R41 ;  /* 0x00000029000f7202 */ /* 0x000fe20000000f00 */
[----:B------:R-:W-:Y:S01]  /*7250*/  FFMA.FTZ R83, R12, R40, -R83 ;  /* 0x000000280c537223 */ /* 0x000fe20000010853 */
[----:B------:R-:W-:-:S02]  /*7260*/  HADD2.F32 R12, -RZ, R82.H0_H0 ;  /* 0x20000052ff0c7230 */ /* 0x000fc40000004100 */
[----:B------:R-:W-:Y:S01]  /*7270*/  FFMA.FTZ R52, R80, R40, R52 ;  /* 0x0000002850347223 */ /* 0x000fe20000010034 */
[----:B------:R-:W-:Y:S02]  /*7280*/  HADD2.F32 R40, -RZ, R166.H0_H0 ;  /* 0x200000a6ff287230 */ /* 0x000fe40000004100 */
[----:B------:R-:W-:Y:S02]  /*7290*/  HADD2.F32 R82, -RZ, R82.H1_H1 ;  /* 0x30000052ff527230 */ /* 0x000fe40000004100 */
[CC--:B------:R-:W-:Y:S01]  /*72a0*/  FMUL.FTZ R80, R12.reuse, R150.reuse ;  /* 0x000000960c507220 */ /* 0x0c0fe20000410000 */
[----:B------:R-:W-:Y:S01]  /*72b0*/  FMUL.FTZ R150, R55, R150 ;  /* 0x0000009637967220 */ /* 0x000fe20000410000 */
[----:B------:R-:W-:Y:S02]  /*72c0*/  F2FP.F16.F32.PACK_AB R83, R83, R153 ;  /* 0x000000995353723e */ /* 0x000fe400000000ff */
[-C--:B------:R-:W-:Y:S01]  /*72d0*/  FFMA.FTZ R80, R55, R40.reuse, -R80 ;  /* 0x0000002837507223 */ /* 0x080fe20000010850 */
[----:B------:R-:W-:Y:S01]  /*72e0*/  FFMA.FTZ R150, R12, R40, R150 ;  /* 0x000000280c967223 */ /* 0x000fe20000010096 */
[-C--:B------:R-:W-:Y:S01]  /*72f0*/  FMUL.FTZ R12, R82, R54.reuse ;  /* 0x00000036520c7220 */ /* 0x080fe20000410000 */
[----:B------:R-:W-:Y:S01]  /*7300*/  FMUL.FTZ R54, R14, R54 ;  /* 0x000000360e367220 */ /* 0x000fe20000410000 */
[----:B------:R-:W-:-:S02]  /*7310*/  F2FP.F16.F32.PACK_AB R52, R52, R154 ;  /* 0x0000009a3434723e */ /* 0x000fc400000000ff */
[-C--:B------:R-:W-:Y:S01]  /*7320*/  FFMA.FTZ R12, R14, R42.reuse, -R12 ;  /* 0x0000002a0e0c7223 */ /* 0x080fe2000001080c */
[----:B------:R-:W-:-:S04]  /*7330*/  FFMA.FTZ R54, R82, R42, R54 ;  /* 0x0000002a52367223 */ /* 0x000fc80000010036 */
[----:B------:R-:W-:Y:S01]  /*7340*/  F2FP.F16.F32.PACK_AB R14, R12, R80 ;  /* 0x000000500c0e723e */ /* 0x000fe200000000ff */
[----:B------:R-:W-:Y:S01]  /*7350*/  IMAD.MOV.U32 R12, RZ, RZ, R83 ;  /* 0x000000ffff0c7224 */ /* 0x000fe200078e0053 */
[----:B------:R-:W-:Y:S01]  /*7360*/  F2FP.F16.F32.PACK_AB R54, R54, R150 ;  /* 0x000000963636723e */ /* 0x000fe200000000ff */
[----:B------:R-:W-:Y:S02]  /*7370*/  IMAD.MOV.U32 R80, RZ, RZ, R52 ;  /* 0x000000ffff507224 */ /* 0x000fe400078e0034 */
[----:B------:R-:W-:Y:S02]  /*7380*/  IMAD.MOV.U32 R83, RZ, RZ, R151 ;  /* 0x000000ffff537224 */ /* 0x000fe400078e0097 */
[----:B------:R-:W-:-:S07]  /*7390*/  IMAD.MOV.U32 R82, RZ, RZ, R54 ;  /* 0x000000ffff527224 */ /* 0x000fce00078e0036 */
.L_x_2772:
[----:B------:R-:W-:Y:S05]  /*73a0*/  BSYNC B3 ;  /* 0x0000000000037941 */ /* 0x000fea0003800000 */
.L_x_2771:
[----:B------:R-:W-:Y:S01]  /*73b0*/  LEA R40, P3, R5, R11, 0x1 ;  /* 0x0000000b05287211 */ /* 0x000fe200078608ff */
[----:B------:R-:W-:-:S03]  /*73c0*/  ULDC.64 UR4, c[0x0][0x208] ;  /* 0x0000820000047ab9 */ /* 0x000fc60000000a00 */
[----:B--2---:R-:W-:Y:S02]  /*73d0*/  LEA.HI.X R41, R5, R117, R109, 0x1, P3 ;  /* 0x0000007505297211 */ /* 0x004fe400018f0c6d */
[----:B------:R-:W-:-:S03]  /*73e0*/  ISETP.GE.AND P3, PT, R147, R130, PT ;  /* 0x000000829300720c */ /* 0x000fc60003f66270 */
[----:B----4-:R4:W-:Y:S10]  /*73f0*/  ST.E.128 desc[UR4][R40.64], R12 ;  /* 0x0000000c28007985 */ /* 0x0109f4000c101d04 */
[----:B------:R-:W-:-:S05]  /*7400*/  @!P3 IMAD.WIDE R42, R147, 0x2, R116 ;  /* 0x00000002932ab825 */ /* 0x000fca00078e0274 */
[----:B---3--:R4:W-:Y:S02]  /*7410*/  @!P3 ST.E.128 desc[UR4][R42.64], R80 ;  /* 0x000000502a00b985 */ /* 0x0089e4000c101d04 */
.L_x_2770:
[----:B------:R-:W-:Y:S05]  /*7420*/  BSYNC B2 ;  /* 0x0000000000027941 */ /* 0x000fea0003800000 */
.L_x_2769:
[----:B------:R-:W-:Y:S01]  /*7430*/  ISETP.NE.AND P3, PT, R9, RZ, PT ;  /* 0x000000ff0900720c */ /* 0x000fe20003f65270 */
[----:B------:R-:W-:-:S12]  /*7440*/  BSSY B2, `(.L_x_2773) ;  /* 0x0000076000027945 */ /* 0x000fd80003800000 */
[----:B------:R-:W-:Y:S05]  /*7450*/  @!P3 BRA `(.L_x_2774) ;  /* 0x0000000400d0b947 */ /* 0x000fea0003800000 */
[----:B----4-:R-:W-:Y:S01]  /*7460*/  SEL R12, R120, R134, !P1 ;  /* 0x00000086780c7207 */ /* 0x010fe20004800000 */
        /* <DEDUP_REMOVED lines=22> */
[----:B------:R-:W-:Y:S01]  /*75d0*/  HADD2.F32 R82, -RZ, R167.H1_H1 ;  /* 0x300000a7ff527230 */ /* 0x000fe20000004100 */
[----:B------:R-:W-:Y:S01]  /*75e0*/  SHF.R.U64 R36, R36, 0x10, R37 ;  /* 0x0000001024247819 */ /* 0x000fe20000001225 */
[----:B---3--:R-:W-:Y:S01]  /*75f0*/  HADD2.F32 R80, -RZ, R41.H0_H0 ;  /* 0x20000029ff507230 */ /* 0x008fe20000004100 */
[----:B------:R-:W-:Y:S01]  /*7600*/  SHF.R.U64 R48, R48, 0x10, R49 ;  /* 0x0000001030307819 */ /* 0x000fe20000001231 */
[----:B--2---:R-:W-:Y:S01]  /*7610*/  HADD2.F32 R81, -RZ, R13.H0_H0 ;  /* 0x2000000dff517230 */ /* 0x004fe20000004100 */
[----:B------:R-:W-:Y:S01]  /*7620*/  SHF.R.U64 R50, R50, 0x10, R51 ;  /* 0x0000001032327819 */ /* 0x000fe20000001233 */
[----:B------:R-:W-:Y:S02]  /*7630*/  HADD2.F32 R55, -RZ, R165.H1_H1 ;  /* 0x300000a5ff377230 */ /* 0x000fe40000004100 */
[-C--:B------:R-:W-:Y:S01]  /*7640*/  FMUL.FTZ R83, R80, R82.reuse ;  /* 0x0000005250537220 */ /* 0x080fe20000410000 */
[----:B------:R-:W-:Y:S02]  /*7650*/  HADD2.F32 R41, -RZ, R41.H1_H1 ;  /* 0x30000029ff297230 */ /* 0x000fe40000004100 */
[----:B------:R-:W-:Y:S01]  /*7660*/  FMUL.FTZ R82, R81, R82 ;  /* 0x0000005251527220 */ /* 0x000fe20000410000 */
[----:B------:R-:W-:-:S02]  /*7670*/  HADD2.F32 R148, -RZ, R167.H0_H0 ;  /* 0x200000a7ff947230 */ /* 0x000fc40000004100 */
[-C--:B------:R-:W-:Y:S01]  /*7680*/  FFMA.FTZ R81, R81, R55.reuse, -R83 ;  /* 0x0000003751517223 */ /* 0x080fe20000010853 */
[----:B------:R-:W-:Y:S01]  /*7690*/  SHF.R.U32.HI R83, RZ, 0x10, R37 ;  /* 0x00000010ff537819 */ /* 0x000fe20000011625 */
[----:B------:R-:W-:Y:S01]  /*76a0*/  FFMA.FTZ R80, R80, R55, R82 ;  /* 0x0000003750507223 */ /* 0x000fe20000010052 */
[----:B------:R-:W-:Y:S01]  /*76b0*/  SHF.R.U32.HI R82, RZ, 0x10, R49 ;  /* 0x00000010ff527819 */ /* 0x000fe20000011631 */
[----:B------:R-:W-:Y:S01]  /*76c0*/  HADD2.F32 R55, -RZ, R13.H1_H1 ;  /* 0x3000000dff377230 */ /* 0x000fe20000004100 */
[--C-:B------:R-:W-:Y:S01]  /*76d0*/  SHF.R.U64 R37, R38, 0x10, R39.reuse ;  /* 0x0000001026257819 */ /* 0x100fe20000001227 */
[----:B------:R-:W-:Y:S01]  /*76e0*/  HADD2.F32 R13, -RZ, R83.H0_H0 ;  /* 0x20000053ff0d7230 */ /* 0x000fe20000004100 */
[----:B------:R-:W-:Y:S01]  /*76f0*/  SHF.R.U32.HI R38, RZ, 0x10, R39 ;  /* 0x00000010ff267819 */ /* 0x000fe20000011627 */
[----:B------:R-:W-:Y:S01]  /*7700*/  HADD2.F32 R82, -RZ, R82.H0_H0 ;  /* 0x20000052ff527230 */ /* 0x000fe20000004100 */
[----:B------:R-:W-:Y:S01]  /*7710*/  SHF.R.U32.HI R39, RZ, 0x10, R51 ;  /* 0x00000010ff277819 */ /* 0x000fe20000011633 */
[----:B------:R-:W-:-:S02]  /*7720*/  HADD2.F32 R51, -RZ, R48.H0_H0 ;  /* 0x20000030ff337230 */ /* 0x000fc40000004100 */
[----:B------:R-:W-:Y:S02]  /*7730*/  HADD2.F32 R36, -RZ, R36.H0_H0 ;  /* 0x20000024ff247230 */ /* 0x000fe40000004100 */
[-C--:B------:R-:W-:Y:S01]  /*7740*/  FMUL.FTZ R83, R41, R82.reuse ;  /* 0x0000005229537220 */ /* 0x080fe20000410000 */
[C---:B------:R-:W-:Y:S01]  /*7750*/  FMUL.FTZ R82, R55.reuse, R82 ;  /* 0x0000005237527220 */ /* 0x040fe20000410000 */
[----:B------:R-:W-:Y:S02]  /*7760*/  HADD2.F32 R39, -RZ, R39.H0_H0 ;  /* 0x20000027ff277230 */ /* 0x000fe40000004100 */
[-C--:B------:R-:W-:Y:S01]  /*7770*/  FFMA.FTZ R55, R55, R13.reuse, -R83 ;  /* 0x0000000d37377223 */ /* 0x080fe20000010853 */
[----:B------:R-:W-:Y:S01]  /*7780*/  FFMA.FTZ R41, R41, R13, R82 ;  /* 0x0000000d29297223 */ /* 0x000fe20000010052 */
[----:B------:R-:W-:Y:S02]  /*7790*/  IMAD.MOV.U32 R13, RZ, RZ, R43 ;  /* 0x000000ffff0d7224 */ /* 0x000fe400078e002b */
[----:B------:R-:W-:Y:S01]  /*77a0*/  HADD2.F32 R83, -RZ, R15.H0_H0 ;  /* 0x2000000fff537230 */ /* 0x000fe20000004100 */
[----:B------:R-:W-:Y:S01]  /*77b0*/  F2FP.F16.F32.PACK_AB R55, R55, R81 ;  /* 0x000000513737723e */ /* 0x000fe200000000ff */
[----:B------:R-:W-:Y:S01]  /*77c0*/  HADD2.F32 R82, -RZ, R165.H0_H0 ;  /* 0x200000a5ff527230 */ /* 0x000fe20000004100 */
[----:B------:R-:W-:Y:S01]  /*77d0*/  F2FP.F16.F32.PACK_AB R41, R41, R80 ;  /* 0x000000502929723e */ /* 0x000fe200000000ff */
[----:B------:R-:W-:-:S02]  /*77e0*/  HADD2.F32 R43, -RZ, R13.H0_H0 ;  /* 0x2000000dff2b7230 */ /* 0x000fc40000004100 */
[----:B------:R-:W-:Y:S02]  /*77f0*/  HADD2.F32 R13, -RZ, R13.H1_H1 ;  /* 0x3000000dff0d7230 */ /* 0x000fe40000004100 */
[----:B------:R-:W-:Y:S02]  /*7800*/  HADD2.F32 R15, -RZ, R15.H1_H1 ;  /* 0x3000000fff0f7230 */ /* 0x000fe40000004100 */
[-C--:B------:R-:W-:Y:S01]  /*7810*/  FMUL.FTZ R147, R43, R148.reuse ;  /* 0x000000942b937220 */ /* 0x080fe20000410000 */
[----:B------:R-:W-:Y:S01]  /*7820*/  FMUL.FTZ R148, R83, R148 ;  /* 0x0000009453947220 */ /* 0x000fe20000410000 */
[----:B------:R-:W-:Y:S02]  /*7830*/  HADD2.F32 R50, -RZ, R50.H0_H0 ;  /* 0x20000032ff327230 */ /* 0x000fe40000004100 */
[----:B------:R-:W-:Y:S01]  /*7840*/  FMUL.FTZ R49, R15, R39 ;  /* 0x000000270f317220 */ /* 0x000fe20000410000 */
[----:B------:R-:W-:Y:S01]  /*7850*/  FFMA.FTZ R148, R43, R82, R148 ;  /* 0x000000522b947223 */ /* 0x000fe20000010094 */
[----:B------:R-:W-:-:S02]  /*7860*/  HADD2.F32 R43, -RZ, R38.H0_H0 ;  /* 0x20000026ff2b7230 */ /* 0x000fc40000004100 */
[----:B------:R-:W-:Y:S01]  /*7870*/  FMUL.FTZ R38, R13, R39 ;  /* 0x000000270d267220 */ /* 0x000fe20000410000 */
[--C-:B------:R-:W-:Y:S02]  /*7880*/  HADD2.F32 R39, -RZ, R40.reuse.H0_H0 ;  /* 0x20000028ff277230 */ /* 0x100fe40000004100 */
[----:B------:R-:W-:Y:S01]  /*7890*/  FFMA.FTZ R147, R83, R82, -R147 ;  /* 0x0000005253937223 */ /* 0x000fe20000010893 */
[----:B------:R-:W-:Y:S02]  /*78a0*/  HADD2.F32 R40, -RZ, R40.H1_H1 ;  /* 0x30000028ff287230 */ /* 0x000fe40000004100 */
[-C--:B------:R-:W-:Y:S01]  /*78b0*/  FFMA.FTZ R15, R15, R43.reuse, -R38 ;  /* 0x0000002b0f0f7223 */ /* 0x080fe20000010826 */
[--C-:B------:R-:W-:Y:S02]  /*78c0*/  HADD2.F32 R38, -RZ, R164.reuse.H1_H1 ;  /* 0x300000a4ff267230 */ /* 0x100fe40000004100 */
[----:B------:R-:W-:Y:S01]  /*78d0*/  FFMA.FTZ R13, R13, R43, R49 ;  /* 0x0000002b0d0d7223 */ /* 0x000fe20000010031 */
[----:B------:R-:W-:-:S02]  /*78e0*/  HADD2.F32 R43, -RZ, R164.H0_H0 ;  /* 0x200000a4ff2b7230 */ /* 0x000fc40000004100 */
[--C-:B------:R-:W-:Y:S02]  /*78f0*/  HADD2.F32 R49, -RZ, R12.reuse.H0_H0 ;  /* 0x2000000cff317230 */ /* 0x100fe40000004100 */
[----:B------:R-:W-:Y:S01]  /*7900*/  FMUL.FTZ R48, R39, R38 ;  /* 0x0000002627307220 */ /* 0x000fe20000410000 */
[----:B------:R-:W-:Y:S01]  /*7910*/  HADD2.F32 R12, -RZ, R12.H1_H1 ;  /* 0x3000000cff0c7230 */ /* 0x000fe20000004100 */
[----:B------:R-:W-:Y:S01]  /*7920*/  F2FP.F16.F32.PACK_AB R148, R13, R148 ;  /* 0x000000940d94723e */ /* 0x000fe200000000ff */
[C---:B------:R-:W-:Y:S01]  /*7930*/  FMUL.FTZ R38, R49.reuse, R38 ;  /* 0x0000002631267220 */ /* 0x040fe20000410000 */
[----:B------:R-:W-:Y:S01]  /*7940*/  FFMA.FTZ R48, R49, R43, -R48 ;  /* 0x0000002b31307223 */ /* 0x000fe20000010830 */
[-C--:B------:R-:W-:Y:S01]  /*7950*/  FMUL.FTZ R49, R40, R51.reuse ;  /* 0x0000003328317220 */ /* 0x080fe20000410000 */
[----:B------:R-:W-:Y:S01]  /*7960*/  FMUL.FTZ R51, R12, R51 ;  /* 0x000000330c337220 */ /* 0x000fe20000410000 */
[----:B------:R-:W-:Y:S01]  /*7970*/  FFMA.FTZ R38, R39, R43, R38 ;  /* 0x0000002b27267223 */ /* 0x000fe20000010026 */
[----:B------:R-:W-:-:S02]  /*7980*/  HADD2.F32 R39, -RZ, R14.H0_H0 ;  /* 0x2000000eff277230 */ /* 0x000fc40000004100 */
[-C--:B------:R-:W-:Y:S01]  /*7990*/  FFMA.FTZ R49, R12, R36.reuse, -R49 ;  /* 0x000000240c317223 */ /* 0x080fe20000010831 */
[----:B------:R-:W-:Y:S01]  /*79a0*/  FFMA.FTZ R51, R40, R36, R51 ;  /* 0x0000002428337223 */ /* 0x000fe20000010033 */
[----:B------:R-:W-:Y:S01]  /*79b0*/  HADD2.F32 R12, -RZ, R163.H0_H0 ;  /* 0x200000a3ff0c7230 */ /* 0x000fe20000004100 */
[----:B------:R-:W-:Y:S01]  /*79c0*/  F2FP.F16.F32.PACK_AB R15, R15, R147 ;  /* 0x000000930f0f723e */ /* 0x000fe200000000ff */
[--C-:B------:R-:W-:Y:S01]  /*79d0*/  HADD2.F32 R40, -RZ, R42.reuse.H0_H0 ;  /* 0x2000002aff287230 */ /* 0x100fe20000004100 */
[----:B------:R-:W-:Y:S01]  /*79e0*/  F2FP.F16.F32.PACK_AB R48, R49, R48 ;  /* 0x000000303130723e */ /* 0x000fe200000000ff */
[----:B------:R-:W-:Y:S02]  /*79f0*/  HADD2.F32 R42, -RZ, R42.H1_H1 ;  /* 0x3000002aff2a7230 */ /* 0x000fe40000004100 */
[----:B------:R-:W-:Y:S01]  /*7a00*/  FMUL.FTZ R82, R39, R12 ;  /* 0x0000000c27527220 */ /* 0x000fe20000410000 */
[----:B------:R-:W-:Y:S01]  /*7a10*/  HADD2.F32 R14, -RZ, R14.H1_H1 ;  /* 0x3000000eff0e7230 */ /* 0x000fe20000004100 */
[----:B------:R-:W-:Y:S01]  /*7a20*/  F2FP.F16.F32.PACK_AB R38, R51, R38 ;  /* 0x000000263326723e */ /* 0x000fe200000000ff */
[----:B------:R-:W-:-:S02]  /*7a30*/  HADD2.F32 R43, -RZ, R37.H0_H0 ;  /* 0x20000025ff2b7230 */ /* 0x000fc40000004100 */
[----:B------:R-:W-:Y:S01]  /*7a40*/  FMUL.FTZ R37, R40, R12 ;  /* 0x0000000c28257220 */ /* 0x000fe20000410000 */
[----:B------:R-:W-:Y:S02]  /*7a50*/  HADD2.F32 R36, -RZ, R163.H1_H1 ;  /* 0x300000a3ff247230 */ /* 0x000fe40000004100 */
[-C--:B------:R-:W-:Y:S01]  /*7a60*/  FMUL.FTZ R12, R42, R50.reuse ;  /* 0x000000322a0c7220 */ /* 0x080fe20000410000 */
[C---:B------:R-:W-:Y:S01]  /*7a70*/  FMUL.FTZ R50, R14.reuse, R50 ;  /* 0x000000320e327220 */ /* 0x040fe20000410000 */
[----:B------:R-:W-:Y:S01]  /*7a80*/  MOV R13, R55 ;  /* 0x00000037000d7202 */ /* 0x000fe20000000f00 */
[-C--:B------:R-:W-:Y:S01]  /*7a90*/  FFMA.FTZ R37, R39, R36.reuse, -R37 ;  /* 0x0000002427257223 */ /* 0x080fe20000010825 */
[-C--:B------:R-:W-:Y:S01]  /*7aa0*/  FFMA.FTZ R12, R14, R43.reuse, -R12 ;  /* 0x0000002b0e0c7223 */ /* 0x080fe2000001080c */
[----:B------:R-:W-:Y:S01]  /*7ab0*/  FFMA.FTZ R82, R40, R36, R82 ;  /* 0x0000002428527223 */ /* 0x000fe20000010052 */
[----:B------:R-:W-:Y:S01]  /*7ac0*/  FFMA.FTZ R50, R42, R43, R50 ;  /* 0x0000002b2a327223 */ /* 0x000fe20000010032 */
[----:B------:R-:W-:-:S02]  /*7ad0*/  IMAD.MOV.U32 R40, RZ, RZ, R38 ;  /* 0x000000ffff287224 */ /* 0x000fc400078e0026 */
[----:B------:R-:W-:Y:S01]  /*7ae0*/  F2FP.F16.F32.PACK_AB R37, R12, R37 ;  /* 0x000000250c25723e */ /* 0x000fe200000000ff */
[----:B------:R-:W-:Y:S01]  /*7af0*/  IMAD.MOV.U32 R12, RZ, RZ, R48 ;  /* 0x000000ffff0c7224 */ /* 0x000fe200078e0030 */
[----:B------:R-:W-:Y:S01]  /*7b00*/  F2FP.F16.F32.PACK_AB R50, R50, R82 ;  /* 0x000000523232723e */ /* 0x000fe200000000ff */
[----:B------:R-:W-:Y:S02]  /*7b10*/  IMAD.MOV.U32 R43, RZ, RZ, R148 ;  /* 0x000000ffff2b7224 */ /* 0x000fe400078e0094 */
[----:B------:R-:W-:Y:S01]  /*7b20*/  IMAD.MOV.U32 R14, RZ, RZ, R37 ;  /* 0x000000ffff0e7224 */ /* 0x000fe200078e0025 */
[----:B------:R-:W-:-:S07]  /*7b30*/  MOV R42, R50 ;  /* 0x00000032002a7202 */ /* 0x000fce0000000f00 */
.L_x_2776:
[----:B------:R-:W-:Y:S05]  /*7b40*/  BSYNC B3 ;  /* 0x0000000000037941 */ /* 0x000fea0003800000 */
.L_x_2775:
[C---:B------:R-:W-:Y:S01]  /*7b50*/  ISETP.GE.AND P3, PT, R54.reuse, R130, PT ;  /* 0x000000823600720c */ /* 0x040fe20003f66270 */
[----:B------:R-:W-:Y:S02]  /*7b60*/  ULDC.64 UR4, c[0x0][0x208] ;  /* 0x0000820000047ab9 */ /* 0x000fe40000000a00 */
[----:B--2---:R2:W-:Y:S10]  /*7b70*/  ST.E.128 desc[UR4][R52.64], R12 ;  /* 0x0000000c34007985 */ /* 0x0045f4000c101d04 */
[----:B------:R-:W-:-:S05]  /*7b80*/  @!P3 IMAD.WIDE R36, R54, 0x2, R116 ;  /* 0x000000023624b825 */ /* 0x000fca00078e0274 */
[----:B---3--:R2:W-:Y:S02]  /*7b90*/  @!P3 ST.E.128 desc[UR4][R36.64], R40 ;  /* 0x000000282400b985 */ /* 0x0085e4000c101d04 */
.L_x_2774:
[----:B------:R-:W-:Y:S05]  /*7ba0*/  BSYNC B2 ;  /* 0x0000000000027941 */ /* 0x000fea0003800000 */
.L_x_2773:
[----:B------:R-:W-:-:S13]  /*7bb0*/  ISETP.NE.AND P3, PT, R10, RZ, PT ;  /* 0x000000ff0a00720c */ /* 0x000fda0003f65270 */
[----:B------:R-:W-:Y:S05]  /*7bc0*/  @!P3 BRA `(.L_x_2768) ;  /* 0x0000000400c4b947 */ /* 0x000fea0003800000 */
[----:B--2-4-:R-:W2:Y:S01]  /*7bd0*/  LDL R12, [R1] ;  /* 0x00000000010c7983 */ /* 0x014ea20000100800 */
[C---:B------:R-:W-:Y:S01]  /*7be0*/  LEA R40, P3, R7.reuse, R11, 0x1 ;  /* 0x0000000b07287211 */ /* 0x040fe200078608ff */
[----:B------:R-:W-:Y:S03]  /*7bf0*/  BSSY B2, `(.L_x_2777) ;  /* 0x0000069000027945 */ /* 0x000fe60003800000 */
[----:B------:R-:W-:Y:S02]  /*7c00*/  LEA.HI.X R41, R7, R117, R107, 0x1, P3 ;  /* 0x0000007507297211 */ /* 0x000fe400018f0c6b */
[----:B------:R-:W-:Y:S02]  /*7c10*/  ISETP.GE.AND P3, PT, R193, R119, PT ;  /* 0x00000077c100720c */ /* 0x000fe40003f66270 */
[----:B--2---:R-:W-:-:S04]  /*7c20*/  LOP3.LUT P5, RZ, R12, 0x1, RZ, 0xc0, !PT ;  /* 0x000000010cff7812 */ /* 0x004fc800078ac0ff */
        /* <DEDUP_REMOVED lines=38> */
[----:B------:R-:W-:Y:S01]  /*7e90*/  FMUL.FTZ R44, R13, R44 ;  /* 0x0000002c0d2c7220 */ /* 0x000fe20000410000 */
[-C--:B------:R-:W-:Y:S01]  /*7ea0*/  FFMA.FTZ R42, R37, R45.reuse, -R42 ;  /* 0x0000002d252a7223 */ /* 0x080fe2000001082a */
[----:B------:R-:W-:Y:S01]  /*7eb0*/  FFMA.FTZ R51, R48, R45, R51 ;  /* 0x0000002d30337223 */ /* 0x000fe20000010033 */
[-C--:B------:R-:W-:Y:S01]  /*7ec0*/  FFMA.FTZ R47, R13, R50.reuse, -R47 ;  /* 0x000000320d2f7223 */ /* 0x080fe2000001082f */
[----:B------:R-:W-:Y:S01]  /*7ed0*/  FFMA.FTZ R44, R49, R50, R44 ;  /* 0x00000032312c7223 */ /* 0x000fe2000001002c */
[----:B------:R-:W-:Y:S02]  /*7ee0*/  HADD2.F32 R37, -RZ, R161.H1_H1 ;  /* 0x300000a1ff257230 */ /* 0x000fe40000004100 */
[----:B------:R-:W-:Y:S01]  /*7ef0*/  HADD2.F32 R48, -RZ, R39.H0_H0 ;  /* 0x20000027ff307230 */ /* 0x000fe20000004100 */
[----:B------:R-:W-:Y:S01]  /*7f00*/  F2FP.F16.F32.PACK_AB R42, R47, R42 ;  /* 0x0000002a2f2a723e */ /* 0x000fe200000000ff */
[----:B------:R-:W-:Y:S01]  /*7f10*/  HADD2.F32 R50, -RZ, R15.H0_H0 ;  /* 0x2000000fff327230 */ /* 0x000fe20000004100 */
[----:B------:R-:W-:Y:S01]  /*7f20*/  F2FP.F16.F32.PACK_AB R44, R44, R51 ;  /* 0x000000332c2c723e */ /* 0x000fe200000000ff */
[----:B------:R-:W-:-:S02]  /*7f30*/  HADD2.F32 R39, -RZ, R39.H1_H1 ;  /* 0x30000027ff277230 */ /* 0x000fc40000004100 */
[----:B------:R-:W-:Y:S02]  /*7f40*/  HADD2.F32 R46, -RZ, R46.H0_H0 ;  /* 0x2000002eff2e7230 */ /* 0x000fe40000004100 */
[----:B------:R-:W-:Y:S02]  /*7f50*/  HADD2.F32 R15, -RZ, R15.H1_H1 ;  /* 0x3000000fff0f7230 */ /* 0x000fe40000004100 */
[----:B------:R-:W-:Y:S02]  /*7f60*/  HADD2.F32 R52, -RZ, R35.H0_H0 ;  /* 0x20000023ff347230 */ /* 0x000fe40000004100 */
[-C--:B------:R-:W-:Y:S01]  /*7f70*/  FMUL.FTZ R35, R48, R37.reuse ;  /* 0x0000002530237220 */ /* 0x080fe20000410000 */
[----:B------:R-:W-:Y:S02]  /*7f80*/  HADD2.F32 R13, -RZ, R159.H1_H1 ;  /* 0x3000009fff0d7230 */ /* 0x000fe40000004100 */
[----:B------:R-:W-:Y:S01]  /*7f90*/  FMUL.FTZ R37, R50, R37 ;  /* 0x0000002532257220 */ /* 0x000fe20000410000 */
[-C--:B------:R-:W-:Y:S01]  /*7fa0*/  FMUL.FTZ R54, R39, R46.reuse ;  /* 0x0000002e27367220 */ /* 0x080fe20000410000 */
[----:B------:R-:W-:Y:S01]  /*7fb0*/  FMUL.FTZ R46, R15, R46 ;  /* 0x0000002e0f2e7220 */ /* 0x000fe20000410000 */
[----:B------:R-:W-:-:S02]  /*7fc0*/  HADD2.F32 R162, -RZ, R162.H0_H0 ;  /* 0x200000a2ffa27230 */ /* 0x000fc40000004100 */
[-C--:B------:R-:W-:Y:S01]  /*7fd0*/  FFMA.FTZ R35, R50, R13.reuse, -R35 ;  /* 0x0000000d32237223 */ /* 0x080fe20000010823 */
[----:B------:R-:W-:Y:S01]  /*7fe0*/  FFMA.FTZ R37, R48, R13, R37 ;  /* 0x0000000d30257223 */ /* 0x000fe20000010025 */
[----:B------:R-:W-:Y:S02]  /*7ff0*/  HADD2.F32 R13, -RZ, R36.H0_H0 ;  /* 0x20000024ff0d7230 */ /* 0x000fe40000004100 */
[-C--:B------:R-:W-:Y:S01]  /*8000*/  FFMA.FTZ R46, R39, R52.reuse, R46 ;  /* 0x00000034272e7223 */ /* 0x080fe2000001002e */
[----:B------:R-:W-:Y:S02]  /*8010*/  HADD2.F32 R39, -RZ, R33.H0_H0 ;  /* 0x20000021ff277230 */ /* 0x000fe40000004100 */
[----:B------:R-:W-:Y:S01]  /*8020*/  FFMA.FTZ R54, R15, R52, -R54 ;  /* 0x000000340f367223 */ /* 0x000fe20000010836 */
[----:B------:R-:W-:Y:S02]  /*8030*/  HADD2.F32 R33, -RZ, R12.H0_H0 ;  /* 0x2000000cff217230 */ /* 0x000fe40000004100 */
[----:B------:R-:W-:-:S02]  /*8040*/  HADD2.F32 R160, -RZ, R160.H0_H0 ;  /* 0x200000a0ffa07230 */ /* 0x000fc40000004100 */
[----:B------:R-:W-:Y:S02]  /*8050*/  HADD2.F32 R15, -RZ, R32.H0_H0 ;  /* 0x20000020ff0f7230 */ /* 0x000fe40000004100 */
[-C--:B------:R-:W-:Y:S01]  /*8060*/  FMUL.FTZ R32, R13, R162.reuse ;  /* 0x000000a20d207220 */ /* 0x080fe20000410000 */
[----:B------:R-:W-:Y:S02]  /*8070*/  HADD2.F32 R36, -RZ, R36.H1_H1 ;  /* 0x30000024ff247230 */ /* 0x000fe40000004100 */
[C---:B------:R-:W-:Y:S01]  /*8080*/  FMUL.FTZ R162, R33.reuse, R162 ;  /* 0x000000a221a27220 */ /* 0x040fe20000410000 */
        /* <DEDUP_REMOVED lines=10> */
[----:B------:R-:W-:Y:S02]  /*8130*/  HADD2.F32 R38, -RZ, R38.H1_H1 ;  /* 0x30000026ff267230 */ /* 0x000fe40000004100 */
[----:B------:R-:W-:Y:S01]  /*8140*/  FMUL.FTZ R39, R32, R161 ;  /* 0x000000a120277220 */ /* 0x000fe20000410000 */
[----:B------:R-:W-:-:S02]  /*8150*/  HADD2.F32 R14, -RZ, R14.H1_H1 ;  /* 0x3000000eff0e7230 */ /* 0x000fc40000004100 */
[----:B------:R-:W-:Y:S01]  /*8160*/  FMUL.FTZ R161, R48, R161 ;  /* 0x000000a130a17220 */ /* 0x000fe20000410000 */
[----:B------:R-:W-:Y:S02]  /*8170*/  HADD2.F32 R159, -RZ, R159.H0_H0 ;  /* 0x2000009fff9f7230 */ /* 0x000fe40000004100 */
[-C--:B------:R-:W-:Y:S01]  /*8180*/  FMUL.FTZ R45, R38, R43.reuse ;  /* 0x0000002b262d7220 */ /* 0x080fe20000410000 */
[----:B------:R-:W-:Y:S02]  /*8190*/  HADD2.F32 R15, -RZ, R34.H0_H0 ;  /* 0x20000022ff0f7230 */ /* 0x000fe40000004100 */
[----:B------:R-:W-:Y:S01]  /*81a0*/  FMUL.FTZ R43, R14, R43 ;  /* 0x0000002b0e2b7220 */ /* 0x000fe20000410000 */
[----:B------:R-:W-:Y:S01]  /*81b0*/  FFMA.FTZ R13, R13, R160, R162 ;  /* 0x000000a00d0d7223 */ /* 0x000fe200000100a2 */
        /* <DEDUP_REMOVED lines=8> */
[----:B------:R-:W-:Y:S02]  /*8240*/  F2FP.F16.F32.PACK_AB R12, R12, R33 ;  /* 0x000000210c0c723e */ /* 0x000fe400000000ff */
[----:B------:R-:W-:Y:S02]  /*8250*/  F2FP.F16.F32.PACK_AB R14, R45, R48 ;  /* 0x000000302d0e723e */ /* 0x000fe400000000ff */
[----:B------:R-:W-:Y:S02]  /*8260*/  F2FP.F16.F32.PACK_AB R38, R43, R32 ;  /* 0x000000202b26723e */ /* 0x000fe400000000ff */
[----:B------:R-:W-:-:S07]  /*8270*/  MOV R13, R42 ;  /* 0x0000002a000d7202 */ /* 0x000fce0000000f00 */
.L_x_2778:
[----:B------:R-:W-:Y:S05]  /*8280*/  BSYNC B2 ;  /* 0x0000000000027941 */ /* 0x000fea0003800000 */
.L_x_2777:
[C---:B------:R-:W-:Y:S01]  /*8290*/  ISETP.GE.AND P3, PT, R11.reuse, R130, PT ;  /* 0x000000820b00720c */ /* 0x040fe20003f66270 */
[----:B------:R-:W-:Y:S02]  /*82a0*/  ULDC.64 UR4, c[0x0][0x208] ;  /* 0x0000820000047ab9 */ /* 0x000fe40000000a00 */
[----:B--2---:R2:W-:Y:S10]  /*82b0*/  ST.E.128 desc[UR4][R40.64], R12 ;  /* 0x0000000c28007985 */ /* 0x0045f4000c101d04 */
[----:B------:R-:W-:-:S05]  /*82c0*/  @!P3 IMAD.WIDE R116, R11, 0x2, R116 ;  /* 0x000000020b74b825 */ /* 0x000fca00078e0274 */
[----:B---3--:R2:W-:Y:S02]  /*82d0*/  @!P3 ST.E.128 desc[UR4][R116.64], R36 ;  /* 0x000000247400b985 */ /* 0x0085e4000c101d04 */
.L_x_2768:
[----:B------:R-:W-:Y:S05]  /*82e0*/  BSYNC B1 ;  /* 0x0000000000017941 */ /* 0x000fea0003800000 */
.L_x_2767:
[----:B------:R-:W-:-:S03]  /*82f0*/  UMOV UR4, 0xffffffff ;  /* 0xffffffff00047882 */ /* 0x000fc60000000000 */
[----:B------:R-:W-:Y:S05]  /*8300*/  BRA.DIV UR4, `(.L_x_2779) ;  /* 0x000001ba04747947 */ /* 0x000fea000b800000 */
[----:B0-----:R-:W0:Y:S04]  /*8310*/  SHFL.IDX PT, R115, R115, 0x1, 0x1c1f ;  /* 0x003c1f0073737f89 */ /* 0x001e2800000e0000 */
[----:B--2---:R2:W0:Y:S02]  /*8320*/  SHFL.IDX PT, R36, R118, 0x1, 0x1c1f ;  /* 0x003c1f0076247f89 */ /* 0x00442400000e0000 */
.L_x_3069:
[----:B------:R-:W-:Y:S05]  /*8330*/  @P4 BRA `(.L_x_2736) ;  /* 0x0000001c008c4947 */ /* 0x000fea0003800000 */
[----:B------:R-:W-:Y:S01]  /*8340*/  ISETP.NE.AND P3, PT, R8, RZ, PT ;  /* 0x000000ff0800720c */ /* 0x000fe20003f65270 */
[----:B------:R-:W-:Y:S01]  /*8350*/  BSSY B1, `(.L_x_2780) ;  /* 0x0000075000017945 */ /* 0x000fe20003800000 */
[----:B0-----:R-:W-:-:S11]  /*8360*/  IMAD.MOV.U32 R37, RZ, RZ, R115 ;  /* 0x000000ffff257224 */ /* 0x001fd600078e0073 */
[----:B------:R-:W-:Y:S05]  /*8370*/  @!P3 BRA `(.L_x_2781) ;  /* 0x0000000400c8b947 */ /* 0x000fea0003800000 */
[----:B---3--:R-:W-:Y:S01]  /*8380*/  SEL R11, R120, R134, !P0 ;  /* 0x00000086780b7207 */ /* 0x008fe20004000000 */
[----:B------:R-:W-:Y:S01]  /*8390*/  BSSY B2, `(.L_x_2782) ;  /* 0x000006d000027945 */ /* 0x000fe20003800000 */
[----:B----4-:R-:W-:Y:S02]  /*83a0*/  SHF.R.U32.HI R14, RZ, 0x3, R211 ;  /* 0x00000003ff0e7819 */ /* 0x010fe400000116d3 */
[----:B------:R-:W-:Y:S02]  /*83b0*/  SHF.R.S32.HI R12, RZ, 0x1f, R11 ;  /* 0x0000001fff0c7819 */ /* 0x000fe4000001140b */
[----:B------:R-:W-:Y:S02]  /*83c0*/  LEA R38, P3, R5, R36, 0x1 ;  /* 0x0000002405267211 */ /* 0x000fe400078608ff */
[----:B------:R-:W-:Y:S02]  /*83d0*/  LEA.HI R12, R12, R11, RZ, 0x4 ;  /* 0x0000000b0c0c7211 */ /* 0x000fe400078f20ff */
[----:B------:R-:W-:-:S02]  /*83e0*/  ISETP.GE.AND P4, PT, R16, R119, PT ;  /* 0x000000771000720c */ /* 0x000fc40003f86270 */
[----:B------:R-:W-:Y:S02]  /*83f0*/  LEA.HI.SX32 R12, R12, R113, 0x1c ;  /* 0x000000710c0c7211 */ /* 0x000fe400078fe2ff */
[----:B------:R-:W-:Y:S02]  /*8400*/  LEA.HI.X R39, R5, R115, R109, 0x1, P3 ;  /* 0x0000007305277211 */ /* 0x000fe400018f0c6d */
[----:B------:R-:W-:Y:S02]  /*8410*/  SHF.R.S32.HI R11, RZ, 0x1f, R12 ;  /* 0x0000001fff0b7819 */ /* 0x000fe4000001140c */
[----:B------:R-:W-:Y:S02]  /*8420*/  SHF.L.U32 R41, R12, 0x3, RZ ;  /* 0x000000030c297819 */ /* 0x000fe400000006ff */
[----:B------:R-:W-:Y:S02]  /*8430*/  LEA.HI R11, R11, R12, RZ, 0x3 ;  /* 0x0000000c0b0b7211 */ /* 0x000fe400078f18ff */
[----:B------:R-:W-:-:S02]  /*8440*/  ISETP.GE.AND P3, PT, R41, R130, PT ;  /* 0x000000822900720c */ /* 0x000fc40003f66270 */
[----:B------:R-:W-:Y:S02]  /*8450*/  SHF.R.S32.HI R13, RZ, 0x3, R11 ;  /* 0x00000003ff0d7819 */ /* 0x000fe4000001140b */
[----:B------:R-:W-:-:S03]  /*8460*/  LOP3.LUT R11, R211, 0x38, R41, 0xf8, !PT ;  /* 0x00000038d30b7812 */ /* 0x000fc600078ef829 */
[----:B------:R-:W-:Y:S01]  /*8470*/  IMAD R12, R13, 0x1800, R216 ;  /* 0x000018000d0c7824 */ /* 0x000fe200078e02d8 */
[----:B------:R-:W-:-:S05]  /*8480*/  LOP3.LUT R11, R11, R14, RZ, 0x3c, !PT ;  /* 0x0000000e0b0b7212 */ /* 0x000fca00078e3cff */
        /* <DEDUP_REMOVED lines=21> */
[----:B------:R-:W-:Y:S02]  /*85e0*/  HADD2.F32 R49, -RZ, R49.H0_H0 ;  /* 0x20000031ff317230 */ /* 0x000fe40000004100 */
[----:B------:R-:W-:Y:S01]  /*85f0*/  FMUL.FTZ R50, R15, R50 ;  /* 0x000000320f327220 */ /* 0x000fe20000410000 */
[----:B------:R-:W-:Y:S01]  /*8600*/  HADD2.F32 R46, -RZ, R13.H1_H1 ;  /* 0x3000000dff2e7230 */ /* 0x000fe20000004100 */
[--C-:B------:R-:W-:Y:S01]  /*8610*/  SHF.R.U64 R43, R66, 0x10, R67.reuse ;  /* 0x00000010422b7819 */ /* 0x100fe20000001243 */
[----:B------:R-:W-:Y:S02]  /*8620*/  HADD2.F32 R48, -RZ, R156.H1_H1 ;  /* 0x3000009cff307230 */ /* 0x000fe40000004100 */
[-C--:B------:R-:W-:Y:S01]  /*8630*/  FMUL.FTZ R51, R45, R49.reuse ;  /* 0x000000312d337220 */ /* 0x080fe20000410000 */
[----:B------:R-:W-:Y:S02]  /*8640*/  HADD2.F32 R64, -RZ, R64.H0_H0 ;  /* 0x20000040ff407230 */ /* 0x000fe40000004100 */
[C---:B------:R-:W-:Y:S01]  /*8650*/  FMUL.FTZ R54, R46.reuse, R49 ;  /* 0x000000312e367220 */ /* 0x040fe20000410000 */
[----:B------:R-:W-:Y:S01]  /*8660*/  SHF.R.U32.HI R66, RZ, 0x10, R67 ;  /* 0x00000010ff427819 */ /* 0x000fe20000011643 */
[-C--:B------:R-:W-:Y:S01]  /*8670*/  FFMA.FTZ R13, R15, R48.reuse, -R52 ;  /* 0x000000300f0d7223 */ /* 0x080fe20000010834 */
[----:B------:R-:W-:Y:S01]  /*8680*/  FFMA.FTZ R15, R47, R48, R50 ;  /* 0x000000302f0f7223 */ /* 0x000fe20000010032 */
[-C--:B------:R-:W-:Y:S01]  /*8690*/  FFMA.FTZ R46, R46, R64.reuse, -R51 ;  /* 0x000000402e2e7223 */ /* 0x080fe20000010833 */
[----:B------:R-:W-:Y:S01]  /*86a0*/  FFMA.FTZ R48, R45, R64, R54 ;  /* 0x000000402d307223 */ /* 0x000fe20000010036 */
[----:B------:R-:W-:Y:S01]  /*86b0*/  HADD2.F32 R64, -RZ, R157.H1_H1 ;  /* 0x3000009dff407230 */ /* 0x000fe20000004100 */
[----:B------:R-:W-:Y:S01]  /*86c0*/  SHF.R.U64 R42, R76, 0x10, R77 ;  /* 0x000000104c2a7819 */ /* 0x000fe2000000124d */
[--C-:B------:R-:W-:Y:S01]  /*86d0*/  HADD2.F32 R45, -RZ, R35.reuse.H0_H0 ;  /* 0x20000023ff2d7230 */ /* 0x100fe20000004100 */
[----:B------:R-:W-:Y:S01]  /*86e0*/  F2FP.F16.F32.PACK_AB R13, R46, R13 ;  /* 0x0000000d2e0d723e */ /* 0x000fe200000000ff */
[----:B------:R-:W-:-:S02]  /*86f0*/  HADD2.F32 R52, -RZ, R35.H1_H1 ;  /* 0x30000023ff347230 */ /* 0x000fc40000004100 */
[--C-:B------:R-:W-:Y:S02]  /*8700*/  HADD2.F32 R35, -RZ, R33.reuse.H0_H0 ;  /* 0x20000021ff237230 */ /* 0x100fe40000004100 */
[----:B------:R-:W-:Y:S02]  /*8710*/  HADD2.F32 R49, -RZ, R78.H0_H0 ;  /* 0x2000004eff317230 */ /* 0x000fe40000004100 */
[----:B------:R-:W-:Y:S02]  /*8720*/  HADD2.F32 R50, -RZ, R33.H1_H1 ;  /* 0x30000021ff327230 */ /* 0x000fe40000004100 */
[----:B------:R-:W-:Y:S02]  /*8730*/  HADD2.F32 R54, -RZ, R155.H1_H1 ;  /* 0x3000009bff367230 */ /* 0x000fe40000004100 */
[-C--:B------:R-:W-:Y:S01]  /*8740*/  FMUL.FTZ R51, R52, R49.reuse ;  /* 0x0000003134337220 */ /* 0x080fe20000410000 */
[----:B------:R-:W-:Y:S02]  /*8750*/  HADD2.F32 R47, -RZ, R66.H0_H0 ;  /* 0x20000042ff2f7230 */ /* 0x000fe40000004100 */
[-C--:B------:R-:W-:Y:S01]  /*8760*/  FMUL.FTZ R66, R45, R64.reuse ;  /* 0x000000402d427220 */ /* 0x080fe20000410000 */
[----:B------:R-:W-:Y:S01]  /*8770*/  FMUL.FTZ R64, R35, R64 ;  /* 0x0000004023407220 */ /* 0x000fe20000410000 */
[----:B------:R-:W-:Y:S01]  /*8780*/  FMUL.FTZ R49, R50, R49 ;  /* 0x0000003132317220 */ /* 0x000fe20000410000 */
[----:B------:R-:W-:-:S02]  /*8790*/  HADD2.F32 R158, -RZ, R158.H0_H0 ;  /* 0x2000009eff9e7230 */ /* 0x000fc40000004100 */
[-C--:B------:R-:W-:Y:S01]  /*87a0*/  FFMA.FTZ R33, R35, R54.reuse, -R66 ;  /* 0x0000003623217223 */ /* 0x080fe20000010842 */
[----:B------:R-:W-:Y:S01]  /*87b0*/  FFMA.FTZ R35, R45, R54, R64 ;  /* 0x000000362d237223 */ /* 0x000fe20000010040 */
[-C--:B------:R-:W-:Y:S01]  /*87c0*/  FFMA.FTZ R50, R50, R47.reuse, -R51 ;  /* 0x0000002f32327223 */ /* 0x080fe20000010833 */
[----:B------:R-:W-:Y:S01]  /*87d0*/  FFMA.FTZ R52, R52, R47, R49 ;  /* 0x0000002f34347223 */ /* 0x000fe20000010031 */
[----:B------:R-:W-:Y:S02]  /*87e0*/  HADD2.F32 R51, -RZ, R42.H0_H0 ;  /* 0x2000002aff337230 */ /* 0x000fe40000004100 */
[----:B------:R-:W-:Y:S01]  /*87f0*/  HADD2.F32 R45, -RZ, R32.H0_H0 ;  /* 0x20000020ff2d7230 */ /* 0x000fe20000004100 */
[----:B------:R-:W-:Y:S01]  /*8800*/  F2FP.F16.F32.PACK_AB R50, R50, R33 ;  /* 0x000000213232723e */ /* 0x000fe200000000ff */
[----:B------:R-:W-:Y:S01]  /*8810*/  HADD2.F32 R42, -RZ, R12.H0_H0 ;  /* 0x2000000cff2a7230 */ /* 0x000fe20000004100 */
[----:B------:R-:W-:Y:S01]  /*8820*/  F2FP.F16.F32.PACK_AB R33, R48, R15 ;  /* 0x0000000f3021723e */ /* 0x000fe200000000ff */
[----:B------:R-:W-:Y:S01]  /*8830*/  HADD2.F32 R47, -RZ, R32.H1_H1 ;  /* 0x30000020ff2f7230 */ /* 0x000fe20000004100 */
[----:B------:R-:W-:Y:S01]  /*8840*/  F2FP.F16.F32.PACK_AB R35, R52, R35 ;  /* 0x000000233423723e */ /* 0x000fe200000000ff */
[----:B------:R-:W-:-:S02]  /*8850*/  HADD2.F32 R156, -RZ, R156.H0_H0 ;  /* 0x2000009cff9c7230 */ /* 0x000fc40000004100 */
[----:B------:R-:W-:Y:S02]  /*8860*/  HADD2.F32 R49, -RZ, R11.H0_H0 ;  /* 0x2000000bff317230 */ /* 0x000fe40000004100 */
[-C--:B------:R-:W-:Y:S01]  /*8870*/  FMUL.FTZ R11, R45, R158.reuse ;  /* 0x0000009e2d0b7220 */ /* 0x080fe20000410000 */
[----:B------:R-:W-:Y:S02]  /*8880*/  HADD2.F32 R32, -RZ, R12.H1_H1 ;  /* 0x3000000cff207230 */ /* 0x000fe40000004100 */
[C---:B------:R-:W-:Y:S01]  /*8890*/  FMUL.FTZ R12, R42.reuse, R158 ;  /* 0x0000009e2a0c7220 */ /* 0x040fe20000410000 */
[-C--:B------:R-:W-:Y:S01]  /*88a0*/  FMUL.FTZ R53, R47, R51.reuse ;  /* 0x000000332f357220 */ /* 0x080fe20000410000 */
[-C--:B------:R-:W-:Y:S01]  /*88b0*/  FFMA.FTZ R11, R42, R156.reuse, -R11 ;  /* 0x0000009c2a0b7223 */ /* 0x080fe2000001080b */
[----:B------:R-:W-:Y:S02]  /*88c0*/  HADD2.F32 R42, -RZ, R34.H0_H0 ;  /* 0x20000022ff2a7230 */ /* 0x000fe40000004100 */
[C---:B------:R-:W-:Y:S01]  /*88d0*/  FMUL.FTZ R64, R32.reuse, R51 ;  /* 0x0000003320407220 */ /* 0x040fe20000410000 */
[----:B------:R-:W-:Y:S01]  /*88e0*/  FFMA.FTZ R12, R45, R156, R12 ;  /* 0x0000009c2d0c7223 */ /* 0x000fe2000001000c */
[----:B------:R-:W-:Y:S01]  /*88f0*/  FFMA.FTZ R54, R32, R49, -R53 ;  /* 0x0000003120367223 */ /* 0x000fe20000010835 */
[----:B------:R-:W-:-:S02]  /*8900*/  HADD2.F32 R157, -RZ, R157.H0_H0 ;  /* 0x2000009dff9d7230 */ /* 0x000fc40000004100 */
[----:B------:R-:W-:Y:S01]  /*8910*/  FFMA.FTZ R47, R47, R49, R64 ;  /* 0x000000312f2f7223 */ /* 0x000fe20000010040 */
[----:B------:R-:W-:Y:S02]  /*8920*/  HADD2.F32 R45, -RZ, R44.H0_H0 ;  /* 0x2000002cff2d7230 */ /* 0x000fe40000004100 */
[----:B------:R-:W-:Y:S02]  /*8930*/  HADD2.F32 R32, -RZ, R14.H0_H0 ;  /* 0x2000000eff207230 */ /* 0x000fe40000004100 */
[----:B------:R-:W-:Y:S01]  /*8940*/  FMUL.FTZ R49, R42, R157 ;  /* 0x0000009d2a317220 */ /* 0x000fe20000410000 */
[----:B------:R-:W-:Y:S01]  /*8950*/  HADD2.F32 R34, -RZ, R34.H1_H1 ;  /* 0x30000022ff227230 */ /* 0x000fe20000004100 */
[----:B------:R-:W-:Y:S01]  /*8960*/  F2FP.F16.F32.PACK_AB R54, R54, R11 ;  /* 0x0000000b3636723e */ /* 0x000fe200000000ff */
[----:B------:R-:W-:Y:S02]  /*8970*/  HADD2.F32 R14, -RZ, R14.H1_H1 ;  /* 0x3000000eff0e7230 */ /* 0x000fe40000004100 */
[----:B------:R-:W-:Y:S01]  /*8980*/  FMUL.FTZ R157, R32, R157 ;  /* 0x0000009d209d7220 */ /* 0x000fe20000410000 */
[----:B------:R-:W-:-:S02]  /*8990*/  HADD2.F32 R155, -RZ, R155.H0_H0 ;  /* 0x2000009bff9b7230 */ /* 0x000fc40000004100 */
[-C--:B------:R-:W-:Y:S01]  /*89a0*/  FMUL.FTZ R51, R34, R45.reuse ;  /* 0x0000002d22337220 */ /* 0x080fe20000410000 */
[----:B------:R-:W-:Y:S02]  /*89b0*/  HADD2.F32 R43, -RZ, R43.H0_H0 ;  /* 0x2000002bff2b7230 */ /* 0x000fe40000004100 */
[----:B------:R-:W-:Y:S01]  /*89c0*/  FMUL.FTZ R45, R14, R45 ;  /* 0x0000002d0e2d7220 */ /* 0x000fe20000410000 */
[----:B------:R-:W-:Y:S02]  /*89d0*/  IMAD.MOV.U32 R15, RZ, RZ, R50 ;  /* 0x000000ffff0f7224 */ /* 0x000fe400078e0032 */
[-C--:B------:R-:W-:Y:S01]  /*89e0*/  FFMA.FTZ R49, R32, R155.reuse, -R49 ;  /* 0x0000009b20317223 */ /* 0x080fe20000010831 */
[----:B------:R-:W-:Y:S01]  /*89f0*/  FFMA.FTZ R157, R42, R155, R157 ;  /* 0x0000009b2a9d7223 */ /* 0x000fe2000001009d */
[-C--:B------:R-:W-:Y:S01]  /*8a00*/  FFMA.FTZ R14, R14, R43.reuse, -R51 ;  /* 0x0000002b0e0e7223 */ /* 0x080fe20000010833 */
[----:B------:R-:W-:Y:S01]  /*8a10*/  FFMA.FTZ R34, R34, R43, R45 ;  /* 0x0000002b22227223 */ /* 0x000fe2000001002d */
[----:B------:R-:W-:-:S02]  /*8a20*/  F2FP.F16.F32.PACK_AB R32, R47, R12 ;  /* 0x0000000c2f20723e */ /* 0x000fc400000000ff */
[----:B------:R-:W-:Y:S02]  /*8a30*/  MOV R12, R54 ;  /* 0x00000036000c7202 */ /* 0x000fe40000000f00 */
[----:B------:R-:W-:Y:S02]  /*8a40*/  F2FP.F16.F32.PACK_AB R14, R14, R49 ;  /* 0x000000310e0e723e */ /* 0x000fe400000000ff */
[----:B------:R-:W-:-:S07]  /*8a50*/  F2FP.F16.F32.PACK_AB R34, R34, R157 ;  /* 0x0000009d2222723e */ /* 0x000fce00000000ff */
.L_x_2783:
[----:B------:R-:W-:Y:S05]  /*8a60*/  BSYNC B2 ;  /* 0x0000000000027941 */ /* 0x000fea0003800000 */
.L_x_2782:
[----:B------:R-:W-:Y:S02]  /*8a70*/  ULDC.64 UR4, c[0x0][0x208] ;  /* 0x0000820000047ab9 */ /* 0x000fe40000000a00 */
[----:B---3--:R3:W-:Y:S04]  /*8a80*/  ST.E.128 desc[UR4][R38.64], R12 ;  /* 0x0000000c26007985 */ /* 0x0087e8000c101d04 */
[----:B----4-:R3:W-:Y:S02]  /*8a90*/  @!P3 ST.E.128 desc[UR4][R40.64], R32 ;  /* 0x000000202800b985 */ /* 0x0107e4000c101d04 */
.L_x_2781:
[----:B------:R-:W-:Y:S05]  /*8aa0*/  BSYNC B1 ;  /* 0x0000000000017941 */ /* 0x000fea0003800000 */
.L_x_2780:
[----:B------:R-:W-:Y:S01]  /*8ab0*/  ISETP.NE.AND P3, PT, R9, RZ, PT ;  /* 0x000000ff0900720c */ /* 0x000fe20003f65270 */
[----:B------:R-:W-:-:S12]  /*8ac0*/  BSSY B1, `(.L_x_2784) ;  /* 0x0000077000017945 */ /* 0x000fd80003800000 */
[----:B------:R-:W-:Y:S05]  /*8ad0*/  @!P3 BRA `(.L_x_2785) ;  /* 0x0000000400d4b947 */ /* 0x000fea0003800000 */
[----:B0--3--:R-:W-:Y:S01]  /*8ae0*/  SEL R11, R120, R134, !P1 ;  /* 0x00000086780b7207 */ /* 0x009fe20004800000 */
        /* <DEDUP_REMOVED lines=14> */
[----:B------:R-:W-:Y:S01]  /*8bd0*/  ISETP.GE.AND P3, PT, R41, R130, PT ;  /* 0x000000822900720c */ /* 0x000fe20003f66270 */
[----:B------:R-:W-:-:S05]  /*8be0*/  IMAD R12, R13, 0x1800, R216 ;  /* 0x000018000d0c7824 */ /* 0x000fca00078e02d8 */
[----:B------:R-:W-:Y:S01]  /*8bf0*/  IADD3 R12, R12, R11, RZ ;  /* 0x0000000b0c0c7210 */ /* 0x000fe20007ffe0ff */
[----:B------:R-:W-:-:S04]  /*8c00*/  IMAD R11, R19, 0x4800, R128 ;  /* 0x00004800130b7824 */ /* 0x000fc800078e0280 */
[----:B------:R-:W-:Y:S02]  /*8c10*/  IMAD R13, R19, 0x4800, R12 ;  /* 0x00004800130d7824 */ /* 0x000fe400078e020c */
[--C-:B------:R-:W-:Y:S02]  /*8c20*/  IMAD R11, R11, 0x2, R18.reuse ;  /* 0x000000020b0b7824 */ /* 0x100fe400078e0212 */
[----:B------:R-:W-:Y:S02]  /*8c30*/  IMAD R32, R13, 0x2, R18 ;  /* 0x000000020d207824 */ /* 0x000fe400078e0212 */
[----:B------:R-:W-:Y:S01]  /*8c40*/  @!P3 IMAD.WIDE R40, R41, 0x2, R36 ;  /* 0x000000022928b825 */ /* 0x000fe200078e0224 */
[----:B------:R0:W3:Y:S04]  /*8c50*/  LDS.128 R12, [R11+0x1e400] ;  /* 0x01e400000b0c7984 */ /* 0x0000e80000000c00 */
[----:B------:R-:W4:Y:S01]  /*8c60*/  LDS.128 R32, [R32+0x1e400] ;  /* 0x01e4000020207984 */ /* 0x000f220000000c00 */
[----:B------:R-:W-:Y:S05]  /*8c70*/  @P4 BRA `(.L_x_2787) ;  /* 0x00000004005c4947 */ /* 0x000fea0003800000 */
[----:B---3--:R-:W-:Y:S01]  /*8c80*/  MOV R45, R12 ;  /* 0x0000000c002d7202 */ /* 0x008fe20000000f00 */
[----:B----4-:R-:W-:Y:S01]  /*8c90*/  IMAD.MOV.U32 R12, RZ, RZ, R33 ;  /* 0x000000ffff0c7224 */ /* 0x010fe200078e0021 */
[----:B------:R-:W-:Y:S01]  /*8ca0*/  SHF.R.U32.HI R50, RZ, 0x10, R73 ;  /* 0x00000010ff327819 */ /* 0x000fe20000011649 */
[----:B------:R-:W-:Y:S01]  /*8cb0*/  IMAD.MOV.U32 R46, RZ, RZ, R32 ;  /* 0x000000ffff2e7224 */ /* 0x000fe200078e0020 */
[----:B------:R-:W-:Y:S01]  /*8cc0*/  SHF.R.U32.HI R48, RZ, 0x10, R61 ;  /* 0x00000010ff307819 */ /* 0x000fe2000001163d */
[----:B------:R-:W-:Y:S01]  /*8cd0*/  IMAD.MOV.U32 R47, RZ, RZ, R35 ;  /* 0x000000ffff2f7224 */ /* 0x000fe200078e0023 */
[----:B------:R-:W-:Y:S01]  /*8ce0*/  MOV R33, R15 ;  /* 0x0000000f00217202 */ /* 0x000fe20000000f00 */
[----:B------:R-:W-:Y:S01]  /*8cf0*/  HADD2.F32 R51, -RZ, R146.H1_H1 ;  /* 0x30000092ff337230 */ /* 0x000fe20000004100 */
[----:B------:R-:W-:Y:S01]  /*8d00*/  SHF.R.U32.HI R54, RZ, 0x10, R75 ;  /* 0x00000010ff367819 */ /* 0x000fe2000001164b */
[--C-:B------:R-:W-:Y:S01]  /*8d10*/  HADD2.F32 R32, -RZ, R12.reuse.H0_H0 ;  /* 0x2000000cff207230 */ /* 0x100fe20000004100 */
[--C-:B0-----:R-:W-:Y:S01]  /*8d20*/  SHF.R.U64 R11, R62, 0x10, R63.reuse ;  /* 0x000000103e0b7819 */ /* 0x101fe2000000123f */
[----:B------:R-:W-:Y:S01]  /*8d30*/  HADD2.F32 R35, -RZ, R12.H1_H1 ;  /* 0x3000000cff237230 */ /* 0x000fe20000004100 */
        /* <DEDUP_REMOVED lines=21> */
[----:B------:R-:W-:Y:S02]  /*8e90*/  HADD2.F32 R54, -RZ, R54.H0_H0 ;  /* 0x20000036ff367230 */ /* 0x000fe40000004100 */
[-C--:B------:R-:W-:Y:S01]  /*8ea0*/  FMUL.FTZ R60, R48, R51.reuse ;  /* 0x00000033303c7220 */ /* 0x080fe20000410000 */
[----:B------:R-:W-:Y:S02]  /*8eb0*/  HADD2.F32 R35, -RZ, R33.H0_H0 ;  /* 0x20000021ff237230 */ /* 0x000fe40000004100 */
[----:B------:R-:W-:Y:S02]  /*8ec0*/  HADD2.F32 R50, -RZ, R143.H1_H1 ;  /* 0x3000008fff327230 */ /* 0x000fe40000004100 */
[----:B------:R-:W-:Y:S02]  /*8ed0*/  HADD2.F32 R47, -RZ, R33.H1_H1 ;  /* 0x30000021ff2f7230 */ /* 0x000fe40000004100 */
[----:B------:R-:W-:Y:S01]  /*8ee0*/  FMUL.FTZ R51, R35, R51 ;  /* 0x0000003323337220 */ /* 0x000fe20000410000 */
[----:B------:R-:W-:-:S02]  /*8ef0*/  HADD2.F32 R52, -RZ, R62.H0_H0 ;  /* 0x2000003eff347230 */ /* 0x000fc40000004100 */
[----:B------:R-:W-:Y:S01]  /*8f00*/  FMUL.FTZ R62, R49, R54 ;  /* 0x00000036313e7220 */ /* 0x000fe20000410000 */
[----:B------:R-:W-:Y:S01]  /*8f10*/  FFMA.FTZ R33, R35, R50, -R60 ;  /* 0x0000003223217223 */ /* 0x000fe2000001083c */
[C---:B------:R-:W-:Y:S01]  /*8f20*/  FMUL.FTZ R54, R47.reuse, R54 ;  /* 0x000000362f367220 */ /* 0x040fe20000410000 */
[----:B------:R-:W-:Y:S01]  /*8f30*/  FFMA.FTZ R35, R48, R50, R51 ;  /* 0x0000003230237223 */ /* 0x000fe20000010033 */
[-C--:B------:R-:W-:Y:S01]  /*8f40*/  FFMA.FTZ R62, R47, R52.reuse, -R62 ;  /* 0x000000342f3e7223 */ /* 0x080fe2000001083e */
[----:B------:R-:W-:Y:S02]  /*8f50*/  HADD2.F32 R47, -RZ, R46.H0_H0 ;  /* 0x2000002eff2f7230 */ /* 0x000fe40000004100 */
[----:B------:R-:W-:Y:S01]  /*8f60*/  FFMA.FTZ R54, R49, R52, R54 ;  /* 0x0000003431367223 */ /* 0x000fe20000010036 */
[----:B------:R-:W-:Y:S02]  /*8f70*/  HADD2.F32 R48, -RZ, R44.H0_H0 ;  /* 0x2000002cff307230 */ /* 0x000fe40000004100 */
[----:B------:R-:W-:Y:S01]  /*8f80*/  HADD2.F32 R46, -RZ, R46.H1_H1 ;  /* 0x3000002eff2e7230 */ /* 0x000fe20000004100 */
[----:B------:R-:W-:Y:S01]  /*8f90*/  F2FP.F16.F32.PACK_AB R62, R62, R33 ;  /* 0x000000213e3e723e */ /* 0x000fe200000000ff */
[--C-:B------:R-:W-:Y:S01]  /*8fa0*/  HADD2.F32 R44, -RZ, R45.reuse.H0_H0 ;  /* 0x2000002dff2c7230 */ /* 0x100fe20000004100 */
[----:B------:R-:W-:Y:S01]  /*8fb0*/  F2FP.F16.F32.PACK_AB R33, R32, R13 ;  /* 0x0000000d2021723e */ /* 0x000fe200000000ff */
[----:B------:R-:W-:-:S02]  /*8fc0*/  HADD2.F32 R45, -RZ, R45.H1_H1 ;  /* 0x3000002dff2d7230 */ /* 0x000fc40000004100 */
[-C--:B------:R-:W-:Y:S01]  /*8fd0*/  FMUL.FTZ R50, R46, R48.reuse ;  /* 0x000000302e327220 */ /* 0x080fe20000410000 */
[----:B------:R-:W-:Y:S01]  /*8fe0*/  HADD2.F32 R42, -RZ, R42.H0_H0 ;  /* 0x2000002aff2a7230 */ /* 0x000fe20000004100 */
[----:B------:R-:W-:Y:S01]  /*8ff0*/  F2FP.F16.F32.PACK_AB R35, R54, R35 ;  /* 0x000000233623723e */ /* 0x000fe200000000ff */
[----:B------:R-:W-:Y:S02]  /*9000*/  HADD2.F32 R146, -RZ, R146.H0_H0 ;  /* 0x20000092ff927230 */ /* 0x000fe40000004100 */
[C---:B------:R-:W-:Y:S01]  /*9010*/  FMUL.FTZ R51, R45.reuse, R48 ;  /* 0x000000302d337220 */ /* 0x040fe20000410000 */
[----:B------:R-:W-:Y:S02]  /*9020*/  HADD2.F32 R144, -RZ, R144.H0_H0 ;  /* 0x20000090ff907230 */ /* 0x000fe40000004100 */
[-C--:B------:R-:W-:Y:S01]  /*9030*/  FFMA.FTZ R50, R45, R42.reuse, -R50 ;  /* 0x0000002a2d327223 */ /* 0x080fe20000010832 */
[----:B------:R-:W-:Y:S02]  /*9040*/  HADD2.F32 R45, -RZ, R43.H0_H0 ;  /* 0x2000002bff2d7230 */ /* 0x000fe40000004100 */
[----:B------:R-:W-:Y:S01]  /*9050*/  FFMA.FTZ R51, R46, R42, R51 ;  /* 0x0000002a2e337223 */ /* 0x000fe20000010033 */
[----:B------:R-:W-:-:S02]  /*9060*/  HADD2.F32 R43, -RZ, R34.H0_H0 ;  /* 0x20000022ff2b7230 */ /* 0x000fc40000004100 */
[CC--:B------:R-:W-:Y:S01]  /*9070*/  FMUL.FTZ R49, R47.reuse, R146.reuse ;  /* 0x000000922f317220 */ /* 0x0c0fe20000410000 */
[----:B------:R-:W-:Y:S02]  /*9080*/  HADD2.F32 R42, -RZ, R14.H0_H0 ;  /* 0x2000000eff2a7230 */ /* 0x000fe40000004100 */
[C---:B------:R-:W-:Y:S01]  /*9090*/  FMUL.FTZ R146, R44.reuse, R146 ;  /* 0x000000922c927220 */ /* 0x040fe20000410000 */
[----:B------:R-:W-:Y:S02]  /*90a0*/  HADD2.F32 R34, -RZ, R34.H1_H1 ;  /* 0x30000022ff227230 */ /* 0x000fe40000004100 */
[-C--:B------:R-:W-:Y:S01]  /*90b0*/  FFMA.FTZ R49, R44, R144.reuse, -R49 ;  /* 0x000000902c317223 */ /* 0x080fe20000010831 */
[----:B------:R-:W-:Y:S02]  /*90c0*/  HADD2.F32 R145, -RZ, R145.H0_H0 ;  /* 0x20000091ff917230 */ /* 0x000fe40000004100 */
[----:B------:R-:W-:Y:S01]  /*90d0*/  FFMA.FTZ R146, R47, R144, R146 ;  /* 0x000000902f927223 */ /* 0x000fe20000010092 */
[----:B------:R-:W-:-:S02]  /*90e0*/  HADD2.F32 R14, -RZ, R14.H1_H1 ;  /* 0x3000000eff0e7230 */ /* 0x000fc40000004100 */
[----:B------:R-:W-:Y:S01]  /*90f0*/  FMUL.FTZ R53, R34, R45 ;  /* 0x0000002d22357220 */ /* 0x000fe20000410000 */
[----:B------:R-:W-:Y:S02]  /*9100*/  HADD2.F32 R143, -RZ, R143.H0_H0 ;  /* 0x2000008fff8f7230 */ /* 0x000fe40000004100 */
[CC--:B------:R-:W-:Y:S01]  /*9110*/  FMUL.FTZ R47, R43.reuse, R145.reuse ;  /* 0x000000912b2f7220 */ /* 0x0c0fe20000410000 */
[----:B------:R-:W-:Y:S02]  /*9120*/  HADD2.F32 R11, -RZ, R11.H0_H0 ;  /* 0x2000000bff0b7230 */ /* 0x000fe40000004100 */
[----:B------:R-:W-:Y:S01]  /*9130*/  FMUL.FTZ R44, R42, R145 ;  /* 0x000000912a2c7220 */ /* 0x000fe20000410000 */
[----:B------:R-:W-:Y:S01]  /*9140*/  FMUL.FTZ R45, R14, R45 ;  /* 0x0000002d0e2d7220 */ /* 0x000fe20000410000 */
[-C--:B------:R-:W-:Y:S01]  /*9150*/  FFMA.FTZ R47, R42, R143.reuse, -R47 ;  /* 0x0000008f2a2f7223 */ /* 0x080fe2000001082f */
[----:B------:R-:W-:Y:S02]  /*9160*/  IMAD.MOV.U32 R13, RZ, RZ, R15 ;  /* 0x000000ffff0d7224 */ /* 0x000fe400078e000f */
[----:B------:R-:W-:Y:S01]  /*9170*/  FFMA.FTZ R44, R43, R143, R44 ;  /* 0x0000008f2b2c7223 */ /* 0x000fe2000001002c */
[-C--:B------:R-:W-:Y:S01]  /*9180*/  FFMA.FTZ R14, R14, R11.reuse, -R53 ;  /* 0x0000000b0e0e7223 */ /* 0x080fe20000010835 */
[----:B------:R-:W-:Y:S01]  /*9190*/  FFMA.FTZ R45, R34, R11, R45 ;  /* 0x0000000b222d7223 */ /* 0x000fe2000001002d */
[----:B------:R-:W-:-:S02]  /*91a0*/  F2FP.F16.F32.PACK_AB R12, R50, R49 ;  /* 0x00000031320c723e */ /* 0x000fc400000000ff */
[----:B------:R-:W-:Y:S02]  /*91b0*/  F2FP.F16.F32.PACK_AB R32, R51, R146 ;  /* 0x000000923320723e */ /* 0x000fe400000000ff */
[----:B------:R-:W-:Y:S02]  /*91c0*/  F2FP.F16.F32.PACK_AB R14, R14, R47 ;  /* 0x0000002f0e0e723e */ /* 0x000fe400000000ff */
[----:B------:R-:W-:Y:S02]  /*91d0*/  F2FP.F16.F32.PACK_AB R34, R45, R44 ;  /* 0x0000002c2d22723e */ /* 0x000fe400000000ff */
[----:B------:R-:W-:-:S07]  /*91e0*/  MOV R15, R62 ;  /* 0x0000003e000f7202 */ /* 0x000fce0000000f00 */
.L_x_2787:
[----:B------:R-:W-:Y:S05]  /*91f0*/  BSYNC B2 ;  /* 0x0000000000027941 */ /* 0x000fea0003800000 */
.L_x_2786:
[----:B------:R-:W-:Y:S02]  /*9200*/  ULDC.64 UR4, c[0x0][0x208] ;  /* 0x0000820000047ab9 */ /* 0x000fe40000000a00 */
[----:B---3--:R3:W-:Y:S04]  /*9210*/  ST.E.128 desc[UR4][R38.64], R12 ;  /* 0x0000000c26007985 */ /* 0x0087e8000c101d04 */
[----:B----4-:R3:W-:Y:S02]  /*9220*/  @!P3 ST.E.128 desc[UR4][R40.64], R32 ;  /* 0x000000202800b985 */ /* 0x0107e4000c101d04 */
.L_x_2785:
[----:B------:R-:W-:Y:S05]  /*9230*/  BSYNC B1 ;  /* 0x0000000000017941 */ /* 0x000fea0003800000 */
.L_x_2784:
[----:B------:R-:W-:-:S13]  /*9240*/  ISETP.NE.AND P3, PT, R10, RZ, PT ;  /* 0x000000ff0a00720c */ /* 0x000fda0003f65270 */
[----:B------:R-:W-:Y:S05]  /*9250*/  @!P3 BRA `(.L_x_2736) ;  /* 0x0000000c00c4b947 */ /* 0x000fea0003800000 */
[----:B0--3--:R-:W3:Y:S01]  /*9260*/  LDL R11, [R1] ;  /* 0x00000000010b7983 */ /* 0x009ee20000100800 */
[----:B----4-:R-:W-:Y:S01]  /*9270*/  SHF.R.U32.HI R14, RZ, 0x3, R211 ;  /* 0x00000003ff0e7819 */ /* 0x010fe200000116d3 */
[----:B------:R-:W-:Y:S01]  /*9280*/  BSSY B1, `(.L_x_2788) ;  /* 0x000006e000017945 */ /* 0x000fe20003800000 */
[----:B------:R-:W-:-:S04]  /*9290*/  LEA R38, P3, R7, R36, 0x1 ;  /* 0x0000002407267211 */ /* 0x000fc800078608ff */
        /* <DEDUP_REMOVED lines=24> */
[----:B0-----:R-:W-:Y:S01]  /*9420*/  MOV R32, R15 ;  /* 0x0000000f00207202 */ /* 0x001fe20000000f00 */
[----:B------:R-:W-:Y:S01]  /*9430*/  IMAD.MOV.U32 R44, RZ, RZ, R34 ;  /* 0x000000ffff2c7224 */ /* 0x000fe200078e0022 */
[----:B------:R-:W-:Y:S01]  /*9440*/  SHF.R.U32.HI R46, RZ, 0x10, R57 ;  /* 0x00000010ff2e7819 */ /* 0x000fe20000011639 */
[--C-:B------:R-:W-:Y:S01]  /*9450*/  HADD2.F32 R34, -RZ, R33.reuse.H0_H0 ;  /* 0x20000021ff227230 */ /* 0x100fe20000004100 */
[--C-:B------:R-:W-:Y:S01]  /*9460*/  SHF.R.U64 R41, R70, 0x10, R71.reuse ;  /* 0x0000001046297819 */ /* 0x100fe20000001247 */
[----:B------:R-:W-:Y:S01]  /*9470*/  HADD2.F32 R33, -RZ, R33.H1_H1 ;  /* 0x30000021ff217230 */ /* 0x000fe20000004100 */
[----:B------:R-:W-:Y:S01]  /*9480*/  SHF.R.U32.HI R70, RZ, 0x10, R71 ;  /* 0x00000010ff467819 */ /* 0x000fe20000011647 */
[--C-:B------:R-:W-:Y:S01]  /*9490*/  HADD2.F32 R15, -RZ, R13.reuse.H0_H0 ;  /* 0x2000000dff0f7230 */ /* 0x100fe20000004100 */
[--C-:B------:R-:W-:Y:S01]  /*94a0*/  SHF.R.U64 R40, R58, 0x10, R59.reuse ;  /* 0x000000103a287819 */ /* 0x100fe2000000123b */
[----:B------:R-:W-:Y:S01]  /*94b0*/  HADD2.F32 R48, -RZ, R48.H0_H0 ;  /* 0x20000030ff307230 */ /* 0x000fe20000004100 */
[----:B------:R-:W-:Y:S01]  /*94c0*/  SHF.R.U32.HI R58, RZ, 0x10, R59 ;  /* 0x00000010ff3a7819 */ /* 0x000fe2000001163b */
[----:B------:R-:W-:Y:S01]  /*94d0*/  HADD2.F32 R47, -RZ, R142.H1_H1 ;  /* 0x3000008eff2f7230 */ /* 0x000fe20000004100 */
[----:B------:R-:W-:Y:S01]  /*94e0*/  SHF.R.U64 R55, R68, 0x10, R69 ;  /* 0x0000001044377819 */ /* 0x000fe20000001245 */
[----:B------:R-:W-:-:S02]  /*94f0*/  HADD2.F32 R13, -RZ, R13.H1_H1 ;  /* 0x3000000dff0d7230 */ /* 0x000fc40000004100 */
[-C--:B------:R-:W-:Y:S01]  /*9500*/  FMUL.FTZ R52, R33, R48.reuse ;  /* 0x0000003021347220 */ /* 0x080fe20000410000 */
[----:B------:R-:W-:Y:S02]  /*9510*/  HADD2.F32 R45, -RZ, R140.H1_H1 ;  /* 0x3000008cff2d7230 */ /* 0x000fe40000004100 */
[-C--:B------:R-:W-:Y:S01]  /*9520*/  FMUL.FTZ R50, R34, R47.reuse ;  /* 0x0000002f22327220 */ /* 0x080fe20000410000 */
[----:B------:R-:W-:Y:S02]  /*9530*/  HADD2.F32 R46, -RZ, R46.H0_H0 ;  /* 0x2000002eff2e7230 */ /* 0x000fe40000004100 */
[----:B------:R-:W-:Y:S01]  /*9540*/  FMUL.FTZ R48, R13, R48 ;  /* 0x000000300d307220 */ /* 0x000fe20000410000 */
[C---:B------:R-:W-:Y:S01]  /*9550*/  FMUL.FTZ R47, R15.reuse, R47 ;  /* 0x0000002f0f2f7220 */ /* 0x040fe20000410000 */
[----:B------:R-:W-:Y:S01]  /*9560*/  FFMA.FTZ R50, R15, R45, -R50 ;  /* 0x0000002d0f327223 */ /* 0x000fe20000010832 */
[----:B------:R-:W-:Y:S02]  /*9570*/  HADD2.F32 R15, -RZ, R35.H0_H0 ;  /* 0x20000023ff0f7230 */ /* 0x000fe40000004100 */
[-C--:B------:R-:W-:Y:S01]  /*9580*/  FFMA.FTZ R49, R13, R46.reuse, -R52 ;  /* 0x0000002e0d317223 */ /* 0x080fe20000010834 */
[----:B------:R-:W-:Y:S01]  /*9590*/  FFMA.FTZ R48, R33, R46, R48 ;  /* 0x0000002e21307223 */ /* 0x000fe20000010030 */
[----:B------:R-:W-:-:S02]  /*95a0*/  HADD2.F32 R46, -RZ, R141.H1_H1 ;  /* 0x3000008dff2e7230 */ /* 0x000fc40000004100 */
[----:B------:R-:W-:Y:S01]  /*95b0*/  FFMA.FTZ R47, R34, R45, R47 ;  /* 0x0000002d222f7223 */ /* 0x000fe2000001002f */
[----:B------:R-:W-:Y:S01]  /*95c0*/  HADD2.F32 R13, -RZ, R32.H0_H0 ;  /* 0x20000020ff0d7230 */ /* 0x000fe20000004100 */
[----:B------:R-:W-:Y:S01]  /*95d0*/  SHF.R.U64 R42, R56, 0x10, R57 ;  /* 0x00000010382a7819 */ /* 0x000fe20000001239 */
[----:B------:R-:W-:Y:S02]  /*95e0*/  HADD2.F32 R35, -RZ, R35.H1_H1 ;  /* 0x30000023ff237230 */ /* 0x000fe40000004100 */
[-C--:B------:R-:W-:Y:S01]  /*95f0*/  FMUL.FTZ R52, R15, R46.reuse ;  /* 0x0000002e0f347220 */ /* 0x080fe20000410000 */
[----:B------:R-:W-:Y:S02]  /*9600*/  HADD2.F32 R45, -RZ, R70.H0_H0 ;  /* 0x20000046ff2d7230 */ /* 0x000fe40000004100 */
[----:B------:R-:W-:Y:S01]  /*9610*/  FMUL.FTZ R46, R13, R46 ;  /* 0x0000002e0d2e7220 */ /* 0x000fe20000410000 */
[----:B------:R-:W-:Y:S01]  /*9620*/  HADD2.F32 R34, -RZ, R139.H1_H1 ;  /* 0x3000008bff227230 */ /* 0x000fe20000004100 */
[----:B------:R-:W-:Y:S01]  /*9630*/  F2FP.F16.F32.PACK_AB R47, R48, R47 ;  /* 0x0000002f302f723e */ /* 0x000fe200000000ff */
[----:B------:R-:W-:-:S02]  /*9640*/  HADD2.F32 R32, -RZ, R32.H1_H1 ;  /* 0x30000020ff207230 */ /* 0x000fc40000004100 */
[-C--:B------:R-:W-:Y:S01]  /*9650*/  FMUL.FTZ R51, R35, R45.reuse ;  /* 0x0000002d23337220 */ /* 0x080fe20000410000 */
[----:B------:R-:W-:Y:S02]  /*9660*/  HADD2.F32 R33, -RZ, R58.H0_H0 ;  /* 0x2000003aff217230 */ /* 0x000fe40000004100 */
[----:B------:R-:W-:Y:S01]  /*9670*/  FFMA.FTZ R46, R15, R34, R46 ;  /* 0x000000220f2e7223 */ /* 0x000fe2000001002e */
[----:B------:R-:W-:Y:S02]  /*9680*/  HADD2.F32 R142, -RZ, R142.H0_H0 ;  /* 0x2000008eff8e7230 */ /* 0x000fe40000004100 */
[C---:B------:R-:W-:Y:S01]  /*9690*/  FMUL.FTZ R54, R32.reuse, R45 ;  /* 0x0000002d20367220 */ /* 0x040fe20000410000 */
[----:B------:R-:W-:Y:S02]  /*96a0*/  HADD2.F32 R15, -RZ, R43.H0_H0 ;  /* 0x2000002bff0f7230 */ /* 0x000fe40000004100 */
[----:B------:R-:W-:Y:S01]  /*96b0*/  FFMA.FTZ R51, R32, R33, -R51 ;  /* 0x0000002120337223 */ /* 0x000fe20000010833 */
[----:B------:R-:W-:-:S02]  /*96c0*/  HADD2.F32 R32, -RZ, R55.H0_H0 ;  /* 0x20000037ff207230 */ /* 0x000fc40000004100 */
[----:B------:R-:W-:Y:S01]  /*96d0*/  FFMA.FTZ R52, R13, R34, -R52 ;  /* 0x000000220d347223 */ /* 0x000fe20000010834 */
[----:B------:R-:W-:Y:S02]  /*96e0*/  HADD2.F32 R43, -RZ, R43.H1_H1 ;  /* 0x3000002bff2b7230 */ /* 0x000fe40000004100 */
[----:B------:R-:W-:Y:S01]  /*96f0*/  FFMA.FTZ R53, R35, R33, R54 ;  /* 0x0000002123357223 */ /* 0x000fe20000010036 */
[----:B------:R-:W-:Y:S02]  /*9700*/  HADD2.F32 R140, -RZ, R140.H0_H0 ;  /* 0x2000008cff8c7230 */ /* 0x000fe40000004100 */
[----:B------:R-:W-:Y:S01]  /*9710*/  FMUL.FTZ R34, R15, R142 ;  /* 0x0000008e0f227220 */ /* 0x000fe20000410000 */
[--C-:B------:R-:W-:Y:S02]  /*9720*/  HADD2.F32 R13, -RZ, R12.reuse.H0_H0 ;  /* 0x2000000cff0d7230 */ /* 0x100fe40000004100 */
[----:B------:R-:W-:Y:S01]  /*9730*/  FMUL.FTZ R33, R43, R32 ;  /* 0x000000202b217220 */ /* 0x000fe20000410000 */
[----:B------:R-:W-:Y:S01]  /*9740*/  HADD2.F32 R12, -RZ, R12.H1_H1 ;  /* 0x3000000cff0c7230 */ /* 0x000fe20000004100 */
[----:B------:R-:W-:Y:S01]  /*9750*/  F2FP.F16.F32.PACK_AB R53, R53, R46 ;  /* 0x0000002e3535723e */ /* 0x000fe200000000ff */
[----:B------:R-:W-:-:S02]  /*9760*/  HADD2.F32 R42, -RZ, R42.H0_H0 ;  /* 0x2000002aff2a7230 */ /* 0x000fc40000004100 */
[C---:B------:R-:W-:Y:S01]  /*9770*/  FMUL.FTZ R142, R13.reuse, R142 ;  /* 0x0000008e0d8e7220 */ /* 0x040fe20000410000 */
[----:B------:R-:W-:Y:S01]  /*9780*/  FFMA.FTZ R34, R13, R140, -R34 ;  /* 0x0000008c0d227223 */ /* 0x000fe20000010822 */
[C---:B------:R-:W-:Y:S01]  /*9790*/  FMUL.FTZ R32, R12.reuse, R32 ;  /* 0x000000200c207220 */ /* 0x040fe20000410000 */
[----:B------:R-:W-:Y:S02]  /*97a0*/  HADD2.F32 R13, -RZ, R44.H0_H0 ;  /* 0x2000002cff0d7230 */ /* 0x000fe40000004100 */
[----:B------:R-:W-:Y:S01]  /*97b0*/  FFMA.FTZ R33, R12, R42, -R33 ;  /* 0x0000002a0c217223 */ /* 0x000fe20000010821 */
[----:B------:R-:W-:Y:S02]  /*97c0*/  HADD2.F32 R41, -RZ, R41.H0_H0 ;  /* 0x20000029ff297230 */ /* 0x000fe40000004100 */
[----:B------:R-:W-:Y:S01]  /*97d0*/  FFMA.FTZ R142, R15, R140, R142 ;  /* 0x0000008c0f8e7223 */ /* 0x000fe2000001008e */
[----:B------:R-:W-:Y:S02]  /*97e0*/  HADD2.F32 R12, -RZ, R14.H0_H0 ;  /* 0x2000000eff0c7230 */ /* 0x000fe40000004100 */
[----:B------:R-:W-:Y:S01]  /*97f0*/  FFMA.FTZ R43, R43, R42, R32 ;  /* 0x0000002a2b2b7223 */ /* 0x000fe20000010020 */
[----:B------:R-:W-:-:S02]  /*9800*/  HADD2.F32 R44, -RZ, R44.H1_H1 ;  /* 0x3000002cff2c7230 */ /* 0x000fc40000004100 */
[----:B------:R-:W-:Y:S02]  /*9810*/  HADD2.F32 R141, -RZ, R141.H0_H0 ;  /* 0x2000008dff8d7230 */ /* 0x000fe40000004100 */
[----:B------:R-:W-:Y:S02]  /*9820*/  HADD2.F32 R14, -RZ, R14.H1_H1 ;  /* 0x3000000eff0e7230 */ /* 0x000fe40000004100 */
[----:B------:R-:W-:Y:S01]  /*9830*/  FMUL.FTZ R45, R44, R41 ;  /* 0x000000292c2d7220 */ /* 0x000fe20000410000 */
[----:B------:R-:W-:Y:S02]  /*9840*/  HADD2.F32 R139, -RZ, R139.H0_H0 ;  /* 0x2000008bff8b7230 */ /* 0x000fe40000004100 */
[-C--:B------:R-:W-:Y:S01]  /*9850*/  FMUL.FTZ R35, R13, R141.reuse ;  /* 0x0000008d0d237220 */ /* 0x080fe20000410000 */
[----:B------:R-:W-:Y:S02]  /*9860*/  HADD2.F32 R15, -RZ, R40.H0_H0 ;  /* 0x20000028ff0f7230 */ /* 0x000fe40000004100 */
[----:B------:R-:W-:Y:S01]  /*9870*/  FMUL.FTZ R32, R12, R141 ;  /* 0x0000008d0c207220 */ /* 0x000fe20000410000 */
[----:B------:R-:W-:Y:S01]  /*9880*/  FMUL.FTZ R41, R14, R41 ;  /* 0x000000290e297220 */ /* 0x000fe20000410000 */
[-C--:B------:R-:W-:Y:S01]  /*9890*/  FFMA.FTZ R35, R12, R139.reuse, -R35 ;  /* 0x0000008b0c237223 */ /* 0x080fe20000010823 */
[----:B------:R-:W-:Y:S01]  /*98a0*/  F2FP.F16.F32.PACK_AB R46, R43, R142 ;  /* 0x0000008e2b2e723e */ /* 0x000fe200000000ff */
[----:B------:R-:W-:Y:S01]  /*98b0*/  FFMA.FTZ R32, R13, R139, R32 ;  /* 0x0000008b0d207223 */ /* 0x000fe20000010020 */
[-C--:B------:R-:W-:Y:S01]  /*98c0*/  FFMA.FTZ R14, R14, R15.reuse, -R45 ;  /* 0x0000000f0e0e7223 */ /* 0x080fe2000001082d */
[----:B------:R-:W-:Y:S01]  /*98d0*/  FFMA.FTZ R41, R44, R15, R41 ;  /* 0x0000000f2c297223 */ /* 0x000fe20000010029 */
[----:B------:R-:W-:-:S02]  /*98e0*/  F2FP.F16.F32.PACK_AB R12, R33, R34 ;  /* 0x00000022210c723e */ /* 0x000fc400000000ff */
[----:B------:R-:W-:Y:S02]  /*98f0*/  F2FP.F16.F32.PACK_AB R13, R49, R50 ;  /* 0x00000032310d723e */ /* 0x000fe400000000ff */
[----:B------:R-:W-:Y:S01]  /*9900*/  F2FP.F16.F32.PACK_AB R14, R14, R35 ;  /* 0x000000230e0e723e */ /* 0x000fe200000000ff */
[----:B------:R-:W-:Y:S01]  /*9910*/  IMAD.MOV.U32 R35, RZ, RZ, R53 ;  /* 0x000000ffff237224 */ /* 0x000fe200078e0035 */
[----:B------:R-:W-:Y:S01]  /*9920*/  F2FP.F16.F32.PACK_AB R34, R41, R32 ;  /* 0x000000202922723e */ /* 0x000fe200000000ff */
[----:B------:R-:W-:Y:S01]  /*9930*/  IMAD.MOV.U32 R32, RZ, RZ, R46 ;  /* 0x000000ffff207224 */ /* 0x000fe200078e002e */
[----:B------:R-:W-:Y:S02]  /*9940*/  F2FP.F16.F32.PACK_AB R15, R51, R52 ;  /* 0x00000034330f723e */ /* 0x000fe400000000ff */
[----:B------:R-:W-:-:S07]  /*9950*/  MOV R33, R47 ;  /* 0x0000002f00217202 */ /* 0x000fce0000000f00 */
.L_x_2789:
[----:B------:R-:W-:Y:S05]  /*9960*/  BSYNC B1 ;  /* 0x0000000000017941 */ /* 0x000fea0003800000 */
.L_x_2788:
[----:B------:R-:W-:Y:S01]  /*9970*/  ISETP.GE.AND P3, PT, R11, R130, PT ;  /* 0x000000820b00720c */ /* 0x000fe20003f66270 */
[----:B------:R-:W-:Y:S02]  /*9980*/  ULDC.64 UR4, c[0x0][0x208] ;  /* 0x0000820000047ab9 */ /* 0x000fe40000000a00 */
[----:B0-----:R0:W-:Y:S10]  /*9990*/  ST.E.128 desc[UR4][R38.64], R12 ;  /* 0x0000000c26007985 */ /* 0x0011f4000c101d04 */
[----:B------:R-:W-:Y:S05]  /*99a0*/  @P3 BRA `(.L_x_2736) ;  /* 0x0000000400f03947 */ /* 0x000fea0003800000 */
[----:B------:R-:W-:Y:S01]  /*99b0*/  IMAD.WIDE R36, R11, 0x2, R36 ;  /* 0x000000020b247825 */ /* 0x000fe200078e0224 */
[----:B------:R-:W-:-:S04]  /*99c0*/  ULDC.64 UR4, c[0x0][0x208] ;  /* 0x0000820000047ab9 */ /* 0x000fc80000000a00 */
[----:B---3--:R3:W-:Y:S01]  /*99d0*/  ST.E.128 desc[UR4][R36.64], R32 ;  /* 0x0000002024007985 */ /* 0x0087e2000c101d04 */
[----:B------:R-:W-:Y:S05]  /*99e0*/  BRA `(.L_x_2736) ;  /* 0x0000000400e07947 */ /* 0x000fea0003800000 */
.L_x_2701:
[----:B------:R-:W-:-:S04]  /*99f0*/  ULOP3.LUT UR4, UR60, 0x1, URZ, 0xfc, !UPT ;  /* 0x000000013c047892 */ /* 0x000fc8000f8efc3f */
[----:B------:R-:W-:-:S06]  /*9a00*/  UISETP.NE.AND UP0, UPT, UR4, 0x3, UPT ;  /* 0x000000030400788c */ /* 0x000fcc000bf05270 */
[----:B------:R-:W-:-:S13]  /*9a10*/  PLOP3.LUT P2, PT, PT, PT, UP0, 0x80, 0x0 ;  /* 0x000000000000781c */ /* 0x000fda0003f4f008 */
[----:B------:R-:W-:Y:S05]  /*9a20*/  @!P2 BRA `(.L_x_2790) ;  /* 0x000000000004a947 */ /* 0x000fea0003800000 */
[----:B------:R-:W-:Y:S01]  /*9a30*/  BPT.TRAP 0x1 ;  /* 0x000000040000795c */ /* 0x000fe20000300000 */
.L_x_2790:
[----:B------:R-:W-:Y:S01]  /*9a40*/  IMAD R87, R19, 0x8, R18 ;  /* 0x0000000813577824 */ /* 0x000fe200078e0212 */
[----:B------:R-:W-:Y:S01]  /*9a50*/  SHF.L.U32 R88, R205, 0x1f, RZ ;  /* 0x0000001fcd587819 */ /* 0x000fe200000006ff */
[----:B------:R-:W-:Y:S01]  /*9a60*/  BSSY B1, `(.L_x_2791) ;  /* 0x0000004000017945 */ /* 0x000fe20003800000 */
[----:B------:R-:W-:Y:S02]  /*9a70*/  SHF.R.S32.HI R84, RZ, 0x1f, R28 ;  /* 0x0000001fff547819 */ /* 0x000fe4000001141c */
[----:B------:R-:W0:Y:S02]  /*9a80*/  SYNCS.PHASECHK.TRANS64.TRYWAIT P3, [R87+URZ+0x30890], R88 ;  /* 0x03089058570075a7 */ /* 0x000e24000806017f */
[----:B0-----:R-:W-:Y:S05]  /*9a90*/  @!P3 BRA `(.L_x_2792) ;  /* 0x000001a000dcb947 */ /* 0x001fea0003800000 */
.L_x_3070:
[----:B------:R-:W-:Y:S05]  /*9aa0*/  BSYNC B1 ;  /* 0x0000000000017941 */ /* 0x000fea0003800000 */
.L_x_2791:
        /* <DEDUP_REMOVED lines=27> */
.L_x_3074:
[----:B------:R-:W-:Y:S04]  /*9c60*/  BSSY B1, `(.L_x_2794) ;  /* 0x0000026000017945 */ /* 0x000fe80003800000 */
[----:B------:R-:W-:Y:S05]  /*9c70*/  @!P3 BRA `(.L_x_2795) ;  /* 0x000000000090b947 */ /* 0x000fea0003800000 */
[----:B------:R-:W-:Y:S01]  /*9c80*/  ULDC UR4, c[0x0][0x2f4] ;  /* 0x0000bd0000047ab9 */ /* 0x000fe20000000800 */
[----:B------:R-:W-:Y:S01]  /*9c90*/  ULDC.64 UR6, c[0x0][0x208] ;  /* 0x0000820000067ab9 */ /* 0x000fe20000000a00 */
        /* <DEDUP_REMOVED lines=34> */
.L_x_2795:
[----:B------:R-:W-:Y:S05]  /*9ec0*/  BSYNC B1 ;  /* 0x0000000000017941 */ /* 0x000fea0003800000 */
.L_x_2794:
[----:B------:R-:W-:-:S03]  /*9ed0*/  UMOV UR4, 0xffffffff ;  /* 0xffffffff00047882 */ /* 0x000fc60000000000 */
[----:B------:R-:W-:Y:S05]  /*9ee0*/  BRA.DIV UR4, `(.L_x_2796) ;  /* 0x000001a204287947 */ /* 0x000fea000b800000 */
[----:B--2---:R2:W0:Y:S04]  /*9ef0*/  SHFL.IDX PT, R39, R41, 0x1, 0x1c1f ;  /* 0x003c1f0029277f89 */ /* 0x00442800000e0000 */
[----:B---3--:R2:W3:Y:S02]  /*9f00*/  SHFL.IDX PT, R38, R40, 0x1, 0x1c1f ;  /* 0x003c1f0028267f89 */ /* 0x0084e400000e0000 */
.L_x_3078:
[----:B------:R-:W-:-:S13]  /*9f10*/  ISETP.GE.AND P3, PT, R42, 0x41, PT ;  /* 0x000000412a00780c */ /* 0x000fda0003f66270 */
[----:B------:R-:W-:Y:S05]  /*9f20*/  @!P3 BRA `(.L_x_2736) ;  /* 0x000000000090b947 */ /* 0x000fea0003800000 */
[----:B------:R-:W-:Y:S01]  /*9f30*/  ULDC UR4, c[0x0][0x2f4] ;  /* 0x0000bd0000047ab9 */ /* 0x000fe20000000800 */
[----:B------:R-:W-:Y:S01]  /*9f40*/  ULDC.64 UR6, c[0x0][0x208] ;  /* 0x0000820000067ab9 */ /* 0x000fe20000000a00 */
        /* <DEDUP_REMOVED lines=34> */
.L_x_2736:
[----:B------:R-:W-:Y:S05]  /*a170*/  BSYNC B0 ;  /* 0x0000000000007941 */ /* 0x000fea0003800000 */
.L_x_2700:
        /* <DEDUP_REMOVED lines=17> */
.L_x_2798:
[----:B------:R-:W-:Y:S05]  /*a290*/  BSYNC B0 ;  /* 0x0000000000007941 */ /* 0x000fea0003800000 */
.L_x_2797:
[----:B------:R-:W3:Y:S01]  /*a2a0*/  SYNCS.PHASECHK.TRANS64.TRYWAIT P2, [R87+URZ+0x308b0], R88 ;  /* 0x0308b058570075a7 */ /* 0x000ee2000804017f */
[----:B------:R-:W-:Y:S01]  /*a2b0*/  ULDC UR61, c[0x0][0x2f4] ;  /* 0x0000bd00003d7ab9 */ /* 0x000fe20000000800 */
[----:B------:R-:W-:Y:S04]  /*a2c0*/  BSSY B0, `(.L_x_2799) ;  /* 0x0000002000007945 */ /* 0x000fe80003800000 */
[----:B---3--:R-:W-:Y:S05]  /*a2d0*/  @!P2 BRA `(.L_x_2800) ;  /* 0x0000019c0078a947 */ /* 0x008fea0003800000 */
.L_x_3079:
[----:B------:R-:W-:Y:S05]  /*a2e0*/  BSYNC B0 ;  /* 0x0000000000007941 */ /* 0x000fea0003800000 */
.L_x_2799:
[----:B------:R-:W-:Y:S01]  /*a2f0*/  ULDC.64 UR4, c[0x0][0x328] ;  /* 0x0000ca0000047ab9 */ /* 0x000fe20000000a00 */
[----:B------:R-:W-:Y:S01]  /*a300*/  IMAD.IADD R86, R86, 0x1, -R204 ;  /* 0x0000000156567824 */ /* 0x000fe200078e0acc */
[----:B------:R-:W-:Y:S01]  /*a310*/  BSSY B0, `(.L_x_2801) ;  /* 0x0000037000007945 */ /* 0x000fe20003800000 */
[----:B0-----:R-:W-:Y:S02]  /*a320*/  IMAD R11, R84, UR4, RZ ;  /* 0x00000004540b7c24 */ /* 0x001fe4000f8e02ff */
[----:B----4-:R-:W-:-:S04]  /*a330*/  IMAD.WIDE.U32 R12, R28, UR4, RZ ;  /* 0x000000041c0c7c25 */ /* 0x010fc8000f8e00ff */
[----:B------:R-:W-:Y:S01]  /*a340*/  IMAD R11, R28, UR5, R11 ;  /* 0x000000051c0b7c24 */ /* 0x000fe2000f8e020b */
[----:B------:R-:W-:Y:S02]  /*a350*/  ULDC.64 UR4, c[0x0][0x338] ;  /* 0x0000ce0000047ab9 */ /* 0x000fe40000000a00 */
[----:B------:R-:W-:Y:S02]  /*a360*/  IMAD R14, R85, UR4, RZ ;  /* 0x00000004550e7c24 */ /* 0x000fe4000f8e02ff */
[----:B------:R-:W-:Y:S02]  /*a370*/  IMAD.IADD R13, R13, 0x1, R11 ;  /* 0x000000010d0d7824 */ /* 0x000fe400078e020b */
[C---:B------:R-:W-:Y:S02]  /*a380*/  IMAD R11, R27.reuse, UR5, R14 ;  /* 0x000000051b0b7c24 */ /* 0x040fe4000f8e020e */
        /* <DEDUP_REMOVED lines=14> */
[----:B------:R-:W-:Y:S01]  /*a470*/  ISETP.GE.AND P5, PT, R16, UR61, PT ;  /* 0x0000003d10007c0c */ /* 0x000fe2000bfa6270 */
[----:B------:R-:W-:Y:S01]  /*a480*/  ULDC.64 UR4, c[0x0][0x208] ;  /* 0x0000820000047ab9 */ /* 0x000fe20000000a00 */
        /* <DEDUP_REMOVED lines=12> */
[----:B-12---:R-:W-:-:S05]  /*a550*/  @!P5 SHF.L.U32 R41, R198, 0x3, RZ ;  /* 0x00000003c629d819 */ /* 0x006fca00000006ff */
[----:B0-----:R-:W-:-:S05]  /*a560*/  @!P5 IMAD.WIDE R38, R41, 0x2, R36 ;  /* 0x000000022926d825 */ /* 0x001fca00078e0224 */
[----:B----4-:R0:W-:Y:S01]  /*a570*/  @!P5 ST.E.128 desc[UR4][R38.64], R12 ;  /* 0x0000000c2600d985 */ /* 0x0101e2000c101d04 */
[----:B------:R-:W-:-:S13]  /*a580*/  ISETP.GE.AND P5, PT, R193, UR61, PT ;  /* 0x0000003dc1007c0c */ /* 0x000fda000bfa6270 */
[----:B------:R-:W1:Y:S01]  /*a590*/  @!P5 LDS.128 R12, [R29+0x3000] ;  /* 0x003000001d0cd984 */ /* 0x000e620000000c00 */
[----:B------:R-:W-:Y:S01]  /*a5a0*/  @!P5 IMAD.SHL.U32 R41, R199, 0x8, RZ ;  /* 0x00000008c729d824 */ /* 0x000fe200078e00ff */
[----:B0-----:R-:W-:Y:S01]  /*a5b0*/  @!P5 MOV R39, R37 ;  /* 0x000000250027d202 */ /* 0x001fe20000000f00 */
[----:B------:R-:W-:-:S04]  /*a5c0*/  @!P5 IMAD.MOV.U32 R38, RZ, RZ, R36 ;  /* 0x000000ffff26d224 */ /* 0x000fc800078e0024 */
[----:B------:R-:W-:-:S05]  /*a5d0*/  @!P5 IMAD.WIDE R38, R41, 0x2, R38 ;  /* 0x000000022926d825 */ /* 0x000fca00078e0226 */
[----:B-1----:R-:W-:Y:S01]  /*a5e0*/  @!P5 ST.E.128 desc[UR4][R38.64], R12 ;  /* 0x0000000c2600d985 */ /* 0x002fe2000c101d04 */
        /* <DEDUP_REMOVED lines=9> */
.L_x_2802:
[----:B------:R-:W-:Y:S05]  /*a680*/  BSYNC B0 ;  /* 0x0000000000007941 */ /* 0x000fea0003800000 */
.L_x_2801:
[----:B------:R-:W-:Y:S01]  /*a690*/  ISETP.GE.AND P2, PT, R86, 0x41, PT ;  /* 0x000000415600780c */ /* 0x000fe20003f46270 */
[----:B0-----:R0:W0:Y:S01]  /*a6a0*/  SHFL.IDX PT, R37, R11, 0x1, 0x1c1f ;  /* 0x003c1f000b257f89 */ /* 0x00102200000e0000 */
[----:B------:R-:W-:Y:S03]  /*a6b0*/  BSSY B0, `(.L_x_2803) ;  /* 0x0000024000007945 */ /* 0x000fe60003800000 */
[----:B----4-:R4:W0:Y:S08]  /*a6c0*/  SHFL.IDX PT, R36, R27, 0x1, 0x1c1f ;  /* 0x003c1f001b247f89 */ /* 0x01083000000e0000 */
[----:B----4-:R-:W-:Y:S05]  /*a6d0*/  @!P2 BRA `(.L_x_2804) ;  /* 0x000000000084a947 */ /* 0x010fea0003800000 */
[----:B------:R-:W-:Y:S01]  /*a6e0*/  ISETP.GE.AND P5, PT, R16, UR61, PT ;  /* 0x0000003d10007c0c */ /* 0x000fe2000bfa6270 */
[----:B------:R-:W-:Y:S01]  /*a6f0*/  ULDC.64 UR4, c[0x0][0x208] ;  /* 0x0000820000047ab9 */ /* 0x000fe20000000a00 */
        /* <DEDUP_REMOVED lines=31> */
.L_x_2804:
[----:B------:R-:W-:Y:S05]  /*a8f0*/  BSYNC B0 ;  /* 0x0000000000007941 */ /* 0x000fea0003800000 */
.L_x_2803:
        /* <DEDUP_REMOVED lines=19> */
.L_x_2695:
[----:B------:R-:W0:Y:S01]  /*aa30*/  LDC R0, c[0x0][0x448] ;  /* 0x00011200ff007b82 */ /* 0x000e220000000800 */
[----:B------:R-:W-:Y:S01]  /*aa40*/  VIADD R3, R218, 0x7f ;  /* 0x0000007fda037836 */ /* 0x000fe20000000000 */
[----:B------:R-:W-:Y:S01]  /*aa50*/  BSSY B0, `(.L_x_2806) ;  /* 0x0000044000007945 */ /* 0x000fe20003800000 */
[----:B--2---:R-:W-:Y:S02]  /*aa60*/  CS2R R118, SRZ ;  /* 0x0000000000767805 */ /* 0x004fe4000001ff00 */
        /* <DEDUP_REMOVED lines=9> */
[----:B------:R-:W-:Y:S02]  /*ab00*/  MOV R103, RZ ;  /* 0x000000ff00677202 */ /* 0x000fe40000000f00 */
[----:B------:R-:W-:Y:S02]  /*ab10*/  CS2R R98, SRZ ;  /* 0x0000000000627805 */ /* 0x000fe4000001ff00 */
[----:B------:R-:W-:Y:S02]  /*ab20*/  CS2R R100, SRZ ;  /* 0x0000000000647805 */ /* 0x000fe4000001ff00 */
        /* <DEDUP_REMOVED lines=8> */
[----:B0-----:R-:W-:Y:S02]  /*abb0*/  ISETP.NE.AND P0, PT, R0, 0x1, PT ;  /* 0x000000010000780c */ /* 0x001fe40003f05270 */
[----:B------:R-:W-:Y:S02]  /*abc0*/  CS2R R84, SRZ ;  /* 0x0000000000547805 */ /* 0x000fe4000001ff00 */
        /* <DEDUP_REMOVED lines=10> */
[----:B------:R-:W-:Y:S01]  /*ac70*/  CS2R R60, SRZ ;  /* 0x00000000003c7805 */ /* 0x000fe2000001ff00 */
[----:B------:R-:W0:Y:S01]  /*ac80*/  @P0 LDC R0, c[0x0][0x44c] ;  /* 0x00011300ff000b82 */ /* 0x000e220000000800 */
[----:B------:R-:W-:-:S02]  /*ac90*/  CS2R R56, SRZ ;  /* 0x0000000000387805 */ /* 0x000fc4000001ff00 */
[----:B------:R-:W-:Y:S02]  /*aca0*/  CS2R R130, SRZ ;  /* 0x0000000000827805 */ /* 0x000fe4000001ff00 */
[----:B------:R-:W-:Y:S02]  /*acb0*/  CS2R R50, SRZ ;  /* 0x0000000000327805 */ /* 0x000fe4000001ff00 */
[----:B------:R-:W-:Y:S02]  /*acc0*/  CS2R R52, SRZ ;  /* 0x0000000000347805 */ /* 0x000fe4000001ff00 */
[----:B------:R-:W-:Y:S02]  /*acd0*/  CS2R R48, SRZ ;  /* 0x0000000000307805 */ /* 0x000fe4000001ff00 */
[----:B------:R-:W-:Y:S02]  /*ace0*/  CS2R R132, SRZ ;  /* 0x0000000000847805 */ /* 0x000fe4000001ff00 */
[----:B------:R-:W-:Y:S01]  /*acf0*/  CS2R R42, SRZ ;  /* 0x00000000002a7805 */ /* 0x000fe2000001ff00 */
[----:B------:R-:W1:Y:S01]  /*ad00*/  @P0 LDC R5, c[0x0][0x450] ;  /* 0x00011400ff050b82 */ /* 0x000e620000000800 */
[----:B------:R-:W-:-:S02]  /*ad10*/  CS2R R44, SRZ ;  /* 0x00000000002c7805 */ /* 0x000fc4000001ff00 */
[----:B------:R-:W-:Y:S02]  /*ad20*/  CS2R R40, SRZ ;  /* 0x0000000000287805 */ /* 0x000fe4000001ff00 */
[----:B------:R-:W-:Y:S02]  /*ad30*/  MOV R134, RZ ;  /* 0x000000ff00867202 */ /* 0x000fe40000000f00 */
[----:B------:R-:W-:Y:S02]  /*ad40*/  CS2R R34, SRZ ;  /* 0x0000000000227805 */ /* 0x000fe4000001ff00 */
[----:B------:R-:W-:Y:S02]  /*ad50*/  CS2R R36, SRZ ;  /* 0x0000000000247805 */ /* 0x000fe4000001ff00 */
[----:B------:R-:W-:Y:S01]  /*ad60*/  CS2R R32, SRZ ;  /* 0x0000000000207805 */ /* 0x000fe2000001ff00 */
[----:B------:R-:W-:Y:S01]  /*ad70*/  IMAD.MOV.U32 R8, RZ, RZ, RZ ;  /* 0x000000ffff087224 */ /* 0x000fe200078e00ff */
[----:B------:R-:W-:Y:S01]  /*ad80*/  CS2R R26, SRZ ;  /* 0x00000000001a7805 */ /* 0x000fe2000001ff00 */
[----:B0-----:R-:W-:-:S05]  /*ad90*/  @P0 IMAD.HI.U32 R0, R3, R0, RZ ;  /* 0x0000000003000227 */ /* 0x001fca00078e00ff */
[----:B-1----:R-:W-:Y:S02]  /*ada0*/  @P0 SHF.R.U32.HI R3, RZ, R5, R0 ;  /* 0x00000005ff030219 */ /* 0x002fe40000011600 */
[----:B------:R-:W-:Y:S02]  /*adb0*/  CS2R R4, SRZ ;  /* 0x0000000000047805 */ /* 0x000fe4000001ff00 */
[----:B------:R-:W-:Y:S01]  /*adc0*/  PLOP3.LUT P0, PT, PT, PT, PT, 0x80, 0x0 ;  /* 0x000000000000781c */ /* 0x000fe20003f0f070 */
[----:B------:R-:W-:-:S04]  /*add0*/  IMAD.IADD R3, R136, 0x1, R3 ;  /* 0x0000000188037824 */ /* 0x000fc800078e0203 */
[----:B------:R-:W-:-:S05]  /*ade0*/  IMAD.HI R3, R3, 0x2aaaaaab, RZ ;  /* 0x2aaaaaab03037827 */ /* 0x000fca00078e02ff */
[----:B------:R-:W-:-:S04]  /*adf0*/  SHF.R.U32.HI R0, RZ, 0x1f, R3 ;  /* 0x0000001fff007819 */ /* 0x000fc80000011603 */
[----:B------:R-:W-:Y:S02]  /*ae00*/  LEA.HI.SX32 R0, R3, R0, 0x1c ;  /* 0x0000000003007211 */ /* 0x000fe400078fe2ff */
[----:B------:R-:W-:Y:S02]  /*ae10*/  CS2R R2, SRZ ;  /* 0x0000000000027805 */ /* 0x000fe4000001ff00 */
[----:B------:R-:W-:Y:S02]  /*ae20*/  VIMNMX R72, R137, R0, PT ;  /* 0x0000000089487248 */ /* 0x000fe40003fe0100 */
[----:B------:R-:W-:Y:S02]  /*ae30*/  CS2R R136, SRZ ;  /* 0x0000000000887805 */ /* 0x000fe4000001ff00 */
[----:B------:R-:W-:Y:S02]  /*ae40*/  MOV R0, RZ ;  /* 0x000000ff00007202 */ /* 0x000fe40000000f00 */
[----:B------:R-:W-:Y:S01]  /*ae50*/  ISETP.GE.AND P1, PT, R72, 0x1, PT ;  /* 0x000000014800780c */ /* 0x000fe20003f26270 */
[----:B------:R-:W-:-:S12]  /*ae60*/  @P2 BRA `(.L_x_2807) ;  /* 0x0000000000082947 */ /* 0x000fd80003800000 */
[----:B------:R-:W0:Y:S02]  /*ae70*/  FENCE.VIEW.ASYNC.G ;  /* 0x00000000000073c6 */ /* 0x000e240000000100 */
[----:B0-----:R-:W-:Y:S06]  /*ae80*/  BAR.ARV 0xc, 0x180 ;  /* 0x0306000000007b1d */ /* 0x001fec0000002000 */
.L_x_2807:
[----:B------:R-:W-:Y:S05]  /*ae90*/  BSYNC B0 ;  /* 0x0000000000007941 */ /* 0x000fea0003800000 */
.L_x_2806:
[----:B------:R-:W-:Y:S01]  /*aea0*/  CS2R R24, SRZ ;  /* 0x0000000000187805 */ /* 0x000fe2000001ff00 */
[----:B------:R-:W-:Y:S06]  /*aeb0*/  @!P1 BRA `(.L_x_2808) ;  /* 0x000000ec00f09947 */ /* 0x000fec0003800000 */
        /* <DEDUP_REMOVED lines=29> */
.L_x_2809:
[----:B------:R-:W-:Y:S02]  /*b090*/  ULDC UR4, c[0x0][0x3f4] ;  /* 0x0000fd0000047ab9 */ /* 0x000fe40000000800 */
[----:B------:R-:W-:-:S13]  /*b0a0*/  ISETP.LT.AND P0, PT, RZ, UR4, PT ;  /* 0x00000004ff007c0c */ /* 0x000fda000bf01270 */
[----:B------:R-:W-:Y:S05]  /*b0b0*/  @P0 BRA `(.L_x_2810) ;  /* 0x0000000000400947 */ /* 0x000fea0003800000 */
[----:B------:R-:W2:Y:S02]  /*b0c0*/  LDL R20, [R1+0x38] ;  /* 0x0000380001147983 */ /* 0x000ea40000100800 */
[----:B--2---:R-:W-:-:S04]  /*b0d0*/  LEA.HI R0, R20, R20, RZ, 0x1 ;  /* 0x0000001414007211 */ /* 0x004fc800078f08ff */
[----:B------:R-:W-:-:S04]  /*b0e0*/  LOP3.LUT R0, R0, 0xfffffffe, RZ, 0xc0, !PT ;  /* 0xfffffffe00007812 */ /* 0x000fc800078ec0ff */
[----:B------:R-:W-:-:S04]  /*b0f0*/  IADD3 R0, R20, -R0, RZ ;  /* 0x8000000014007210 */ /* 0x000fc80007ffe0ff */
[----:B------:R-:W-:-:S04]  /*b100*/  SHF.L.U32 R3, R0, 0x1f, RZ ;  /* 0x0000001f00037819 */ /* 0x000fc800000006ff */
[----:B------:R0:W1:Y:S03]  /*b110*/  SYNCS.PHASECHK.TRANS64.TRYWAIT P0, [R18+URZ+0x30800], R3 ;  /* 0x03080003120075a7 */ /* 0x000066000800017f */
[----:B-1----:R-:W-:Y:S05]  /*b120*/  @!P0 NANOSLEEP.SYNCS 0x989680 ;  /* 0x009896800000895d */ /* 0x002fea0003900000 */
[----:B------:R-:W1:Y:S01]  /*b130*/  @!P0 SYNCS.PHASECHK.TRANS64 P0, [R18+URZ+0x30800], R3 ;  /* 0x03080003120085a7 */ /* 0x000e62000800007f */
[----:B------:R-:W-:Y:S04]  /*b140*/  BSSY B0, `(.L_x_2811) ;  /* 0x0000006000007945 */ /* 0x000fe80003800000 */
[----:B-1----:R-:W-:Y:S05]  /*b150*/  @P0 BRA `(.L_x_2812) ;  /* 0x0000000000100947 */ /* 0x002fea0003800000 */
.L_x_2813:
[----:B-1----:R1:W2:Y:S02]  /*b160*/  SYNCS.PHASECHK.TRANS64.TRYWAIT P0, [R18+URZ+0x30800], R3 ;  /* 0x03080003120075a7 */ /* 0x0022a4000800017f */
[----:B--2---:R-:W-:Y:S05]  /*b170*/  @!P0 NANOSLEEP.SYNCS 0x989680 ;  /* 0x009896800000895d */ /* 0x004fea0003900000 */
[----:B------:R-:W2:Y:S02]  /*b180*/  @!P0 SYNCS.PHASECHK.TRANS64 P0, [R18+URZ+0x30800], R3 ;  /* 0x03080003120085a7 */ /* 0x000ea4000800007f */
[----:B--2---:R-:W-:Y:S05]  /*b190*/  @!P0 BRA `(.L_x_2813) ;  /* 0xfffffffc00f08947 */ /* 0x004fea000383ffff */
.L_x_2812:
[----:B------:R-:W-:Y:S05]  /*b1a0*/  BSYNC B0 ;  /* 0x0000000000007941 */ /* 0x000fea0003800000 */
.L_x_2811:
[----:B------:R-:W-:Y:S05]  /*b1b0*/  BRA `(.L_x_2814) ;  /* 0x0000006c00787947 */ /* 0x000fea0003800000 */
.L_x_2810:
        /* <DEDUP_REMOVED lines=12> */
[----:B------:R-:W-:Y:S02]  /*b280*/  IMAD R31, R135, UR7, R0 ;  /* 0x00000007871f7c24 */ /* 0x000fe4000f8e0200 */
[----:B------:R-:W-:Y:S02]  /*b290*/  IMAD.IADD R29, R29, 0x1, R25 ;  /* 0x000000011d1d7824 */ /* 0x000fe400078e0219 */
[----:B------:R-:W-:Y:S01]  /*b2a0*/  IMAD.IADD R31, R31, 0x1, R27 ;  /* 0x000000011f1f7824 */ /* 0x000fe200078e021b */
        /* <DEDUP_REMOVED lines=17> */
.L_x_2815:
[----:B------:R-:W-:Y:S01]  /*b3c0*/  ULDC.U8 UR4, c[0x0][0x410] ;  /* 0x0001040000047ab9 */ /* 0x000fe20000000000 */
[----:B------:R-:W-:Y:S01]  /*b3d0*/  BSSY B0, `(.L_x_2816) ;  /* 0x00006b4000007945 */ /* 0x000fe20003800000 */
[----:B------:R-:W-:Y:S02]  /*b3e0*/  ISETP.NE.AND P0, PT, RZ, UR4, PT ;  /* 0x00000004ff007c0c */ /* 0x000fe4000bf05270 */
[----:B------:R-:W-:-:S11]  /*b3f0*/  IADD3 R9, R204, R218, RZ ;  /* 0x000000dacc097210 */ /* 0x000fd60007ffe0ff */
[----:B------:R-:W-:Y:S05]  /*b400*/  @!P0 BRA `(.L_x_2817) ;  /* 0x00000034008c8947 */ /* 0x000fea0003800000 */
[----:B------:R-:W2:Y:S01]  /*b410*/  LDL R21, [R1+0x3c] ;  /* 0x00003c0001157983 */ /* 0x000ea20000100800 */
[----:B------:R-:W0:Y:S01]  /*b420*/  LDC R20, c[0x0][0x448] ;  /* 0x00011200ff147b82 */ /* 0x000e220000000800 */
[----:B------:R-:W-:Y:S01]  /*b430*/  ULDC.64 UR4, c[0x0][0x3f8] ;  /* 0x0000fe0000047ab9 */ /* 0x000fe20000000a00 */
[----:B------:R-:W-:Y:S01]  /*b440*/  MOV R11, R29 ;  /* 0x0000001d000b7202 */ /* 0x000fe20000000f00 */
[----:B------:R-:W-:Y:S01]  /*b450*/  ULDC.64 UR6, c[0x0][0x408] ;  /* 0x0001020000067ab9 */ /* 0x000fe20000000a00 */
[----:B------:R-:W-:Y:S01]  /*b460*/  IMAD.MOV.U32 R10, RZ, RZ, R24 ;  /* 0x000000ffff0a7224 */ /* 0x000fe200078e0018 */
[----:B------:R-:W-:Y:S01]  /*b470*/  SHF.R.S32.HI R66, RZ, 0x1f, R209 ;  /* 0x0000001fff427819 */ /* 0x000fe200000114d1 */
[----:B------:R-:W-:Y:S01]  /*b480*/  IMAD.MOV.U32 R12, RZ, RZ, R26 ;  /* 0x000000ffff0c7224 */ /* 0x000fe200078e001a */
[----:B------:R-:W-:Y:S01]  /*b490*/  SHF.R.S32.HI R64, RZ, 0x1f, R207 ;  /* 0x0000001fff407819 */ /* 0x000fe200000114cf */
[----:B------:R-:W-:Y:S01]  /*b4a0*/  IMAD.MOV.U32 R13, RZ, RZ, R31 ;  /* 0x000000ffff0d7224 */ /* 0x000fe200078e001f */
[----:B------:R-:W-:-:S02]  /*b4b0*/  SHF.R.S32.HI R67, RZ, 0x1f, R208 ;  /* 0x0000001fff437819 */ /* 0x000fc400000114d0 */
[----:B------:R-:W-:Y:S02]  /*b4c0*/  SHF.R.S32.HI R65, RZ, 0x1f, R206 ;  /* 0x0000001fff417819 */ /* 0x000fe400000114ce */
[----:B------:R-:W-:Y:S02]  /*b4d0*/  SHF.R.S32.HI R75, RZ, 0x1f, R210 ;  /* 0x0000001fff4b7819 */ /* 0x000fe400000114d2 */
[----:B0-----:R-:W-:-:S13]  /*b4e0*/  ISETP.NE.AND P0, PT, R20, 0x1, PT ;  /* 0x000000011400780c */ /* 0x001fda0003f05270 */
[----:B------:R-:W0:Y:S08]  /*b4f0*/  @P0 LDC R0, c[0x0][0x44c] ;  /* 0x00011300ff000b82 */ /* 0x000e300000000800 */
[----:B------:R-:W1:Y:S01]  /*b500*/  @P0 LDC R5, c[0x0][0x450] ;  /* 0x00011400ff050b82 */ /* 0x000e620000000800 */
[----:B--2---:R-:W-:-:S04]  /*b510*/  IMAD R3, R21, 0x40, R9 ;  /* 0x0000004015037824 */ /* 0x004fc800078e0209 */
        /* <DEDUP_REMOVED lines=8> */
[----:B------:R-:W-:Y:S01]  /*b5a0*/  IMAD.WIDE.U32 R12, R3, UR6, R12 ;  /* 0x00000006030c7c25 */ /* 0x000fe2000f8e000c */
[----:B------:R-:W-:Y:S01]  /*b5b0*/  LEA R6, P0, R10, UR4, 0x1 ;  /* 0x000000040a067c11 */ /* 0x000fe2000f8008ff */
[----:B------:R-:W-:Y:S01]  /*b5c0*/  UMOV UR4, 0xffffffff ;  /* 0xffffffff00047882 */ /* 0x000fe20000000000 */
[----:B------:R-:W-:Y:S01]  /*b5d0*/  IADD3 R7, R11, R7, RZ ;  /* 0x000000070b077210 */ /* 0x000fe20007ffe0ff */
[----:B------:R-:W-:Y:S01]  /*b5e0*/  IMAD R3, R3, UR7, R0 ;  /* 0x0000000703037c24 */ /* 0x000fe2000f8e0200 */
[----:B------:R-:W-:-:S02]  /*b5f0*/  ULDC.64 UR6, c[0x0][0x400] ;  /* 0x0001000000067ab9 */ /* 0x000fc40000000a00 */
[----:B------:R-:W-:Y:S01]  /*b600*/  LEA R4, P1, R12, UR6, 0x1 ;  /* 0x000000060c047c11 */ /* 0x000fe2000f8208ff */
[----:B------:R-:W-:Y:S01]  /*b610*/  IMAD.IADD R3, R13, 0x1, R3 ;  /* 0x000000010d037824 */ /* 0x000fe200078e0203 */
[----:B------:R-:W-:-:S04]  /*b620*/  LEA.HI.X R7, R10, UR5, R7, 0x1, P0 ;  /* 0x000000050a077c11 */ /* 0x000fc800080f0c07 */
[----:B------:R-:W-:Y:S01]  /*b630*/  LEA.HI.X R8, R12, UR7, R3, 0x1, P1 ;  /* 0x000000070c087c11 */ /* 0x000fe200088f0c03 */
[----:B------:R-:W-:Y:S06]  /*b640*/  BRA.DIV UR4, `(.L_x_2818) ;  /* 0x0000018a04b07947 */ /* 0x000fec000b800000 */
[----:B------:R0:W1:Y:S04]  /*b650*/  SHFL.IDX PT, R3, R7, RZ, 0x1c1f ;  /* 0x001c1fff07037589 */ /* 0x00006800000e0000 */
[----:B------:R0:W2:Y:S04]  /*b660*/  SHFL.IDX PT, R0, R6, RZ, 0x1c1f ;  /* 0x001c1fff06007589 */ /* 0x0000a800000e0000 */
[----:B------:R0:W3:Y:S04]  /*b670*/  SHFL.IDX PT, R5, R8, RZ, 0x1c1f ;  /* 0x001c1fff08057589 */ /* 0x0000e800000e0000 */
[----:B------:R0:W4:Y:S02]  /*b680*/  SHFL.IDX PT, R14, R4, RZ, 0x1c1f ;  /* 0x001c1fff040e7589 */ /* 0x00012400000e0000 */
.L_x_3085:
        /* <DEDUP_REMOVED lines=20> */
[----:B------:R-:W-:Y:S01]  /*b7d0*/  ISETP.GE.AND P2, PT, R207, UR4, PT ;  /* 0x00000004cf007c0c */ /* 0x000fe2000bf46270 */
[----:B------:R-:W-:Y:S01]  /*b7e0*/  ULDC.64 UR6, c[0x0][0x208] ;  /* 0x0000820000067ab9 */ /* 0x000fe20000000a00 */
[----:B------:R-:W-:Y:S02]  /*b7f0*/  ISETP.GE.AND P1, PT, R208, UR4, PT ;  /* 0x00000004d0007c0c */ /* 0x000fe4000bf26270 */
[----:B------:R-:W-:-:S02]  /*b800*/  ISETP.GE.AND P0, PT, R206, UR4, PT ;  /* 0x00000004ce007c0c */ /* 0x000fc4000bf06270 */
[----:B------:R-:W-:-:S03]  /*b810*/  ISETP.GE.AND P4, PT, R194, UR4, PT ;  /* 0x00000004c2007c0c */ /* 0x000fc6000bf86270 */
[C---:B------:R-:W-:Y:S01]  /*b820*/  @!P3 IMAD.SHL.U32 R29, R209.reuse, 0x2, RZ ;  /* 0x00000002d11db824 */ /* 0x040fe200078e00ff */
[----:B------:R-:W-:-:S03]  /*b830*/  @!P3 SHF.L.U64.HI R10, R209, 0x1, R66 ;  /* 0x00000001d10ab819 */ /* 0x000fc60000010242 */
[C---:B------:R-:W-:Y:S02]  /*b840*/  @!P2 SHF.L.U32 R31, R207.reuse, 0x1, RZ ;  /* 0x00000001cf1fa819 */ /* 0x040fe400000006ff */
[----:B------:R-:W-:Y:S01]  /*b850*/  @!P1 IMAD.SHL.U32 R37, R208, 0x2, RZ ;  /* 0x00000002d0259824 */ /* 0x000fe200078e00ff */
[-C--:B--2---:R-:W-:Y:S01]  /*b860*/  @!P3 IADD3 R26, P6, R0, R29.reuse, RZ ;  /* 0x0000001d001ab210 */ /* 0x084fe20007fde0ff */
[----:B------:R-:W-:Y:S01]  /*b870*/  @!P0 IMAD.SHL.U32 R45, R206, 0x2, RZ ;  /* 0x00000002ce2d8824 */ /* 0x000fe200078e00ff */
[----:B----4-:R-:W-:Y:S01]  /*b880*/  @!P3 IADD3 R28, P5, R14, R29, RZ ;  /* 0x0000001d0e1cb210 */ /* 0x010fe20007fbe0ff */
[----:B---3--:R-:W-:Y:S01]  /*b890*/  @!P4 IMAD.MOV.U32 R15, RZ, RZ, R5 ;  /* 0x000000ffff0fc224 */ /* 0x008fe200078e0005 */
[----:B------:R-:W-:Y:S01]  /*b8a0*/  @!P2 SHF.L.U64.HI R20, R207, 0x1, R64 ;  /* 0x00000001cf14a819 */ /* 0x000fe20000010240 */
[----:B-1----:R-:W-:Y:S01]  /*b8b0*/  @!P3 IMAD.X R27, R3, 0x1, R10, P6 ;  /* 0x00000001031bb824 */ /* 0x002fe200030e060a */
[----:B------:R-:W-:Y:S02]  /*b8c0*/  @!P2 IADD3 R12, P6, R0, R31, RZ ;  /* 0x0000001f000ca210 */ /* 0x000fe40007fde0ff */
[----:B------:R-:W-:-:S02]  /*b8d0*/  @!P3 IADD3.X R29, R5, R10, RZ, P5, !PT ;  /* 0x0000000a051db210 */ /* 0x000fc40002ffe4ff */
[----:B------:R-:W-:Y:S01]  /*b8e0*/  @!P2 IADD3 R30, P5, R14, R31, RZ ;  /* 0x0000001f0e1ea210 */ /* 0x000fe20007fbe0ff */
[--C-:B------:R-:W-:Y:S01]  /*b8f0*/  @!P2 IMAD.X R13, R3, 0x1, R20.reuse, P6 ;  /* 0x00000001030da824 */ /* 0x100fe200030e0614 */
[----:B------:R-:W-:Y:S02]  /*b900*/  @!P1 SHF.L.U64.HI R24, R208, 0x1, R67 ;  /* 0x00000001d0189819 */ /* 0x000fe40000010243 */
[-C--:B------:R-:W-:Y:S01]  /*b910*/  @!P1 IADD3 R10, P6, R0, R37.reuse, RZ ;  /* 0x00000025000a9210 */ /* 0x080fe20007fde0ff */
[----:B------:R-:W-:Y:S01]  /*b920*/  @!P2 IMAD.X R31, R5, 0x1, R20, P5 ;  /* 0x00000001051fa824 */ /* 0x000fe200028e0614 */
[----:B------:R-:W-:Y:S01]  /*b930*/  ISETP.GE.AND P5, PT, R210, UR4, PT ;  /* 0x00000004d2007c0c */ /* 0x000fe2000bfa6270 */
[----:B------:R-:W-:Y:S01]  /*b940*/  @!P4 IMAD.MOV.U32 R20, RZ, RZ, R0 ;  /* 0x000000ffff14c224 */ /* 0x000fe200078e0000 */
[----:B------:R-:W-:Y:S02]  /*b950*/  @!P1 IADD3.X R11, R3, R24, RZ, P6, !PT ;  /* 0x00000018030b9210 */ /* 0x000fe400037fe4ff */
[----:B------:R-:W-:-:S02]  /*b960*/  @!P1 IADD3 R36, P6, R14, R37, RZ ;  /* 0x000000250e249210 */ /* 0x000fc40007fde0ff */
[----:B------:R-:W-:Y:S02]  /*b970*/  @!P0 SHF.L.U64.HI R34, R206, 0x1, R65 ;  /* 0x00000001ce228819 */ /* 0x000fe40000010241 */
[----:B------:R-:W-:Y:S01]  /*b980*/  @!P4 MOV R21, R3 ;  /* 0x000000030015c202 */ /* 0x000fe20000000f00 */
[----:B------:R-:W-:Y:S01]  /*b990*/  @!P1 IMAD.X R37, R5, 0x1, R24, P6 ;  /* 0x0000000105259824 */ /* 0x000fe200030e0618 */
[----:B------:R-:W-:Y:S01]  /*b9a0*/  @!P0 IADD3 R38, P6, R0, R45, RZ ;  /* 0x0000002d00268210 */ /* 0x000fe20007fde0ff */
[----:B------:R-:W-:-:S03]  /*b9b0*/  @!P4 IMAD.WIDE R24, R194, 0x2, R14 ;  /* 0x00000002c218c825 */ /* 0x000fc600078e020e */
[----:B------:R-:W-:Y:S01]  /*b9c0*/  @!P0 IADD3.X R39, R3, R34, RZ, P6, !PT ;  /* 0x0000002203278210 */ /* 0x000fe200037fe4ff */
[----:B------:R-:W-:Y:S01]  /*b9d0*/  @!P4 IMAD.WIDE R20, R194, 0x2, R20 ;  /* 0x00000002c214c825 */ /* 0x000fe200078e0214 */
[----:B------:R-:W-:Y:S01]  /*b9e0*/  @!P0 IADD3 R44, P6, R14, R45, RZ ;  /* 0x0000002d0e2c8210 */ /* 0x000fe20007fde0ff */
[----:B------:R1:W5:Y:S02]  /*b9f0*/  @!P4 LD.E.64 R60, desc[UR6][R24.64] ;  /* 0x00000006183cc980 */ /* 0x000364000c101b00 */
[C---:B------:R-:W-:Y:S01]  /*ba00*/  @!P5 IMAD.SHL.U32 R15, R210.reuse, 0x2, RZ ;  /* 0x00000002d20fd824 */ /* 0x040fe200078e00ff */
[----:B------:R-:W-:Y:S01]  /*ba10*/  @!P5 SHF.L.U64.HI R32, R210, 0x1, R75 ;  /* 0x00000001d220d819 */ /* 0x000fe2000001024b */
[----:B------:R-:W-:Y:S01]  /*ba20*/  @!P0 IMAD.X R45, R5, 0x1, R34, P6 ;  /* 0x00000001052d8824 */ /* 0x000fe200030e0622 */
[----:B------:R1:W5:Y:S02]  /*ba30*/  @!P4 LD.E.64 R58, desc[UR6][R20.64] ;  /* 0x00000006143ac980 */ /* 0x000364000c101b00 */
[----:B------:R-:W-:-:S02]  /*ba40*/  @!P5 IADD3 R14, P6, R14, R15, RZ ;  /* 0x0000000f0e0ed210 */ /* 0x000fc40007fde0ff */
[----:B------:R-:W-:Y:S02]  /*ba50*/  @!P5 IADD3 R68, P4, R0, R15, RZ ;  /* 0x0000000f0044d210 */ /* 0x000fe40007f9e0ff */
[----:B------:R-:W-:Y:S02]  /*ba60*/  CS2R R56, SRZ ;  /* 0x0000000000387805 */ /* 0x000fe4000001ff00 */
[----:B------:R-:W-:Y:S01]  /*ba70*/  CS2R R54, SRZ ;  /* 0x0000000000367805 */ /* 0x000fe2000001ff00 */
[----:B------:R-:W-:Y:S01]  /*ba80*/  @!P5 IMAD.X R15, R5, 0x1, R32, P6 ;  /* 0x00000001050fd824 */ /* 0x000fe200030e0620 */
[----:B------:R-:W-:Y:S02]  /*ba90*/  @!P5 IADD3.X R69, R3, R32, RZ, P4, !PT ;  /* 0x000000200345d210 */ /* 0x000fe400027fe4ff */
        /* <DEDUP_REMOVED lines=18> */
.L_x_2820:
[----:B------:R-:W-:Y:S05]  /*bbc0*/  BSYNC B1 ;  /* 0x0000000000017941 */ /* 0x000fea0003800000 */
.L_x_2819:
[----:B---3-5:R-:W-:Y:S01]  /*bbd0*/  IMAD.MOV.U32 R5, RZ, RZ, R60 ;  /* 0x000000ffff057224 */ /* 0x028fe200078e003c */
[----:B-1----:R-:W-:Y:S01]  /*bbe0*/  MOV R3, R55 ;  /* 0x0000003700037202 */ /* 0x002fe20000000f00 */
[----:B--2---:R-:W-:Y:S01]  /*bbf0*/  IMAD.MOV.U32 R0, RZ, RZ, R54 ;  /* 0x000000ffff007224 */ /* 0x004fe200078e0036 */
[----:B------:R-:W-:Y:S01]  /*bc00*/  UMOV UR4, 0xffffffff ;  /* 0xffffffff00047882 */ /* 0x000fe20000000000 */
[----:B------:R-:W-:Y:S01]  /*bc10*/  IMAD.MOV.U32 R10, RZ, RZ, R61 ;  /* 0x000000ffff0a7224 */ /* 0x000fe200078e003d */
[----:B------:R-:W-:Y:S01]  /*bc20*/  PRMT R88, R5, 0x7610, R88 ;  /* 0x0000761005587816 */ /* 0x000fe20000000058 */
[----:B------:R-:W-:Y:S01]  /*bc30*/  IMAD.MOV.U32 R5, RZ, RZ, R48 ;  /* 0x000000ffff057224 */ /* 0x000fe200078e0030 */
[----:B------:R-:W-:Y:S01]  /*bc40*/  PRMT R85, R0, 0x5410, R3 ;  /* 0x0000541000557816 */ /* 0x000fe20000000003 */
[----:B------:R-:W-:Y:S01]  /*bc50*/  IMAD.MOV.U32 R3, RZ, RZ, R51 ;  /* 0x000000ffff037224 */ /* 0x000fe200078e0033 */
[----:B------:R-:W-:Y:S02]  /*bc60*/  PRMT R87, R87, 0x5410, R10 ;  /* 0x0000541057577816 */ /* 0x000fe4000000000a */
[----:B------:R-:W-:-:S02]  /*bc70*/  CS2R R30, SRZ ;  /* 0x00000000001e7805 */ /* 0x000fc4000001ff00 */
        /* <DEDUP_REMOVED lines=34> */
.L_x_3091:
[----:B-1----:R-:W-:Y:S01]  /*bea0*/  VIADD R6, R9, 0x40 ;  /* 0x0000004009067836 */ /* 0x002fe20000000000 */
[----:B------:R-:W-:Y:S01]  /*beb0*/  LOP3.LUT R7, R213, 0x18, R16, 0xf8, !PT ;  /* 0x00000018d5077812 */ /* 0x000fe200078ef810 */
[----:B------:R-:W-:Y:S01]  /*bec0*/  BSSY B1, `(.L_x_2822) ;  /* 0x0000054000017945 */ /* 0x000fe20003800000 */
[----:B------:R-:W-:Y:S02]  /*bed0*/  LOP3.LUT P0, RZ, R221, 0x4, RZ, 0xc0, !PT ;  /* 0x00000004ddff7812 */ /* 0x000fe4000780c0ff */
[----:B------:R-:W-:Y:S02]  /*bee0*/  CS2R R36, SRZ ;  /* 0x0000000000247805 */ /* 0x000fe4000001ff00 */
[----:B------:R-:W-:Y:S02]  /*bef0*/  ISETP.GE.AND P1, PT, R6, R63, PT ;  /* 0x0000003f0600720c */ /* 0x000fe40003f26270 */
[----:B------:R-:W-:Y:S02]  /*bf00*/  CS2R R26, SRZ ;  /* 0x00000000001a7805 */ /* 0x000fe4000001ff00 */
[----:B------:R-:W-:-:S02]  /*bf10*/  LOP3.LUT R6, R7, R214, RZ, 0x3c, !PT ;  /* 0x000000d607067212 */ /* 0x000fc400078e3cff */
[----:B------:R-:W-:Y:S02]  /*bf20*/  CS2R R20, SRZ ;  /* 0x0000000000147805 */ /* 0x000fe4000001ff00 */
[----:B------:R-:W-:Y:S02]  /*bf30*/  CS2R R12, SRZ ;  /* 0x00000000000c7805 */ /* 0x000fe4000001ff00 */
[----:B------:R-:W-:Y:S02]  /*bf40*/  CS2R R8, SRZ ;  /* 0x0000000000087805 */ /* 0x000fe4000001ff00 */
[----:B------:R-:W-:Y:S02]  /*bf50*/  IADD3 R7, R215, R6, RZ ;  /* 0x00000006d7077210 */ /* 0x000fe40007ffe0ff */
[----:B------:R-:W-:Y:S02]  /*bf60*/  CS2R R44, SRZ ;  /* 0x00000000002c7805 */ /* 0x000fe4000001ff00 */
[----:B------:R-:W-:-:S02]  /*bf70*/  CS2R R38, SRZ ;  /* 0x0000000000267805 */ /* 0x000fc4000001ff00 */
[----:B------:R-:W-:Y:S02]  /*bf80*/  CS2R R28, SRZ ;  /* 0x00000000001c7805 */ /* 0x000fe4000001ff00 */
[----:B------:R-:W-:Y:S02]  /*bf90*/  CS2R R24, SRZ ;  /* 0x0000000000187805 */ /* 0x000fe4000001ff00 */
[----:B----4-:R-:W-:Y:S01]  /*bfa0*/  CS2R R14, SRZ ;  /* 0x00000000000e7805 */ /* 0x010fe2000001ff00 */
[----:B------:R-:W-:Y:S01]  /*bfb0*/  IMAD R62, R7, 0x2, R18 ;  /* 0x00000002073e7824 */ /* 0x000fe200078e0212 */
        /* <DEDUP_REMOVED lines=9> */
[----:B------:R-:W-:-:S05]  /*c050*/  ISETP.GE.AND P1, PT, R206, UR4, PT ;  /* 0x00000004ce007c0c */ /* 0x000fca000bf26270 */
[C---:B------:R-:W-:Y:S01]  /*c060*/  @!P4 IMAD.SHL.U32 R9, R209.reuse, 0x2, RZ ;  /* 0x00000002d109c824 */ /* 0x040fe200078e00ff */
[----:B------:R-:W-:-:S03]  /*c070*/  @!P4 SHF.L.U64.HI R66, R209, 0x1, R66 ;  /* 0x00000001d142c819 */ /* 0x000fc60000010242 */
[C---:B------:R-:W-:Y:S02]  /*c080*/  @!P3 SHF.L.U32 R71, R207.reuse, 0x1, RZ ;  /* 0x00000001cf47b819 */ /* 0x040fe400000006ff */
[----:B---3--:R-:W-:Y:S02]  /*c090*/  @!P4 IADD3 R10, P5, R0, R9, RZ ;  /* 0x00000009000ac210 */ /* 0x008fe40007fbe0ff */
[----:B------:R-:W-:Y:S01]  /*c0a0*/  @!P1 IMAD.SHL.U32 R7, R206, 0x2, RZ ;  /* 0x00000002ce079824 */ /* 0x000fe200078e00ff */
[----:B------:R-:W-:Y:S02]  /*c0b0*/  @!P3 SHF.L.U64.HI R64, R207, 0x1, R64 ;  /* 0x00000001cf40b819 */ /* 0x000fe40000010240 */
[----:B------:R-:W-:Y:S01]  /*c0c0*/  @!P2 SHF.L.U64.HI R6, R208, 0x1, R67 ;  /* 0x00000001d006a819 */ /* 0x000fe20000010243 */
[----:B--2---:R-:W-:Y:S01]  /*c0d0*/  @!P4 IMAD.X R11, R3, 0x1, R66, P5 ;  /* 0x00000001030bc824 */ /* 0x004fe200028e0642 */
[----:B------:R-:W-:Y:S01]  /*c0e0*/  @!P3 IADD3 R76, P5, R0, R71, RZ ;  /* 0x00000047004cb210 */ /* 0x000fe20007fbe0ff */
[----:B------:R-:W-:Y:S01]  /*c0f0*/  @!P2 IMAD.SHL.U32 R67, R208, 0x2, RZ ;  /* 0x00000002d043a824 */ /* 0x000fe200078e00ff */
[----:B0-----:R-:W-:-:S02]  /*c100*/  @!P4 IADD3 R8, P6, R4, R9, RZ ;  /* 0x000000090408c210 */ /* 0x001fc40007fde0ff */
[----:B------:R-:W-:Y:S01]  /*c110*/  @!P1 SHF.L.U64.HI R12, R206, 0x1, R65 ;  /* 0x00000001ce0c9819 */ /* 0x000fe20000010241 */
[----:B------:R-:W-:Y:S01]  /*c120*/  @!P3 IMAD.X R77, R3, 0x1, R64, P5 ;  /* 0x00000001034db824 */ /* 0x000fe200028e0640 */
[C---:B------:R-:W-:Y:S02]  /*c130*/  @!P4 IADD3.X R9, R5.reuse, R66, RZ, P6, !PT ;  /* 0x000000420509c210 */ /* 0x040fe400037fe4ff */
[----:B------:R-:W-:Y:S02]  /*c140*/  @!P3 IADD3 R70, P6, R4, R71, RZ ;  /* 0x000000470446b210 */ /* 0x000fe40007fde0ff */
[-C--:B------:R-:W-:Y:S02]  /*c150*/  @!P2 IADD3 R68, P5, R0, R67.reuse, RZ ;  /* 0x000000430044a210 */ /* 0x080fe40007fbe0ff */
[----:B------:R-:W-:Y:S02]  /*c160*/  @!P3 IADD3.X R71, R5, R64, RZ, P6, !PT ;  /* 0x000000400547b210 */ /* 0x000fe400037fe4ff */
[----:B------:R-:W-:Y:S01]  /*c170*/  @!P2 IADD3 R66, P6, R4, R67, RZ ;  /* 0x000000430442a210 */ /* 0x000fe20007fde0ff */
[----:B------:R-:W-:Y:S01]  /*c180*/  @!P2 IMAD.X R69, R3, 0x1, R6, P5 ;  /* 0x000000010345a824 */ /* 0x000fe200028e0606 */
[----:B------:R-:W-:-:S03]  /*c190*/  @!P1 IADD3 R64, P5, R0, R7, RZ ;  /* 0x0000000700409210 */ /* 0x000fc60007fbe0ff */
[----:B------:R-:W-:Y:S01]  /*c1a0*/  @!P2 IMAD.X R67, R5, 0x1, R6, P6 ;  /* 0x000000010543a824 */ /* 0x000fe200030e0606 */
[----:B------:R-:W-:Y:S02]  /*c1b0*/  @!P1 IADD3.X R65, R3, R12, RZ, P5, !PT ;  /* 0x0000000c03419210 */ /* 0x000fe40002ffe4ff */
[----:B------:R-:W-:Y:S02]  /*c1c0*/  ISETP.GE.AND P6, PT, R194, UR4, PT ;  /* 0x00000004c2007c0c */ /* 0x000fe4000bfc6270 */
[----:B------:R-:W-:-:S05]  /*c1d0*/  @!P1 IADD3 R6, P5, R4, R7, RZ ;  /* 0x0000000704069210 */ /* 0x000fca0007fbe0ff */
[----:B------:R-:W-:Y:S01]  /*c1e0*/  @!P1 IMAD.X R7, R5, 0x1, R12, P5 ;  /* 0x0000000105079824 */ /* 0x000fe200028e060c */
[----:B------:R-:W-:-:S05]  /*c1f0*/  ISETP.GE.AND P5, PT, R210, UR4, PT ;  /* 0x00000004d2007c0c */ /* 0x000fca000bfa6270 */
[----:B------:R-:W-:Y:S01]  /*c200*/  @!P6 MOV R13, R3 ;  /* 0x00000003000de202 */ /* 0x000fe20000000f00 */
[----:B------:R-:W-:Y:S02]  /*c210*/  @!P6 IMAD.MOV.U32 R12, RZ, RZ, R0 ;  /* 0x000000ffff0ce224 */ /* 0x000fe400078e0000 */
[----:B------:R-:W-:-:S04]  /*c220*/  @!P6 IMAD.WIDE R14, R194, 0x2, R4 ;  /* 0x00000002c20ee825 */ /* 0x000fc800078e0204 */
[----:B------:R-:W-:Y:S01]  /*c230*/  @!P6 IMAD.WIDE R12, R194, 0x2, R12 ;  /* 0x00000002c20ce825 */ /* 0x000fe200078e020c */
[----:B------:R0:W5:Y:S03]  /*c240*/  @!P6 LD.E.64 R30, desc[UR6][R14.64] ;  /* 0x000000060e1ee980 */ /* 0x000166000c101b00 */
[C---:B------:R-:W-:Y:S01]  /*c250*/  @!P5 IMAD.SHL.U32 R21, R210.reuse, 0x2, RZ ;  /* 0x00000002d215d824 */ /* 0x040fe200078e00ff */
[----:B------:R1:W5:Y:S01]  /*c260*/  @!P6 LD.E.64 R44, desc[UR6][R12.64] ;  /* 0x000000060c2ce980 */ /* 0x000362000c101b00 */
[----:B------:R-:W-:-:S03]  /*c270*/  @!P5 SHF.L.U64.HI R20, R210, 0x1, R75 ;  /* 0x00000001d214d819 */ /* 0x000fc6000001024b */
[-C--:B------:R-:W-:Y:S02]  /*c280*/  @!P5 IADD3 R74, P6, R0, R21.reuse, RZ ;  /* 0x00000015004ad210 */ /* 0x080fe40007fde0ff */
[----:B------:R-:W-:Y:S02]  /*c290*/  CS2R R38, SRZ ;  /* 0x0000000000267805 */ /* 0x000fe4000001ff00 */
[----:B------:R-:W-:Y:S01]  /*c2a0*/  CS2R R36, SRZ ;  /* 0x0000000000247805 */ /* 0x000fe2000001ff00 */
[----:B------:R-:W-:Y:S01]  /*c2b0*/  @!P5 IMAD.X R75, R3, 0x1, R20, P6 ;  /* 0x00000001034bd824 */ /* 0x000fe200030e0614 */
[----:B------:R-:W-:Y:S02]  /*c2c0*/  @!P5 IADD3 R4, P6, R4, R21, RZ ;  /* 0x000000150404d210 */ /* 0x000fe40007fde0ff */
[----:B------:R2:W5:Y:S01]  /*c2d0*/  @!P4 LD.E.64 R38, desc[UR6][R10.64] ;  /* 0x000000060a26c980 */ /* 0x000562000c101b00 */
[----:B------:R-:W-:Y:S02]  /*c2e0*/  CS2R R28, SRZ ;  /* 0x00000000001c7805 */ /* 0x000fe4000001ff00 */
[----:B------:R-:W-:-:S02]  /*c2f0*/  CS2R R26, SRZ ;  /* 0x00000000001a7805 */ /* 0x000fc4000001ff00 */
[----:B------:R-:W-:Y:S01]  /*c300*/  @!P5 IADD3.X R5, R5, R20, RZ, P6, !PT ;  /* 0x000000140505d210 */ /* 0x000fe200037fe4ff */
[----:B------:R3:W5:Y:S01]  /*c310*/  @!P4 LD.E.64 R36, desc[UR6][R8.64] ;  /* 0x000000060824c980 */ /* 0x000762000c101b00 */
[----:B------:R-:W-:Y:S02]  /*c320*/  CS2R R24, SRZ ;  /* 0x0000000000187805 */ /* 0x000fe4000001ff00 */
[----:B------:R-:W-:Y:S02]  /*c330*/  CS2R R20, SRZ ;  /* 0x0000000000147805 */ /* 0x000fe4000001ff00 */
[----:B0-----:R-:W-:Y:S02]  /*c340*/  CS2R R14, SRZ ;  /* 0x00000000000e7805 */ /* 0x001fe4000001ff00 */
        /* <DEDUP_REMOVED lines=11> */
.L_x_2823:
[----:B------:R-:W-:Y:S05]  /*c400*/  BSYNC B1 ;  /* 0x0000000000017941 */ /* 0x000fea0003800000 */
.L_x_2822:
[----:B-1----:R-:W2:Y:S01]  /*c410*/  LDL R7, [R1+0x38] ;  /* 0x0000380001077983 */ /* 0x002ea20000100800 */
[C---:B------:R-:W-:Y:S01]  /*c420*/  VIADD R5, R62.reuse, 0x12400 ;  /* 0x000124003e057836 */ /* 0x040fe20000000000 */
[----:B0----5:R-:W-:Y:S01]  /*c430*/  MOV R4, R30 ;  /* 0x0000001e00047202 */ /* 0x021fe20000000f00 */
[----:B---3--:R-:W-:Y:S01]  /*c440*/  VIADD R0, R62, 0x12440 ;  /* 0x000124403e007836 */ /* 0x008fe20000000000 */
[----:B------:R-:W-:Y:S01]  /*c450*/  VIADDMNMX R67, R63, -R218, 0x80, PT ;  /* 0x000000803f437446 */ /* 0x000fe200038009da */
[----:B------:R-:W-:Y:S01]  /*c460*/  @P0 VIADD R0, R5, 0xffffffc0 ;  /* 0xffffffc005000836 */ /* 0x000fe20000000000 */
[----:B------:R-:W-:Y:S01]  /*c470*/  MOV R5, R36 ;  /* 0x0000002400057202 */ /* 0x000fe20000000f00 */
[----:B------:R-:W-:Y:S01]  /*c480*/  IMAD.MOV.U32 R6, RZ, RZ, R37 ;  /* 0x000000ffff067224 */ /* 0x000fe200078e0025 */
[----:B------:R-:W-:Y:S01]  /*c490*/  PRMT R75, R4, 0x7610, R75 ;  /* 0x00007610044b7816 */ /* 0x000fe2000000004b */
[----:B------:R-:W-:Y:S01]  /*c4a0*/  IMAD.MOV.U32 R4, RZ, RZ, R31 ;  /* 0x000000ffff047224 */ /* 0x000fe200078e001f */
[----:B------:R-:W-:Y:S01]  /*c4b0*/  BSSY B1, `(.L_x_2824) ;  /* 0x000002a000017945 */ /* 0x000fe20003800000 */
[----:B------:R-:W-:Y:S01]  /*c4c0*/  IMAD.MOV.U32 R65, RZ, RZ, R38 ;  /* 0x000000ffff417224 */ /* 0x000fe200078e0026 */
[----:B------:R-:W-:Y:S01]  /*c4d0*/  PRMT R71, R5, 0x5410, R6 ;  /* 0x0000541005477816 */ /* 0x000fe20000000006 */
[----:B------:R-:W-:Y:S01]  /*c4e0*/  IMAD.MOV.U32 R6, RZ, RZ, R27 ;  /* 0x000000ffff067224 */ /* 0x000fe200078e001b */
[----:B------:R-:W-:Y:S01]  /*c4f0*/  PRMT R75, R75, 0x5410, R4 ;  /* 0x000054104b4b7816 */ /* 0x000fe20000000004 */
[----:B------:R-:W-:Y:S01]  /*c500*/  IMAD.MOV.U32 R63, RZ, RZ, R15 ;  /* 0x000000ffff3f7224 */ /* 0x000fe200078e000f */
[----:B------:R-:W-:-:S02]  /*c510*/  MOV R4, R26 ;  /* 0x0000001a00047202 */ /* 0x000fc40000000f00 */
[----:B------:R-:W-:Y:S02]  /*c520*/  PRMT R74, R65, 0x7610, R74 ;  /* 0x00007610414a7816 */ /* 0x000fe4000000004a */
[----:B------:R-:W-:Y:S01]  /*c530*/  PRMT R69, R4, 0x5410, R6 ;  /* 0x0000541004457816 */ /* 0x000fe20000000006 */
[----:B------:R-:W-:Y:S01]  /*c540*/  IMAD.MOV.U32 R4, RZ, RZ, R12 ;  /* 0x000000ffff047224 */ /* 0x000fe200078e000c */
[----:B------:R-:W-:Y:S01]  /*c550*/  ISETP.GE.AND P1, PT, R204, R67, PT ;  /* 0x00000043cc00720c */ /* 0x000fe20003f26270 */
[----:B------:R-:W-:-:S05]  /*c560*/  IMAD.MOV.U32 R6, RZ, RZ, R13 ;  /* 0x000000ffff067224 */ /* 0x000fca00078e000d */
[----:B------:R-:W-:Y:S01]  /*c570*/  PRMT R64, R6, 0x5410, R4 ;  /* 0x0000541006407816 */ /* 0x000fe20000000004 */
[----:B------:R-:W-:Y:S02]  /*c580*/  IMAD.MOV.U32 R4, RZ, RZ, R9 ;  /* 0x000000ffff047224 */ /* 0x000fe400078e0009 */
[----:B------:R-:W-:Y:S01]  /*c590*/  IMAD.MOV.U32 R6, RZ, RZ, R44 ;  /* 0x000000ffff067224 */ /* 0x000fe200078e002c */
[----:B--2---:R-:W-:-:S04]  /*c5a0*/  LEA.HI R3, R7, R7, RZ, 0x1 ;  /* 0x0000000707037211 */ /* 0x004fc800078f08ff */
[----:B------:R-:W-:-:S05]  /*c5b0*/  LOP3.LUT R3, R3, 0xfffffffe, RZ, 0xc0, !PT ;  /* 0xfffffffe03037812 */ /* 0x000fca00078ec0ff */
[----:B------:R-:W-:Y:S02]  /*c5c0*/  IMAD.IADD R3, R7, 0x1, -R3 ;  /* 0x0000000107037824 */ /* 0x000fe400078e0a03 */
[----:B------:R-:W-:-:S03]  /*c5d0*/  IMAD.MOV.U32 R7, RZ, RZ, R20 ;  /* 0x000000ffff077224 */ /* 0x000fc600078e0014 */
[----:B------:R-:W-:Y:S02]  /*c5e0*/  SHF.L.U32 R5, R3, 0x1f, RZ ;  /* 0x0000001f03057819 */ /* 0x000fe400000006ff */
[----:B------:R-:W-:Y:S02]  /*c5f0*/  PRMT R66, R7, 0x7610, R66 ;  /* 0x0000761007427816 */ /* 0x000fe40000000042 */
[----:B------:R-:W0:Y:S01]  /*c600*/  SYNCS.PHASECHK.TRANS64.TRYWAIT P0, [R18+URZ+0x30800], R5 ;  /* 0x03080005120075a7 */ /* 0x000e22000800017f */
[----:B------:R-:W-:Y:S02]  /*c610*/  MOV R3, R21 ;  /* 0x0000001500037202 */ /* 0x000fe40000000f00 */
[----:B------:R-:W-:Y:S02]  /*c620*/  MOV R7, R8 ;  /* 0x0000000800077202 */ /* 0x000fe40000000f00 */
[--C-:B------:R-:W-:Y:S02]  /*c630*/  PRMT R66, R66, 0x5410, R3.reuse ;  /* 0x0000541042427816 */ /* 0x100fe40000000003 */
[----:B------:R-:W-:-:S02]  /*c640*/  PRMT R3, R7, 0x7610, R3 ;  /* 0x0000761007037816 */ /* 0x000fc40000000003 */
[----:B------:R-:W-:Y:S02]  /*c650*/  MOV R7, R45 ;  /* 0x0000002d00077202 */ /* 0x000fe40000000f00 */
        /* <DEDUP_REMOVED lines=9> */
[----:B------:R-:W-:-:S04]  /*c6f0*/  MOV R6, R25 ;  /* 0x0000001900067202 */ /* 0x000fc80000000f00 */
[----:B------:R-:W-:Y:S01]  /*c700*/  PRMT R68, R4, 0x5410, R6 ;  /* 0x0000541004447816 */ /* 0x000fe20000000006 */
[----:B------:R-:W-:Y:S01]  /*c710*/  IMAD.MOV.U32 R6, RZ, RZ, R11 ;  /* 0x000000ffff067224 */ /* 0x000fe200078e000b */
[----:B------:R-:W-:Y:S02]  /*c720*/  PRMT R65, R7, 0x5410, R63 ;  /* 0x0000541007417816 */ /* 0x000fe4000000003f */
[----:B------:R-:W-:Y:S01]  /*c730*/  MOV R4, R10 ;  /* 0x0000000a00047202 */ /* 0x000fe20000000f00 */
[----:B0-----:R-:W-:Y:S06]  /*c740*/  @!P0 BRA `(.L_x_2825) ;  /* 0x0000017c00548947 */ /* 0x001fec0003800000 */
.L_x_3092:
[----:B------:R-:W-:Y:S05]  /*c750*/  BSYNC B1 ;  /* 0x0000000000017941 */ /* 0x000fea0003800000 */
.L_x_2824:
        /* <DEDUP_REMOVED lines=13> */
[----:B------:R-:W-:Y:S01]  /*c830*/  SHF.R.U64 R94, R58, 0x10, R59 ;  /* 0x000000103a5e7819 */ /* 0x000fe2000000123b */
[--C-:B------:R-:W-:Y:S01]  /*c840*/  HADD2.F32 R77, -RZ, R88.reuse.H1_H1 ;  /* 0x30000058ff4d7230 */ /* 0x100fe20000004100 */
[----:B------:R-:W-:Y:S01]  /*c850*/  SHF.R.U32.HI R90, RZ, 0x10, R61 ;  /* 0x00000010ff5a7819 */ /* 0x000fe2000001163d */
[----:B------:R-:W-:Y:S01]  /*c860*/  HADD2.F32 R89, -RZ, R88.H0_H0 ;  /* 0x20000058ff597230 */ /* 0x000fe20000004100 */
[----:B------:R-:W-:Y:S02]  /*c870*/  SHF.R.U32.HI R58, RZ, 0x10, R59 ;  /* 0x00000010ff3a7819 */ /* 0x000fe4000001163b */
[----:B------:R-:W-:Y:S01]  /*c880*/  SHF.R.U64 R93, R60, 0x10, R61 ;  /* 0x000000103c5d7819 */ /* 0x000fe2000000123d */
[----:B------:R-:W-:Y:S02]  /*c890*/  HADD2.F32 R90, -RZ, R90.H0_H0 ;  /* 0x2000005aff5a7230 */ /* 0x000fe40000004100 */
[----:B------:R-:W-:-:S02]  /*c8a0*/  HADD2.F32 R88, -RZ, R58.H0_H0 ;  /* 0x2000003aff587230 */ /* 0x000fc40000004100 */
[--C-:B0-----:R-:W-:Y:S02]  /*c8b0*/  HADD2.F32 R61, -RZ, R7.reuse.H1_H1 ;  /* 0x30000007ff3d7230 */ /* 0x101fe40000004100 */
[----:B------:R-:W-:Y:S02]  /*c8c0*/  HADD2.F32 R60, -RZ, R7.H0_H0 ;  /* 0x20000007ff3c7230 */ /* 0x000fe40000004100 */
[--C-:B------:R-:W-:Y:S02]  /*c8d0*/  HADD2.F32 R7, -RZ, R4.reuse.H0_H0 ;  /* 0x20000004ff077230 */ /* 0x100fe40000004100 */
[C---:B------:R-:W-:Y:S01]  /*c8e0*/  FMUL.FTZ R91, R61.reuse, R90 ;  /* 0x0000005a3d5b7220 */ /* 0x040fe20000410000 */
[----:B------:R-:W-:Y:S01]  /*c8f0*/  FMUL.FTZ R61, R61, R88 ;  /* 0x000000583d3d7220 */ /* 0x000fe20000410000 */
[----:B------:R-:W-:Y:S02]  /*c900*/  HADD2.F32 R4, -RZ, R4.H1_H1 ;  /* 0x30000004ff047230 */ /* 0x000fe40000004100 */
[----:B------:R-:W-:-:S02]  /*c910*/  HADD2.F32 R58, -RZ, R6.H0_H0 ;  /* 0x20000006ff3a7230 */ /* 0x000fc40000004100 */
[C---:B------:R-:W-:Y:S01]  /*c920*/  FFMA.FTZ R90, R60.reuse, R90, R61 ;  /* 0x0000005a3c5a7223 */ /* 0x040fe2000001003d */
[----:B------:R-:W-:Y:S02]  /*c930*/  HADD2.F32 R59, -RZ, R6.H1_H1 ;  /* 0x30000006ff3b7230 */ /* 0x000fe40000004100 */
[----:B------:R-:W-:Y:S01]  /*c940*/  FFMA.FTZ R91, R60, R88, -R91 ;  /* 0x000000583c5b7223 */ /* 0x000fe2000001085b */
[----:B------:R-:W-:Y:S02]  /*c950*/  HADD2.F32 R61, -RZ, R87.H1_H1 ;  /* 0x30000057ff3d7230 */ /* 0x000fe40000004100 */
[C---:B------:R-:W-:Y:S01]  /*c960*/  FMUL.FTZ R92, R4.reuse, R89 ;  /* 0x00000059045c7220 */ /* 0x040fe20000410000 */
[----:B------:R-:W-:Y:S02]  /*c970*/  HADD2.F32 R6, -RZ, R5.H0_H0 ;  /* 0x20000005ff067230 */ /* 0x000fe40000004100 */
[----:B------:R-:W-:Y:S01]  /*c980*/  FMUL.FTZ R88, R4, R77 ;  /* 0x0000004d04587220 */ /* 0x000fe20000410000 */
[----:B------:R-:W-:-:S02]  /*c990*/  HADD2.F32 R87, -RZ, R87.H0_H0 ;  /* 0x20000057ff577230 */ /* 0x000fc40000004100 */
[C---:B------:R-:W-:Y:S01]  /*c9a0*/  FFMA.FTZ R92, R7.reuse, R77, -R92 ;  /* 0x0000004d075c7223 */ /* 0x040fe2000001085c */
[----:B------:R-:W-:Y:S02]  /*c9b0*/  HADD2.F32 R5, -RZ, R5.H1_H1 ;  /* 0x30000005ff057230 */ /* 0x000fe40000004100 */
        /* <DEDUP_REMOVED lines=16> */
.L_x_2829:
[----:B------:R-:W-:Y:S05]  /*cac0*/  BSYNC B2 ;  /* 0x0000000000027941 */ /* 0x000fea0003800000 */
.L_x_2828:
[----:B------:R-:W-:Y:S04]  /*cad0*/  BSSY B2, `(.L_x_2830) ;  /* 0x000002c000027945 */ /* 0x000fe80003800000 */
[----:B------:R-:W-:Y:S05]  /*cae0*/  @P1 BRA `(.L_x_2831) ;  /* 0x0000000000a81947 */ /* 0x000fea0003800000 */
[----:B0-----:R-:W0:Y:S01]  /*caf0*/  LDS.128 R4, [R0] ;  /* 0x0000000000047984 */ /* 0x001e220000000c00 */
        /* <DEDUP_REMOVED lines=40> */
[----:B------:R1:W-:Y:S02]  /*cd80*/  STS.128 [R0], R4 ;  /* 0x0000000400007388 */ /* 0x0003e40000000c00 */
.L_x_2831:
[----:B------:R-:W-:Y:S05]  /*cd90*/  BSYNC B2 ;  /* 0x0000000000027941 */ /* 0x000fea0003800000 */
.L_x_2830:
        /* <DEDUP_REMOVED lines=44> */
.L_x_2833:
[----:B------:R-:W-:Y:S05]  /*d060*/  BSYNC B2 ;  /* 0x0000000000027941 */ /* 0x000fea0003800000 */
.L_x_2832:
[----:B------:R-:W-:Y:S04]  /*d070*/  BSSY B2, `(.L_x_2834) ;  /* 0x000002c000027945 */ /* 0x000fe80003800000 */
[----:B------:R-:W-:Y:S05]  /*d080*/  @P3 BRA `(.L_x_2835) ;  /* 0x0000000000a83947 */ /* 0x000fea0003800000 */
[----:B012---:R-:W0:Y:S01]  /*d090*/  LDS.128 R4, [R0+0x4000] ;  /* 0x0040000000047984 */ /* 0x007e220000000c00 */
        /* <DEDUP_REMOVED lines=41> */
.L_x_2835:
[----:B------:R-:W-:Y:S05]  /*d330*/  BSYNC B2 ;  /* 0x0000000000027941 */ /* 0x000fea0003800000 */
.L_x_2834:
[----:B------:R-:W-:Y:S04]  /*d340*/  BSSY B2, `(.L_x_2836) ;  /* 0x000002c000027945 */ /* 0x000fe80003800000 */
[----:B------:R-:W-:Y:S05]  /*d350*/  @P4 BRA `(.L_x_2837) ;  /* 0x0000000000a84947 */ /* 0x000fea0003800000 */
[----:B0123--:R-:W0:Y:S01]  /*d360*/  LDS.128 R4, [R62+0x1a400] ;  /* 0x01a400003e047984 */ /* 0x00fe220000000c00 */
        /* <DEDUP_REMOVED lines=41> */
.L_x_2837:
[----:B------:R-:W-:Y:S05]  /*d600*/  BSYNC B2 ;  /* 0x0000000000027941 */ /* 0x000fea0003800000 */
.L_x_2836:
[----:B------:R-:W-:Y:S05]  /*d610*/  @P5 BRA `(.L_x_2827) ;  /* 0x0000000000a85947 */ /* 0x000fea0003800000 */
[----:B01234-:R-:W0:Y:S01]  /*d620*/  LDS.128 R4, [R0+0x8000] ;  /* 0x0080000000047984 */ /* 0x01fe220000000c00 */
[----:B------:R-:W-:Y:S01]  /*d630*/  SHF.R.U32.HI R41, RZ, 0x10, R33 ;  /* 0x00000010ff297819 */ /* 0x000fe20000011621 */
[----:B------:R-:W-:Y:S01]  /*d640*/  HADD2.F32 R40, -RZ, R73.H1_H1 ;  /* 0x30000049ff287230 */ /* 0x000fe20000004100 */
[--C-:B------:R-:W-:Y:S01]  /*d650*/  SHF.R.U32.HI R43, RZ, 0x10, R35.reuse ;  /* 0x00000010ff2b7819 */ /* 0x100fe20000011623 */
[--C-:B------:R-:W-:Y:S01]  /*d660*/  HADD2.F32 R42, -RZ, R78.reuse.H1_H1 ;  /* 0x3000004eff2a7230 */ /* 0x100fe20000004100 */
[----:B------:R-:W-:Y:S01]  /*d670*/  SHF.R.U64 R49, R34, 0x10, R35 ;  /* 0x0000001022317819 */ /* 0x000fe20000001223 */
[----:B------:R-:W-:Y:S01]  /*d680*/  HADD2.F32 R41, -RZ, R41.H0_H0 ;  /* 0x20000029ff297230 */ /* 0x000fe20000004100 */
[----:B------:R-:W-:Y:S01]  /*d690*/  SHF.R.U64 R51, R32, 0x10, R33 ;  /* 0x0000001020337819 */ /* 0x000fe20000001221 */
[----:B------:R-:W-:Y:S02]  /*d6a0*/  HADD2.F32 R43, -RZ, R43.H0_H0 ;  /* 0x2000002bff2b7230 */ /* 0x000fe40000004100 */
[----:B------:R-:W-:-:S02]  /*d6b0*/  HADD2.F32 R78, -RZ, R78.H0_H0 ;  /* 0x2000004eff4e7230 */ /* 0x000fc40000004100 */
[----:B------:R-:W-:Y:S02]  /*d6c0*/  HADD2.F32 R73, -RZ, R73.H0_H0 ;  /* 0x20000049ff497230 */ /* 0x000fe40000004100 */
        /* <DEDUP_REMOVED lines=31> */
.L_x_2827:
[----:B------:R-:W-:Y:S05]  /*d8c0*/  BSYNC B1 ;  /* 0x0000000000017941 */ /* 0x000fea0003800000 */
.L_x_2826:
        /* <DEDUP_REMOVED lines=54> */
.L_x_2840:
[----:B------:R-:W-:Y:S05]  /*dc30*/  BSYNC B1 ;  /* 0x0000000000017941 */ /* 0x000fea0003800000 */
.L_x_2839:
[----:B------:R-:W-:Y:S04]  /*dc40*/  BSSY B1, `(.L_x_2841) ;  /* 0x000002c000017945 */ /* 0x000fe80003800000 */
[----:B------:R-:W-:Y:S05]  /*dc50*/  @P1 BRA `(.L_x_2842) ;  /* 0x0000000000a81947 */ /* 0x000fea0003800000 */
[----:B0-----:R-:W0:Y:S01]  /*dc60*/  LDS.128 R4, [R0+0x2000] ;  /* 0x0020000000047984 */ /* 0x001e220000000c00 */
[----:B------:R-:W-:Y:S01]  /*dc70*/  SHF.R.U32.HI R35, RZ, 0x10, R39 ;  /* 0x00000010ff237819 */ /* 0x000fe20000011627 */
[----:B------:R-:W-:Y:S01]  /*dc80*/  HADD2.F32 R34, -RZ, R74.H0_H0 ;  /* 0x2000004aff227230 */ /* 0x000fe20000004100 */
[--C-:B------:R-:W-:Y:S01]  /*dc90*/  SHF.R.U64 R41, R36, 0x10, R37.reuse ;  /* 0x0000001024297819 */ /* 0x100fe20000001225 */
[----:B------:R-:W-:Y:S01]  /*dca0*/  HADD2.F32 R36, -RZ, R71.H0_H0 ;  /* 0x20000047ff247230 */ /* 0x000fe20000004100 */
        /* <DEDUP_REMOVED lines=37> */
.L_x_2842:
[----:B------:R-:W-:Y:S05]  /*df00*/  BSYNC B1 ;  /* 0x0000000000017941 */ /* 0x000fea0003800000 */
.L_x_2841:
        /* <DEDUP_REMOVED lines=44> */
.L_x_2844:
[----:B------:R-:W-:Y:S05]  /*e1d0*/  BSYNC B1 ;  /* 0x0000000000017941 */ /* 0x000fea0003800000 */
.L_x_2843:
        /* <DEDUP_REMOVED lines=44> */
.L_x_2846:
[----:B------:R-:W-:Y:S05]  /*e4a0*/  BSYNC B1 ;  /* 0x0000000000017941 */ /* 0x000fea0003800000 */
.L_x_2845:
[----:B------:R-:W-:Y:S04]  /*e4b0*/  BSSY B1, `(.L_x_2847) ;  /* 0x000002c000017945 */ /* 0x000fe80003800000 */
[----:B------:R-:W-:Y:S05]  /*e4c0*/  @P4 BRA `(.L_x_2848) ;  /* 0x0000000000a84947 */ /* 0x000fea0003800000 */
[----:B0123--:R-:W0:Y:S01]  /*e4d0*/  LDS.128 R4, [R62+0x1c400] ;  /* 0x01c400003e047984 */ /* 0x00fe220000000c00 */
[----:B------:R-:W-:Y:S01]  /*e4e0*/  SHF.R.U32.HI R21, RZ, 0x10, R15 ;  /* 0x00000010ff157819 */ /* 0x000fe2000001160f */
[----:B------:R-:W-:Y:S01]  /*e4f0*/  HADD2.F32 R20, -RZ, R65.H0_H0 ;  /* 0x20000041ff147230 */ /* 0x000fe20000004100 */
[----:B------:R-:W-:Y:S01]  /*e500*/  SHF.R.U32.HI R25, RZ, 0x10, R13 ;  /* 0x00000010ff197819 */ /* 0x000fe2000001160d */
[--C-:B------:R-:W-:Y:S01]  /*e510*/  HADD2.F32 R24, -RZ, R64.reuse.H1_H1 ;  /* 0x30000040ff187230 */ /* 0x100fe20000004100 */
[----:B------:R-:W-:Y:S01]  /*e520*/  SHF.R.U64 R31, R14, 0x10, R15 ;  /* 0x000000100e1f7819 */ /* 0x000fe2000000120f */
[----:B------:R-:W-:Y:S01]  /*e530*/  HADD2.F32 R21, -RZ, R21.H0_H0 ;  /* 0x20000015ff157230 */ /* 0x000fe20000004100 */
[----:B------:R-:W-:Y:S01]  /*e540*/  SHF.R.U64 R29, R12, 0x10, R13 ;  /* 0x000000100c1d7819 */ /* 0x000fe2000000120d */
[----:B------:R-:W-:Y:S02]  /*e550*/  HADD2.F32 R25, -RZ, R25.H0_H0 ;  /* 0x20000019ff197230 */ /* 0x000fe40000004100 */
        /* <DEDUP_REMOVED lines=33> */
.L_x_2848:
[----:B------:R-:W-:Y:S05]  /*e770*/  BSYNC B1 ;  /* 0x0000000000017941 */ /* 0x000fea0003800000 */
.L_x_2847:
[----:B------:R-:W-:Y:S05]  /*e780*/  @P5 BRA `(.L_x_2838) ;  /* 0x0000003400e05947 */ /* 0x000fea0003800000 */
[----:B01234-:R-:W0:Y:S01]  /*e790*/  LDS.128 R4, [R0+0xa000] ;  /* 0x00a0000000047984 */ /* 0x01fe220000000c00 */
        /* <DEDUP_REMOVED lines=42> */
.L_x_2817:
        /* <DEDUP_REMOVED lines=10> */
[----:B--2---:R-:W-:-:S05]  /*eae0*/  LEA R3, R3, R9, 0x6 ;  /* 0x0000000903037211 */ /* 0x004fca00078e30ff */
        /* <DEDUP_REMOVED lines=24> */
.L_x_3098:
        /* <DEDUP_REMOVED lines=17> */
[----:B-1----:R-:W-:Y:S01]  /*ed80*/  MOV R13, R3 ;  /* 0x00000003000d7202 */ /* 0x002fe20000000f00 */
[----:B--2---:R-:W-:Y:S01]  /*ed90*/  IMAD.MOV.U32 R12, RZ, RZ, R0 ;  /* 0x000000ffff0c7224 */ /* 0x004fe200078e0000 */
[----:B------:R-:W-:Y:S01]  /*eda0*/  ISETP.GE.AND P2, PT, R16, UR4, PT ;  /* 0x0000000410007c0c */ /* 0x000fe2000bf46270 */
[----:B---3--:R-:W-:Y:S01]  /*edb0*/  IMAD.MOV.U32 R25, RZ, RZ, R5 ;  /* 0x000000ffff197224 */ /* 0x008fe200078e0005 */
[----:B------:R-:W-:Y:S02]  /*edc0*/  ISETP.GE.AND P3, PT, R196, UR4, PT ;  /* 0x00000004c4007c0c */ /* 0x000fe4000bf66270 */
[----:B------:R-:W-:Y:S02]  /*edd0*/  CS2R R28, SRZ ;  /* 0x00000000001c7805 */ /* 0x000fe4000001ff00 */
[----:B------:R-:W-:Y:S02]  /*ede0*/  ISETP.GE.AND P4, PT, R193, UR4, PT ;  /* 0x00000004c1007c0c */ /* 0x000fe4000bf86270 */
[----:B------:R-:W-:-:S02]  /*edf0*/  CS2R R30, SRZ ;  /* 0x00000000001e7805 */ /* 0x000fc4000001ff00 */
[----:B----4-:R-:W-:Y:S02]  /*ee00*/  MOV R24, R14 ;  /* 0x0000000e00187202 */ /* 0x010fe40000000f00 */
[----:B------:R-:W-:Y:S02]  /*ee10*/  CS2R R40, SRZ ;  /* 0x0000000000287805 */ /* 0x000fe4000001ff00 */
[----:B------:R-:W-:Y:S01]  /*ee20*/  CS2R R42, SRZ ;  /* 0x00000000002a7805 */ /* 0x000fe2000001ff00 */
[----:B------:R-:W-:Y:S01]  /*ee30*/  ULDC.64 UR6, c[0x0][0x208] ;  /* 0x0000820000067ab9 */ /* 0x000fe20000000a00 */
[----:B------:R-:W-:Y:S02]  /*ee40*/  @!P2 IMAD.SHL.U32 R11, R16, 0x2, RZ ;  /* 0x00000002100ba824 */ /* 0x000fe400078e00ff */
[----:B------:R-:W-:Y:S02]  /*ee50*/  @!P3 IMAD.SHL.U32 R27, R198, 0x8, RZ ;  /* 0x00000008c61bb824 */ /* 0x000fe400078e00ff */
[----:B------:R-:W-:Y:S01]  /*ee60*/  @!P4 IMAD.SHL.U32 R49, R199, 0x8, RZ ;  /* 0x00000008c731c824 */ /* 0x000fe200078e00ff */
[----:B------:R-:W-:-:S02]  /*ee70*/  @!P2 IADD3 R50, P0, R0, R11, RZ ;  /* 0x0000000b0032a210 */ /* 0x000fc40007f1e0ff */
[----:B------:R-:W-:Y:S02]  /*ee80*/  @!P2 SHF.L.U64.HI R0, R16, 0x1, R17 ;  /* 0x000000011000a819 */ /* 0x000fe40000010211 */
[----:B------:R-:W-:Y:S01]  /*ee90*/  @!P2 IADD3 R4, P1, R14, R11, RZ ;  /* 0x0000000b0e04a210 */ /* 0x000fe20007f3e0ff */
[--C-:B------:R-:W-:Y:S01]  /*eea0*/  @!P3 IMAD.WIDE R10, R27, 0x2, R12.reuse ;  /* 0x000000021b0ab825 */ /* 0x100fe200078e020c */
[----:B------:R-:W-:Y:S02]  /*eeb0*/  CS2R R36, SRZ ;  /* 0x0000000000247805 */ /* 0x000fe4000001ff00 */
[----:B------:R-:W-:Y:S02]  /*eec0*/  CS2R R38, SRZ ;  /* 0x0000000000267805 */ /* 0x000fe4000001ff00 */
[----:B------:R-:W-:Y:S01]  /*eed0*/  CS2R R32, SRZ ;  /* 0x0000000000207805 */ /* 0x000fe2000001ff00 */
[----:B------:R-:W-:Y:S01]  /*eee0*/  @!P4 IMAD.WIDE R14, R49, 0x2, R12 ;  /* 0x00000002310ec825 */ /* 0x000fe200078e020c */
[----:B------:R-:W-:-:S02]  /*eef0*/  CS2R R34, SRZ ;  /* 0x0000000000227805 */ /* 0x000fc4000001ff00 */
[----:B------:R-:W-:Y:S02]  /*ef00*/  CS2R R44, SRZ ;  /* 0x00000000002c7805 */ /* 0x000fe4000001ff00 */
[----:B------:R-:W-:Y:S01]  /*ef10*/  CS2R R46, SRZ ;  /* 0x00000000002e7805 */ /* 0x000fe2000001ff00 */
[--C-:B------:R-:W-:Y:S01]  /*ef20*/  @!P3 IMAD.WIDE R12, R27, 0x2, R24.reuse ;  /* 0x000000021b0cb825 */ /* 0x100fe200078e0218 */
[----:B------:R-:W-:Y:S02]  /*ef30*/  CS2R R26, SRZ ;  /* 0x00000000001a7805 */ /* 0x000fe4000001ff00 */
[----:B------:R-:W-:Y:S01]  /*ef40*/  @!P2 IADD3.X R5, R5, R0, RZ, P1, !PT ;  /* 0x000000000505a210 */ /* 0x000fe20000ffe4ff */
[----:B------:R1:W5:Y:S01]  /*ef50*/  @!P3 LD.E.128 R28, desc[UR6][R10.64] ;  /* 0x000000060a1cb980 */ /* 0x000362000c101d00 */
[----:B------:R-:W-:Y:S01]  /*ef60*/  @!P4 IMAD.WIDE R48, R49, 0x2, R24 ;  /* 0x000000023130c825 */ /* 0x000fe200078e0218 */
[----:B------:R-:W-:Y:S02]  /*ef70*/  CS2R R24, SRZ ;  /* 0x0000000000187805 */ /* 0x000fe4000001ff00 */
[----:B------:R1:W5:Y:S01]  /*ef80*/  @!P3 LD.E.128 R40, desc[UR6][R12.64] ;  /* 0x000000060c28b980 */ /* 0x000362000c101d00 */
[----:B------:R-:W-:-:S03]  /*ef90*/  @!P2 IMAD.X R51, R3, 0x1, R0, P0 ;  /* 0x000000010333a824 */ /* 0x000fc600000e0600 */
[----:B------:R1:W5:Y:S04]  /*efa0*/  @!P4 LD.E.128 R24, desc[UR6][R14.64] ;  /* 0x000000060e18c980 */ /* 0x000368000c101d00 */
[----:B------:R1:W5:Y:S04]  /*efb0*/  @!P4 LD.E.128 R36, desc[UR6][R48.64] ;  /* 0x000000063024c980 */ /* 0x000368000c101d00 */
[----:B------:R1:W5:Y:S04]  /*efc0*/  @!P2 LD.E.128 R32, desc[UR6][R50.64] ;  /* 0x000000063220a980 */ /* 0x000368000c101d00 */
[----:B------:R1:W5:Y:S02]  /*efd0*/  @!P2 LD.E.128 R44, desc[UR6][R4.64] ;  /* 0x00000006042ca980 */ /* 0x000364000c101d00 */
.L_x_2851:
[----:B------:R-:W-:Y:S05]  /*efe0*/  BSYNC B1 ;  /* 0x0000000000017941 */ /* 0x000fea0003800000 */
.L_x_2850:
[----:B-1-3-5:R-:W-:Y:S01]  /*eff0*/  IMAD.MOV.U32 R5, RZ, RZ, R47 ;  /* 0x000000ffff057224 */ /* 0x02afe200078e002f */
[----:B------:R-:W-:Y:S01]  /*f000*/  MOV R4, R46 ;  /* 0x0000002e00047202 */ /* 0x000fe20000000f00 */
[----:B--2---:R-:W-:Y:S01]  /*f010*/  IMAD.MOV.U32 R0, RZ, RZ, R44 ;  /* 0x000000ffff007224 */ /* 0x004fe200078e002c */
        /* <DEDUP_REMOVED lines=36> */
[----:B------:R-:W-:-:S02]  /*f260*/  PRMT R77, R4, 0x5410, R5 ;  /* 0x00005410044d7816 */ /* 0x000fc40000000005 */
[----:B------:R-:W-:Y:S02]  /*f270*/  CS2R R4, SRZ ;  /* 0x0000000000047805 */ /* 0x000fe4000001ff00 */
[----:B------:R-:W-:Y:S01]  /*f280*/  PRMT R76, R0, 0x5410, R3 ;  /* 0x00005410004c7816 */ /* 0x000fe20000000003 */
[----:B------:R-:W-:Y:S06]  /*f290*/  BRA.DIV UR4, `(.L_x_2852) ;  /* 0x0000015604047947 */ /* 0x000fec000b800000 */
[----:B------:R1:W2:Y:S04]  /*f2a0*/  SHFL.IDX PT, R3, R7, 0x1, 0x1c1f ;  /* 0x003c1f0007037f89 */ /* 0x0002a800000e0000 */
[----:B------:R1:W3:Y:S04]  /*f2b0*/  SHFL.IDX PT, R0, R6, 0x1, 0x1c1f ;  /* 0x003c1f0006007f89 */ /* 0x0002e800000e0000 */
[----:B0-----:R-:W0:Y:S04]  /*f2c0*/  SHFL.IDX PT, R21, R21, 0x1, 0x1c1f ;  /* 0x003c1f0015157f89 */ /* 0x001e2800000e0000 */
[----:B-1----:R-:W0:Y:S02]  /*f2d0*/  SHFL.IDX PT, R20, R20, 0x1, 0x1c1f ;  /* 0x003c1f0014147f89 */ /* 0x002e2400000e0000 */
.L_x_3104:
[----:B------:R-:W-:Y:S01]  /*f2e0*/  VIADD R10, R9, 0x40 ;  /* 0x00000040090a7836 */ /* 0x000fe20000000000 */
[----:B------:R-:W-:Y:S01]  /*f2f0*/  BSSY B1, `(.L_x_2853) ;  /* 0x0000033000017945 */ /* 0x000fe20003800000 */
[----:B------:R-:W-:Y:S02]  /*f300*/  CS2R R6, SRZ ;  /* 0x0000000000067805 */ /* 0x000fe4000001ff00 */
[----:B------:R-:W-:Y:S02]  /*f310*/  CS2R R8, SRZ ;  /* 0x0000000000087805 */ /* 0x000fe4000001ff00 */
[----:B------:R-:W-:Y:S02]  /*f320*/  CS2R R12, SRZ ;  /* 0x00000000000c7805 */ /* 0x000fe4000001ff00 */
[----:B------:R-:W-:Y:S02]  /*f330*/  ISETP.GE.AND P0, PT, R10, R73, PT ;  /* 0x000000490a00720c */ /* 0x000fe40003f06270 */
        /* <DEDUP_REMOVED lines=10> */
[----:B---3--:R-:W-:Y:S01]  /*f3e0*/  MOV R4, R0 ;  /* 0x0000000000047202 */ /* 0x008fe20000000f00 */
        /* <DEDUP_REMOVED lines=10> */
[----:B------:R-:W-:Y:S01]  /*f490*/  ULDC.64 UR6, c[0x0][0x208] ;  /* 0x0000820000067ab9 */ /* 0x000fe20000000a00 */
[----:B------:R-:W-:Y:S01]  /*f4a0*/  @!P2 IMAD.SHL.U32 R63, R16, 0x2, RZ ;  /* 0x00000002103fa824 */ /* 0x000fe200078e00ff */
[----:B------:R-:W-:Y:S02]  /*f4b0*/  @!P4 SHF.L.U32 R65, R199, 0x3, RZ ;  /* 0x00000003c741c819 */ /* 0x000fe400000006ff */
[----:B------:R-:W-:-:S02]  /*f4c0*/  @!P3 IMAD.SHL.U32 R71, R198, 0x8, RZ ;  /* 0x00000008c647b824 */ /* 0x000fc400078e00ff */
[-C--:B------:R-:W-:Y:S02]  /*f4d0*/  @!P2 IADD3 R60, P0, R0, R63.reuse, RZ ;  /* 0x0000003f003ca210 */ /* 0x080fe40007f1e0ff */
[----:B0-----:R-:W-:Y:S01]  /*f4e0*/  @!P2 IADD3 R62, P1, R20, R63, RZ ;  /* 0x0000003f143ea210 */ /* 0x001fe20007f3e0ff */
[----:B------:R-:W-:Y:S01]  /*f4f0*/  @!P3 IMAD.WIDE R66, R71, 0x2, R4 ;  /* 0x000000024742b825 */ /* 0x000fe200078e0204 */
[----:B------:R-:W-:Y:S02]  /*f500*/  @!P2 SHF.L.U64.HI R0, R16, 0x1, R17 ;  /* 0x000000011000a819 */ /* 0x000fe40000010211 */
[----:B------:R-:W-:Y:S02]  /*f510*/  CS2R R12, SRZ ;  /* 0x00000000000c7805 */ /* 0x000fe4000001ff00 */
[----:B------:R-:W-:Y:S01]  /*f520*/  CS2R R14, SRZ ;  /* 0x00000000000e7805 */ /* 0x000fe2000001ff00 */
[----:B------:R-:W-:Y:S01]  /*f530*/  @!P4 IMAD.WIDE R68, R65, 0x2, R4 ;  /* 0x000000024144c825 */ /* 0x000fe200078e0204 */
[----:B------:R-:W-:-:S02]  /*f540*/  CS2R R48, SRZ ;  /* 0x0000000000307805 */ /* 0x000fc4000001ff00 */
[----:B------:R-:W-:Y:S02]  /*f550*/  CS2R R50, SRZ ;  /* 0x0000000000327805 */ /* 0x000fe4000001ff00 */
[----:B------:R-:W-:Y:S02]  /*f560*/  CS2R R4, SRZ ;  /* 0x0000000000047805 */ /* 0x000fe4000001ff00 */
[----:B------:R-:W-:Y:S01]  /*f570*/  CS2R R6, SRZ ;  /* 0x0000000000067805 */ /* 0x000fe2000001ff00 */
[--C-:B------:R-:W-:Y:S01]  /*f580*/  @!P3 IMAD.WIDE R70, R71, 0x2, R20.reuse ;  /* 0x000000024746b825 */ /* 0x100fe200078e0214 */
[----:B------:R1:W5:Y:S03]  /*f590*/  @!P3 LD.E.128 R52, desc[UR6][R66.64] ;  /* 0x000000064234b980 */ /* 0x000366000c101d00 */
[----:B------:R-:W-:Y:S01]  /*f5a0*/  @!P4 IMAD.WIDE R64, R65, 0x2, R20 ;  /* 0x000000024140c825 */ /* 0x000fe200078e0214 */
[----:B------:R1:W5:Y:S03]  /*f5b0*/  @!P3 LD.E.128 R8, desc[UR6][R70.64] ;  /* 0x000000064608b980 */ /* 0x000366000c101d00 */
[--C-:B------:R-:W-:Y:S01]  /*f5c0*/  @!P2 IMAD.X R61, R3, 0x1, R0.reuse, P0 ;  /* 0x00000001033da824 */ /* 0x100fe200000e0600 */
[----:B------:R1:W5:Y:S01]  /*f5d0*/  @!P4 LD.E.128 R56, desc[UR6][R68.64] ;  /* 0x000000064438c980 */ /* 0x000362000c101d00 */
[----:B------:R-:W-:-:S03]  /*f5e0*/  @!P2 IMAD.X R63, R21, 0x1, R0, P1 ;  /* 0x00000001153fa824 */ /* 0x000fc600008e0600 */
[----:B------:R1:W5:Y:S04]  /*f5f0*/  @!P4 LD.E.128 R12, desc[UR6][R64.64] ;  /* 0x00000006400cc980 */ /* 0x000368000c101d00 */
[----:B------:R1:W5:Y:S04]  /*f600*/  @!P2 LD.E.128 R48, desc[UR6][R60.64] ;  /* 0x000000063c30a980 */ /* 0x000368000c101d00 */
[----:B------:R1:W5:Y:S02]  /*f610*/  @!P2 LD.E.128 R4, desc[UR6][R62.64] ;  /* 0x000000063e04a980 */ /* 0x000364000c101d00 */
.L_x_2854:
[----:B------:R-:W-:Y:S05]  /*f620*/  BSYNC B1 ;  /* 0x0000000000017941 */ /* 0x000fea0003800000 */
.L_x_2853:
[----:B-1----:R-:W3:Y:S01]  /*f630*/  LDL R60, [R1+0x38] ;  /* 0x00003800013c7983 */ /* 0x002ee20000100800 */
[----:B0----5:R-:W-:Y:S01]  /*f640*/  IMAD.MOV.U32 R20, RZ, RZ, R5 ;  /* 0x000000ffff147224 */ /* 0x021fe200078e0005 */
[----:B--2---:R-:W-:Y:S01]  /*f650*/  MOV R3, R4 ;  /* 0x0000000400037202 */ /* 0x004fe20000000f00 */
[----:B------:R-:W-:Y:S01]  /*f660*/  IMAD.MOV.U32 R61, RZ, RZ, R49 ;  /* 0x000000ffff3d7224 */ /* 0x000fe200078e0031 */
[----:B------:R-:W-:Y:S01]  /*f670*/  MOV R21, R7 ;  /* 0x0000000700157202 */ /* 0x000fe20000000f00 */
[----:B------:R-:W-:Y:S01]  /*f680*/  BSSY B1, `(.L_x_2855) ;  /* 0x000002b000017945 */ /* 0x000fe20003800000 */
[----:B------:R-:W-:Y:S01]  /*f690*/  PRMT R78, R3, 0x5410, R20 ;  /* 0x00005410034e7816 */ /* 0x000fe20000000014 */
[----:B------:R-:W-:Y:S01]  /*f6a0*/  IMAD.MOV.U32 R3, RZ, RZ, R6 ;  /* 0x000000ffff037224 */ /* 0x000fe200078e0006 */
[----:B------:R-:W-:Y:S02]  /*f6b0*/  MOV R20, R9 ;  /* 0x0000000900147202 */ /* 0x000fe40000000f00 */
[----:B------:R-:W-:-:S02]  /*f6c0*/  MOV R62, R50 ;  /* 0x00000032003e7202 */ /* 0x000fc40000000f00 */
[----:B------:R-:W-:Y:S01]  /*f6d0*/  PRMT R80, R3, 0x5410, R21 ;  /* 0x0000541003507816 */ /* 0x000fe20000000015 */
[----:B------:R-:W-:Y:S01]  /*f6e0*/  IMAD.MOV.U32 R3, RZ, RZ, R8 ;  /* 0x000000ffff037224 */ /* 0x000fe200078e0008 */
[----:B------:R-:W-:Y:S01]  /*f6f0*/  PRMT R82, R62, 0x7610, R82 ;  /* 0x000076103e527816 */ /* 0x000fe20000000052 */
[----:B------:R-:W-:Y:S01]  /*f700*/  IMAD.MOV.U32 R62, RZ, RZ, R57 ;  /* 0x000000ffff3e7224 */ /* 0x000fe200078e0039 */
[----:B------:R-:W-:Y:S02]  /*f710*/  VIADDMNMX R69, R73, -R218, 0x80, PT ;  /* 0x0000008049457446 */ /* 0x000fe400038009da */
[----:B------:R-:W-:Y:S01]  /*f720*/  PRMT R68, R3, 0x5410, R20 ;  /* 0x0000541003447816 */ /* 0x000fe20000000014 */
[----:B------:R-:W-:Y:S01]  /*f730*/  IMAD.MOV.U32 R20, RZ, RZ, R13 ;  /* 0x000000ffff147224 */ /* 0x000fe200078e000d */
[----:B------:R-:W-:Y:S02]  /*f740*/  MOV R3, R12 ;  /* 0x0000000c00037202 */ /* 0x000fe40000000f00 */
[----:B------:R-:W-:-:S02]  /*f750*/  ISETP.GE.AND P1, PT, R204, R69, PT ;  /* 0x00000045cc00720c */ /* 0x000fc40003f26270 */
[----:B---3--:R-:W-:-:S04]  /*f760*/  LEA.HI R0, R60, R60, RZ, 0x1 ;  /* 0x0000003c3c007211 */ /* 0x008fc800078f08ff */
        /* <DEDUP_REMOVED lines=8> */
[----:B------:R-:W-:Y:S02]  /*f7f0*/  PRMT R70, R70, 0x5410, R0 ;  /* 0x0000541046467816 */ /* 0x000fe40000000000 */
[----:B------:R-:W-:Y:S02]  /*f800*/  PRMT R0, R3, 0x5410, R20 ;  /* 0x0000541003007816 */ /* 0x000fe40000000014 */
[----:B------:R-:W-:Y:S01]  /*f810*/  PRMT R3, R60, 0x7610, R3 ;  /* 0x000076103c037816 */ /* 0x000fe20000000003 */
[----:B------:R-:W-:Y:S01]  /*f820*/  IMAD.MOV.U32 R60, RZ, RZ, R48 ;  /* 0x000000ffff3c7224 */ /* 0x000fe200078e0030 */
[----:B------:R-:W-:-:S04]  /*f830*/  MOV R20, R15 ;  /* 0x0000000f00147202 */ /* 0x000fc80000000f00 */
        /* <DEDUP_REMOVED lines=15> */
.L_x_3105:
[----:B------:R-:W-:Y:S05]  /*f930*/  BSYNC B1 ;  /* 0x0000000000017941 */ /* 0x000fea0003800000 */
.L_x_2855:
        /* <DEDUP_REMOVED lines=14> */
[----:B------:R-:W-:Y:S01]  /*fa20*/  LOP3.LUT R60, R61, R214, RZ, 0x3c, !PT ;  /* 0x000000d63d3c7212 */ /* 0x000fe200078e3cff */
[----:B------:R-:W-:Y:S01]  /*fa30*/  HADD2.F32 R102, -RZ, R89.H0_H0 ;  /* 0x20000059ff667230 */ /* 0x000fe20000004100 */
[----:B------:R-:W-:Y:S02]  /*fa40*/  SHF.R.U32.HI R99, RZ, 0x10, R45 ;  /* 0x00000010ff637819 */ /* 0x000fe4000001162d */
[--C-:B------:R-:W-:Y:S01]  /*fa50*/  SHF.R.U64 R32, R32, 0x10, R33.reuse ;  /* 0x0000001020207819 */ /* 0x100fe20000001221 */
[----:B------:R-:W-:Y:S01]  /*fa60*/  IMAD.IADD R87, R215, 0x1, R60 ;  /* 0x00000001d7577824 */ /* 0x000fe200078e023c */
[----:B------:R-:W-:Y:S01]  /*fa70*/  SHF.R.U32.HI R100, RZ, 0x10, R33 ;  /* 0x00000010ff647819 */ /* 0x000fe20000011621 */
[----:B------:R-:W-:Y:S01]  /*fa80*/  HADD2.F32 R99, -RZ, R99.H0_H0 ;  /* 0x20000063ff637230 */ /* 0x000fe20000004100 */
[----:B------:R-:W-:Y:S01]  /*fa90*/  SHF.R.U64 R33, R34, 0x10, R35 ;  /* 0x0000001022217819 */ /* 0x000fe20000001223 */
[----:B------:R-:W-:Y:S01]  /*faa0*/  IMAD R87, R87, 0x2, R18 ;  /* 0x0000000257577824 */ /* 0x000fe200078e0212 */
[----:B------:R-:W-:-:S02]  /*fab0*/  SHF.R.U64 R34, R46, 0x10, R47 ;  /* 0x000000102e227819 */ /* 0x000fc4000000122f */
[----:B------:R-:W-:Y:S01]  /*fac0*/  SHF.R.U32.HI R105, RZ, 0x10, R47 ;  /* 0x00000010ff697819 */ /* 0x000fe2000001162f */
[----:B------:R-:W-:Y:S01]  /*fad0*/  HADD2.F32 R33, -RZ, R33.H0_H0 ;  /* 0x20000021ff217230 */ /* 0x000fe20000004100 */
[----:B------:R-:W-:-:S05]  /*fae0*/  SHF.R.U32.HI R92, RZ, 0x10, R35 ;  /* 0x00000010ff5c7819 */ /* 0x000fca0000011623 */
[----:B------:R-:W-:Y:S01]  /*faf0*/  HADD2.F32 R92, -RZ, R92.H0_H0 ;  /* 0x2000005cff5c7230 */ /* 0x000fe20000004100 */
[----:B--2---:R-:W-:-:S04]  /*fb00*/  LEA.HI R62, R79, R62, RZ, 0x1d ;  /* 0x0000003e4f3e7211 */ /* 0x004fc800078fe8ff */
[----:B------:R-:W-:Y:S01]  /*fb10*/  SHF.R.S32.HI R63, RZ, 0x1f, R62 ;  /* 0x0000001fff3f7819 */ /* 0x000fe2000001143e */
[----:B------:R-:W-:-:S03]  /*fb20*/  IMAD.SHL.U32 R64, R62, 0x8, RZ ;  /* 0x000000083e407824 */ /* 0x000fc600078e00ff */
[----:B------:R-:W-:Y:S02]  /*fb30*/  LEA.HI R63, R63, R62, RZ, 0x3 ;  /* 0x0000003e3f3f7211 */ /* 0x000fe400078f18ff */
[----:B------:R-:W-:Y:S02]  /*fb40*/  LOP3.LUT R61, R213, 0x38, R64, 0xf8, !PT ;  /* 0x00000038d53d7812 */ /* 0x000fe400078ef840 */
[----:B------:R-:W-:Y:S02]  /*fb50*/  SHF.L.U32 R63, R63, 0xa, RZ ;  /* 0x0000000a3f3f7819 */ /* 0x000fe400000006ff */
[----:B------:R-:W-:Y:S02]  /*fb60*/  LOP3.LUT R65, R61, R214, RZ, 0x3c, !PT ;  /* 0x000000d63d417212 */ /* 0x000fe400078e3cff */
        /* <DEDUP_REMOVED lines=15> */
[-C--:B------:R-:W-:Y:S01]  /*fc60*/  FMUL.FTZ R103, R45, R97.reuse ;  /* 0x000000612d677220 */ /* 0x080fe20000410000 */
[----:B------:R-:W-:Y:S02]  /*fc70*/  HADD2.F32 R95, -RZ, R66.H0_H0 ;  /* 0x20000042ff5f7230 */ /* 0x000fe40000004100 */
[----:B------:R-:W-:Y:S01]  /*fc80*/  FFMA.FTZ R45, R46, R97, -R101 ;  /* 0x000000612e2d7223 */ /* 0x000fe20000010865 */
[----:B------:R-:W-:-:S02]  /*fc90*/  HADD2.F32 R97, -RZ, R100.H0_H0 ;  /* 0x20000064ff617230 */ /* 0x000fc40000004100 */
[----:B------:R-:W-:Y:S01]  /*fca0*/  FFMA.FTZ R46, R46, R98, R103 ;  /* 0x000000622e2e7223 */ /* 0x000fe20000010067 */
[--C-:B------:R-:W-:Y:S02]  /*fcb0*/  HADD2.F32 R100, -RZ, R91.reuse.H1_H1 ;  /* 0x3000005bff647230 */ /* 0x100fe40000004100 */
[C---:B------:R-:W-:Y:S01]  /*fcc0*/  FMUL.FTZ R101, R93.reuse, R99 ;  /* 0x000000635d657220 */ /* 0x040fe20000410000 */
[----:B------:R-:W-:Y:S02]  /*fcd0*/  HADD2.F32 R98, -RZ, R91.H0_H0 ;  /* 0x2000005bff627230 */ /* 0x000fe40000004100 */
[-C--:B------:R-:W-:Y:S01]  /*fce0*/  FMUL.FTZ R93, R93, R97.reuse ;  /* 0x000000615d5d7220 */ /* 0x080fe20000410000 */
[----:B------:R-:W-:Y:S02]  /*fcf0*/  HADD2.F32 R96, -RZ, R67.H0_H0 ;  /* 0x20000043ff607230 */ /* 0x000fe40000004100 */
[C---:B------:R-:W-:Y:S01]  /*fd00*/  FMUL.FTZ R104, R65.reuse, R100 ;  /* 0x0000006441687220 */ /* 0x040fe20000410000 */
[C---:B------:R-:W-:Y:S01]  /*fd10*/  FFMA.FTZ R106, R94.reuse, R97, -R101 ;  /* 0x000000615e6a7223 */ /* 0x040fe20000010865 */
[-C--:B------:R-:W-:Y:S01]  /*fd20*/  FMUL.FTZ R65, R65, R98.reuse ;  /* 0x0000006241417220 */ /* 0x080fe20000410000 */
[----:B------:R-:W-:Y:S01]  /*fd30*/  FFMA.FTZ R93, R94, R99, R93 ;  /* 0x000000635e5d7223 */ /* 0x000fe2000001005d */
[----:B------:R-:W-:Y:S01]  /*fd40*/  FFMA.FTZ R104, R61, R98, -R104 ;  /* 0x000000623d687223 */ /* 0x000fe20000010868 */
[----:B------:R-:W-:-:S02]  /*fd50*/  HADD2.F32 R94, -RZ, R89.H1_H1 ;  /* 0x30000059ff5e7230 */ /* 0x000fc40000004100 */
[----:B------:R-:W-:Y:S01]  /*fd60*/  FFMA.FTZ R65, R61, R100, R65 ;  /* 0x000000643d417223 */ /* 0x000fe20000010041 */
[--C-:B------:R-:W-:Y:S02]  /*fd70*/  HADD2.F32 R61, -RZ, R88.reuse.H1_H1 ;  /* 0x30000058ff3d7230 */ /* 0x100fe40000004100 */
[C---:B------:R-:W-:Y:S01]  /*fd80*/  FMUL.FTZ R98, R95.reuse, R102 ;  /* 0x000000665f627220 */ /* 0x040fe20000410000 */
[----:B------:R-:W-:Y:S02]  /*fd90*/  HADD2.F32 R88, -RZ, R88.H0_H0 ;  /* 0x20000058ff587230 */ /* 0x000fe40000004100 */
[-C--:B------:R-:W-:Y:S01]  /*fda0*/  FMUL.FTZ R100, R95, R94.reuse ;  /* 0x0000005e5f647220 */ /* 0x080fe20000410000 */
[----:B------:R-:W-:Y:S02]  /*fdb0*/  HADD2.F32 R67, -RZ, R67.H1_H1 ;  /* 0x30000043ff437230 */ /* 0x000fe40000004100 */
[----:B------:R-:W-:Y:S01]  /*fdc0*/  FFMA.FTZ R98, R47, R94, -R98 ;  /* 0x0000005e2f627223 */ /* 0x000fe20000010862 */
[----:B------:R-:W-:-:S02]  /*fdd0*/  HADD2.F32 R94, -RZ, R105.H0_H0 ;  /* 0x20000069ff5e7230 */ /* 0x000fc40000004100 */
[C---:B------:R-:W-:Y:S01]  /*fde0*/  FMUL.FTZ R108, R96.reuse, R88 ;  /* 0x00000058606c7220 */ /* 0x040fe20000410000 */
[-C--:B------:R-:W-:Y:S01]  /*fdf0*/  FMUL.FTZ R89, R96, R61.reuse ;  /* 0x0000003d60597220 */ /* 0x080fe20000410000 */
[----:B------:R-:W-:Y:S01]  /*fe00*/  FFMA.FTZ R100, R47, R102, R100 ;  /* 0x000000662f647223 */ /* 0x000fe20000010064 */
[----:B------:R-:W-:Y:S02]  /*fe10*/  HADD2.F32 R64, -RZ, R64.H1_H1 ;  /* 0x30000040ff407230 */ /* 0x000fe40000004100 */
[C---:B------:R-:W-:Y:S01]  /*fe20*/  FFMA.FTZ R108, R35.reuse, R61, -R108 ;  /* 0x0000003d236c7223 */ /* 0x040fe2000001086c */
[----:B------:R-:W-:Y:S01]  /*fe30*/  FFMA.FTZ R89, R35, R88, R89 ;  /* 0x0000005823597223 */ /* 0x000fe20000010059 */
[----:B------:R-:W-:Y:S02]  /*fe40*/  HADD2.F32 R66, -RZ, R66.H1_H1 ;  /* 0x30000042ff427230 */ /* 0x000fe40000004100 */
[C---:B------:R-:W-:Y:S01]  /*fe50*/  FMUL.FTZ R96, R67.reuse, R94 ;  /* 0x0000005e43607220 */ /* 0x040fe20000410000 */
[----:B------:R-:W-:Y:S01]  /*fe60*/  FMUL.FTZ R88, R67, R92 ;  /* 0x0000005c43587220 */ /* 0x000fe20000410000 */
[----:B------:R-:W-:-:S02]  /*fe70*/  HADD2.F32 R47, -RZ, R44.H0_H0 ;  /* 0x2000002cff2f7230 */ /* 0x000fc40000004100 */
[----:B------:R-:W-:Y:S02]  /*fe80*/  HADD2.F32 R61, -RZ, R34.H0_H0 ;  /* 0x20000022ff3d7230 */ /* 0x000fe40000004100 */
[C---:B------:R-:W-:Y:S01]  /*fe90*/  FFMA.FTZ R91, R63.reuse, R92, -R96 ;  /* 0x0000005c3f5b7223 */ /* 0x040fe20000010860 */
[----:B------:R-:W-:Y:S02]  /*fea0*/  HADD2.F32 R35, -RZ, R32.H0_H0 ;  /* 0x20000020ff237230 */ /* 0x000fe40000004100 */
[----:B------:R-:W-:Y:S01]  /*feb0*/  FFMA.FTZ R88, R63, R94, R88 ;  /* 0x0000005e3f587223 */ /* 0x000fe20000010058 */
[----:B------:R-:W-:Y:S02]  /*fec0*/  HADD2.F32 R60, -RZ, R60.H1_H1 ;  /* 0x3000003cff3c7230 */ /* 0x000fe40000004100 */
[----:B------:R-:W-:Y:S01]  /*fed0*/  FMUL.FTZ R63, R64, R47 ;  /* 0x0000002f403f7220 */ /* 0x000fe20000410000 */
[----:B------:R-:W-:Y:S02]  /*fee0*/  HADD2.F32 R62, -RZ, R62.H1_H1 ;  /* 0x3000003eff3e7230 */ /* 0x000fe40000004100 */
        /* <DEDUP_REMOVED lines=17> */
.L_x_2860:
[----:B------:R-:W-:Y:S05]  /*10000*/  BSYNC B2 ;  /* 0x0000000000027941 */ /* 0x000fea0003800000 */
.L_x_2859:
[----:B------:R-:W-:Y:S04]  /*10010*/  BSSY B2, `(.L_x_2861) ;  /* 0x0000061000027945 */ /* 0x000fe80003800000 */
[----:B------:R-:W-:Y:S05]  /*10020*/  @P1 BRA `(.L_x_2862) ;  /* 0x00000004007c1947 */ /* 0x000fea0003800000 */
[----:B------:R-:W2:Y:S01]  /*10030*/  LDL R95, [R1+0x5c] ;  /* 0x00005c00015f7983 */ /* 0x000ea20000100800 */
[----:B0-----:R-:W-:Y:S01]  /*10040*/  LEA.HI R32, R79, R198, RZ, 0x1d ;  /* 0x000000c64f207211 */ /* 0x001fe200078fe8ff */
[----:B------:R-:W-:Y:S01]  /*10050*/  HADD2.F32 R63, -RZ, R85.H1_H1 ;  /* 0x30000055ff3f7230 */ /* 0x000fe20000004100 */
[----:B------:R-:W-:Y:S01]  /*10060*/  SHF.R.U32.HI R64, RZ, 0x10, R41 ;  /* 0x00000010ff407819 */ /* 0x000fe20000011629 */
[----:B------:R-:W-:Y:S01]  /*10070*/  HADD2.F32 R65, -RZ, R83.H1_H1 ;  /* 0x30000053ff417230 */ /* 0x000fe20000004100 */
[----:B------:R-:W-:Y:S02]  /*10080*/  SHF.R.S32.HI R33, RZ, 0x1f, R32 ;  /* 0x0000001fff217819 */ /* 0x000fe40000011420 */
[----:B------:R-:W-:Y:S01]  /*10090*/  SHF.L.U32 R34, R32, 0x3, RZ ;  /* 0x0000000320227819 */ /* 0x000fe200000006ff */
[----:B------:R-:W-:Y:S01]  /*100a0*/  HADD2.F32 R64, -RZ, R64.H0_H0 ;  /* 0x20000040ff407230 */ /* 0x000fe20000004100 */
[----:B------:R-:W-:Y:S02]  /*100b0*/  LEA.HI R32, R33, R32, RZ, 0x3 ;  /* 0x0000002021207211 */ /* 0x000fe400078f18ff */
[----:B------:R-:W-:-:S02]  /*100c0*/  LOP3.LUT R33, R213, 0x38, R34, 0xf8, !PT ;  /* 0x00000038d5217812 */ /* 0x000fc400078ef822 */
[----:B------:R-:W-:Y:S01]  /*100d0*/  SHF.R.U64 R91, R42, 0x10, R43 ;  /* 0x000000102a5b7819 */ /* 0x000fe2000000122b */
[----:B------:R-:W-:Y:S01]  /*100e0*/  IMAD.SHL.U32 R32, R32, 0x400, RZ ;  /* 0x0000040020207824 */ /* 0x000fe200078e00ff */
[----:B------:R-:W-:Y:S02]  /*100f0*/  LOP3.LUT R45, R33, R214, RZ, 0x3c, !PT ;  /* 0x000000d6212d7212 */ /* 0x000fe400078e3cff */
[----:B------:R-:W-:Y:S02]  /*10100*/  SHF.R.U32.HI R62, RZ, 0x10, R29 ;  /* 0x00000010ff3e7819 */ /* 0x000fe4000001161d */
[----:B------:R-:W-:Y:S02]  /*10110*/  LOP3.LUT R44, R32, 0x7fffe000, RZ, 0xc0, !PT ;  /* 0x7fffe000202c7812 */ /* 0x000fe400078ec0ff */
[----:B------:R-:W-:Y:S02]  /*10120*/  SHF.R.U64 R94, R30, 0x10, R31 ;  /* 0x000000101e5e7819 */ /* 0x000fe4000000121f */
[----:B------:R-:W-:-:S02]  /*10130*/  IADD3 R45, R45, R44, R215 ;  /* 0x0000002c2d2d7210 */ /* 0x000fc40007ffe0d7 */
[----:B------:R-:W-:Y:S02]  /*10140*/  SHF.R.U64 R92, R40, 0x10, R41 ;  /* 0x00000010285c7819 */ /* 0x000fe40000001229 */
[----:B------:R-:W-:Y:S01]  /*10150*/  SHF.R.U64 R28, R28, 0x10, R29 ;  /* 0x000000101c1c7819 */ /* 0x000fe2000000121d */
[----:B------:R-:W-:Y:S01]  /*10160*/  IMAD R60, R45, 0x2, R18 ;  /* 0x000000022d3c7824 */ /* 0x000fe200078e0212 */
[----:B------:R-:W-:Y:S02]  /*10170*/  SHF.R.U32.HI R89, RZ, 0x10, R43 ;  /* 0x00000010ff597819 */ /* 0x000fe4000001162b */
        /* <DEDUP_REMOVED lines=8> */
[----:B------:R-:W-:Y:S01]  /*10200*/  FMUL.FTZ R66, R45, R64 ;  /* 0x000000402d427220 */ /* 0x000fe20000410000 */
[----:B------:R-:W-:Y:S02]  /*10210*/  HADD2.F32 R62, -RZ, R83.H0_H0 ;  /* 0x20000053ff3e7230 */ /* 0x000fe40000004100 */
[----:B------:R-:W-:-:S02]  /*10220*/  HADD2.F32 R43, -RZ, R46.H0_H0 ;  /* 0x2000002eff2b7230 */ /* 0x000fc40000004100 */
[----:B------:R-:W-:Y:S01]  /*10230*/  FMUL.FTZ R90, R45, R42 ;  /* 0x0000002a2d5a7220 */ /* 0x000fe20000410000 */
[--C-:B------:R-:W-:Y:S02]  /*10240*/  HADD2.F32 R61, -RZ, R47.reuse.H0_H0 ;  /* 0x2000002fff3d7230 */ /* 0x100fe40000004100 */
[----:B------:R-:W-:Y:S02]  /*10250*/  HADD2.F32 R47, -RZ, R47.H1_H1 ;  /* 0x3000002fff2f7230 */ /* 0x000fe40000004100 */
[----:B------:R-:W-:Y:S02]  /*10260*/  HADD2.F32 R44, -RZ, R44.H1_H1 ;  /* 0x3000002cff2c7230 */ /* 0x000fe40000004100 */
[----:B------:R-:W-:Y:S01]  /*10270*/  HADD2.F32 R46, -RZ, R46.H1_H1 ;  /* 0x3000002eff2e7230 */ /* 0x000fe20000004100 */
[----:B--2---:R-:W0:Y:S02]  /*10280*/  LDS.128 R32, [R95] ;  /* 0x000000005f207984 */ /* 0x004e240000000c00 */
[----:B0-----:R-:W-:-:S02]  /*10290*/  HADD2.F32 R30, -RZ, R33.H0_H0 ;  /* 0x20000021ff1e7230 */ /* 0x001fc40000004100 */
[----:B------:R-:W-:Y:S02]  /*102a0*/  HADD2.F32 R33, -RZ, R33.H1_H1 ;  /* 0x30000021ff217230 */ /* 0x000fe40000004100 */
[----:B------:R-:W-:Y:S02]  /*102b0*/  HADD2.F32 R29, -RZ, R32.H0_H0 ;  /* 0x20000020ff1d7230 */ /* 0x000fe40000004100 */
[C---:B------:R-:W-:Y:S01]  /*102c0*/  FFMA.FTZ R67, R30.reuse, R63, -R67 ;  /* 0x0000003f1e437223 */ /* 0x040fe20000010843 */
[----:B------:R-:W-:Y:S01]  /*102d0*/  FFMA.FTZ R87, R30, R65, R87 ;  /* 0x000000411e577223 */ /* 0x000fe20000010057 */
[----:B------:R-:W-:Y:S02]  /*102e0*/  HADD2.F32 R30, -RZ, R85.H0_H0 ;  /* 0x20000055ff1e7230 */ /* 0x000fe40000004100 */
[----:B------:R-:W-:Y:S01]  /*102f0*/  FFMA.FTZ R88, R33, R42, -R66 ;  /* 0x0000002a21587223 */ /* 0x000fe20000010842 */
[----:B------:R-:W-:Y:S01]  /*10300*/  FMUL.FTZ R66, R41, R62 ;  /* 0x0000003e29427220 */ /* 0x000fe20000410000 */
[----:B------:R-:W-:-:S02]  /*10310*/  HADD2.F32 R42, -RZ, R84.H0_H0 ;  /* 0x20000054ff2a7230 */ /* 0x000fc40000004100 */
[----:B------:R-:W-:Y:S01]  /*10320*/  FFMA.FTZ R90, R33, R64, R90 ;  /* 0x00000040215a7223 */ /* 0x000fe2000001005a */
[-C--:B------:R-:W-:Y:S01]  /*10330*/  FMUL.FTZ R41, R41, R30.reuse ;  /* 0x0000001e29297220 */ /* 0x080fe20000410000 */
[C---:B------:R-:W-:Y:S01]  /*10340*/  FFMA.FTZ R66, R29.reuse, R30, -R66 ;  /* 0x0000001e1d427223 */ /* 0x040fe20000010842 */
[----:B------:R-:W-:Y:S02]  /*10350*/  HADD2.F32 R31, -RZ, R34.H0_H0 ;  /* 0x20000022ff1f7230 */ /* 0x000fe40000004100 */
[----:B------:R-:W-:Y:S02]  /*10360*/  HADD2.F32 R30, -RZ, R86.H0_H0 ;  /* 0x20000056ff1e7230 */ /* 0x000fe40000004100 */
[----:B------:R-:W-:Y:S01]  /*10370*/  FFMA.FTZ R45, R29, R62, R41 ;  /* 0x0000003e1d2d7223 */ /* 0x000fe20000010029 */
[----:B------:R-:W-:Y:S02]  /*10380*/  HADD2.F32 R84, -RZ, R84.H1_H1 ;  /* 0x30000054ff547230 */ /* 0x000fe40000004100 */
[----:B------:R-:W-:Y:S01]  /*10390*/  FMUL.FTZ R62, R43, R42 ;  /* 0x0000002a2b3e7220 */ /* 0x000fe20000410000 */
[----:B------:R-:W-:-:S02]  /*103a0*/  HADD2.F32 R86, -RZ, R86.H1_H1 ;  /* 0x30000056ff567230 */ /* 0x000fc40000004100 */
[-C--:B------:R-:W-:Y:S01]  /*103b0*/  FMUL.FTZ R64, R43, R30.reuse ;  /* 0x0000001e2b407220 */ /* 0x080fe20000410000 */
[----:B------:R-:W-:Y:S02]  /*103c0*/  HADD2.F32 R40, -RZ, R35.H0_H0 ;  /* 0x20000023ff287230 */ /* 0x000fe40000004100 */
[----:B------:R-:W-:Y:S01]  /*103d0*/  FFMA.FTZ R63, R31, R30, -R62 ;  /* 0x0000001e1f3f7223 */ /* 0x000fe2000001083e */
[C---:B------:R-:W-:Y:S01]  /*103e0*/  FMUL.FTZ R29, R61.reuse, R84 ;  /* 0x000000543d1d7220 */ /* 0x040fe20000410000 */
[----:B------:R-:W-:Y:S02]  /*103f0*/  HADD2.F32 R62, -RZ, R89.H0_H0 ;  /* 0x20000059ff3e7230 */ /* 0x000fe40000004100 */
[----:B------:R-:W-:Y:S01]  /*10400*/  FMUL.FTZ R61, R61, R86 ;  /* 0x000000563d3d7220 */ /* 0x000fe20000410000 */
[----:B------:R-:W-:Y:S02]  /*10410*/  HADD2.F32 R30, -RZ, R93.H0_H0 ;  /* 0x2000005dff1e7230 */ /* 0x000fe40000004100 */
[----:B------:R-:W-:Y:S01]  /*10420*/  FFMA.FTZ R64, R31, R42, R64 ;  /* 0x0000002a1f407223 */ /* 0x000fe20000010040 */
[----:B------:R-:W-:-:S02]  /*10430*/  HADD2.F32 R35, -RZ, R35.H1_H1 ;  /* 0x30000023ff237230 */ /* 0x000fc40000004100 */
[C---:B------:R-:W-:Y:S01]  /*10440*/  FFMA.FTZ R86, R40.reuse, R86, -R29 ;  /* 0x0000005628567223 */ /* 0x040fe2000001081d */
[----:B------:R-:W-:Y:S01]  /*10450*/  FFMA.FTZ R61, R40, R84, R61 ;  /* 0x00000054283d7223 */ /* 0x000fe2000001003d */
[C---:B------:R-:W-:Y:S01]  /*10460*/  FMUL.FTZ R42, R47.reuse, R62 ;  /* 0x0000003e2f2a7220 */ /* 0x040fe20000410000 */
[-C--:B------:R-:W-:Y:S01]  /*10470*/  FMUL.FTZ R40, R47, R30.reuse ;  /* 0x0000001e2f287220 */ /* 0x080fe20000410000 */
[----:B------:R-:W-:Y:S02]  /*10480*/  HADD2.F32 R33, -RZ, R92.H0_H0 ;  /* 0x2000005cff217230 */ /* 0x000fe40000004100 */
[----:B------:R-:W-:Y:S02]  /*10490*/  HADD2.F32 R41, -RZ, R91.H0_H0 ;  /* 0x2000005bff297230 */ /* 0x000fe40000004100 */
[C---:B------:R-:W-:Y:S01]  /*104a0*/  FFMA.FTZ R65, R35.reuse, R30, -R42 ;  /* 0x0000001e23417223 */ /* 0x040fe2000001082a */
[----:B------:R-:W-:Y:S02]  /*104b0*/  HADD2.F32 R29, -RZ, R28.H0_H0 ;  /* 0x2000001cff1d7230 */ /* 0x000fe40000004100 */
[----:B------:R-:W-:Y:S01]  /*104c0*/  FFMA.FTZ R40, R35, R62, R40 ;  /* 0x0000003e23287223 */ /* 0x000fe20000010028 */
[----:B------:R-:W-:-:S02]  /*104d0*/  HADD2.F32 R31, -RZ, R94.H0_H0 ;  /* 0x2000005eff1f7230 */ /* 0x000fc40000004100 */
[----:B------:R-:W-:Y:S01]  /*104e0*/  FMUL.FTZ R35, R44, R33 ;  /* 0x000000212c237220 */ /* 0x000fe20000410000 */
[----:B------:R-:W-:Y:S02]  /*104f0*/  HADD2.F32 R32, -RZ, R32.H1_H1 ;  /* 0x30000020ff207230 */ /* 0x000fe40000004100 */
        /* <DEDUP_REMOVED lines=18> */
.L_x_2862:
[----:B------:R-:W-:Y:S05]  /*10620*/  BSYNC B2 ;  /* 0x0000000000027941 */ /* 0x000fea0003800000 */
.L_x_2861:
[----:B------:R-:W-:Y:S05]  /*10630*/  @P2 BRA `(.L_x_2858) ;  /* 0x00000004007c2947 */ /* 0x000fea0003800000 */
[----:B------:R-:W2:Y:S01]  /*10640*/  LDL R66, [R1+0x54] ;  /* 0x0000540001427983 */ /* 0x000ea20000100800 */
[----:B------:R-:W-:Y:S01]  /*10650*/  LEA.HI R79, R79, R199, RZ, 0x1d ;  /* 0x000000c74f4f7211 */ /* 0x000fe200078fe8ff */
[----:B------:R-:W-:Y:S01]  /*10660*/  HADD2.F32 R41, -RZ, R76.H1_H1 ;  /* 0x3000004cff297230 */ /* 0x000fe20000004100 */
[----:B------:R-:W-:Y:S01]  /*10670*/  SHF.R.U64 R63, R36, 0x10, R37 ;  /* 0x00000010243f7819 */ /* 0x000fe20000001225 */
[--C-:B------:R-:W-:Y:S01]  /*10680*/  HADD2.F32 R42, -RZ, R74.reuse.H1_H1 ;  /* 0x3000004aff2a7230 */ /* 0x100fe20000004100 */
[----:B-1----:R-:W-:Y:S01]  /*10690*/  SHF.R.S32.HI R30, RZ, 0x1f, R79 ;  /* 0x0000001fff1e7819 */ /* 0x002fe2000001144f */
[----:B------:R-:W-:Y:S01]  /*106a0*/  HADD2.F32 R74, -RZ, R74.H0_H0 ;  /* 0x2000004aff4a7230 */ /* 0x000fe20000004100 */
[----:B------:R-:W-:Y:S01]  /*106b0*/  SHF.L.U32 R28, R79, 0x3, RZ ;  /* 0x000000034f1c7819 */ /* 0x000fe200000006ff */
[----:B------:R-:W-:Y:S01]  /*106c0*/  HADD2.F32 R76, -RZ, R76.H0_H0 ;  /* 0x2000004cff4c7230 */ /* 0x000fe20000004100 */
[----:B------:R-:W-:Y:S02]  /*106d0*/  LEA.HI R30, R30, R79, RZ, 0x3 ;  /* 0x0000004f1e1e7211 */ /* 0x000fe400078f18ff */
[----:B------:R-:W-:-:S02]  /*106e0*/  LOP3.LUT R29, R213, 0x38, R28, 0xf8, !PT ;  /* 0x00000038d51d7812 */ /* 0x000fc400078ef81c */
[----:B------:R-:W-:Y:S01]  /*106f0*/  SHF.R.U32.HI R43, RZ, 0x10, R25 ;  /* 0x00000010ff2b7819 */ /* 0x000fe20000011619 */
[----:B------:R-:W-:Y:S01]  /*10700*/  IMAD.SHL.U32 R30, R30, 0x400, RZ ;  /* 0x000004001e1e7824 */ /* 0x000fe200078e00ff */
[----:B0-----:R-:W-:Y:S02]  /*10710*/  LOP3.LUT R33, R29, R214, RZ, 0x3c, !PT ;  /* 0x000000d61d217212 */ /* 0x001fe400078e3cff */
[----:B------:R-:W-:Y:S02]  /*10720*/  SHF.R.U32.HI R44, RZ, 0x10, R37 ;  /* 0x00000010ff2c7819 */ /* 0x000fe40000011625 */
[----:B------:R-:W-:Y:S02]  /*10730*/  LOP3.LUT R32, R30, 0x7fffe000, RZ, 0xc0, !PT ;  /* 0x7fffe0001e207812 */ /* 0x000fe400078ec0ff */
[----:B------:R-:W-:Y:S01]  /*10740*/  SHF.R.U64 R65, R24, 0x10, R25 ;  /* 0x0000001018417819 */ /* 0x000fe20000001219 */
[----:B------:R-:W-:Y:S01]  /*10750*/  HADD2.F32 R44, -RZ, R44.H0_H0 ;  /* 0x2000002cff2c7230 */ /* 0x000fe20000004100 */
        /* <DEDUP_REMOVED lines=16> */
[----:B------:R-:W-:Y:S02]  /*10860*/  HADD2.F32 R35, -RZ, R35.H1_H1 ;  /* 0x30000023ff237230 */ /* 0x000fe40000004100 */
[----:B------:R-:W-:Y:S02]  /*10870*/  HADD2.F32 R32, -RZ, R32.H1_H1 ;  /* 0x30000020ff207230 */ /* 0x000fe40000004100 */
[----:B------:R-:W-:Y:S01]  /*10880*/  HADD2.F32 R34, -RZ, R34.H1_H1 ;  /* 0x30000022ff227230 */ /* 0x000fe20000004100 */
[----:B--2---:R-:W0:Y:S02]  /*10890*/  LDS.128 R28, [R66] ;  /* 0x00000000421c7984 */ /* 0x004e240000000c00 */
[--C-:B0-----:R-:W-:Y:S02]  /*108a0*/  HADD2.F32 R25, -RZ, R29.reuse.H0_H0 ;  /* 0x2000001dff197230 */ /* 0x101fe40000004100 */
[----:B------:R-:W-:Y:S02]  /*108b0*/  HADD2.F32 R24, -RZ, R28.H0_H0 ;  /* 0x2000001cff187230 */ /* 0x000fe40000004100 */
[----:B------:R-:W-:-:S02]  /*108c0*/  HADD2.F32 R29, -RZ, R29.H1_H1 ;  /* 0x3000001dff1d7230 */ /* 0x000fc40000004100 */
[C---:B------:R-:W-:Y:S01]  /*108d0*/  FFMA.FTZ R46, R25.reuse, R41, -R46 ;  /* 0x00000029192e7223 */ /* 0x040fe2000001082e */
[----:B------:R-:W-:Y:S01]  /*108e0*/  FFMA.FTZ R60, R25, R42, R60 ;  /* 0x0000002a193c7223 */ /* 0x000fe2000001003c */
[----:B------:R-:W-:Y:S01]  /*108f0*/  FMUL.FTZ R25, R33, R74 ;  /* 0x0000004a21197220 */ /* 0x000fe20000410000 */
[----:B------:R-:W-:Y:S01]  /*10900*/  FMUL.FTZ R42, R37, R36 ;  /* 0x00000024252a7220 */ /* 0x000fe20000410000 */
[----:B------:R-:W-:Y:S02]  /*10910*/  HADD2.F32 R37, -RZ, R75.H0_H0 ;  /* 0x2000004bff257230 */ /* 0x000fe40000004100 */
[-C--:B------:R-:W-:Y:S01]  /*10920*/  FMUL.FTZ R33, R33, R76.reuse ;  /* 0x0000004c21217220 */ /* 0x080fe20000410000 */
[----:B------:R-:W-:Y:S01]  /*10930*/  FFMA.FTZ R76, R24, R76, -R25 ;  /* 0x0000004c184c7223 */ /* 0x000fe20000010819 */
[C---:B------:R-:W-:Y:S01]  /*10940*/  FFMA.FTZ R43, R29.reuse, R44, R42 ;  /* 0x0000002c1d2b7223 */ /* 0x040fe2000001002a */
[----:B------:R-:W-:Y:S02]  /*10950*/  HADD2.F32 R25, -RZ, R77.H0_H0 ;  /* 0x2000004dff197230 */ /* 0x000fe40000004100 */
[----:B------:R-:W-:Y:S01]  /*10960*/  FFMA.FTZ R41, R29, R36, -R62 ;  /* 0x000000241d297223 */ /* 0x000fe2000001083e */
[----:B------:R-:W-:-:S02]  /*10970*/  HADD2.F32 R26, -RZ, R30.H0_H0 ;  /* 0x2000001eff1a7230 */ /* 0x000fc40000004100 */
[----:B------:R-:W-:Y:S01]  /*10980*/  FFMA.FTZ R74, R24, R74, R33 ;  /* 0x0000004a184a7223 */ /* 0x000fe20000010021 */
[----:B------:R-:W-:Y:S02]  /*10990*/  HADD2.F32 R42, -RZ, R75.H1_H1 ;  /* 0x3000004bff2a7230 */ /* 0x000fe40000004100 */
[C---:B------:R-:W-:Y:S01]  /*109a0*/  FMUL.FTZ R29, R38.reuse, R37 ;  /* 0x00000025261d7220 */ /* 0x040fe20000410000 */
[----:B------:R-:W-:Y:S02]  /*109b0*/  HADD2.F32 R24, -RZ, R77.H1_H1 ;  /* 0x3000004dff187230 */ /* 0x000fe40000004100 */
[-C--:B------:R-:W-:Y:S01]  /*109c0*/  FMUL.FTZ R33, R38, R25.reuse ;  /* 0x0000001926217220 */ /* 0x080fe20000410000 */
[----:B------:R-:W-:Y:S02]  /*109d0*/  HADD2.F32 R27, -RZ, R31.H0_H0 ;  /* 0x2000001fff1b7230 */ /* 0x000fe40000004100 */
[----:B------:R-:W-:Y:S01]  /*109e0*/  FFMA.FTZ R44, R26, R25, -R29 ;  /* 0x000000191a2c7223 */ /* 0x000fe2000001081d */
[----:B------:R-:W-:-:S02]  /*109f0*/  HADD2.F32 R38, -RZ, R45.H0_H0 ;  /* 0x2000002dff267230 */ /* 0x000fc40000004100 */
[C---:B------:R-:W-:Y:S01]  /*10a00*/  FMUL.FTZ R62, R39.reuse, R42 ;  /* 0x0000002a273e7220 */ /* 0x040fe20000410000 */
[----:B------:R-:W-:Y:S02]  /*10a10*/  HADD2.F32 R36, -RZ, R47.H0_H0 ;  /* 0x2000002fff247230 */ /* 0x000fe40000004100 */
[-C--:B------:R-:W-:Y:S01]  /*10a20*/  FMUL.FTZ R25, R39, R24.reuse ;  /* 0x0000001827197220 */ /* 0x080fe20000410000 */
[----:B------:R-:W-:Y:S02]  /*10a30*/  HADD2.F32 R31, -RZ, R31.H1_H1 ;  /* 0x3000001fff1f7230 */ /* 0x000fe40000004100 */
[----:B------:R-:W-:Y:S01]  /*10a40*/  FFMA.FTZ R39, R26, R37, R33 ;  /* 0x000000251a277223 */ /* 0x000fe20000010021 */
[----:B------:R-:W-:Y:S01]  /*10a50*/  FFMA.FTZ R62, R27, R24, -R62 ;  /* 0x000000181b3e7223 */ /* 0x000fe2000001083e */
[----:B------:R-:W-:Y:S01]  /*10a60*/  FMUL.FTZ R26, R35, R38 ;  /* 0x00000026231a7220 */ /* 0x000fe20000410000 */
        /* <DEDUP_REMOVED lines=28> */
.L_x_2858:
[----:B------:R-:W-:Y:S05]  /*10c30*/  BSYNC B1 ;  /* 0x0000000000017941 */ /* 0x000fea0003800000 */
.L_x_2857:
[----:B--2---:R-:W-:-:S04]  /*10c40*/  IADD3 R24, R204, 0x40, RZ ;  /* 0x00000040cc187810 */ /* 0x004fc80007ffe0ff */
[----:B------:R-:W-:-:S13]  /*10c50*/  ISETP.GE.AND P0, PT, R24, R69, PT ;  /* 0x000000451800720c */ /* 0x000fda0003f06270 */
[----:B------:R-:W-:Y:S05]  /*10c60*/  @P0 BRA `(.L_x_2838) ;  /* 0x0000001000a80947 */ /* 0x000fea0003800000 */
[----:B01----:R-:W0:Y:S01]  /*10c70*/  LDC R33, c[0x0][0x3f4] ;  /* 0x0000fd00ff217b82 */ /* 0x003e220000000800 */
[----:B------:R-:W-:Y:S01]  /*10c80*/  BSSY B1, `(.L_x_2863) ;  /* 0x0000066000017945 */ /* 0x000fe20003800000 */
[----:B------:R-:W-:Y:S02]  /*10c90*/  SHF.R.U32.HI R61, RZ, 0x3, R211 ;  /* 0x00000003ff3d7819 */ /* 0x000fe400000116d3 */
[-C--:B0-----:R-:W-:Y:S02]  /*10ca0*/  ISETP.GE.AND P0, PT, R16, R33.reuse, PT ;  /* 0x000000211000720c */ /* 0x081fe40003f06270 */
[-C--:B------:R-:W-:Y:S02]  /*10cb0*/  ISETP.GE.AND P1, PT, R196, R33.reuse, PT ;  /* 0x00000021c400720c */ /* 0x080fe40003f26270 */
[----:B------:R-:W-:-:S09]  /*10cc0*/  ISETP.GE.AND P2, PT, R193, R33, PT ;  /* 0x00000021c100720c */ /* 0x000fd20003f46270 */
[----:B------:R-:W-:Y:S05]  /*10cd0*/  @P0 BRA `(.L_x_2864) ;  /* 0x0000000400800947 */ /* 0x000fea0003800000 */
[----:B------:R-:W2:Y:S04]  /*10ce0*/  LDL R24, [R1+0x3c] ;  /* 0x00003c0001187983 */ /* 0x000ea80000100800 */
[----:B------:R-:W3:Y:S01]  /*10cf0*/  LDL R62, [R1+0x58] ;  /* 0x00005800013e7983 */ /* 0x000ee20000100800 */
[--C-:B------:R-:W-:Y:S01]  /*10d00*/  HADD2.F32 R38, -RZ, R81.reuse.H1_H1 ;  /* 0x30000051ff267230 */ /* 0x100fe20000004100 */
[--C-:B------:R-:W-:Y:S01]  /*10d10*/  SHF.R.U64 R60, R48, 0x10, R49.reuse ;  /* 0x00000010303c7819 */ /* 0x100fe20000001231 */
[--C-:B------:R-:W-:Y:S01]  /*10d20*/  HADD2.F32 R39, -RZ, R78.reuse.H1_H1 ;  /* 0x3000004eff277230 */ /* 0x100fe20000004100 */
[----:B------:R-:W-:Y:S01]  /*10d30*/  SHF.R.U32.HI R49, RZ, 0x10, R49 ;  /* 0x00000010ff317819 */ /* 0x000fe20000011631 */
[----:B------:R-:W-:Y:S01]  /*10d40*/  HADD2.F32 R78, -RZ, R78.H0_H0 ;  /* 0x2000004eff4e7230 */ /* 0x000fe20000004100 */
[--C-:B------:R-:W-:Y:S01]  /*10d50*/  SHF.R.U64 R47, R4, 0x10, R5.reuse ;  /* 0x00000010042f7819 */ /* 0x100fe20000001205 */
[----:B------:R-:W-:Y:S01]  /*10d60*/  HADD2.F32 R81, -RZ, R81.H0_H0 ;  /* 0x20000051ff517230 */ /* 0x000fe20000004100 */
[----:B------:R-:W-:-:S02]  /*10d70*/  SHF.R.U32.HI R40, RZ, 0x10, R5 ;  /* 0x00000010ff287819 */ /* 0x000fc40000011605 */
[--C-:B------:R-:W-:Y:S02]  /*10d80*/  SHF.R.U64 R48, R50, 0x10, R51.reuse ;  /* 0x0000001032307819 */ /* 0x100fe40000001233 */
[----:B------:R-:W-:Y:S01]  /*10d90*/  SHF.R.U32.HI R50, RZ, 0x10, R51 ;  /* 0x00000010ff327819 */ /* 0x000fe20000011633 */
[----:B------:R-:W-:Y:S01]  /*10da0*/  HADD2.F32 R40, -RZ, R40.H0_H0 ;  /* 0x20000028ff287230 */ /* 0x000fe20000004100 */
        /* <DEDUP_REMOVED lines=11> */
[----:B------:R-:W-:-:S04]  /*10e60*/  IADD3 R29, R29, R28, R216 ;  /* 0x0000001c1d1d7210 */ /* 0x000fc80007ffe0d8 */
[----:B------:R-:W-:-:S05]  /*10e70*/  LEA R32, R29, R18, 0x1 ;  /* 0x000000121d207211 */ /* 0x000fca00078e08ff */
[----:B------:R-:W1:Y:S01]  /*10e80*/  LDS.128 R28, [R32+0x12400] ;  /* 0x01240000201c7984 */ /* 0x000e620000000c00 */
[--C-:B0-----:R-:W-:Y:S02]  /*10e90*/  HADD2.F32 R5, -RZ, R25.reuse.H0_H0 ;  /* 0x20000019ff057230 */ /* 0x101fe40000004100 */
[----:B------:R-:W-:Y:S02]  /*10ea0*/  HADD2.F32 R4, -RZ, R24.H0_H0 ;  /* 0x20000018ff047230 */ /* 0x000fe40000004100 */
[----:B------:R-:W-:Y:S02]  /*10eb0*/  HADD2.F32 R25, -RZ, R25.H1_H1 ;  /* 0x30000019ff197230 */ /* 0x000fe40000004100 */
        /* <DEDUP_REMOVED lines=9> */
[C---:B------:R-:W-:Y:S01]  /*10f50*/  FFMA.FTZ R42, R5.reuse, R38, -R42 ;  /* 0x00000026052a7223 */ /* 0x040fe2000001082a */
[----:B------:R-:W-:Y:S01]  /*10f60*/  FFMA.FTZ R44, R5, R39, R44 ;  /* 0x00000027052c7223 */ /* 0x000fe2000001002c */
[----:B------:R-:W-:Y:S01]  /*10f70*/  FMUL.FTZ R5, R29, R78 ;  /* 0x0000004e1d057220 */ /* 0x000fe20000410000 */
[C---:B------:R-:W-:Y:S01]  /*10f80*/  FMUL.FTZ R38, R35.reuse, R40 ;  /* 0x0000002823267220 */ /* 0x040fe20000410000 */
[----:B------:R-:W-:Y:S01]  /*10f90*/  FMUL.FTZ R46, R35, R34 ;  /* 0x00000022232e7220 */ /* 0x000fe20000410000 */
[----:B------:R-:W-:Y:S01]  /*10fa0*/  FMUL.FTZ R29, R29, R81 ;  /* 0x000000511d1d7220 */ /* 0x000fe20000410000 */
[----:B------:R-:W-:-:S02]  /*10fb0*/  HADD2.F32 R35, -RZ, R80.H0_H0 ;  /* 0x20000050ff237230 */ /* 0x000fc40000004100 */
[C---:B------:R-:W-:Y:S01]  /*10fc0*/  FFMA.FTZ R81, R4.reuse, R81, -R5 ;  /* 0x0000005104517223 */ /* 0x040fe20000010805 */
[----:B------:R-:W-:Y:S02]  /*10fd0*/  HADD2.F32 R36, -RZ, R30.H0_H0 ;  /* 0x2000001eff247230 */ /* 0x000fe40000004100 */
[C---:B------:R-:W-:Y:S01]  /*10fe0*/  FFMA.FTZ R39, R25.reuse, R34, -R38 ;  /* 0x0000002219277223 */ /* 0x040fe20000010826 */
[----:B------:R-:W-:Y:S02]  /*10ff0*/  HADD2.F32 R37, -RZ, R31.H0_H0 ;  /* 0x2000001fff257230 */ /* 0x000fe40000004100 */
[----:B------:R-:W-:Y:S01]  /*11000*/  FFMA.FTZ R41, R25, R40, R46 ;  /* 0x0000002819297223 */ /* 0x000fe2000001002e */
[----:B------:R-:W-:Y:S02]  /*11010*/  HADD2.F32 R5, -RZ, R82.H0_H0 ;  /* 0x20000052ff057230 */ /* 0x000fe40000004100 */
[----:B------:R-:W-:Y:S01]  /*11020*/  FFMA.FTZ R78, R4, R78, R29 ;  /* 0x0000004e044e7223 */ /* 0x000fe2000001001d */
[----:B------:R-:W-:-:S02]  /*11030*/  HADD2.F32 R80, -RZ, R80.H1_H1 ;  /* 0x30000050ff507230 */ /* 0x000fc40000004100 */
[C---:B------:R-:W-:Y:S01]  /*11040*/  FMUL.FTZ R25, R36.reuse, R35 ;  /* 0x0000002324197220 */ /* 0x040fe20000410000 */
[----:B------:R-:W-:Y:S02]  /*11050*/  HADD2.F32 R82, -RZ, R82.H1_H1 ;  /* 0x30000052ff527230 */ /* 0x000fe40000004100 */
[----:B------:R-:W-:Y:S01]  /*11060*/  FMUL.FTZ R29, R36, R5 ;  /* 0x00000005241d7220 */ /* 0x000fe20000410000 */
[----:B------:R-:W-:Y:S02]  /*11070*/  HADD2.F32 R31, -RZ, R31.H1_H1 ;  /* 0x3000001fff1f7230 */ /* 0x000fe40000004100 */
[C---:B------:R-:W-:Y:S01]  /*11080*/  FMUL.FTZ R38, R37.reuse, R80 ;  /* 0x0000005025267220 */ /* 0x040fe20000410000 */
[----:B------:R-:W-:Y:S02]  /*11090*/  HADD2.F32 R34, -RZ, R43.H0_H0 ;  /* 0x2000002bff227230 */ /* 0x000fe40000004100 */
[----:B------:R-:W-:Y:S01]  /*110a0*/  FMUL.FTZ R37, R37, R82 ;  /* 0x0000005225257220 */ /* 0x000fe20000410000 */
[----:B------:R-:W-:-:S02]  /*110b0*/  HADD2.F32 R4, -RZ, R50.H0_H0 ;  /* 0x20000032ff047230 */ /* 0x000fc40000004100 */
[C---:B------:R-:W-:Y:S01]  /*110c0*/  FFMA.FTZ R36, R6.reuse, R5, -R25 ;  /* 0x0000000506247223 */ /* 0x040fe20000010819 */
[----:B------:R-:W-:Y:S01]  /*110d0*/  FFMA.FTZ R35, R6, R35, R29 ;  /* 0x0000002306237223 */ /* 0x000fe2000001001d */
[----:B------:R-:W-:Y:S02]  /*110e0*/  HADD2.F32 R28, -RZ, R28.H1_H1 ;  /* 0x3000001cff1c7230 */ /* 0x000fe40000004100 */
[----:B------:R-:W-:Y:S01]  /*110f0*/  FMUL.FTZ R6, R31, R34 ;  /* 0x000000221f067220 */ /* 0x000fe20000410000 */
[----:B------:R-:W-:Y:S02]  /*11100*/  HADD2.F32 R30, -RZ, R30.H1_H1 ;  /* 0x3000001eff1e7230 */ /* 0x000fe40000004100 */
        /* <DEDUP_REMOVED lines=29> */
.L_x_2864:
[----:B------:R-:W-:Y:S05]  /*112e0*/  BSYNC B1 ;  /* 0x0000000000017941 */ /* 0x000fea0003800000 */
.L_x_2863:
        /* <DEDUP_REMOVED lines=8> */
[----:B------:R-:W-:Y:S01]  /*11370*/  IMAD.SHL.U32 R6, R4, 0x8, RZ ;  /* 0x0000000804067824 */ /* 0x000fe200078e00ff */
[----:B------:R-:W-:Y:S01]  /*11380*/  SHF.R.U64 R46, R52, 0x10, R53 ;  /* 0x00000010342e7819 */ /* 0x000fe20000001235 */
[----:B------:R-:W-:Y:S01]  /*11390*/  HADD2.F32 R36, -RZ, R36.H0_H0 ;  /* 0x20000024ff247230 */ /* 0x000fe20000004100 */
[----:B------:R-:W-:Y:S01]  /*113a0*/  LEA.HI R5, R5, R4, RZ, 0x3 ;  /* 0x0000000405057211 */ /* 0x000fe200078f18ff */
[----:B------:R-:W-:Y:S01]  /*113b0*/  HADD2.F32 R68, -RZ, R68.H0_H0 ;  /* 0x20000044ff447230 */ /* 0x000fe20000004100 */
[----:B------:R-:W-:-:S02]  /*113c0*/  LOP3.LUT R4, R211, 0x38, R6, 0xf8, !PT ;  /* 0x00000038d3047812 */ /* 0x000fc400078ef806 */
[----:B------:R-:W-:Y:S01]  /*113d0*/  SHF.R.U32.HI R52, RZ, 0x10, R53 ;  /* 0x00000010ff347819 */ /* 0x000fe20000011635 */
[----:B------:R-:W-:Y:S01]  /*113e0*/  IMAD.SHL.U32 R5, R5, 0x400, RZ ;  /* 0x0000040005057824 */ /* 0x000fe200078e00ff */
[----:B------:R-:W-:Y:S02]  /*113f0*/  LOP3.LUT R25, R4, R61, RZ, 0x3c, !PT ;  /* 0x0000003d04197212 */ /* 0x000fe400078e3cff */
[----:B------:R-:W-:Y:S02]  /*11400*/  SHF.R.U64 R44, R8, 0x10, R9 ;  /* 0x00000010082c7819 */ /* 0x000fe40000001209 */
[----:B------:R-:W-:Y:S02]  /*11410*/  LOP3.LUT R24, R5, 0x7fffe000, RZ, 0xc0, !PT ;  /* 0x7fffe00005187812 */ /* 0x000fe400078ec0ff */
[----:B------:R-:W-:Y:S02]  /*11420*/  SHF.R.U64 R43, R10, 0x10, R11 ;  /* 0x000000100a2b7819 */ /* 0x000fe4000000120b */
[----:B------:R-:W-:-:S02]  /*11430*/  IADD3 R25, R25, R24, R216 ;  /* 0x0000001819197210 */ /* 0x000fc40007ffe0d8 */
[--C-:B------:R-:W-:Y:S02]  /*11440*/  SHF.R.U64 R45, R54, 0x10, R55.reuse ;  /* 0x00000010362d7819 */ /* 0x100fe40000001237 */
[----:B------:R-:W-:Y:S02]  /*11450*/  LEA R28, R25, R18, 0x1 ;  /* 0x00000012191c7211 */ /* 0x000fe400078e08ff */
[----:B------:R-:W-:Y:S02]  /*11460*/  SHF.R.U32.HI R54, RZ, 0x10, R55 ;  /* 0x00000010ff367819 */ /* 0x000fe40000011637 */
[----:B------:R-:W-:Y:S01]  /*11470*/  SHF.R.U32.HI R41, RZ, 0x10, R11 ;  /* 0x00000010ff297819 */ /* 0x000fe2000001160b */
[----:B------:R-:W0:Y:S02]  /*11480*/  LDS.128 R24, [R28+0x12400] ;  /* 0x012400001c187984 */ /* 0x000e240000000c00 */
[--C-:B0-----:R-:W-:Y:S02]  /*11490*/  HADD2.F32 R29, -RZ, R25.reuse.H0_H0 ;  /* 0x20000019ff1d7230 */ /* 0x101fe40000004100 */
[----:B------:R-:W-:-:S02]  /*114a0*/  HADD2.F32 R30, -RZ, R25.H1_H1 ;  /* 0x30000019ff1e7230 */ /* 0x000fc40000004100 */
[----:B------:R-:W-:Y:S02]  /*114b0*/  HADD2.F32 R25, -RZ, R24.H0_H0 ;  /* 0x20000018ff197230 */ /* 0x000fe40000004100 */
[C---:B------:R-:W-:Y:S01]  /*114c0*/  FMUL.FTZ R37, R29.reuse, R35 ;  /* 0x000000231d257220 */ /* 0x040fe20000410000 */
[----:B------:R-:W-:Y:S01]  /*114d0*/  FMUL.FTZ R39, R29, R34 ;  /* 0x000000221d277220 */ /* 0x000fe20000410000 */
[----:B------:R-:W-:Y:S02]  /*114e0*/  HADD2.F32 R29, -RZ, R52.H0_H0 ;  /* 0x20000034ff1d7230 */ /* 0x000fe40000004100 */
[----:B------:R-:W-:Y:S02]  /*114f0*/  HADD2.F32 R31, -RZ, R26.H0_H0 ;  /* 0x2000001aff1f7230 */ /* 0x000fe40000004100 */
[--C-:B------:R-:W-:Y:S02]  /*11500*/  HADD2.F32 R32, -RZ, R27.reuse.H0_H0 ;  /* 0x2000001bff207230 */ /* 0x100fe40000004100 */
[----:B------:R-:W-:Y:S01]  /*11510*/  FMUL.FTZ R40, R30, R29 ;  /* 0x0000001d1e287220 */ /* 0x000fe20000410000 */
[----:B------:R-:W-:-:S02]  /*11520*/  HADD2.F32 R27, -RZ, R27.H1_H1 ;  /* 0x3000001bff1b7230 */ /* 0x000fc40000004100 */
[----:B------:R-:W-:Y:S02]  /*11530*/  HADD2.F32 R24, -RZ, R24.H1_H1 ;  /* 0x30000018ff187230 */ /* 0x000fe40000004100 */
[----:B------:R-:W-:Y:S01]  /*11540*/  HADD2.F32 R26, -RZ, R26.H1_H1 ;  /* 0x3000001aff1a7230 */ /* 0x000fe20000004100 */
[----:B--2---:R-:W0:Y:S02]  /*11550*/  LDS.128 R4, [R47] ;  /* 0x000000002f047984 */ /* 0x004e240000000c00 */
[--C-:B0-----:R-:W-:Y:S02]  /*11560*/  HADD2.F32 R8, -RZ, R5.reuse.H0_H0 ;  /* 0x20000005ff087230 */ /* 0x101fe40000004100 */
[----:B------:R-:W-:Y:S02]  /*11570*/  HADD2.F32 R9, -RZ, R5.H1_H1 ;  /* 0x30000005ff097230 */ /* 0x000fe40000004100 */
[----:B------:R-:W-:Y:S02]  /*11580*/  HADD2.F32 R5, -RZ, R4.H0_H0 ;  /* 0x20000004ff057230 */ /* 0x000fe40000004100 */
[C---:B------:R-:W-:Y:S01]  /*11590*/  FFMA.FTZ R37, R8.reuse, R34, -R37 ;  /* 0x0000002208257223 */ /* 0x040fe20000010825 */
[----:B------:R-:W-:Y:S01]  /*115a0*/  FFMA.FTZ R39, R8, R35, R39 ;  /* 0x0000002308277223 */ /* 0x000fe20000010027 */
[----:B------:R-:W-:Y:S01]  /*115b0*/  FMUL.FTZ R34, R30, R36 ;  /* 0x000000241e227220 */ /* 0x000fe20000410000 */
[----:B------:R-:W-:-:S02]  /*115c0*/  HADD2.F32 R8, -RZ, R71.H0_H0 ;  /* 0x20000047ff087230 */ /* 0x000fc40000004100 */
[----:B------:R-:W-:Y:S01]  /*115d0*/  FMUL.FTZ R30, R25, R68 ;  /* 0x00000044191e7220 */ /* 0x000fe20000410000 */
[----:B------:R-:W-:Y:S02]  /*115e0*/  HADD2.F32 R10, -RZ, R6.H0_H0 ;  /* 0x20000006ff0a7230 */ /* 0x000fe40000004100 */
[----:B------:R-:W-:Y:S01]  /*115f0*/  FFMA.FTZ R38, R9, R29, -R34 ;  /* 0x0000001d09267223 */ /* 0x000fe20000010822 */
[----:B------:R-:W-:Y:S02]  /*11600*/  HADD2.F32 R29, -RZ, R70.H0_H0 ;  /* 0x20000046ff1d7230 */ /* 0x000fe40000004100 */
[-C--:B------:R-:W-:Y:S01]  /*11610*/  FMUL.FTZ R25, R25, R8.reuse ;  /* 0x0000000819197220 */ /* 0x080fe20000410000 */
[----:B------:R-:W-:Y:S01]  /*11620*/  FFMA.FTZ R34, R5, R8, -R30 ;  /* 0x0000000805227223 */ /* 0x000fe2000001081e */
[--C-:B------:R-:W-:Y:S02]  /*11630*/  HADD2.F32 R8, -RZ, R73.reuse.H0_H0 ;  /* 0x20000049ff087230 */ /* 0x100fe40000004100 */
[----:B------:R-:W-:Y:S01]  /*11640*/  FFMA.FTZ R40, R9, R36, R40 ;  /* 0x0000002409287223 */ /* 0x000fe20000010028 */
[----:B------:R-:W-:Y:S01]  /*11650*/  FFMA.FTZ R68, R5, R68, R25 ;  /* 0x0000004405447223 */ /* 0x000fe20000010019 */
[----:B------:R-:W-:Y:S01]  /*11660*/  FMUL.FTZ R5, R31, R29 ;  /* 0x0000001d1f057220 */ /* 0x000fe20000410000 */
[----:B------:R-:W-:-:S02]  /*11670*/  HADD2.F32 R73, -RZ, R73.H1_H1 ;  /* 0x30000049ff497230 */ /* 0x000fc40000004100 */
[-C--:B------:R-:W-:Y:S01]  /*11680*/  FMUL.FTZ R9, R31, R8.reuse ;  /* 0x000000081f097220 */ /* 0x080fe20000410000 */
[----:B------:R-:W-:Y:S02]  /*11690*/  HADD2.F32 R70, -RZ, R70.H1_H1 ;  /* 0x30000046ff467230 */ /* 0x000fe40000004100 */
[----:B------:R-:W-:Y:S01]  /*116a0*/  FFMA.FTZ R31, R10, R8, -R5 ;  /* 0x000000080a1f7223 */ /* 0x000fe20000010805 */
[----:B------:R-:W-:Y:S02]  /*116b0*/  HADD2.F32 R11, -RZ, R7.H0_H0 ;  /* 0x20000007ff0b7230 */ /* 0x000fe40000004100 */
[C---:B------:R-:W-:Y:S01]  /*116c0*/  FMUL.FTZ R5, R32.reuse, R73 ;  /* 0x0000004920057220 */ /* 0x040fe20000410000 */
[----:B------:R-:W-:Y:S02]  /*116d0*/  HADD2.F32 R30, -RZ, R41.H0_H0 ;  /* 0x20000029ff1e7230 */ /* 0x000fe40000004100 */
[----:B------:R-:W-:Y:S01]  /*116e0*/  FMUL.FTZ R36, R32, R70 ;  /* 0x0000004620247220 */ /* 0x000fe20000410000 */
[----:B------:R-:W-:-:S02]  /*116f0*/  HADD2.F32 R8, -RZ, R54.H0_H0 ;  /* 0x20000036ff087230 */ /* 0x000fc40000004100 */
[C---:B------:R-:W-:Y:S01]  /*11700*/  FFMA.FTZ R70, R11.reuse, R70, R5 ;  /* 0x000000460b467223 */ /* 0x040fe20000010005 */
[----:B------:R-:W-:Y:S02]  /*11710*/  HADD2.F32 R7, -RZ, R7.H1_H1 ;  /* 0x30000007ff077230 */ /* 0x000fe40000004100 */
[----:B------:R-:W-:Y:S01]  /*11720*/  FFMA.FTZ R36, R11, R73, -R36 ;  /* 0x000000490b247223 */ /* 0x000fe20000010824 */
[C---:B------:R-:W-:Y:S01]  /*11730*/  FMUL.FTZ R32, R27.reuse, R30 ;  /* 0x0000001e1b207220 */ /* 0x040fe20000410000 */
[-C--:B------:R-:W-:Y:S01]  /*11740*/  FMUL.FTZ R42, R27, R8.reuse ;  /* 0x000000081b2a7220 */ /* 0x080fe20000410000 */
[----:B------:R-:W-:Y:S02]  /*11750*/  HADD2.F32 R11, -RZ, R44.H0_H0 ;  /* 0x2000002cff0b7230 */ /* 0x000fe40000004100 */
[----:B------:R-:W-:Y:S01]  /*11760*/  FFMA.FTZ R10, R10, R29, R9 ;  /* 0x0000001d0a0a7223 */ /* 0x000fe20000010009 */
[----:B------:R-:W-:Y:S02]  /*11770*/  HADD2.F32 R5, -RZ, R46.H0_H0 ;  /* 0x2000002eff057230 */ /* 0x000fe40000004100 */
[----:B------:R-:W-:Y:S01]  /*11780*/  FFMA.FTZ R41, R7, R8, -R32 ;  /* 0x0000000807297223 */ /* 0x000fe20000010820 */
[----:B------:R-:W-:-:S02]  /*11790*/  HADD2.F32 R25, -RZ, R43.H0_H0 ;  /* 0x2000002bff197230 */ /* 0x000fc40000004100 */
[----:B------:R-:W-:Y:S01]  /*117a0*/  FFMA.FTZ R43, R7, R30, R42 ;  /* 0x0000001e072b7223 */ /* 0x000fe2000001002a */
[----:B------:R-:W-:Y:S02]  /*117b0*/  HADD2.F32 R9, -RZ, R45.H0_H0 ;  /* 0x2000002dff097230 */ /* 0x000fe40000004100 */
[C---:B------:R-:W-:Y:S01]  /*117c0*/  FMUL.FTZ R7, R24.reuse, R11 ;  /* 0x0000000b18077220 */ /* 0x040fe20000410000 */
[----:B------:R-:W-:Y:S02]  /*117d0*/  HADD2.F32 R4, -RZ, R4.H1_H1 ;  /* 0x30000004ff047230 */ /* 0x000fe40000004100 */
        /* <DEDUP_REMOVED lines=18> */
.L_x_2866:
[----:B------:R-:W-:Y:S05]  /*11900*/  BSYNC B1 ;  /* 0x0000000000017941 */ /* 0x000fea0003800000 */
.L_x_2865:
        /* <DEDUP_REMOVED lines=20> */
[----:B------:R-:W-:Y:S02]  /*11a50*/  IADD3 R9, R9, R8, R216 ;  /* 0x0000000809097210 */ /* 0x000fe40007ffe0d8 */
[----:B------:R-:W-:Y:S02]  /*11a60*/  SHF.R.U64 R39, R58, 0x10, R59 ;  /* 0x000000103a277819 */ /* 0x000fe4000000123b */
[----:B------:R-:W-:-:S02]  /*11a70*/  LEA R24, R9, R18, 0x1 ;  /* 0x0000001209187211 */ /* 0x000fc400078e08ff */
[----:B------:R-:W-:Y:S02]  /*11a80*/  SHF.R.U32.HI R58, RZ, 0x10, R59 ;  /* 0x00000010ff3a7819 */ /* 0x000fe4000001163b */
[----:B------:R-:W-:Y:S01]  /*11a90*/  SHF.R.U32.HI R36, RZ, 0x10, R15 ;  /* 0x00000010ff247819 */ /* 0x000fe2000001160f */
        /* <DEDUP_REMOVED lines=71> */
.L_x_2838:
[----:B------:R-:W-:Y:S05]  /*11f10*/  BSYNC B0 ;  /* 0x0000000000007941 */ /* 0x000fea0003800000 */
.L_x_2816:
        /* <DEDUP_REMOVED lines=8> */
.L_x_2814:
[----:B------:R-:W-:-:S06]  /*11fa0*/  ULOP3.LUT UR4, UR60, 0x1, URZ, 0xfc, !UPT ;  /* 0x000000013c047892 */ /* 0x000fcc000f8efc3f */
[----:B01-3--:R-:W-:-:S05]  /*11fb0*/  IMAD.U32 R0, RZ, RZ, UR4 ;  /* 0x00000004ff007e24 */ /* 0x00bfca000f8e00ff */
[----:B------:R-:W-:-:S13]  /*11fc0*/  ISETP.NE.AND P0, PT, R0, 0x3, PT ;  /* 0x000000030000780c */ /* 0x000fda0003f05270 */
[----:B------:R-:W-:Y:S05]  /*11fd0*/  @!P0 BRA `(.L_x_2867) ;  /* 0x0000000000048947 */ /* 0x000fea0003800000 */
[----:B------:R-:W-:Y:S01]  /*11fe0*/  BPT.TRAP 0x1 ;  /* 0x000000040000795c */ /* 0x000fe20000300000 */
.L_x_2867:
[----:B------:R-:W-:Y:S01]  /*11ff0*/  IMAD R0, R197, 0x8, R18 ;  /* 0x00000008c5007824 */ /* 0x000fe200078e0212 */
[----:B------:R-:W-:-:S04]  /*12000*/  SHF.L.U32 R3, R200, 0x1f, RZ ;  /* 0x0000001fc8037819 */ /* 0x000fc800000006ff */
[----:B------:R0:W1:Y:S01]  /*12010*/  SYNCS.PHASECHK.TRANS64.TRYWAIT P1, [R0+URZ+0x30830], R3 ;  /* 0x03083003000075a7 */ /* 0x000062000802017f */
[----:B------:R-:W-:Y:S05]  /*12020*/  @!P0 BRA `(.L_x_2868) ;  /* 0x0000000000048947 */ /* 0x000fea0003800000 */
[----:B------:R-:W-:Y:S01]  /*12030*/  BPT.TRAP 0x1 ;  /* 0x000000040000795c */ /* 0x000fe20000300000 */
.L_x_2868:
[----:B-1----:R-:W-:Y:S05]  /*12040*/  @P1 BRA `(.L_x_2869) ;  /* 0x0000000000081947 */ /* 0x002fea0003800000 */
[----:B------:R-:W1:Y:S02]  /*12050*/  SYNCS.PHASECHK.TRANS64.TRYWAIT P1, [R0+URZ+0x30830], R3 ;  /* 0x03083003000075a7 */ /* 0x000e64000802017f */
[----:B-1----:R-:W-:Y:S05]  /*12060*/  @!P1 BRA `(.L_x_2870) ;  /* 0x0000012800189947 */ /* 0x002fea0003800000 */
.L_x_2869:
[----:B------:R-:W-:Y:S05]  /*12070*/  WARPSYNC.ALL ;  /* 0x0000000000007948 */ /* 0x000fea0003800000 */
[----:B01----:R-:W-:Y:S01]  /*12080*/  IADD3 R3, R18, 0x1e400, RZ ;  /* 0x0001e40012037810 */ /* 0x003fe20007ffe0ff */
[----:B--2-4-:R-:W-:Y:S01]  /*12090*/  WARPGROUP.ARRIVE ;  /* 0x00000000000079c5 */ /* 0x014fe20000000000 */
[----:B------:R-:W-:Y:S01]  /*120a0*/  R2UR UR4, R2 ;  /* 0x00000000020472ca */ /* 0x000fe200000e0000 */
[----:B------:R-:W-:Y:S01]  /*120b0*/  UMOV UR9, 0x40000040 ;  /* 0x4000004000097882 */ /* 0x000fe20000000000 */
[----:B------:R-:W-:Y:S01]  /*120c0*/  SHF.R.U32.HI R3, RZ, 0x4, R3 ;  /* 0x00000004ff037819 */ /* 0x000fe20000011603 */
[----:B------:R-:W-:Y:S01]  /*120d0*/  IMAD.MOV.U32 R5, RZ, RZ, 0x40000040 ;  /* 0x40000040ff057424 */ /* 0x000fe200078e00ff */
[----:B------:R-:W-:Y:S01]  /*120e0*/  MOV R7, UR9 ;  /* 0x0000000900077c02 */ /* 0x000fe20008000f00 */
[----:B------:R-:W-:Y:S01]  /*120f0*/  UMOV UR57, 0x40000040 ;  /* 0x4000004000397882 */ /* 0x000fe20000000000 */
[----:B------:R-:W-:Y:S01]  /*12100*/  LOP3.LUT R3, R3, 0x3fff, RZ, 0xc0, !PT ;  /* 0x00003fff03037812 */ /* 0x000fe200078ec0ff */
[----:B------:R-:W-:Y:S01]  /*12110*/  UMOV UR53, 0x40000040 ;  /* 0x4000004000357882 */ /* 0x000fe20000000000 */
[----:B------:R-:W-:Y:S01]  /*12120*/  UMOV UR49, 0x40000040 ;  /* 0x4000004000317882 */ /* 0x000fe20000000000 */
[----:B------:R-:W-:Y:S01]  /*12130*/  UMOV UR45, 0x40000040 ;  /* 0x40000040002d7882 */ /* 0x000fe20000000000 */
[----:B------:R-:W-:Y:S01]  /*12140*/  LOP3.LUT R8, R3, 0x10000, RZ, 0xfc, !PT ;  /* 0x0001000003087812 */ /* 0x000fe200078efcff */
[----:B------:R-:W-:Y:S01]  /*12150*/  IMAD.MOV.U32 R3, RZ, RZ, 0x40000040 ;  /* 0x40000040ff037424 */ /* 0x000fe200078e00ff */
[----:B------:R-:W-:Y:S01]  /*12160*/  UMOV UR41, 0x40000040 ;  /* 0x4000004000297882 */ /* 0x000fe20000000000 */
[----:B------:R-:W-:-:S02]  /*12170*/  ULOP3.LUT UR4, UR4, 0x10000, URZ, 0xfc, !UPT ;  /* 0x0001000004047892 */ /* 0x000fc4000f8efc3f */
[----:B------:R-:W-:Y:S01]  /*12180*/  IMAD R2, R197, 0x900, R8 ;  /* 0x00000900c5027824 */ /* 0x000fe200078e0208 */
[----:B------:R-:W-:Y:S01]  /*12190*/  R2UR UR11, R3 ;  /* 0x00000000030b72ca */ /* 0x000fe200000e0000 */
[----:B------:R-:W-:Y:S01]  /*121a0*/  UIADD3 UR5, UR4, 0x2, URZ ;  /* 0x0000000204057890 */ /* 0x000fe2000fffe03f */
[----:B------:R-:W-:Y:S01]  /*121b0*/  IMAD.MOV.U32 R3, RZ, RZ, 0x40000040 ;  /* 0x40000040ff037424 */ /* 0x000fe200078e00ff */
[----:B------:R-:W-:Y:S01]  /*121c0*/  UIADD3 UR56, UR4, 0x404, URZ ;  /* 0x0000040404387890 */ /* 0x000fe2000fffe03f */
[C---:B------:R-:W-:Y:S01]  /*121d0*/  R2UR UR10, R2.reuse ;  /* 0x00000000020a72ca */ /* 0x040fe200000e0000 */
[----:B------:R-:W-:Y:S01]  /*121e0*/  UMOV UR8, UR4 ;  /* 0x0000000400087c82 */ /* 0x000fe20008000000 */
[----:B------:R-:W-:Y:S01]  /*121f0*/  VIADD R4, R2, 0x2 ;  /* 0x0000000202047836 */ /* 0x000fe20000000000 */
[----:B------:R-:W-:Y:S01]  /*12200*/  UIADD3 UR52, UR4, 0x406, URZ ;  /* 0x0000040604347890 */ /* 0x000fe2000fffe03f */
[----:B------:R-:W-:Y:S01]  /*12210*/  IMAD.U32 R6, RZ, RZ, UR8 ;  /* 0x00000008ff067e24 */ /* 0x000fe2000f8e00ff */
[----:B------:R-:W-:Y:S01]  /*12220*/  UIADD3 UR48, UR4, 0x800, URZ ;  /* 0x0000080004307890 */ /* 0x000fe2000fffe03f */
[----:B------:R-:W-:Y:S01]  /*12230*/  R2UR UR39, R3 ;  /* 0x00000000032772ca */ /* 0x000fe200000e0000 */
[----:B------:R-:W-:-:S02]  /*12240*/  UIADD3 UR44, UR4, 0x802, URZ ;  /* 0x00000802042c7890 */ /* 0x000fc4000fffe03f */
[----:B------:R0:W-:Y:S01]  /*12250*/  STL.64 [R1+0x30], R6 ;  /* 0x0000300601007387 */ /* 0x0001e20000100a00 */
[----:B------:R-:W-:Y:S02]  /*12260*/  UIADD3 UR40, UR4, 0x804, URZ ;  /* 0x0000080404287890 */ /* 0x000fe4000fffe03f */
[----:B------:R-:W-:Y:S01]  /*12270*/  UIADD3 UR36, UR4, 0x806, URZ ;  /* 0x0000080604247890 */ /* 0x000fe2000fffe03f */
[----:B------:R-:W-:Y:S01]  /*12280*/  HGMMA.64x96x16.F32 R24, gdesc[UR8], RZ, !UPT, gsb0 ;  /* 0x01600000081879f0 */ /* 0x000fe2000c0008ff */
        /* <DEDUP_REMOVED lines=8> */
[----:B------:R-:W-:Y:S01]  /*12310*/  IMAD.U32 R7, RZ, RZ, UR9 ;  /* 0x00000009ff077e24 */ /* 0x000fe2000f8e00ff */
[----:B------:R-:W-:-:S04]  /*12320*/  UMOV UR37, 0x40000040 ;  /* 0x4000004000257882 */ /* 0x000fc80000000000 */
        /* <DEDUP_REMOVED lines=49> */
[----:B0-----:R-:W-:Y:S02]  /*12640*/  IMAD.U32 R6, RZ, RZ, UR8 ;  /* 0x00000008ff067e24 */ /* 0x001fe4000f8e00ff */
[----:B------:R-:W-:Y:S01]  /*12650*/  IMAD.U32 R7, RZ, RZ, UR9 ;  /* 0x00000009ff077e24 */ /* 0x000fe2000f8e00ff */
[----:B------:R-:W-:Y:S01]  /*12660*/  R2UR UR58, R4 ;  /* 0x00000000043a72ca */ /* 0x000fe200000e0000 */
[----:B------:R-:W-:Y:S01]  /*12670*/  VIADD R4, R2, 0x306 ;  /* 0x0000030602047836 */ /* 0x000fe20000000000 */
[----:B------:R-:W-:-:S02]  /*12680*/  R2UR UR59, R5 ;  /* 0x00000000053b72ca */ /* 0x000fc400000e0000 */
[----:B------:R-:W-:Y:S01]  /*12690*/  MOV R5, 0x40000040 ;  /* 0x4000004000057802 */ /* 0x000fe20000000f00 */
[----:B------:R0:W-:Y:S01]  /*126a0*/  STL.64 [R1+0x8], R6 ;  /* 0x0000080601007387 */ /* 0x0001e20000100a00 */
[----:B------:R-:W-:Y:S01]  /*126b0*/  R2UR UR54, R4 ;  /* 0x00000000043672ca */ /* 0x000fe200000e0000 */
[----:B------:R-:W-:Y:S01]  /*126c0*/  VIADD R4, R2, 0x600 ;  /* 0x0000060002047836 */ /* 0x000fe20000000000 */
[----:B------:R-:W-:Y:S01]  /*126d0*/  R2UR UR55, R5 ;  /* 0x00000000053772ca */ /* 0x000fe200000e0000 */
[----:B------:R-:W-:-:S03]  /*126e0*/  IMAD.MOV.U32 R5, RZ, RZ, 0x40000040 ;  /* 0x40000040ff057424 */ /* 0x000fc600078e00ff */
[----:B------:R-:W-:Y:S02]  /*126f0*/  R2UR UR50, R4 ;  /* 0x00000000043272ca */ /* 0x000fe400000e0000 */
        /* <DEDUP_REMOVED lines=35> */
.L_x_2871:
[----:B------:R-:W0:Y:S01]  /*12930*/  LDC R2, c[0x0][0x448] ;  /* 0x00011200ff027b82 */ /* 0x000e220000000800 */
[----:B------:R-:W-:Y:S01]  /*12940*/  IMAD.MOV.U32 R5, RZ, RZ, -0x60 ;  /* 0xffffffa0ff057424 */ /* 0x000fe200078e00ff */
[----:B------:R-:W-:Y:S01]  /*12950*/  ULDC UR4, c[0x0][0x988] ;  /* 0x0002620000047ab9 */ /* 0x000fe20000000800 */
[----:B------:R-:W-:Y:S01]  /*12960*/  BSSY B0, `(.L_x_2872) ;  /* 0x000041c000007945 */ /* 0x000fe20003800000 */
[----:B------:R-:W-:Y:S01]  /*12970*/  CS2R R118, SRZ ;  /* 0x0000000000767805 */ /* 0x000fe2000001ff00 */
[----:B------:R-:W-:Y:S01]  /*12980*/  IMAD R5, R72, R5, 0x61 ;  /* 0x0000006148057424 */ /* 0x000fe200078e0205 */
[----:B------:R-:W-:Y:S02]  /*12990*/  CS2R R116, SRZ ;  /* 0x0000000000747805 */ /* 0x000fe4000001ff00 */
[----:B------:R-:W-:Y:S02]  /*129a0*/  CS2R R114, SRZ ;  /* 0x0000000000727805 */ /* 0x000fe4000001ff00 */
[----:B------:R-:W-:Y:S01]  /*129b0*/  CS2R R112, SRZ ;  /* 0x0000000000707805 */ /* 0x000fe2000001ff00 */
[----:B------:R-:W-:Y:S01]  /*129c0*/  IMAD R5, R222, -0x2, R5 ;  /* 0xfffffffede057824 */ /* 0x000fe200078e0205 */
[----:B------:R-:W-:-:S02]  /*129d0*/  CS2R R110, SRZ ;  /* 0x00000000006e7805 */ /* 0x000fc4000001ff00 */
[----:B------:R-:W-:Y:S02]  /*129e0*/  CS2R R108, SRZ ;  /* 0x00000000006c7805 */ /* 0x000fe4000001ff00 */
[----:B------:R-:W-:Y:S02]  /*129f0*/  CS2R R106, SRZ ;  /* 0x00000000006a7805 */ /* 0x000fe4000001ff00 */
[----:B------:R-:W-:Y:S02]  /*12a00*/  CS2R R104, SRZ ;  /* 0x0000000000687805 */ /* 0x000fe4000001ff00 */
[----:B------:R-:W-:Y:S02]  /*12a10*/  IADD3 R6, -R219, R5, R220 ;  /* 0x00000005db067210 */ /* 0x000fe40007ffe1dc */
[----:B------:R-:W-:Y:S02]  /*12a20*/  CS2R R102, SRZ ;  /* 0x0000000000667805 */ /* 0x000fe4000001ff00 */
[----:B------:R-:W-:-:S02]  /*12a30*/  CS2R R100, SRZ ;  /* 0x0000000000647805 */ /* 0x000fc4000001ff00 */
[----:B------:R-:W-:Y:S02]  /*12a40*/  CS2R R98, SRZ ;  /* 0x0000000000627805 */ /* 0x000fe4000001ff00 */
[----:B------:R-:W-:Y:S02]  /*12a50*/  CS2R R96, SRZ ;  /* 0x0000000000607805 */ /* 0x000fe4000001ff00 */
[----:B------:R-:W-:Y:S02]  /*12a60*/  CS2R R94, SRZ ;  /* 0x00000000005e7805 */ /* 0x000fe4000001ff00 */
[----:B------:R-:W-:Y:S02]  /*12a70*/  CS2R R92, SRZ ;  /* 0x00000000005c7805 */ /* 0x000fe4000001ff00 */
[----:B------:R-:W-:Y:S02]  /*12a80*/  CS2R R90, SRZ ;  /* 0x00000000005a7805 */ /* 0x000fe4000001ff00 */
[----:B0-----:R-:W-:-:S02]  /*12a90*/  ISETP.NE.AND P1, PT, R2, 0x1, PT ;  /* 0x000000010200780c */ /* 0x001fc40003f25270 */
[----:B------:R-:W-:-:S11]  /*12aa0*/  IADD3 R2, R223, R218, RZ ;  /* 0x000000dadf027210 */ /* 0x000fd60007ffe0ff */
[----:B------:R-:W0:Y:S08]  /*12ab0*/  @P1 LDC R3, c[0x0][0x44c] ;  /* 0x00011300ff031b82 */ /* 0x000e300000000800 */
[----:B------:R-:W1:Y:S01]  /*12ac0*/  @P1 LDC R4, c[0x0][0x450] ;  /* 0x00011400ff041b82 */ /* 0x000e620000000800 */
[----:B0-----:R-:W-:-:S05]  /*12ad0*/  @P1 IMAD.HI.U32 R3, R2, R3, RZ ;  /* 0x0000000302031227 */ /* 0x001fca00078e00ff */
[----:B-1----:R-:W-:Y:S01]  /*12ae0*/  @P1 SHF.R.U32.HI R2, RZ, R4, R3 ;  /* 0x00000004ff021219 */ /* 0x002fe20000011603 */
[----:B------:R-:W-:-:S04]  /*12af0*/  IMAD R3, R72, -0x60, R220 ;  /* 0xffffffa048037824 */ /* 0x000fc800078e02dc */
[----:B------:R-:W0:Y:S01]  /*12b00*/  SHFL.IDX PT, R4, R2, 0x1, 0x1c1f ;  /* 0x003c1f0002047f89 */ /* 0x000e2200000e0000 */
[----:B------:R-:W-:-:S03]  /*12b10*/  VIADD R3, R3, 0x60 ;  /* 0x0000006003037836 */ /* 0x000fc60000000000 */
[----:B------:R-:W-:Y:S01]  /*12b20*/  SHFL.IDX PT, R2, R2, RZ, 0x1c1f ;  /* 0x001c1fff02027589 */ /* 0x000fe200000e0000 */
[----:B------:R-:W-:-:S05]  /*12b30*/  IMAD R3, R222, -0x2, R3 ;  /* 0xfffffffede037824 */ /* 0x000fca00078e0203 */
[----:B0-----:R-:W-:-:S04]  /*12b40*/  VIADDMNMX R5, R4, R6, R3, PT ;  /* 0x0000000604057246 */ /* 0x001fc80003800103 */
        /* <DEDUP_REMOVED lines=69> */
[----:B------:R-:W-:-:S04]  /*12fa0*/  FMNMX.FTZ R38, R70, R7, !PT ;  /* 0x0000000746267209 */ /* 0x000fc80007810000 */
[----:B------:R-:W-:-:S05]  /*12fb0*/  FMNMX.FTZ R5, R71, R38, !PT ;  /* 0x0000002647057209 */ /* 0x000fca0007810000 */
[----:B------:R-:W0:Y:S02]  /*12fc0*/  SHFL.BFLY PT, R38, R5, 0x2, 0x1f ;  /* 0x0c401f0005267f89 */ /* 0x000e2400000e0000 */
[----:B0-----:R-:W-:Y:S02]  /*12fd0*/  FMNMX.FTZ R7, R5, R38, !PT ;  /* 0x0000002605077209 */ /* 0x001fe40007810000 */
[----:B------:R-:W-:Y:S02]  /*12fe0*/  VIADDMNMX R38, R2, R6, R3, PT ;  /* 0x0000000602267246 */ /* 0x000fe40003800103 */
[----:B------:R-:W-:Y:S01]  /*12ff0*/  MOV R2, UR4 ;  /* 0x0000000400027c02 */ /* 0x000fe20008000f00 */
[----:B------:R-:W0:Y:S01]  /*13000*/  SHFL.BFLY PT, R88, R7, 0x1, 0x1f ;  /* 0x0c201f0007587f89 */ /* 0x000e2200000e0000 */
[C---:B------:R-:W-:Y:S02]  /*13010*/  ISETP.GT.AND P2, PT, R38.reuse, RZ, PT ;  /* 0x000000ff2600720c */ /* 0x040fe40003f44270 */
[----:B------:R-:W-:-:S02]  /*13020*/  ISETP.GT.AND P3, PT, R38, 0x1, PT ;  /* 0x000000012600780c */ /* 0x000fc40003f64270 */
[----:B------:R-:W-:Y:S02]  /*13030*/  ISETP.GT.AND P4, PT, R38, 0x8, PT ;  /* 0x000000082600780c */ /* 0x000fe40003f84270 */
[----:B------:R-:W-:Y:S02]  /*13040*/  FSEL R15, R24, -INF , P2 ;  /* 0xff800000180f7808 */ /* 0x000fe40001000000 */
[----:B------:R-:W-:Y:S02]  /*13050*/  FSEL R25, R25, -INF , P3 ;  /* 0xff80000019197808 */ /* 0x000fe40001800000 */
[----:B------:R-:W-:Y:S02]  /*13060*/  ISETP.GT.AND P2, PT, R38, 0x9, PT ;  /* 0x000000092600780c */ /* 0x000fe40003f44270 */
[----:B------:R-:W-:Y:S02]  /*13070*/  FSEL R11, R28, -INF , P4 ;  /* 0xff8000001c0b7808 */ /* 0x000fe40002000000 */
[----:B------:R-:W-:-:S02]  /*13080*/  FMNMX.FTZ R6, R15, R25, !PT ;  /* 0x000000190f067209 */ /* 0x000fc40007810000 */
[C---:B------:R-:W-:Y:S02]  /*13090*/  ISETP.GT.AND P3, PT, R38.reuse, 0x10, PT ;  /* 0x000000102600780c */ /* 0x040fe40003f64270 */
[----:B------:R-:W-:Y:S02]  /*130a0*/  FSEL R29, R29, -INF , P2 ;  /* 0xff8000001d1d7808 */ /* 0x000fe40001000000 */
[----:B------:R-:W-:Y:S02]  /*130b0*/  FMNMX.FTZ R6, R11, R6, !PT ;  /* 0x000000060b067209 */ /* 0x000fe40007810000 */
[----:B------:R-:W-:Y:S02]  /*130c0*/  ISETP.GT.AND P2, PT, R38, 0x11, PT ;  /* 0x000000112600780c */ /* 0x000fe40003f44270 */
[----:B0-----:R-:W-:Y:S02]  /*130d0*/  FMNMX.FTZ R3, R7, R88, !PT ;  /* 0x0000005807037209 */ /* 0x001fe40007810000 */
[----:B------:R-:W-:-:S02]  /*130e0*/  CS2R R88, SRZ ;  /* 0x0000000000587805 */ /* 0x000fc4000001ff00 */
[----:B------:R-:W-:Y:S02]  /*130f0*/  FSEL R7, R32, -INF , P3 ;  /* 0xff80000020077808 */ /* 0x000fe40001800000 */
[----:B------:R-:W-:Y:S01]  /*13100*/  FMNMX.FTZ R6, R29, R6, !PT ;  /* 0x000000061d067209 */ /* 0x000fe20007810000 */
[----:B------:R-:W-:Y:S01]  /*13110*/  FMUL.FTZ R5, R3, R2 ;  /* 0x0000000203057220 */ /* 0x000fe20000410000 */
[----:B------:R-:W-:Y:S02]  /*13120*/  ISETP.GT.AND P4, PT, R38, 0x18, PT ;  /* 0x000000182600780c */ /* 0x000fe40003f84270 */
[----:B------:R-:W-:Y:S02]  /*13130*/  FSEL R33, R33, -INF , P2 ;  /* 0xff80000021217808 */ /* 0x000fe40001000000 */
[----:B------:R-:W-:Y:S02]  /*13140*/  FMNMX.FTZ R6, R7, R6, !PT ;  /* 0x0000000607067209 */ /* 0x000fe40007810000 */
[----:B------:R-:W-:-:S02]  /*13150*/  FSETP.NEU.FTZ.AND P3, PT, R3, -INF , PT ;  /* 0xff8000000300780b */ /* 0x000fc40003f7d000 */
[----:B------:R-:W-:Y:S02]  /*13160*/  ISETP.GT.AND P2, PT, R38, 0x19, PT ;  /* 0x000000192600780c */ /* 0x000fe40003f44270 */
[----:B------:R-:W-:Y:S02]  /*13170*/  FSEL R9, R36, -INF , P4 ;  /* 0xff80000024097808 */ /* 0x000fe40002000000 */
[----:B------:R-:W-:Y:S02]  /*13180*/  FMNMX.FTZ R6, R33, R6, !PT ;  /* 0x0000000621067209 */ /* 0x000fe40007810000 */
[----:B------:R-:W-:Y:S02]  /*13190*/  FSEL R5, R5, RZ, P3 ;  /* 0x000000ff05057208 */ /* 0x000fe40001800000 */
[----:B------:R-:W-:Y:S02]  /*131a0*/  ISETP.GT.AND P3, PT, R38, 0x20, PT ;  /* 0x000000202600780c */ /* 0x000fe40003f64270 */
[----:B------:R-:W-:Y:S01]  /*131b0*/  FSEL R37, R37, -INF , P2 ;  /* 0xff80000025257808 */ /* 0x000fe20001000000 */
[--C-:B------:R-:W-:Y:S01]  /*131c0*/  FFMA.FTZ R36, R4, R2, -R5.reuse ;  /* 0x0000000204247223 */ /* 0x100fe20000010805 */
[----:B------:R-:W-:Y:S01]  /*131d0*/  FMNMX.FTZ R6, R9, R6, !PT ;  /* 0x0000000609067209 */ /* 0x000fe20007810000 */
[-CC-:B------:R-:W-:Y:S01]  /*131e0*/  FFMA.FTZ R189, R74, R2.reuse, -R5.reuse ;  /* 0x000000024abd7223 */ /* 0x180fe20000010805 */
[----:B------:R-:W-:Y:S01]  /*131f0*/  ISETP.GT.AND P2, PT, R38, 0x21, PT ;  /* 0x000000212600780c */ /* 0x000fe20003f44270 */
[-CC-:B------:R-:W-:Y:S01]  /*13200*/  FFMA.FTZ R76, R76, R2.reuse, -R5.reuse ;  /* 0x000000024c4c7223 */ /* 0x180fe20000010805 */
[----:B------:R-:W-:Y:S01]  /*13210*/  FSEL R13, R40, -INF , P3 ;  /* 0xff800000280d7808 */ /* 0x000fe20001800000 */
[--C-:B------:R-:W-:Y:S01]  /*13220*/  FFMA.FTZ R40, R14, R2, -R5.reuse ;  /* 0x000000020e287223 */ /* 0x100fe20000010805 */
[----:B------:R-:W-:Y:S01]  /*13230*/  FMNMX.FTZ R6, R37, R6, !PT ;  /* 0x0000000625067209 */ /* 0x000fe20007810000 */
[-CC-:B------:R-:W-:Y:S01]  /*13240*/  FFMA.FTZ R191, R78, R2.reuse, -R5.reuse ;  /* 0x000000024ebf7223 */ /* 0x180fe20000010805 */
[----:B------:R-:W-:Y:S01]  /*13250*/  ISETP.GT.AND P3, PT, R38, 0x28, PT ;  /* 0x000000282600780c */ /* 0x000fe20003f64270 */
[----:B------:R-:W-:Y:S01]  /*13260*/  MUFU.EX2 R189, R189 ;  /* 0x000000bd00bd7308 */ /* 0x000fe20000000800 */
[----:B------:R-:W-:Y:S01]  /*13270*/  FSEL R41, R41, -INF , P2 ;  /* 0xff80000029297808 */ /* 0x000fe20001000000 */
[--C-:B------:R-:W-:Y:S01]  /*13280*/  FFMA.FTZ R80, R80, R2, -R5.reuse ;  /* 0x0000000250507223 */ /* 0x100fe20000010805 */
[----:B------:R-:W-:Y:S01]  /*13290*/  FMNMX.FTZ R24, R13, R6, !PT ;  /* 0x000000060d187209 */ /* 0x000fe20007810000 */
[-CC-:B------:R-:W-:Y:S01]  /*132a0*/  FFMA.FTZ R185, R82, R2.reuse, -R5.reuse ;  /* 0x0000000252b97223 */ /* 0x180fe20000010805 */
[----:B------:R-:W-:Y:S01]  /*132b0*/  ISETP.GT.AND P2, PT, R38, 0x29, PT ;  /* 0x000000292600780c */ /* 0x000fe20003f44270 */
[--C-:B------:R-:W-:Y:S01]  /*132c0*/  FFMA.FTZ R84, R84, R2, -R5.reuse ;  /* 0x0000000254547223 */ /* 0x100fe20000010805 */
[----:B------:R-:W-:Y:S01]  /*132d0*/  FSEL R21, R44, -INF , P3 ;  /* 0xff8000002c157808 */ /* 0x000fe20001800000 */
[----:B------:R-:W0:Y:S01]  /*132e0*/  MUFU.EX2 R6, R76 ;  /* 0x0000004c00067308 */ /* 0x000e220000000800 */
[----:B------:R-:W-:Y:S01]  /*132f0*/  FMNMX.FTZ R24, R41, R24, !PT ;  /* 0x0000001829187209 */ /* 0x000fe20007810000 */
[-CC-:B------:R-:W-:Y:S01]  /*13300*/  FFMA.FTZ R187, R86, R2.reuse, -R5.reuse ;  /* 0x0000000256bb7223 */ /* 0x180fe20000010805 */
[----:B------:R-:W-:Y:S01]  /*13310*/  ISETP.GT.AND P3, PT, R38, 0x30, PT ;  /* 0x000000302600780c */ /* 0x000fe20003f64270 */
[-CC-:B------:R-:W-:Y:S01]  /*13320*/  FFMA.FTZ R181, R42, R2.reuse, -R5.reuse ;  /* 0x000000022ab57223 */ /* 0x180fe20000010805 */
[----:B------:R-:W-:Y:S01]  /*13330*/  FSEL R45, R45, -INF , P2 ;  /* 0xff8000002d2d7808 */ /* 0x000fe20001000000 */
[--C-:B------:R-:W-:Y:S01]  /*13340*/  FFMA.FTZ R183, R46, R2, -R5.reuse ;  /* 0x000000022eb77223 */ /* 0x100fe20000010805 */
[----:B------:R-:W-:Y:S01]  /*13350*/  FMNMX.FTZ R24, R21, R24, !PT ;  /* 0x0000001815187209 */ /* 0x000fe20007810000 */
[----:B------:R-:W1:Y:S01]  /*13360*/  MUFU.EX2 R191, R191 ;  /* 0x000000bf00bf7308 */ /* 0x000e620000000800 */
        /* <DEDUP_REMOVED lines=15> */
[----:B------:R2:W3:Y:S01]  /*13460*/  MUFU.EX2 R24, R80 ;  /* 0x0000005000187308 */ /* 0x0004e20000000800 */
[----:B------:R-:W-:Y:S01]  /*13470*/  FMNMX.FTZ R28, R49, R28, !PT ;  /* 0x0000001c311c7209 */ /* 0x000fe20007810000 */
[-CC-:B------:R-:W-:Y:S01]  /*13480*/  FFMA.FTZ R20, R30, R2.reuse, -R5.reuse ;  /* 0x000000021e147223 */ /* 0x180fe20000010805 */
[----:B------:R-:W-:Y:S01]  /*13490*/  ISETP.GT.AND P3, PT, R38, 0x40, PT ;  /* 0x000000402600780c */ /* 0x000fe20003f64270 */
[----:B------:R-:W-:Y:S01]  /*134a0*/  FFMA.FTZ R171, R70, R2, -R5 ;  /* 0x0000000246ab7223 */ /* 0x000fe20000010805 */
[----:B------:R-:W-:-:S02]  /*134b0*/  FSEL R53, R53, -INF , P2 ;  /* 0xff80000035357808 */ /* 0x000fc40001000000 */
[----:B------:R-:W-:Y:S02]  /*134c0*/  CS2R R86, SRZ ;  /* 0x0000000000567805 */ /* 0x000fe4000001ff00 */
[----:B------:R-:W-:Y:S01]  /*134d0*/  FMNMX.FTZ R28, R47, R28, !PT ;  /* 0x0000001c2f1c7209 */ /* 0x000fe20007810000 */
[----:B------:R-:W-:Y:S01]  /*134e0*/  MUFU.EX2 R187, R187 ;  /* 0x000000bb00bb7308 */ /* 0x000fe20000000800 */
[----:B------:R-:W-:Y:S02]  /*134f0*/  ISETP.GT.AND P2, PT, R38, 0x41, PT ;  /* 0x000000412600780c */ /* 0x000fe40003f44270 */
[----:B------:R-:W-:Y:S02]  /*13500*/  CS2R R82, SRZ ;  /* 0x0000000000527805 */ /* 0x000fe4000001ff00 */
[----:B------:R-:W-:Y:S02]  /*13510*/  FSEL R27, R56, -INF , P3 ;  /* 0xff800000381b7808 */ /* 0x000fe40001800000 */
[----:B--2---:R-:W-:-:S02]  /*13520*/  CS2R R80, SRZ ;  /* 0x0000000000507805 */ /* 0x004fc4000001ff00 */
[----:B------:R-:W-:Y:S02]  /*13530*/  FMNMX.FTZ R28, R53, R28, !PT ;  /* 0x0000001c351c7209 */ /* 0x000fe40007810000 */
[----:B------:R-:W-:Y:S02]  /*13540*/  CS2R R78, SRZ ;  /* 0x00000000004e7805 */ /* 0x000fe4000001ff00 */
[----:B------:R-:W-:Y:S01]  /*13550*/  ISETP.GT.AND P3, PT, R38, 0x48, PT ;  /* 0x000000482600780c */ /* 0x000fe20003f64270 */
[----:B------:R-:W-:Y:S01]  /*13560*/  MUFU.EX2 R181, R181 ;  /* 0x000000b500b57308 */ /* 0x000fe20000000800 */
[----:B------:R-:W-:Y:S02]  /*13570*/  FSEL R57, R57, -INF , P2 ;  /* 0xff80000039397808 */ /* 0x000fe40001000000 */
[----:B------:R-:W-:Y:S02]  /*13580*/  CS2R R76, SRZ ;  /* 0x00000000004c7805 */ /* 0x000fe4000001ff00 */
[----:B------:R-:W-:-:S02]  /*13590*/  FMNMX.FTZ R32, R27, R28, !PT ;  /* 0x0000001c1b207209 */ /* 0x000fc40007810000 */
[----:B------:R-:W-:Y:S02]  /*135a0*/  CS2R R74, SRZ ;  /* 0x00000000004a7805 */ /* 0x000fe4000001ff00 */
[----:B------:R-:W-:Y:S02]  /*135b0*/  ISETP.GT.AND P2, PT, R38, 0x49, PT ;  /* 0x000000492600780c */ /* 0x000fe40003f44270 */
[----:B------:R-:W-:Y:S02]  /*135c0*/  CS2R R66, SRZ ;  /* 0x0000000000427805 */ /* 0x000fe4000001ff00 */
[----:B------:R-:W-:Y:S01]  /*135d0*/  FSEL R31, R60, -INF , P3 ;  /* 0xff8000003c1f7808 */ /* 0x000fe20001800000 */
[----:B------:R2:W-:Y:S01]  /*135e0*/  MUFU.EX2 R28, R84 ;  /* 0x00000054001c7308 */ /* 0x0005e20000000800 */
[----:B------:R-:W-:Y:S02]  /*135f0*/  FMNMX.FTZ R32, R57, R32, !PT ;  /* 0x0000002039207209 */ /* 0x000fe40007810000 */
[----:B------:R-:W-:-:S02]  /*13600*/  CS2R R62, SRZ ;  /* 0x00000000003e7805 */ /* 0x000fc4000001ff00 */
[C---:B------:R-:W-:Y:S02]  /*13610*/  ISETP.GT.AND P3, PT, R38.reuse, 0x50, PT ;  /* 0x000000502600780c */ /* 0x040fe40003f64270 */
[----:B------:R-:W-:Y:S02]  /*13620*/  CS2R R58, SRZ ;  /* 0x00000000003a7805 */ /* 0x000fe4000001ff00 */
[----:B------:R-:W-:Y:S02]  /*13630*/  FSEL R61, R61, -INF , P2 ;  /* 0xff8000003d3d7808 */ /* 0x000fe40001000000 */
[----:B------:R-:W-:Y:S02]  /*13640*/  CS2R R54, SRZ ;  /* 0x0000000000367805 */ /* 0x000fe4000001ff00 */
[----:B------:R-:W-:Y:S01]  /*13650*/  FMNMX.FTZ R32, R31, R32, !PT ;  /* 0x000000201f207209 */ /* 0x000fe20007810000 */
[----:B------:R-:W-:Y:S01]  /*13660*/  MUFU.EX2 R36, R36 ;  /* 0x0000002400247308 */ /* 0x000fe20000000800 */
[----:B------:R-:W-:-:S02]  /*13670*/  ISETP.GT.AND P2, PT, R38, 0x51, PT ;  /* 0x000000512600780c */ /* 0x000fc40003f44270 */
[----:B--2---:R-:W-:Y:S02]  /*13680*/  CS2R R84, SRZ ;  /* 0x0000000000547805 */ /* 0x004fe4000001ff00 */
[----:B------:R-:W-:Y:S02]  /*13690*/  FSEL R35, R64, -INF , P3 ;  /* 0xff80000040237808 */ /* 0x000fe40001800000 */
[----:B------:R-:W-:Y:S02]  /*136a0*/  FMNMX.FTZ R32, R61, R32, !PT ;  /* 0x000000203d207209 */ /* 0x000fe40007810000 */
[----:B------:R-:W-:Y:S01]  /*136b0*/  ISETP.GT.AND P3, PT, R38, 0x58, PT ;  /* 0x000000582600780c */ /* 0x000fe20003f64270 */
[----:B------:R-:W-:Y:S01]  /*136c0*/  MUFU.EX2 R183, R183 ;  /* 0x000000b700b77308 */ /* 0x000fe20000000800 */
[----:B------:R-:W-:Y:S02]  /*136d0*/  FSEL R65, R65, -INF , P2 ;  /* 0xff80000041417808 */ /* 0x000fe40001000000 */
[----:B------:R-:W-:-:S02]  /*136e0*/  FMNMX.FTZ R14, R35, R32, !PT ;  /* 0x00000020230e7209 */ /* 0x000fc40007810000 */
[----:B------:R-:W-:Y:S01]  /*136f0*/  ISETP.GT.AND P2, PT, R38, 0x59, PT ;  /* 0x000000592600780c */ /* 0x000fe20003f44270 */
[-CC-:B------:R-:W-:Y:S01]  /*13700*/  FFMA.FTZ R38, R10, R2.reuse, -R5.reuse ;  /* 0x000000020a267223 */ /* 0x180fe20000010805 */
[----:B------:R-:W-:Y:S01]  /*13710*/  FSEL R39, R68, -INF , P3 ;  /* 0xff80000044277808 */ /* 0x000fe20001800000 */
[----:B------:R-:W-:Y:S01]  /*13720*/  FFMA.FTZ R10, R26, R2, -R5 ;  /* 0x000000021a0a7223 */ /* 0x000fe20000010805 */
[----:B------:R-:W-:Y:S01]  /*13730*/  FMNMX.FTZ R14, R65, R14, !PT ;  /* 0x0000000e410e7209 */ /* 0x000fe20007810000 */
[----:B0-----:R-:W-:Y:S01]  /*13740*/  FADD.FTZ R26, R189, R6 ;  /* 0x00000006bd1a7221 */ /* 0x001fe20000010000 */
[----:B------:R-:W-:Y:S01]  /*13750*/  FSEL R69, R69, -INF , P2 ;  /* 0xff80000045457808 */ /* 0x000fe20001000000 */
[----:B------:R0:W-:Y:S01]  /*13760*/  MUFU.EX2 R32, R40 ;  /* 0x0000002800207308 */ /* 0x0001e20000000800 */
[----:B------:R-:W-:Y:S02]  /*13770*/  FMNMX.FTZ R14, R39, R14, !PT ;  /* 0x0000000e270e7209 */ /* 0x000fe40007810000 */
[----:B------:R-:W-:-:S02]  /*13780*/  F2FP.F16.F32.PACK_AB R189, R6, R189 ;  /* 0x000000bd06bd723e */ /* 0x000fc400000000ff */
[----:B------:R-:W-:-:S03]  /*13790*/  FMNMX.FTZ R14, R69, R14, !PT ;  /* 0x0000000e450e7209 */ /* 0x000fc60007810000 */
[----:B------:R-:W-:Y:S01]  /*137a0*/  MUFU.EX2 R38, R38 ;  /* 0x0000002600267308 */ /* 0x000fe20000000800 */
[-CC-:B0-----:R-:W-:Y:S01]  /*137b0*/  FFMA.FTZ R40, R12, R2.reuse, -R5.reuse ;  /* 0x000000020c287223 */ /* 0x181fe20000010805 */
[----:B------:R-:W0:Y:S01]  /*137c0*/  SHFL.BFLY PT, R51, R14, 0x2, 0x1f ;  /* 0x0c401f000e337f89 */ /* 0x000e2200000e0000 */
[-CC-:B------:R-:W-:Y:S01]  /*137d0*/  FFMA.FTZ R12, R34, R2.reuse, -R5.reuse ;  /* 0x00000002220c7223 */ /* 0x180fe20000010805 */
[----:B------:R-:W-:Y:S01]  /*137e0*/  FFMA.FTZ R5, R71, R2, -R5 ;  /* 0x0000000247057223 */ /* 0x000fe20000010805 */
[----:B------:R-:W-:-:S03]  /*137f0*/  CS2R R70, SRZ ;  /* 0x0000000000467805 */ /* 0x000fc6000001ff00 */
        /* <DEDUP_REMOVED lines=8> */
[----:B0-----:R-:W-:-:S07]  /*13880*/  FMNMX.FTZ R4, R51, R4, !PT ;  /* 0x0000000433047209 */ /* 0x001fce0007810000 */
[----:B------:R-:W-:Y:S01]  /*13890*/  MUFU.EX2 R175, R175 ;  /* 0x000000af00af7308 */ /* 0x000fe20000000800 */
[----:B------:R-:W0:Y:S01]  /*138a0*/  @P1 LDC R51, c[0x0][0x450] ;  /* 0x00011400ff331b82 */ /* 0x000e220000000800 */
[C---:B------:R-:W-:Y:S01]  /*138b0*/  FSETP.NEU.FTZ.AND P2, PT, R4.reuse, -INF , PT ;  /* 0xff8000000400780b */ /* 0x040fe20003f5d000 */
[----:B------:R-:W-:-:S05]  /*138c0*/  FMUL.FTZ R14, R4, R2 ;  /* 0x00000002040e7220 */ /* 0x000fca0000410000 */
[----:B------:R-:W-:Y:S01]  /*138d0*/  MUFU.EX2 R12, R12 ;  /* 0x0000000c000c7308 */ /* 0x000fe20000000800 */
[----:B------:R-:W-:-:S05]  /*138e0*/  FSEL R14, R14, RZ, P2 ;  /* 0x000000ff0e0e7208 */ /* 0x000fca0001000000 */
        /* <DEDUP_REMOVED lines=8> */
[-CC-:B------:R-:W-:Y:S01]  /*13970*/  FFMA.FTZ R37, R37, R2.reuse, -R14.reuse ;  /* 0x0000000225257223 */ /* 0x180fe2000001080e */
[-CC-:B------:R-:W-:Y:S01]  /*13980*/  FFMA.FTZ R13, R13, R2.reuse, -R14.reuse ;  /* 0x000000020d0d7223 */ /* 0x180fe2000001080e */
[-CC-:B------:R-:W-:Y:S01]  /*13990*/  FFMA.FTZ R41, R41, R2.reuse, -R14.reuse ;  /* 0x0000000229297223 */ /* 0x180fe2000001080e */
[-CC-:B------:R-:W-:Y:S01]  /*139a0*/  FFMA.FTZ R21, R21, R2.reuse, -R14.reuse ;  /* 0x0000000215157223 */ /* 0x180fe2000001080e */
[----:B------:R-:W4:Y:S01]  /*139b0*/  MUFU.EX2 R15, R15 ;  /* 0x0000000f000f7308 */ /* 0x000f220000000800 */
[----:B--2---:R-:W2:Y:S01]  /*139c0*/  @P1 LDC R25, c[0x0][0x44c] ;  /* 0x00011300ff191b82 */ /* 0x004ea20000000800 */
[-CC-:B------:R-:W-:Y:S01]  /*139d0*/  FFMA.FTZ R45, R45, R2.reuse, -R14.reuse ;  /* 0x000000022d2d7223 */ /* 0x180fe2000001080e */
[-CC-:B------:R-:W-:Y:S01]  /*139e0*/  FFMA.FTZ R43, R43, R2.reuse, -R14.reuse ;  /* 0x000000022b2b7223 */ /* 0x180fe2000001080e */
[-CC-:B------:R-:W-:Y:S01]  /*139f0*/  FFMA.FTZ R49, R49, R2.reuse, -R14.reuse ;  /* 0x0000000231317223 */ /* 0x180fe2000001080e */
[-CC-:B------:R-:W-:Y:S01]  /*13a00*/  FFMA.FTZ R47, R47, R2.reuse, -R14.reuse ;  /* 0x000000022f2f7223 */ /* 0x180fe2000001080e */
[-CC-:B------:R-:W-:Y:S01]  /*13a10*/  FFMA.FTZ R53, R53, R2.reuse, -R14.reuse ;  /* 0x0000000235357223 */ /* 0x180fe2000001080e */
[-CC-:B------:R-:W-:Y:S01]  /*13a20*/  FFMA.FTZ R27, R27, R2.reuse, -R14.reuse ;  /* 0x000000021b1b7223 */ /* 0x180fe2000001080e */
[----:B------:R-:W4:Y:S01]  /*13a30*/  MUFU.EX2 R11, R11 ;  /* 0x0000000b000b7308 */ /* 0x000f220000000800 */
[-CC-:B------:R-:W-:Y:S01]  /*13a40*/  FFMA.FTZ R57, R57, R2.reuse, -R14.reuse ;  /* 0x0000000239397223 */ /* 0x180fe2000001080e */
[-CC-:B------:R-:W-:Y:S01]  /*13a50*/  FFMA.FTZ R31, R31, R2.reuse, -R14.reuse ;  /* 0x000000021f1f7223 */ /* 0x180fe2000001080e */
[-CC-:B------:R-:W-:Y:S01]  /*13a60*/  FFMA.FTZ R61, R61, R2.reuse, -R14.reuse ;  /* 0x000000023d3d7223 */ /* 0x180fe2000001080e */
[-CC-:B------:R-:W-:Y:S01]  /*13a70*/  FFMA.FTZ R35, R35, R2.reuse, -R14.reuse ;  /* 0x0000000223237223 */ /* 0x180fe2000001080e */
[-CC-:B------:R-:W-:Y:S01]  /*13a80*/  FFMA.FTZ R65, R65, R2.reuse, -R14.reuse ;  /* 0x0000000241417223 */ /* 0x180fe2000001080e */
[-CC-:B------:R-:W-:Y:S01]  /*13a90*/  FFMA.FTZ R39, R39, R2.reuse, -R14.reuse ;  /* 0x0000000227277223 */ /* 0x180fe2000001080e */
[----:B------:R-:W-:Y:S01]  /*13aa0*/  FFMA.FTZ R69, R69, R2, -R14 ;  /* 0x0000000245457223 */ /* 0x000fe2000001080e */
[----:B------:R1:W4:Y:S08]  /*13ab0*/  MUFU.EX2 R190, R29 ;  /* 0x0000001d00be7308 */ /* 0x0003300000000800 */
[----:B------:R3:W4:Y:S01]  /*13ac0*/  MUFU.EX2 R184, R7 ;  /* 0x0000000700b87308 */ /* 0x0007220000000800 */
[----:B-1----:R-:W-:-:S07]  /*13ad0*/  IMAD.MOV.U32 R29, RZ, RZ, R218 ;  /* 0x000000ffff1d7224 */ /* 0x002fce00078e00da */
[----:B------:R-:W1:Y:S01]  /*13ae0*/  MUFU.EX2 R33, R33 ;  /* 0x0000002100217308 */ /* 0x000e620000000800 */
[----:B---3--:R-:W-:Y:S02]  /*13af0*/  VIADD R7, R0, 0x30840 ;  /* 0x0003084000077836 */ /* 0x008fe40000000000 */
[----:B--2---:R-:W-:-:S04]  /*13b00*/  @P1 IMAD.HI.U32 R0, R218, R25, RZ ;  /* 0x00000019da001227 */ /* 0x004fc800078e00ff */
[----:B------:R-:W-:Y:S01]  /*13b10*/  FADD.FTZ R25, R191, R26 ;  /* 0x0000001abf197221 */ /* 0x000fe20000010000 */
[----:B------:R-:W-:Y:S02]  /*13b20*/  F2FP.F16.F32.PACK_AB R191, R24, R191 ;  /* 0x000000bf18bf723e */ /* 0x000fe400000000ff */
[----:B------:R-:W-:Y:S01]  /*13b30*/  PRMT R7, R212, 0x654, R7 ;  /* 0x00000654d4077816 */ /* 0x000fe20000000007 */
[----:B------:R-:W2:Y:S01]  /*13b40*/  MUFU.EX2 R9, R9 ;  /* 0x0000000900097308 */ /* 0x000ea20000000800 */
[----:B0-----:R-:W-:Y:S01]  /*13b50*/  @P1 SHF.R.U32.HI R29, RZ, R51, R0 ;  /* 0x00000033ff1d1219 */ /* 0x001fe20000011600 */
[----:B----4-:R-:W-:Y:S01]  /*13b60*/  FADD.FTZ R0, R15, R188 ;  /* 0x000000bc0f007221 */ /* 0x010fe20000010000 */
[----:B------:R0:W-:Y:S01]  /*13b70*/  SYNCS.ARRIVE.TRANS64.RED.A1T0 RZ, [R7+URZ], RZ ;  /* 0x000000ff07ff79a7 */ /* 0x0001e2000810043f */
[----:B------:R-:W-:Y:S02]  /*13b80*/  F2FP.F16.F32.PACK_AB R188, R188, R15 ;  /* 0x0000000fbcbc723e */ /* 0x000fe400000000ff */
[----:B------:R-:W-:-:S02]  /*13b90*/  CS2R R50, SRZ ;  /* 0x0000000000327805 */ /* 0x000fc4000001ff00 */
[----:B------:R-:W-:Y:S01]  /*13ba0*/  IADD3 R26, R29, R220, -R219 ;  /* 0x000000dc1d1a7210 */ /* 0x000fe20007ffe8db */
[----:B------:R-:W3:Y:S01]  /*13bb0*/  MUFU.EX2 R186, R37 ;  /* 0x0000002500ba7308 */ /* 0x000ee20000000800 */
[----:B0-----:R-:W-:Y:S01]  /*13bc0*/  FADD.FTZ R7, R11, R0 ;  /* 0x000000000b077221 */ /* 0x001fe20000010000 */
[----:B------:R-:W-:Y:S02]  /*13bd0*/  FADD.FTZ R0, R24, R25 ;  /* 0x0000001918007221 */ /* 0x000fe40000010000 */
[----:B------:R-:W-:-:S04]  /*13be0*/  IMAD.HI R29, R26, 0x2aaaaaab, RZ ;  /* 0x2aaaaaab1a1d7827 */ /* 0x000fc800078e02ff */
[C---:B------:R-:W-:Y:S01]  /*13bf0*/  FADD.FTZ R7, R190.reuse, R7 ;  /* 0x00000007be077221 */ /* 0x040fe20000010000 */
[----:B------:R-:W0:Y:S01]  /*13c00*/  MUFU.EX2 R13, R13 ;  /* 0x0000000d000d7308 */ /* 0x000e220000000800 */
[----:B------:R-:W-:Y:S01]  /*13c10*/  FADD.FTZ R25, R185, R0 ;  /* 0x00000000b9197221 */ /* 0x000fe20000010000 */
[----:B------:R-:W-:Y:S01]  /*13c20*/  F2FP.F16.F32.PACK_AB R190, R190, R11 ;  /* 0x0000000bbebe723e */ /* 0x000fe200000000ff */
[----:B------:R-:W-:Y:S01]  /*13c30*/  FADD.FTZ R0, R184, R7 ;  /* 0x00000007b8007221 */ /* 0x000fe20000010000 */
[C---:B------:R-:W-:Y:S01]  /*13c40*/  F2FP.F16.F32.PACK_AB R185, R28.reuse, R185 ;  /* 0x000000b91cb9723e */ /* 0x040fe200000000ff */
[----:B------:R-:W-:Y:S01]  /*13c50*/  FADD.FTZ R26, R28, R25 ;  /* 0x000000191c1a7221 */ /* 0x000fe20000010000 */
[C---:B-1----:R-:W-:Y:S01]  /*13c60*/  F2FP.F16.F32.PACK_AB R184, R33.reuse, R184 ;  /* 0x000000b821b8723e */ /* 0x042fe200000000ff */
[----:B------:R-:W-:Y:S01]  /*13c70*/  FADD.FTZ R0, R33, R0 ;  /* 0x0000000021007221 */ /* 0x000fe20000010000 */
[----:B------:R-:W1:Y:S01]  /*13c80*/  MUFU.EX2 R180, R41 ;  /* 0x0000002900b47308 */ /* 0x000e620000000800 */
[----:B------:R-:W-:Y:S01]  /*13c90*/  FADD.FTZ R25, R187, R26 ;  /* 0x0000001abb197221 */ /* 0x000fe20000010000 */
[----:B------:R-:W-:Y:S01]  /*13ca0*/  F2FP.F16.F32.PACK_AB R187, R32, R187 ;  /* 0x000000bb20bb723e */ /* 0x000fe200000000ff */
[----:B--2---:R-:W-:-:S02]  /*13cb0*/  FADD.FTZ R7, R9, R0 ;  /* 0x0000000009077221 */ /* 0x004fc40000010000 */
[----:B------:R-:W-:Y:S01]  /*13cc0*/  FADD.FTZ R26, R32, R25 ;  /* 0x00000019201a7221 */ /* 0x000fe20000010000 */
[----:B------:R-:W-:Y:S01]  /*13cd0*/  CS2R R32, SRZ ;  /* 0x0000000000207805 */ /* 0x000fe2000001ff00 */
[C---:B---3--:R-:W-:Y:S01]  /*13ce0*/  FADD.FTZ R0, R186.reuse, R7 ;  /* 0x00000007ba007221 */ /* 0x048fe20000010000 */
[----:B------:R-:W2:Y:S01]  /*13cf0*/  MUFU.EX2 R21, R21 ;  /* 0x0000001500157308 */ /* 0x000ea20000000800 */
[----:B------:R-:W-:Y:S01]  /*13d00*/  FADD.FTZ R25, R181, R26 ;  /* 0x0000001ab5197221 */ /* 0x000fe20000010000 */
[----:B------:R-:W-:Y:S01]  /*13d10*/  SHF.R.U32.HI R26, RZ, 0x1f, R29 ;  /* 0x0000001fff1a7819 */ /* 0x000fe2000001161d */
[----:B0-----:R-:W-:Y:S01]  /*13d20*/  FADD.FTZ R7, R13, R0 ;  /* 0x000000000d077221 */ /* 0x001fe20000010000 */
[----:B------:R-:W-:Y:S01]  /*13d30*/  F2FP.F16.F32.PACK_AB R186, R186, R9 ;  /* 0x00000009baba723e */ /* 0x000fe200000000ff */
[C---:B------:R-:W-:Y:S01]  /*13d40*/  FADD.FTZ R14, R36.reuse, R25 ;  /* 0x00000019240e7221 */ /* 0x040fe20000010000 */
[----:B------:R-:W-:Y:S02]  /*13d50*/  F2FP.F16.F32.PACK_AB R181, R36, R181 ;  /* 0x000000b524b5723e */ /* 0x000fe400000000ff */
[----:B------:R-:W-:Y:S01]  /*13d60*/  CS2R R36, SRZ ;  /* 0x0000000000247805 */ /* 0x000fe2000001ff00 */
[----:B------:R0:W3:Y:S01]  /*13d70*/  MUFU.EX2 R182, R45 ;  /* 0x0000002d00b67308 */ /* 0x0000e20000000800 */
[----:B-1----:R-:W-:Y:S01]  /*13d80*/  FADD.FTZ R0, R180, R7 ;  /* 0x00000007b4007221 */ /* 0x002fe20000010000 */
[----:B------:R-:W-:Y:S01]  /*13d90*/  FADD.FTZ R25, R183, R14 ;  /* 0x0000000eb7197221 */ /* 0x000fe20000010000 */
[----:B------:R-:W-:-:S02]  /*13da0*/  LEA.HI.SX32 R14, R29, R26, 0x1c ;  /* 0x0000001a1d0e7211 */ /* 0x000fc400078fe2ff */
[----:B------:R-:W-:Y:S02]  /*13db0*/  CS2R R28, SRZ ;  /* 0x00000000001c7805 */ /* 0x000fe4000001ff00 */
[C---:B------:R-:W-:Y:S01]  /*13dc0*/  F2FP.F16.F32.PACK_AB R183, R38.reuse, R183 ;  /* 0x000000b726b7723e */ /* 0x040fe200000000ff */
[----:B------:R-:W-:Y:S01]  /*13dd0*/  FADD.FTZ R6, R38, R25 ;  /* 0x0000001926067221 */ /* 0x000fe20000010000 */
[----:B------:R-:W-:Y:S01]  /*13de0*/  VIMNMX R14, RZ, R14, !PT ;  /* 0x0000000eff0e7248 */ /* 0x000fe20007fe0100 */
[----:B------:R-:W1:Y:S01]  /*13df0*/  MUFU.EX2 R43, R43 ;  /* 0x0000002b002b7308 */ /* 0x000e620000000800 */
[----:B--2---:R-:W-:Y:S01]  /*13e00*/  FADD.FTZ R7, R21, R0 ;  /* 0x0000000015077221 */ /* 0x004fe20000010000 */
[----:B------:R-:W-:Y:S01]  /*13e10*/  FADD.FTZ R25, R177, R6 ;  /* 0x00000006b1197221 */ /* 0x000fe20000010000 */
[----:B------:R-:W-:Y:S02]  /*13e20*/  F2FP.F16.F32.PACK_AB R177, R40, R177 ;  /* 0x000000b128b1723e */ /* 0x000fe400000000ff */
[----:B0-----:R-:W-:-:S02]  /*13e30*/  CS2R R44, SRZ ;  /* 0x00000000002c7805 */ /* 0x001fc4000001ff00 */
[----:B------:R-:W-:Y:S01]  /*13e40*/  F2FP.F16.F32.PACK_AB R180, R180, R13 ;  /* 0x0000000db4b4723e */ /* 0x000fe200000000ff */
[----:B------:R-:W-:Y:S01]  /*13e50*/  FADD.FTZ R6, R40, R25 ;  /* 0x0000001928067221 */ /* 0x000fe20000010000 */
[----:B------:R-:W-:Y:S01]  /*13e60*/  CS2R R40, SRZ ;  /* 0x0000000000287805 */ /* 0x000fe2000001ff00 */
[----:B------:R0:W2:Y:S01]  /*13e70*/  MUFU.EX2 R176, R49 ;  /* 0x0000003100b07308 */ /* 0x0000a20000000800 */
[----:B---3--:R-:W-:Y:S01]  /*13e80*/  FADD.FTZ R0, R182, R7 ;  /* 0x00000007b6007221 */ /* 0x008fe20000010000 */
[----:B------:R-:W-:Y:S01]  /*13e90*/  FADD.FTZ R25, R179, R6 ;  /* 0x00000006b3197221 */ /* 0x000fe20000010000 */
[----:B------:R-:W-:Y:S02]  /*13ea0*/  F2FP.F16.F32.PACK_AB R179, R42, R179 ;  /* 0x000000b32ab3723e */ /* 0x000fe400000000ff */
[----:B------:R-:W-:Y:S01]  /*13eb0*/  F2FP.F16.F32.PACK_AB R182, R182, R21 ;  /* 0x00000015b6b6723e */ /* 0x000fe200000000ff */
[----:B------:R-:W-:Y:S02]  /*13ec0*/  FADD.FTZ R6, R42, R25 ;  /* 0x000000192a067221 */ /* 0x000fe40000010000 */
[----:B------:R-:W3:Y:S01]  /*13ed0*/  MUFU.EX2 R47, R47 ;  /* 0x0000002f002f7308 */ /* 0x000ee20000000800 */
[----:B-1----:R-:W-:Y:S01]  /*13ee0*/  FADD.FTZ R7, R43, R0 ;  /* 0x000000002b077221 */ /* 0x002fe20000010000 */
[----:B------:R-:W-:Y:S01]  /*13ef0*/  FADD.FTZ R11, R173, R6 ;  /* 0x00000006ad0b7221 */ /* 0x000fe20000010000 */
[----:B------:R-:W-:-:S02]  /*13f00*/  F2FP.F16.F32.PACK_AB R173, R10, R173 ;  /* 0x000000ad0aad723e */ /* 0x000fc400000000ff */
[----:B0-----:R-:W-:Y:S01]  /*13f10*/  CS2R R48, SRZ ;  /* 0x0000000000307805 */ /* 0x001fe2000001ff00 */
[----:B------:R-:W-:Y:S01]  /*13f20*/  FADD.FTZ R6, R10, R11 ;  /* 0x0000000b0a067221 */ /* 0x000fe20000010000 */
[----:B------:R-:W-:Y:S01]  /*13f30*/  IADD3 R11, R72, -0x2, RZ ;  /* 0xfffffffe480b7810 */ /* 0x000fe20007ffe0ff */
[----:B------:R0:W1:Y:S01]  /*13f40*/  MUFU.EX2 R178, R53 ;  /* 0x0000003500b27308 */ /* 0x0000620000000800 */
[C---:B--2---:R-:W-:Y:S01]  /*13f50*/  FADD.FTZ R0, R176.reuse, R7 ;  /* 0x00000007b0007221 */ /* 0x044fe20000010000 */
[----:B------:R-:W-:Y:S01]  /*13f60*/  FADD.FTZ R9, R175, R6 ;  /* 0x00000006af097221 */ /* 0x000fe20000010000 */
[----:B------:R-:W-:Y:S02]  /*13f70*/  ISETP.GE.AND P2, PT, R11, R14, PT ;  /* 0x0000000e0b00720c */ /* 0x000fe40003f46270 */
[----:B------:R-:W-:Y:S02]  /*13f80*/  CS2R R72, SRZ ;  /* 0x0000000000487805 */ /* 0x000fe4000001ff00 */
[----:B------:R-:W-:Y:S01]  /*13f90*/  F2FP.F16.F32.PACK_AB R176, R176, R43 ;  /* 0x0000002bb0b0723e */ /* 0x000fe200000000ff */
[C---:B------:R-:W-:Y:S01]  /*13fa0*/  FADD.FTZ R24, R12.reuse, R9 ;  /* 0x000000090c187221 */ /* 0x040fe20000010000 */
[----:B------:R-:W-:Y:S01]  /*13fb0*/  F2FP.F16.F32.PACK_AB R175, R12, R175 ;  /* 0x000000af0caf723e */ /* 0x000fe200000000ff */
[----:B------:R-:W2:Y:S01]  /*13fc0*/  MUFU.EX2 R27, R27 ;  /* 0x0000001b001b7308 */ /* 0x000ea20000000800 */
[----:B---3--:R-:W-:Y:S01]  /*13fd0*/  FADD.FTZ R7, R47, R0 ;  /* 0x000000002f077221 */ /* 0x008fe20000010000 */
[----:B0-----:R-:W-:-:S02]  /*13fe0*/  CS2R R52, SRZ ;  /* 0x0000000000347805 */ /* 0x001fc4000001ff00 */
[----:B------:R-:W-:-:S04]  /*13ff0*/  CS2R R42, SRZ ;  /* 0x00000000002a7805 */ /* 0x000fc8000001ff00 */
[----:B------:R0:W3:Y:S01]  /*14000*/  MUFU.EX2 R172, R57 ;  /* 0x0000003900ac7308 */ /* 0x0000e20000000800 */
[C---:B-1----:R-:W-:Y:S01]  /*14010*/  FADD.FTZ R0, R178.reuse, R7 ;  /* 0x00000007b2007221 */ /* 0x042fe20000010000 */
[----:B------:R-:W-:Y:S02]  /*14020*/  F2FP.F16.F32.PACK_AB R178, R178, R47 ;  /* 0x0000002fb2b2723e */ /* 0x000fe400000000ff */
[----:B------:R-:W-:-:S04]  /*14030*/  CS2R R46, SRZ ;  /* 0x00000000002e7805 */ /* 0x000fc8000001ff00 */
[----:B------:R-:W1:Y:S01]  /*14040*/  MUFU.EX2 R31, R31 ;  /* 0x0000001f001f7308 */ /* 0x000e620000000800 */
[----:B--2---:R-:W-:Y:S01]  /*14050*/  FADD.FTZ R7, R27, R0 ;  /* 0x000000001b077221 */ /* 0x004fe20000010000 */
[----:B0-----:R-:W-:-:S06]  /*14060*/  CS2R R56, SRZ ;  /* 0x0000000000387805 */ /* 0x001fcc000001ff00 */
[----:B------:R0:W2:Y:S01]  /*14070*/  MUFU.EX2 R174, R61 ;  /* 0x0000003d00ae7308 */ /* 0x0000a20000000800 */
[C---:B---3--:R-:W-:Y:S01]  /*14080*/  FADD.FTZ R0, R172.reuse, R7 ;  /* 0x00000007ac007221 */ /* 0x048fe20000010000 */
[----:B------:R-:W-:Y:S02]  /*14090*/  F2FP.F16.F32.PACK_AB R172, R172, R27 ;  /* 0x0000001bacac723e */ /* 0x000fe400000000ff */
[----:B------:R-:W-:-:S04]  /*140a0*/  CS2R R26, SRZ ;  /* 0x00000000001a7805 */ /* 0x000fc8000001ff00 */
[----:B------:R-:W3:Y:S01]  /*140b0*/  MUFU.EX2 R35, R35 ;  /* 0x0000002300237308 */ /* 0x000ee20000000800 */
[----:B-1----:R-:W-:Y:S01]  /*140c0*/  FADD.FTZ R7, R31, R0 ;  /* 0x000000001f077221 */ /* 0x002fe20000010000 */
[----:B0-----:R-:W-:-:S06]  /*140d0*/  CS2R R60, SRZ ;  /* 0x00000000003c7805 */ /* 0x001fcc000001ff00 */
[----:B------:R-:W0:Y:S01]  /*140e0*/  MUFU.EX2 R169, R169 ;  /* 0x000000a900a97308 */ /* 0x000e220000000800 */
[C---:B--2---:R-:W-:Y:S01]  /*140f0*/  FADD.FTZ R6, R174.reuse, R7 ;  /* 0x00000007ae067221 */ /* 0x044fe20000010000 */
[----:B------:R-:W-:Y:S02]  /*14100*/  F2FP.F16.F32.PACK_AB R174, R174, R31 ;  /* 0x0000001faeae723e */ /* 0x000fe400000000ff */
[----:B------:R-:W-:-:S04]  /*14110*/  CS2R R30, SRZ ;  /* 0x00000000001e7805 */ /* 0x000fc8000001ff00 */
[----:B------:R1:W2:Y:S01]  /*14120*/  MUFU.EX2 R168, R65 ;  /* 0x0000004100a87308 */ /* 0x0002a20000000800 */
[----:B---3--:R-:W-:-:S07]  /*14130*/  FADD.FTZ R7, R35, R6 ;  /* 0x0000000623077221 */ /* 0x008fce0000010000 */
[----:B------:R-:W3:Y:S01]  /*14140*/  MUFU.EX2 R20, R20 ;  /* 0x0000001400147308 */ /* 0x000ee20000000800 */
[----:B0-----:R-:W-:Y:S01]  /*14150*/  FADD.FTZ R9, R169, R24 ;  /* 0x00000018a9097221 */ /* 0x001fe20000010000 */
[----:B-1----:R-:W-:Y:S02]  /*14160*/  CS2R R64, SRZ ;  /* 0x0000000000407805 */ /* 0x002fe4000001ff00 */
[----:B------:R-:W-:-:S04]  /*14170*/  CS2R R24, SRZ ;  /* 0x0000000000187805 */ /* 0x000fc8000001ff00 */
[----:B------:R-:W0:Y:S01]  /*14180*/  MUFU.EX2 R39, R39 ;  /* 0x0000002700277308 */ /* 0x000e220000000800 */
[C---:B--2---:R-:W-:Y:S01]  /*14190*/  FADD.FTZ R6, R168.reuse, R7 ;  /* 0x00000007a8067221 */ /* 0x044fe20000010000 */
[----:B------:R-:W-:Y:S02]  /*141a0*/  F2FP.F16.F32.PACK_AB R168, R168, R35 ;  /* 0x00000023a8a8723e */ /* 0x000fe400000000ff */
[----:B------:R-:W-:-:S04]  /*141b0*/  CS2R R34, SRZ ;  /* 0x0000000000227805 */ /* 0x000fc8000001ff00 */
[----:B------:R-:W1:Y:S01]  /*141c0*/  MUFU.EX2 R171, R171 ;  /* 0x000000ab00ab7308 */ /* 0x000e620000000800 */
[C---:B---3--:R-:W-:Y:S01]  /*141d0*/  FADD.FTZ R10, R20.reuse, R9 ;  /* 0x00000009140a7221 */ /* 0x048fe20000010000 */
[----:B------:R-:W-:-:S06]  /*141e0*/  F2FP.F16.F32.PACK_AB R169, R20, R169 ;  /* 0x000000a914a9723e */ /* 0x000fcc00000000ff */
[----:B------:R2:W3:Y:S01]  /*141f0*/  MUFU.EX2 R170, R69 ;  /* 0x0000004500aa7308 */ /* 0x0004e20000000800 */
[----:B0-----:R-:W-:-:S07]  /*14200*/  FADD.FTZ R7, R39, R6 ;  /* 0x0000000627077221 */ /* 0x001fce0000010000 */
[----:B------:R1:W0:Y:S01]  /*14210*/  MUFU.EX2 R0, R5 ;  /* 0x0000000500007308 */ /* 0x0002220000000800 */
[----:B--2---:R-:W-:Y:S01]  /*14220*/  CS2R R68, SRZ ;  /* 0x0000000000447805 */ /* 0x004fe2000001ff00 */
[----:B-1----:R-:W-:Y:S01]  /*14230*/  FADD.FTZ R5, R171, R10 ;  /* 0x0000000aab057221 */ /* 0x002fe20000010000 */
[C---:B---3--:R-:W-:Y:S01]  /*14240*/  FADD.FTZ R7, R170.reuse, R7 ;  /* 0x00000007aa077221 */ /* 0x048fe20000010000 */
[----:B------:R-:W-:Y:S02]  /*14250*/  F2FP.F16.F32.PACK_AB R170, R170, R39 ;  /* 0x00000027aaaa723e */ /* 0x000fe400000000ff */
[----:B------:R-:W-:Y:S01]  /*14260*/  CS2R R38, SRZ ;  /* 0x0000000000267805 */ /* 0x000fe2000001ff00 */
[C---:B0-----:R-:W-:Y:S01]  /*14270*/  FADD.FTZ R6, R0.reuse, R5 ;  /* 0x0000000500067221 */ /* 0x041fe20000010000 */
[----:B------:R-:W-:Y:S01]  /*14280*/  F2FP.F16.F32.PACK_AB R171, R0, R171 ;  /* 0x000000ab00ab723e */ /* 0x000fe200000000ff */
[----:B------:R-:W-:Y:S02]  /*14290*/  IMAD.MOV.U32 R0, RZ, RZ, 0x3f800000 ;  /* 0x3f800000ff007424 */ /* 0x000fe400078e00ff */
[----:B------:R-:W-:Y:S01]  /*142a0*/  IMAD.MOV.U32 R5, RZ, RZ, 0x3f800000 ;  /* 0x3f800000ff057424 */ /* 0x000fe200078e00ff */
[----:B------:R-:W-:Y:S06]  /*142b0*/  @!P2 BRA `(.L_x_2873) ;  /* 0x000000280018a947 */ /* 0x000fec0003800000 */
[----:B------:R-:W-:Y:S01]  /*142c0*/  BSSY B1, `(.L_x_2873) ;  /* 0x0000285000017945 */ /* 0x000fe20003800000 */
[----:B------:R-:W-:Y:S01]  /*142d0*/  MOV R9, R3 ;  /* 0x0000000300097202 */ /* 0x000fe20000000f00 */
[----:B------:R-:W-:Y:S01]  /*142e0*/  IMAD.MOV.U32 R10, RZ, RZ, R4 ;  /* 0x000000ffff0a7224 */ /* 0x000fe200078e0004 */
[----:B------:R-:W-:Y:S01]  /*142f0*/  MOV R15, R197 ;  /* 0x000000c5000f7202 */ /* 0x000fe20000000f00 */
[----:B------:R-:W-:Y:S02]  /*14300*/  IMAD.MOV.U32 R13, RZ, RZ, R200 ;  /* 0x000000ffff0d7224 */ /* 0x000fe400078e00c8 */
[----:B------:R-:W-:Y:S02]  /*14310*/  IMAD.MOV.U32 R0, RZ, RZ, 0x3f800000 ;  /* 0x3f800000ff007424 */ /* 0x000fe400078e00ff */
[----:B------:R-:W-:-:S07]  /*14320*/  IMAD.MOV.U32 R119, RZ, RZ, RZ ;  /* 0x000000ffff777224 */ /* 0x000fce00078e00ff */
.L_x_2886:
[----:B------:R-:W-:-:S04]  /*14330*/  ISETP.NE.AND P2, PT, R15, 0x1, PT ;  /* 0x000000010f00780c */ /* 0x000fc80003f45270 */
[----:B------:R-:W-:-:S04]  /*14340*/  SEL R200, RZ, 0x1, P2 ;  /* 0x00000001ffc87807 */ /* 0x000fc80001000000 */
[----:B------:R-:W-:Y:S01]  /*14350*/  LOP3.LUT R200, R13, R200, RZ, 0x3c, !PT ;  /* 0x000000c80dc87212 */ /* 0x000fe200078e3cff */
[----:B------:R-:W-:Y:S06]  /*14360*/  @!P0 BRA `(.L_x_2874) ;  /* 0x0000000000048947 */ /* 0x000fec0003800000 */
[----:B------:R-:W-:Y:S01]  /*14370*/  BPT.TRAP 0x1 ;  /* 0x000000040000795c */ /* 0x000fe20000300000 */
.L_x_2874:
        /* <DEDUP_REMOVED lines=8> */
.L_x_2875:
[----:B------:R-:W-:Y:S01]  /*14400*/  IMAD R4, R197, 0x900, R8 ;  /* 0x00000900c5047824 */ /* 0x000fe200078e0208 */
[----:B------:R-:W-:Y:S03]  /*14410*/  BSSY B2, `(.L_x_2876) ;  /* 0x0000006000027945 */ /* 0x000fe60003800000 */
[C---:B------:R-:W-:Y:S01]  /*14420*/  VIADD R21, R4.reuse, 0x2 ;  /* 0x0000000204157836 */ /* 0x040fe20000000000 */
[----:B------:R-:W-:Y:S01]  /*14430*/  IADD3 R120, R4, 0x4, RZ ;  /* 0x0000000404787810 */ /* 0x000fe20007ffe0ff */
[----:B-1----:R-:W-:Y:S06]  /*14440*/  @P2 BRA `(.L_x_2877) ;  /* 0x0000000000082947 */ /* 0x002fec0003800000 */
[----:B------:R-:W1:Y:S02]  /*14450*/  SYNCS.PHASECHK.TRANS64.TRYWAIT P2, [R12+URZ+0x30830], R3 ;  /* 0x030830030c0075a7 */ /* 0x000e64000804017f */
[----:B-1----:R-:W-:Y:S05]  /*14460*/  @!P2 BRA `(.L_x_2878) ;  /* 0x00000104002ca947 */ /* 0x002fea0003800000 */
.L_x_2877:
[----:B------:R-:W-:Y:S05]  /*14470*/  BSYNC B2 ;  /* 0x0000000000027941 */ /* 0x000fea0003800000 */
.L_x_2876:
[----:B------:R-:W2:Y:S04]  /*14480*/  LDL.64 R122, [R1+0x30] ;  /* 0x00003000017a7983 */ /* 0x000ea80000100a00 */
[----:B------:R3:W-:Y:S04]  /*14490*/  STL.64 [R1+0x80], R8 ;  /* 0x0000800801007387 */ /* 0x0007e80000100a00 */
[----:B---3--:R-:W3:Y:S04]  /*144a0*/  LDL.64 R8, [R1+0x28] ;  /* 0x0000280001087983 */ /* 0x008ee80000100a00 */
[----:B------:R4:W-:Y:S04]  /*144b0*/  STL.64 [R1+0x78], R6 ;  /* 0x0000780601007387 */ /* 0x0009e80000100a00 */
[----:B----4-:R-:W4:Y:S01]  /*144c0*/  LDL.64 R6, [R1+0x20] ;  /* 0x0000200001067983 */ /* 0x010f220000100a00 */
[----:B------:R-:W-:Y:S01]  /*144d0*/  IMAD.MOV.U32 R2, RZ, RZ, R4 ;  /* 0x000000ffff027224 */ /* 0x000fe200078e0004 */
[----:B------:R-:W-:Y:S01]  /*144e0*/  IADD3 R20, R4, 0x6, RZ ;  /* 0x0000000604147810 */ /* 0x000fe20007ffe0ff */
[----:B01----:R-:W-:-:S02]  /*144f0*/  IMAD.MOV.U32 R3, RZ, RZ, 0x40000040 ;  /* 0x40000040ff037424 */ /* 0x003fc400078e00ff */
[----:B------:R-:W-:Y:S01]  /*14500*/  IMAD.MOV.U32 R121, RZ, RZ, 0x40000040 ;  /* 0x40000040ff797424 */ /* 0x000fe200078e00ff */
[----:B------:R-:W-:Y:S01]  /*14510*/  R2UR UR26, R2 ;  /* 0x00000000021a72ca */ /* 0x000fe200000e0000 */
[----:B------:R-:W-:Y:S01]  /*14520*/  IMAD.MOV.U32 R2, RZ, RZ, R21 ;  /* 0x000000ffff027224 */ /* 0x000fe200078e0015 */
[----:B------:R-:W-:Y:S01]  /*14530*/  R2UR UR14, R20 ;  /* 0x00000000140e72ca */ /* 0x000fe200000e0000 */
[----:B------:R-:W-:Y:S02]  /*14540*/  VIADD R20, R4, 0x302 ;  /* 0x0000030204147836 */ /* 0x000fe40000000000 */
[-C--:B------:R-:W-:Y:S01]  /*14550*/  FMUL.FTZ R24, R24, R5.reuse ;  /* 0x0000000518187220 */ /* 0x080fe20000410000 */
[-C--:B------:R-:W-:Y:S01]  /*14560*/  FMUL.FTZ R25, R25, R5.reuse ;  /* 0x0000000519197220 */ /* 0x080fe20000410000 */
[----:B------:R-:W-:Y:S01]  /*14570*/  R2UR UR22, R2 ;  /* 0x00000000021672ca */ /* 0x000fe200000e0000 */
[----:B------:R-:W-:Y:S01]  /*14580*/  IMAD.MOV.U32 R2, RZ, RZ, R120 ;  /* 0x000000ffff027224 */ /* 0x000fe200078e0078 */
[----:B------:R-:W-:Y:S01]  /*14590*/  R2UR UR6, R20 ;  /* 0x00000000140672ca */ /* 0x000fe200000e0000 */
[-C--:B------:R-:W-:Y:S01]  /*145a0*/  FMUL.FTZ R28, R28, R5.reuse ;  /* 0x000000051c1c7220 */ /* 0x080fe20000410000 */
[----:B------:R-:W-:Y:S01]  /*145b0*/  IADD3 R120, R4, 0x304, RZ ;  /* 0x0000030404787810 */ /* 0x000fe20007ffe0ff */
[-C--:B------:R-:W-:Y:S01]  /*145c0*/  FMUL.FTZ R29, R29, R5.reuse ;  /* 0x000000051d1d7220 */ /* 0x080fe20000410000 */
[----:B------:R-:W-:Y:S01]  /*145d0*/  R2UR UR18, R2 ;  /* 0x00000000021272ca */ /* 0x000fe200000e0000 */
[-C--:B------:R-:W-:Y:S01]  /*145e0*/  FMUL.FTZ R32, R32, R5.reuse ;  /* 0x0000000520207220 */ /* 0x080fe20000410000 */
[C---:B------:R-:W-:Y:S01]  /*145f0*/  IADD3 R2, R4.reuse, 0x300, RZ ;  /* 0x0000030004027810 */ /* 0x040fe20007ffe0ff */
[-C--:B------:R-:W-:Y:S01]  /*14600*/  FMUL.FTZ R33, R33, R5.reuse ;  /* 0x0000000521217220 */ /* 0x080fe20000410000 */
[----:B------:R-:W-:Y:S01]  /*14610*/  IADD3 R20, R4, 0x600, RZ ;  /* 0x0000060004147810 */ /* 0x000fe20007ffe0ff */
[-C--:B------:R-:W-:Y:S01]  /*14620*/  FMUL.FTZ R36, R36, R5.reuse ;  /* 0x0000000524247220 */ /* 0x080fe20000410000 */
[----:B------:R-:W-:Y:S01]  /*14630*/  R2UR UR10, R2 ;  /* 0x00000000020a72ca */ /* 0x000fe200000e0000 */
[----:B------:R-:W-:Y:S01]  /*14640*/  VIADD R2, R4, 0x306 ;  /* 0x0000030604027836 */ /* 0x000fe20000000000 */
[----:B------:R-:W-:Y:S01]  /*14650*/  R2UR UR58, R120 ;  /* 0x00000000783a72ca */ /* 0x000fe200000e0000 */
[----:B------:R-:W-:Y:S01]  /*14660*/  VIADD R120, R4, 0x602 ;  /* 0x0000060204787836 */ /* 0x000fe20000000000 */
[----:B------:R-:W-:Y:S01]  /*14670*/  R2UR UR50, R20 ;  /* 0x00000000143272ca */ /* 0x000fe200000e0000 */
[-C--:B------:R-:W-:Y:S01]  /*14680*/  FMUL.FTZ R37, R37, R5.reuse ;  /* 0x0000000525257220 */ /* 0x080fe20000410000 */
[----:B------:R-:W-:Y:S01]  /*14690*/  R2UR UR54, R2 ;  /* 0x00000000023672ca */ /* 0x000fe200000e0000 */
[C---:B------:R-:W-:Y:S01]  /*146a0*/  VIADD R2, R4.reuse, 0x604 ;  /* 0x0000060404027836 */ /* 0x040fe20000000000 */
[----:B------:R-:W-:Y:S01]  /*146b0*/  IADD3 R20, R4, 0x606, RZ ;  /* 0x0000060604147810 */ /* 0x000fe20007ffe0ff */
        /* <DEDUP_REMOVED lines=40> */
[----:B------:R-:W-:Y:S01]  /*14940*/  R2UR UR27, R3 ;  /* 0x00000000031b72ca */ /* 0x000fe200000e0000 */
[----:B------:R-:W4:Y:S01]  /*14950*/  LDL.64 R4, [R1+0x18] ;  /* 0x0000180001047983 */ /* 0x000f220000100a00 */
[----:B------:R-:W-:Y:S01]  /*14960*/  R2UR UR59, R121 ;  /* 0x00000000793b72ca */ /* 0x000fe200000e0000 */
[----:B------:R-:W-:Y:S01]  /*14970*/  IMAD.MOV.U32 R21, RZ, RZ, 0x40000040 ;  /* 0x40000040ff157424 */ /* 0x000fe200078e00ff */
[----:B------:R-:W-:-:S02]  /*14980*/  R2UR UR46, R120 ;  /* 0x00000000782e72ca */ /* 0x000fc400000e0000 */
[----:B------:R-:W-:Y:S02]  /*14990*/  R2UR UR47, R121 ;  /* 0x00000000792f72ca */ /* 0x000fe400000e0000 */
[C---:B------:R-:W-:Y:S02]  /*149a0*/  R2UR UR15, R21.reuse ;  /* 0x00000000150f72ca */ /* 0x040fe400000e0000 */
[C---:B------:R-:W-:Y:S02]  /*149b0*/  R2UR UR7, R21.reuse ;  /* 0x00000000150772ca */ /* 0x040fe400000e0000 */
[C---:B------:R-:W-:Y:S02]  /*149c0*/  R2UR UR51, R21.reuse ;  /* 0x00000000153372ca */ /* 0x040fe400000e0000 */
[----:B------:R-:W-:Y:S02]  /*149d0*/  R2UR UR38, R20 ;  /* 0x00000000142672ca */ /* 0x000fe400000e0000 */
[----:B------:R-:W-:-:S02]  /*149e0*/  R2UR UR39, R21 ;  /* 0x00000000152772ca */ /* 0x000fc400000e0000 */
[----:B------:R-:W4:Y:S01]  /*149f0*/  LDL.64 R20, [R1+0x10] ;  /* 0x0000100001147983 */ /* 0x000f220000100a00 */
[C---:B------:R-:W-:Y:S02]  /*14a00*/  R2UR UR23, R3.reuse ;  /* 0x00000000031772ca */ /* 0x040fe400000e0000 */
[C---:B------:R-:W-:Y:S02]  /*14a10*/  R2UR UR19, R3.reuse ;  /* 0x00000000031372ca */ /* 0x040fe400000e0000 */
[C---:B------:R-:W-:Y:S02]  /*14a20*/  R2UR UR11, R3.reuse ;  /* 0x00000000030b72ca */ /* 0x040fe400000e0000 */
[C---:B------:R-:W-:Y:S02]  /*14a30*/  R2UR UR55, R3.reuse ;  /* 0x00000000033772ca */ /* 0x040fe400000e0000 */
[----:B------:R-:W-:Y:S02]  /*14a40*/  R2UR UR42, R2 ;  /* 0x00000000022a72ca */ /* 0x000fe400000e0000 */
[----:B------:R-:W-:-:S02]  /*14a50*/  R2UR UR43, R3 ;  /* 0x00000000032b72ca */ /* 0x000fc400000e0000 */
[----:B------:R-:W4:Y:S01]  /*14a60*/  LDL.64 R2, [R1+0x8] ;  /* 0x0000080001027983 */ /* 0x000f220000100a00 */
        /* <DEDUP_REMOVED lines=10> */
[----:B----4-:R-:W-:Y:S02]  /*14b10*/  R2UR UR16, R6 ;  /* 0x00000000061072ca */ /* 0x010fe400000e0000 */
[----:B------:R-:W-:Y:S02]  /*14b20*/  R2UR UR17, R7 ;  /* 0x00000000071172ca */ /* 0x000fe400000e0000 */
[----:B------:R-:W-:Y:S01]  /*14b30*/  R2UR UR12, R4 ;  /* 0x00000000040c72ca */ /* 0x000fe200000e0000 */
[----:B------:R0:W5:Y:S01]  /*14b40*/  LDL.LU.64 R6, [R1+0x78] ;  /* 0x0000780001067983 */ /* 0x0001620000300a00 */
[----:B------:R-:W-:Y:S01]  /*14b50*/  R2UR UR13, R5 ;  /* 0x00000000050d72ca */ /* 0x000fe200000e0000 */
[----:B------:R-:W-:Y:S02]  /*14b60*/  WARPGROUP.DEPBAR.LE gsb0, 0x0 ;  /* 0x00008000000079c5 */ /* 0x000fe40000010000 */
[----:B------:R-:W-:-:S06]  /*14b70*/  WARPGROUP.ARRIVE ;  /* 0x00000000000079c5 */ /* 0x000fcc0000000000 */
[----:B------:R-:W-:Y:S01]  /*14b80*/  HGMMA.64x96x16.F32 R120, gdesc[UR16], R120, gsb0 ;  /* 0x01600000107879f0 */ /* 0x000fe20008000878 */
[----:B------:R-:W-:Y:S02]  /*14b90*/  R2UR UR8, R20 ;  /* 0x00000000140872ca */ /* 0x000fe400000e0000 */
        /* <DEDUP_REMOVED lines=79> */
[----:B0-----:R-:W-:Y:S05]  /*15090*/  @!P0 BRA `(.L_x_2879) ;  /* 0x0000000000048947 */ /* 0x001fea0003800000 */
[----:B------:R-:W-:Y:S01]  /*150a0*/  BPT.TRAP 0x1 ;  /* 0x000000040000795c */ /* 0x000fe20000300000 */
.L_x_2879:
[----:B------:R-:W-:Y:S01]  /*150b0*/  SHF.L.U32 R0, R13, 0x1f, RZ ;  /* 0x0000001f0d007819 */ /* 0x000fe200000006ff */
[----:B------:R-:W-:-:S04]  /*150c0*/  IMAD R13, R15, 0x8, R18 ;  /* 0x000000080f0d7824 */ /* 0x000fc800078e0212 */
[----:B------:R0:W1:Y:S01]  /*150d0*/  SYNCS.PHASECHK.TRANS64.TRYWAIT P2, [R13+URZ+0x30850], R0 ;  /* 0x030850000d0075a7 */ /* 0x000062000804017f */
[----:B------:R-:W-:Y:S05]  /*150e0*/  @!P0 BRA `(.L_x_2880) ;  /* 0x0000000000048947 */ /* 0x000fea0003800000 */
[----:B------:R-:W-:Y:S01]  /*150f0*/  BPT.TRAP 0x1 ;  /* 0x000000040000795c */ /* 0x000fe20000300000 */
.L_x_2880:
[----:B------:R-:W-:Y:S04]  /*15100*/  BSSY B2, `(.L_x_2881) ;  /* 0x0000004000027945 */ /* 0x000fe80003800000 */
[----:B-1----:R-:W-:Y:S05]  /*15110*/  @P2 BRA `(.L_x_2882) ;  /* 0x0000000000082947 */ /* 0x002fea0003800000 */
[----:B------:R-:W1:Y:S02]  /*15120*/  SYNCS.PHASECHK.TRANS64.TRYWAIT P2, [R13+URZ+0x30850], R0 ;  /* 0x030850000d0075a7 */ /* 0x000e64000804017f */
[----:B-1----:R-:W-:Y:S05]  /*15130*/  @!P2 BRA `(.L_x_2883) ;  /* 0x000000f8000ca947 */ /* 0x002fea0003800000 */
.L_x_2882:
[----:B------:R-:W-:Y:S05]  /*15140*/  BSYNC B2 ;  /* 0x0000000000027941 */ /* 0x000fea0003800000 */
.L_x_2881:
[----:B01----:R-:W-:Y:S01]  /*15150*/  VIADD R0, R18, 0x400 ;  /* 0x0000040012007836 */ /* 0x003fe20000000000 */
[----:B------:R-:W-:Y:S01]  /*15160*/  MOV R3, 0x40000040 ;  /* 0x4000004000037802 */ /* 0x000fe20000000f00 */
[----:B------:R-:W-:Y:S01]  /*15170*/  WARPGROUP.ARRIVE ;  /* 0x00000000000079c5 */ /* 0x000fe20000000000 */
[----:B------:R-:W-:Y:S02]  /*15180*/  IMAD.MOV.U32 R5, RZ, RZ, 0x40000040 ;  /* 0x40000040ff057424 */ /* 0x000fe400078e00ff */
        /* <DEDUP_REMOVED lines=24> */
[C---:B------:R-:W-:Y:S01]  /*15310*/  VIADD R4, R2.reuse, 0x200 ;  /* 0x0000020002047836 */ /* 0x040fe20000000000 */
[----:B------:R-:W-:Y:S01]  /*15320*/  R2UR UR7, R5 ;  /* 0x00000000050772ca */ /* 0x000fe200000e0000 */
[----:B------:R-:W-:Y:S01]  /*15330*/  IMAD.MOV.U32 R5, RZ, RZ, 0x40000040 ;  /* 0x40000040ff057424 */ /* 0x000fe200078e00ff */
[----:B------:R-:W-:Y:S01]  /*15340*/  IADD3 R2, R2, 0x280, RZ ;  /* 0x0000028002027810 */ /* 0x000fe20007ffe0ff */
        /* <DEDUP_REMOVED lines=16> */
.L_x_2884:
[----:B------:R-:W0:Y:S01]  /*15450*/  @P1 LDC R3, c[0x0][0x44c] ;  /* 0x00011300ff031b82 */ /* 0x000e220000000800 */
[----:B------:R-:W-:Y:S01]  /*15460*/  IMAD.IADD R2, R223, 0x1, R218 ;  /* 0x00000001df027824 */ /* 0x000fe200078e02da */
[----:B------:R-:W-:Y:S01]  /*15470*/  ULDC UR4, c[0x0][0x988] ;  /* 0x0002620000047ab9 */ /* 0x000fe20000000800 */
[----:B------:R-:W-:-:S05]  /*15480*/  VIADD R12, R12, 0x30840 ;  /* 0x000308400c0c7836 */ /* 0x000fca0000000000 */
[----:B------:R-:W1:Y:S01]  /*15490*/  @P1 LDC R0, c[0x0][0x450] ;  /* 0x00011400ff001b82 */ /* 0x000e620000000800 */
[----:B------:R-:W-:-:S04]  /*154a0*/  PRMT R12, R212, 0x654, R12 ;  /* 0x00000654d40c7816 */ /* 0x000fc8000000000c */
[----:B------:R2:W-:Y:S01]  /*154b0*/  SYNCS.ARRIVE.TRANS64.RED.A1T0 RZ, [R12+URZ], RZ ;  /* 0x000000ff0cff79a7 */ /* 0x0005e2000810043f */
[----:B0-----:R-:W-:-:S05]  /*154c0*/  @P1 IMAD.HI.U32 R3, R2, R3, RZ ;  /* 0x0000000302031227 */ /* 0x001fca00078e00ff */
[----:B-1----:R-:W-:Y:S02]  /*154d0*/  @P1 SHF.R.U32.HI R2, RZ, R0, R3 ;  /* 0x00000000ff021219 */ /* 0x002fe40000011603 */
[----:B------:R-:W-:-:S03]  /*154e0*/  MOV R0, 0xffffffa0 ;  /* 0xffffffa000007802 */ /* 0x000fc60000000f00 */
[----:B------:R-:W0:Y:S02]  /*154f0*/  SHFL.IDX PT, R3, R2, RZ, 0x1c1f ;  /* 0x001c1fff02037589 */ /* 0x000e2400000e0000 */
[----:B------:R-:W-:-:S04]  /*15500*/  IMAD R0, R11, R0, 0x1 ;  /* 0x000000010b007424 */ /* 0x000fc800078e0200 */
[----:B------:R-:W-:-:S05]  /*15510*/  IMAD R0, R222, -0x2, R0 ;  /* 0xfffffffede007824 */ /* 0x000fca00078e0200 */
[----:B------:R-:W-:-:S05]  /*15520*/  IADD3 R0, -R219, R0, R220 ;  /* 0x00000000db007210 */ /* 0x000fca0007ffe1dc */
[----:B0-----:R-:W-:-:S05]  /*15530*/  IMAD.IADD R3, R0, 0x1, R3 ;  /* 0x0000000100037824 */ /* 0x001fca00078e0203 */
[C---:B------:R-:W-:Y:S02]  /*15540*/  ISETP.GT.AND P2, PT, R3.reuse, RZ, PT ;  /* 0x000000ff0300720c */ /* 0x040fe40003f44270 */
[C---:B------:R-:W-:Y:S02]  /*15550*/  ISETP.GT.AND P3, PT, R3.reuse, 0x1, PT ;  /* 0x000000010300780c */ /* 0x040fe40003f64270 */
        /* <DEDUP_REMOVED lines=68> */
[----:B------:R-:W-:-:S04]  /*159a0*/  FMNMX.FTZ R4, R164, R4, !PT ;  /* 0x00000004a4047209 */ /* 0x000fc80007810000 */
[----:B------:R-:W-:-:S05]  /*159b0*/  FMNMX.FTZ R4, R165, R4, !PT ;  /* 0x00000004a5047209 */ /* 0x000fca0007810000 */
[----:B------:R-:W0:Y:S02]  /*159c0*/  SHFL.BFLY PT, R3, R4, 0x2, 0x1f ;  /* 0x0c401f0004037f89 */ /* 0x000e2400000e0000 */
[----:B0-----:R-:W-:Y:S02]  /*159d0*/  FMNMX.FTZ R4, R4, R3, !PT ;  /* 0x0000000304047209 */ /* 0x001fe40007810000 */
[----:B------:R-:W0:Y:S04]  /*159e0*/  SHFL.IDX PT, R3, R2, 0x1, 0x1c1f ;  /* 0x003c1f0002037f89 */ /* 0x000e2800000e0000 */
[----:B------:R-:W1:Y:S01]  /*159f0*/  SHFL.BFLY PT, R2, R4, 0x1, 0x1f ;  /* 0x0c201f0004027f89 */ /* 0x000e6200000e0000 */
[----:B0-----:R-:W-:Y:S01]  /*15a00*/  IMAD.IADD R0, R0, 0x1, R3 ;  /* 0x0000000100007824 */ /* 0x001fe200078e0203 */
[----:B-1----:R-:W-:-:S04]  /*15a10*/  FMNMX.FTZ R4, R4, R2, !PT ;  /* 0x0000000204047209 */ /* 0x002fc80007810000 */
[C---:B------:R-:W-:Y:S02]  /*15a20*/  ISETP.GT.AND P5, PT, R0.reuse, RZ, PT ;  /* 0x000000ff0000720c */ /* 0x040fe40003fa4270 */
[C---:B------:R-:W-:Y:S02]  /*15a30*/  ISETP.GT.AND P4, PT, R0.reuse, 0x8, PT ;  /* 0x000000080000780c */ /* 0x040fe40003f84270 */
[C---:B------:R-:W-:Y:S02]  /*15a40*/  ISETP.GT.AND P2, PT, R0.reuse, 0x9, PT ;  /* 0x000000090000780c */ /* 0x040fe40003f44270 */
[----:B------:R-:W-:Y:S02]  /*15a50*/  ISETP.GT.AND P6, PT, R0, 0x10, PT ;  /* 0x000000100000780c */ /* 0x000fe40003fc4270 */
[----:B------:R-:W-:Y:S02]  /*15a60*/  FSEL R122, R122, -INF , P5 ;  /* 0xff8000007a7a7808 */ /* 0x000fe40002800000 */
[----:B------:R-:W-:-:S02]  /*15a70*/  FSEL R126, R126, -INF , P4 ;  /* 0xff8000007e7e7808 */ /* 0x000fc40002000000 */
[----:B------:R-:W-:Y:S02]  /*15a80*/  FSEL R127, R127, -INF , P2 ;  /* 0xff8000007f7f7808 */ /* 0x000fe40001000000 */
[----:B------:R-:W-:Y:S02]  /*15a90*/  FSEL R130, R130, -INF , P6 ;  /* 0xff80000082827808 */ /* 0x000fe40003000000 */
[C---:B------:R-:W-:Y:S02]  /*15aa0*/  ISETP.GT.AND P3, PT, R0.reuse, 0x1, PT ;  /* 0x000000010000780c */ /* 0x040fe40003f64270 */
[C---:B------:R-:W-:Y:S02]  /*15ab0*/  ISETP.GT.AND P5, PT, R0.reuse, 0x11, PT ;  /* 0x000000110000780c */ /* 0x040fe40003fa4270 */
[C---:B------:R-:W-:Y:S02]  /*15ac0*/  ISETP.GT.AND P4, PT, R0.reuse, 0x19, PT ;  /* 0x000000190000780c */ /* 0x040fe40003f84270 */
[----:B------:R-:W-:-:S02]  /*15ad0*/  ISETP.GT.AND P2, PT, R0, 0x20, PT ;  /* 0x000000200000780c */ /* 0x000fc40003f44270 */
[----:B------:R-:W-:Y:S02]  /*15ae0*/  ISETP.GT.AND P6, PT, R0, 0x21, PT ;  /* 0x000000210000780c */ /* 0x000fe40003fc4270 */
[----:B------:R-:W-:Y:S02]  /*15af0*/  FSEL R123, R123, -INF , P3 ;  /* 0xff8000007b7b7808 */ /* 0x000fe40001800000 */
[----:B------:R-:W-:Y:S02]  /*15b00*/  FSEL R131, R131, -INF , P5 ;  /* 0xff80000083837808 */ /* 0x000fe40002800000 */
[----:B------:R-:W-:Y:S02]  /*15b10*/  FSEL R135, R135, -INF , P4 ;  /* 0xff80000087877808 */ /* 0x000fe40002000000 */
[----:B------:R-:W-:Y:S02]  /*15b20*/  FSEL R138, R138, -INF , P2 ;  /* 0xff8000008a8a7808 */ /* 0x000fe40001000000 */
[----:B------:R-:W-:-:S02]  /*15b30*/  FSEL R139, R139, -INF , P6 ;  /* 0xff8000008b8b7808 */ /* 0x000fc40003000000 */
[C---:B------:R-:W-:Y:S02]  /*15b40*/  ISETP.GT.AND P3, PT, R0.reuse, 0x18, PT ;  /* 0x000000180000780c */ /* 0x040fe40003f64270 */
[C---:B------:R-:W-:Y:S02]  /*15b50*/  ISETP.GT.AND P5, PT, R0.reuse, 0x28, PT ;  /* 0x000000280000780c */ /* 0x040fe40003fa4270 */
[C---:B------:R-:W-:Y:S02]  /*15b60*/  ISETP.GT.AND P4, PT, R0.reuse, 0x30, PT ;  /* 0x000000300000780c */ /* 0x040fe40003f84270 */
[C---:B------:R-:W-:Y:S02]  /*15b70*/  ISETP.GT.AND P2, PT, R0.reuse, 0x31, PT ;  /* 0x000000310000780c */ /* 0x040fe40003f44270 */
[----:B------:R-:W-:Y:S02]  /*15b80*/  ISETP.GT.AND P6, PT, R0, 0x38, PT ;  /* 0x000000380000780c */ /* 0x000fe40003fc4270 */
[----:B------:R-:W-:-:S02]  /*15b90*/  FSEL R134, R134, -INF , P3 ;  /* 0xff80000086867808 */ /* 0x000fc40001800000 */
[----:B------:R-:W-:Y:S02]  /*15ba0*/  FSEL R142, R142, -INF , P5 ;  /* 0xff8000008e8e7808 */ /* 0x000fe40002800000 */
[----:B------:R-:W-:Y:S02]  /*15bb0*/  FSEL R146, R146, -INF , P4 ;  /* 0xff80000092927808 */ /* 0x000fe40002000000 */
[----:B------:R-:W-:Y:S02]  /*15bc0*/  FSEL R147, R147, -INF , P2 ;  /* 0xff80000093937808 */ /* 0x000fe40001000000 */
[----:B------:R-:W-:Y:S02]  /*15bd0*/  FSEL R150, R150, -INF , P6 ;  /* 0xff80000096967808 */ /* 0x000fe40003000000 */
[C---:B------:R-:W-:Y:S02]  /*15be0*/  ISETP.GT.AND P3, PT, R0.reuse, 0x29, PT ;  /* 0x000000290000780c */ /* 0x040fe40003f64270 */
[----:B------:R-:W-:-:S02]  /*15bf0*/  ISETP.GT.AND P5, PT, R0, 0x39, PT ;  /* 0x000000390000780c */ /* 0x000fc40003fa4270 */
[C---:B------:R-:W-:Y:S02]  /*15c00*/  ISETP.GT.AND P4, PT, R0.reuse, 0x41, PT ;  /* 0x000000410000780c */ /* 0x040fe40003f84270 */
[C---:B------:R-:W-:Y:S02]  /*15c10*/  ISETP.GT.AND P2, PT, R0.reuse, 0x48, PT ;  /* 0x000000480000780c */ /* 0x040fe40003f44270 */
[----:B------:R-:W-:Y:S02]  /*15c20*/  ISETP.GT.AND P6, PT, R0, 0x49, PT ;  /* 0x000000490000780c */ /* 0x000fe40003fc4270 */
[----:B------:R-:W-:Y:S02]  /*15c30*/  FSEL R143, R143, -INF , P3 ;  /* 0xff8000008f8f7808 */ /* 0x000fe40001800000 */
        /* <DEDUP_REMOVED lines=9> */
[----:B-----5:R-:W-:Y:S02]  /*15cd0*/  FMNMX.FTZ R0, R122, R9, !PT ;  /* 0x000000097a007209 */ /* 0x020fe40007810000 */
[----:B------:R-:W-:Y:S02]  /*15ce0*/  FSEL R154, R154, -INF , P3 ;  /* 0xff8000009a9a7808 */ /* 0x000fe40001800000 */
[----:B------:R-:W-:Y:S02]  /*15cf0*/  FMNMX.FTZ R0, R123, R0, !PT ;  /* 0x000000007b007209 */ /* 0x000fe40007810000 */
[----:B------:R-:W-:Y:S02]  /*15d00*/  FSEL R162, R162, -INF , P5 ;  /* 0xff800000a2a27808 */ /* 0x000fe40002800000 */
[----:B------:R-:W-:-:S02]  /*15d10*/  FMNMX.FTZ R0, R126, R0, !PT ;  /* 0x000000007e007209 */ /* 0x000fc40007810000 */
[----:B------:R-:W-:Y:S02]  /*15d20*/  FSEL R163, R163, -INF , P4 ;  /* 0xff800000a3a37808 */ /* 0x000fe40002000000 */
[----:B------:R-:W-:Y:S02]  /*15d30*/  FMNMX.FTZ R0, R127, R0, !PT ;  /* 0x000000007f007209 */ /* 0x000fe40007810000 */
[----:B------:R-:W-:Y:S02]  /*15d40*/  FSEL R166, R166, -INF , P2 ;  /* 0xff800000a6a67808 */ /* 0x000fe40001000000 */
[----:B------:R-:W-:Y:S02]  /*15d50*/  FMNMX.FTZ R0, R130, R0, !PT ;  /* 0x0000000082007209 */ /* 0x000fe40007810000 */
[----:B------:R-:W-:Y:S02]  /*15d60*/  FSEL R167, R167, -INF , P6 ;  /* 0xff800000a7a77808 */ /* 0x000fe40003000000 */
[----:B------:R-:W-:-:S02]  /*15d70*/  FMNMX.FTZ R0, R131, R0, !PT ;  /* 0x0000000083007209 */ /* 0x000fc40007810000 */
[----:B------:R-:W-:Y:S02]  /*15d80*/  MOV R2, UR4 ;  /* 0x0000000400027c02 */ /* 0x000fe40008000f00 */
[----:B------:R-:W-:Y:S02]  /*15d90*/  FMNMX.FTZ R0, R134, R0, !PT ;  /* 0x0000000086007209 */ /* 0x000fe40007810000 */
[C---:B------:R-:W-:Y:S01]  /*15da0*/  FSETP.NEU.FTZ.AND P3, PT, R4.reuse, -INF , PT ;  /* 0xff8000000400780b */ /* 0x040fe20003f7d000 */
[----:B------:R-:W-:Y:S01]  /*15db0*/  FMUL.FTZ R5, R4, R2 ;  /* 0x0000000204057220 */ /* 0x000fe20000410000 */
[----:B------:R-:W-:-:S04]  /*15dc0*/  FMNMX.FTZ R0, R135, R0, !PT ;  /* 0x0000000087007209 */ /* 0x000fc80007810000 */
        /* <DEDUP_REMOVED lines=56> */
[----:B------:R-:W-:Y:S02]  /*16150*/  FSEL R0, R4, RZ, P3 ;  /* 0x000000ff04007208 */ /* 0x000fe40001800000 */
[C---:B------:R-:W-:Y:S01]  /*16160*/  FSETP.NEU.FTZ.AND P2, PT, R3.reuse, -INF , PT ;  /* 0xff8000000300780b */ /* 0x040fe20003f5d000 */
[CC--:B------:R-:W-:Y:S02]  /*16170*/  FMUL.FTZ R137, R3.reuse, R2.reuse ;  /* 0x0000000203897220 */ /* 0x0c0fe40000410000 */
[----:B------:R-:W-:Y:S01]  /*16180*/  FADD.FTZ R0, -R0, R10 ;  /* 0x0000000a00007221 */ /* 0x000fe20000010100 */
[----:B------:R-:W-:Y:S01]  /*16190*/  FSEL R5, R3, RZ, P2 ;  /* 0x000000ff03057208 */ /* 0x000fe20001000000 */
[----:B------:R-:W-:Y:S01]  /*161a0*/  MUFU.EX2 R133, R133 ;  /* 0x0000008500857308 */ /* 0x000fe20000000800 */
[----:B------:R-:W-:Y:S01]  /*161b0*/  FSEL R137, R137, RZ, P2 ;  /* 0x000000ff89897208 */ /* 0x000fe20001000000 */
[----:B------:R-:W-:-:S02]  /*161c0*/  FMUL.FTZ R0, R0, R2 ;  /* 0x0000000200007220 */ /* 0x000fc40000410000 */
[----:B------:R-:W-:Y:S02]  /*161d0*/  FADD.FTZ R9, -R5, R9 ;  /* 0x0000000905097221 */ /* 0x000fe40000010100 */
[-CC-:B------:R-:W-:Y:S01]  /*161e0*/  FFMA.FTZ R189, R122, R2.reuse, -R137.reuse ;  /* 0x000000027abd7223 */ /* 0x180fe20000010889 */
[-CC-:B------:R-:W-:Y:S01]  /*161f0*/  FFMA.FTZ R140, R123, R2.reuse, -R137.reuse ;  /* 0x000000027b8c7223 */ /* 0x180fe20000010889 */
[-C--:B------:R-:W-:Y:S01]  /*16200*/  FMUL.FTZ R9, R9, R2.reuse ;  /* 0x0000000209097220 */ /* 0x080fe20000410000 */
[----:B------:R-:W0:Y:S01]  /*16210*/  MUFU.EX2 R5, R0 ;  /* 0x0000000000057308 */ /* 0x000e220000000800 */
        /* <DEDUP_REMOVED lines=15> */
[----:B------:R1:W3:Y:S01]  /*16310*/  MUFU.EX2 R0, R9 ;  /* 0x0000000900007308 */ /* 0x0002e20000000800 */
[----:B0-----:R-:W-:Y:S01]  /*16320*/  FFMA.FTZ R7, R5, R7, R188 ;  /* 0x0000000705077223 */ /* 0x001fe200000100bc */
[-CC-:B------:R-:W-:Y:S01]  /*16330*/  FFMA.FTZ R173, R154, R2.reuse, -R137.reuse ;  /* 0x000000029aad7223 */ /* 0x180fe20000010889 */
[-CC-:B------:R-:W-:Y:S01]  /*16340*/  FFMA.FTZ R134, R155, R2.reuse, -R137.reuse ;  /* 0x000000029b867223 */ /* 0x180fe20000010889 */
[-CC-:B------:R-:W-:Y:S01]  /*16350*/  FFMA.FTZ R175, R158, R2.reuse, -R137.reuse ;  /* 0x000000029eaf7223 */ /* 0x180fe20000010889 */
[-CC-:B------:R-:W-:Y:S01]  /*16360*/  FFMA.FTZ R130, R159, R2.reuse, -R137.reuse ;  /* 0x000000029f827223 */ /* 0x180fe20000010889 */
[-CC-:B------:R-:W-:Y:S01]  /*16370*/  FFMA.FTZ R169, R162, R2.reuse, -R137.reuse ;  /* 0x00000002a2a97223 */ /* 0x180fe20000010889 */
[-CC-:B--2---:R-:W-:Y:S01]  /*16380*/  FFMA.FTZ R12, R163, R2.reuse, -R137.reuse ;  /* 0x00000002a30c7223 */ /* 0x184fe20000010889 */
[----:B------:R-:W0:Y:S01]  /*16390*/  MUFU.EX2 R140, R140 ;  /* 0x0000008c008c7308 */ /* 0x000e220000000800 */
[-CC-:B------:R-:W-:Y:S01]  /*163a0*/  FFMA.FTZ R171, R166, R2.reuse, -R137.reuse ;  /* 0x00000002a6ab7223 */ /* 0x180fe20000010889 */
[----:B-1----:R-:W-:Y:S01]  /*163b0*/  FFMA.FTZ R9, R167, R2, -R137 ;  /* 0x00000002a7097223 */ /* 0x002fe20000010889 */
[----:B------:R-:W-:-:S05]  /*163c0*/  FADD.FTZ R7, R120, R7 ;  /* 0x0000000778077221 */ /* 0x000fca0000010000 */
[----:B------:R-:W1:Y:S01]  /*163d0*/  MUFU.EX2 R191, R191 ;  /* 0x000000bf00bf7308 */ /* 0x000e620000000800 */
[----:B---3--:R-:W-:-:S07]  /*163e0*/  FFMA.FTZ R6, R0, R6, R189 ;  /* 0x0000000600067223 */ /* 0x008fce00000100bd */
        /* <DEDUP_REMOVED lines=80> */
.L_x_2885:
[----:B------:R-:W-:Y:S01]  /*168f0*/  ISETP.GT.AND P2, PT, R11, R14, PT ;  /* 0x0000000e0b00720c */ /* 0x000fe20003f44270 */
[----:B------:R-:W-:Y:S01]  /*16900*/  VIADD R13, R13, 0x30860 ;  /* 0x000308600d0d7836 */ /* 0x000fe20000000000 */
[----:B------:R-:W-:Y:S01]  /*16910*/  F2FP.F16.F32.PACK_AB R186, R15, R186 ;  /* 0x000000ba0fba723e */ /* 0x000fe200000000ff */
[----:B------:R-:W-:Y:S01]  /*16920*/  IMAD.MOV.U32 R15, RZ, RZ, R197 ;  /* 0x000000ffff0f7224 */ /* 0x000fe200078e00c5 */
[----:B------:R-:W-:Y:S01]  /*16930*/  F2FP.F16.F32.PACK_AB R183, R10, R183 ;  /* 0x000000b70ab7723e */ /* 0x000fe200000000ff */
[----:B------:R-:W-:Y:S01]  /*16940*/  IMAD.MOV.U32 R10, RZ, RZ, R4 ;  /* 0x000000ffff0a7224 */ /* 0x000fe200078e0004 */
[----:B------:R-:W-:Y:S02]  /*16950*/  PRMT R13, R212, 0x654, R13 ;  /* 0x00000654d40d7816 */ /* 0x000fe4000000000d */
        /* <DEDUP_REMOVED lines=24> */
[----:B------:R-:W-:Y:S02]  /*16ae0*/  IADD3 R11, R11, -0x1, RZ ;  /* 0xffffffff0b0b7810 */ /* 0x000fe40007ffe0ff */
[----:B0-----:R-:W-:Y:S01]  /*16af0*/  MOV R13, R200 ;  /* 0x000000c8000d7202 */ /* 0x001fe20000000f00 */
[----:B------:R-:W-:Y:S06]  /*16b00*/  @P2 BRA `(.L_x_2886) ;  /* 0xffffffd800082947 */ /* 0x000fec000383ffff */
[----:B------:R-:W-:Y:S05]  /*16b10*/  BSYNC B1 ;  /* 0x0000000000017941 */ /* 0x000fea0003800000 */
.L_x_2873:
[----:B------:R-:W-:Y:S05]  /*16b20*/  BSYNC B0 ;  /* 0x0000000000007941 */ /* 0x000fea0003800000 */
.L_x_2872:
[----:B------:R-:W-:Y:S01]  /*16b30*/  ISETP.GE.AND P1, PT, R11, RZ, PT ;  /* 0x000000ff0b00720c */ /* 0x000fe20003f26270 */
[----:B------:R-:W-:-:S12]  /*16b40*/  BSSY B0, `(.L_x_2887) ;  /* 0x0000212000007945 */ /* 0x000fd80003800000 */
[----:B------:R-:W-:Y:S05]  /*16b50*/  @!P1 BRA `(.L_x_2888) ;  /* 0x0000002000409947 */ /* 0x000fea0003800000 */
[----:B------:R-:W-:Y:S01]  /*16b60*/  IMAD.MOV.U32 R10, RZ, RZ, R3 ;  /* 0x000000ffff0a7224 */ /* 0x000fe200078e0003 */
[----:B------:R-:W-:Y:S01]  /*16b70*/  MOV R9, R4 ;  /* 0x0000000400097202 */ /* 0x000fe20000000f00 */
[----:B------:R-:W-:Y:S02]  /*16b80*/  IMAD.MOV.U32 R12, RZ, RZ, R200 ;  /* 0x000000ffff0c7224 */ /* 0x000fe400078e00c8 */
[----:B------:R-:W-:-:S07]  /*16b90*/  IMAD.MOV.U32 R14, RZ, RZ, R197 ;  /* 0x000000ffff0e7224 */ /* 0x000fce00078e00c5 */
.L_x_2901:
[----:B------:R-:W-:-:S04]  /*16ba0*/  IADD3 R13, R14, 0x1, RZ ;  /* 0x000000010e0d7810 */ /* 0x000fc80007ffe0ff */
[----:B------:R-:W-:-:S04]  /*16bb0*/  ISETP.NE.AND P1, PT, R13, 0x2, PT ;  /* 0x000000020d00780c */ /* 0x000fc80003f25270 */
[----:B------:R-:W-:Y:S02]  /*16bc0*/  SEL R13, R13, RZ, P1 ;  /* 0x000000ff0d0d7207 */ /* 0x000fe40000800000 */
[----:B------:R-:W-:-:S03]  /*16bd0*/  SEL R3, RZ, 0x1, P1 ;  /* 0x00000001ff037807 */ /* 0x000fc60000800000 */
[----:B------:R-:W-:Y:S01]  /*16be0*/  IMAD.MOV.U32 R197, RZ, RZ, R13 ;  /* 0x000000ffffc57224 */ /* 0x000fe200078e000d */
[----:B------:R-:W-:Y:S01]  /*16bf0*/  LOP3.LUT R200, R12, R3, RZ, 0x3c, !PT ;  /* 0x000000030cc87212 */ /* 0x000fe200078e3cff */
[----:B------:R-:W-:Y:S06]  /*16c00*/  @!P0 BRA `(.L_x_2889) ;  /* 0x0000000000048947 */ /* 0x000fec0003800000 */
[----:B------:R-:W-:Y:S01]  /*16c10*/  BPT.TRAP 0x1 ;  /* 0x000000040000795c */ /* 0x000fe20000300000 */
.L_x_2889:
[----:B------:R-:W-:Y:S01]  /*16c20*/  IMAD R2, R197, 0x8, R18 ;  /* 0x00000008c5027824 */ /* 0x000fe200078e0212 */
[----:B------:R-:W-:-:S04]  /*16c30*/  SHF.L.U32 R3, R200, 0x1f, RZ ;  /* 0x0000001fc8037819 */ /* 0x000fc800000006ff */
[----:B------:R0:W1:Y:S01]  /*16c40*/  SYNCS.PHASECHK.TRANS64.TRYWAIT P1, [R2+URZ+0x30830], R3 ;  /* 0x03083003020075a7 */ /* 0x000062000802017f */
[----:B------:R-:W-:Y:S05]  /*16c50*/  @!P0 BRA `(.L_x_2890) ;  /* 0x0000000000048947 */ /* 0x000fea0003800000 */
[----:B------:R-:W-:Y:S01]  /*16c60*/  BPT.TRAP 0x1 ;  /* 0x000000040000795c */ /* 0x000fe20000300000 */
.L_x_2890:
[----:B------:R-:W-:Y:S01]  /*16c70*/  IMAD R4, R197, 0x900, R8 ;  /* 0x00000900c5047824 */ /* 0x000fe200078e0208 */
[----:B------:R-:W-:Y:S03]  /*16c80*/  BSSY B1, `(.L_x_2891) ;  /* 0x0000006000017945 */ /* 0x000fe60003800000 */
[C---:B------:R-:W-:Y:S01]  /*16c90*/  VIADD R21, R4.reuse, 0x4 ;  /* 0x0000000404157836 */ /* 0x040fe20000000000 */
[----:B------:R-:W-:Y:S01]  /*16ca0*/  IADD3 R15, R4, 0x2, RZ ;  /* 0x00000002040f7810 */ /* 0x000fe20007ffe0ff */
[----:B-1----:R-:W-:Y:S06]  /*16cb0*/  @P1 BRA `(.L_x_2892) ;  /* 0x0000000000081947 */ /* 0x002fec0003800000 */
[----:B------:R-:W1:Y:S02]  /*16cc0*/  SYNCS.PHASECHK.TRANS64.TRYWAIT P1, [R2+URZ+0x30830], R3 ;  /* 0x03083003020075a7 */ /* 0x000e64000802017f */
[----:B-1----:R-:W-:Y:S05]  /*16cd0*/  @!P1 BRA `(.L_x_2893) ;  /* 0x000000dc00389947 */ /* 0x002fea0003800000 */
.L_x_2892:
[----:B------:R-:W-:Y:S05]  /*16ce0*/  BSYNC B1 ;  /* 0x0000000000017941 */ /* 0x000fea0003800000 */
.L_x_2891:
[----:B------:R-:W2:Y:S04]  /*16cf0*/  LDL.64 R122, [R1+0x30] ;  /* 0x00003000017a7983 */ /* 0x000ea80000100a00 */
[----:B------:R3:W-:Y:S04]  /*16d00*/  STL.64 [R1+0x80], R8 ;  /* 0x0000800801007387 */ /* 0x0007e80000100a00 */
[----:B---3--:R-:W3:Y:S04]  /*16d10*/  LDL.64 R8, [R1+0x28] ;  /* 0x0000280001087983 */ /* 0x008ee80000100a00 */
[----:B------:R4:W-:Y:S04]  /*16d20*/  STL.64 [R1+0x78], R6 ;  /* 0x0000780601007387 */ /* 0x0009e80000100a00 */
[----:B----4-:R-:W4:Y:S01]  /*16d30*/  LDL.64 R6, [R1+0x20] ;  /* 0x0000200001067983 */ /* 0x010f220000100a00 */
[----:B01----:R-:W-:Y:S01]  /*16d40*/  IMAD.MOV.U32 R2, RZ, RZ, R4 ;  /* 0x000000ffff027224 */ /* 0x003fe200078e0004 */
[----:B------:R-:W-:Y:S01]  /*16d50*/  MOV R3, 0x40000040 ;  /* 0x4000004000037802 */ /* 0x000fe20000000f00 */
[C---:B------:R-:W-:Y:S01]  /*16d60*/  VIADD R20, R4.reuse, 0x6 ;  /* 0x0000000604147836 */ /* 0x040fe20000000000 */
[----:B------:R-:W-:Y:S01]  /*16d70*/  MOV R121, 0x40000040 ;  /* 0x4000004000797802 */ /* 0x000fe20000000f00 */
[----:B------:R-:W-:Y:S01]  /*16d80*/  VIADD R120, R4, 0x304 ;  /* 0x0000030404787836 */ /* 0x000fe20000000000 */
[----:B------:R-:W-:Y:S01]  /*16d90*/  R2UR UR26, R2 ;  /* 0x00000000021a72ca */ /* 0x000fe200000e0000 */
[----:B------:R-:W-:Y:S01]  /*16da0*/  IMAD.MOV.U32 R2, RZ, RZ, R15 ;  /* 0x000000ffff027224 */ /* 0x000fe200078e000f */
[----:B------:R-:W-:-:S02]  /*16db0*/  R2UR UR14, R20 ;  /* 0x00000000140e72ca */ /* 0x000fc400000e0000 */
[----:B------:R-:W-:Y:S02]  /*16dc0*/  IADD3 R20, R4, 0x302, RZ ;  /* 0x0000030204147810 */ /* 0x000fe40007ffe0ff */
[----:B------:R-:W-:Y:S02]  /*16dd0*/  R2UR UR22, R2 ;  /* 0x00000000021672ca */ /* 0x000fe400000e0000 */
[----:B------:R-:W-:Y:S01]  /*16de0*/  MOV R2, R21 ;  /* 0x0000001500027202 */ /* 0x000fe20000000f00 */
[----:B------:R-:W-:Y:S01]  /*16df0*/  FMUL.FTZ R24, R24, R5 ;  /* 0x0000000518187220 */ /* 0x000fe20000410000 */
[----:B------:R-:W-:Y:S01]  /*16e00*/  R2UR UR6, R20 ;  /* 0x00000000140672ca */ /* 0x000fe200000e0000 */
[----:B------:R-:W-:Y:S01]  /*16e10*/  VIADD R20, R4, 0x600 ;  /* 0x0000060004147836 */ /* 0x000fe20000000000 */
[----:B------:R-:W-:Y:S01]  /*16e20*/  R2UR UR18, R2 ;  /* 0x00000000021272ca */ /* 0x000fe200000e0000 */
[----:B------:R-:W-:Y:S01]  /*16e30*/  VIADD R2, R4, 0x300 ;  /* 0x0000030004027836 */ /* 0x000fe20000000000 */
[----:B------:R-:W-:Y:S01]  /*16e40*/  R2UR UR58, R120 ;  /* 0x00000000783a72ca */ /* 0x000fe200000e0000 */
[----:B------:R-:W-:Y:S01]  /*16e50*/  VIADD R120, R4, 0x602 ;  /* 0x0000060204787836 */ /* 0x000fe20000000000 */
[----:B------:R-:W-:Y:S01]  /*16e60*/  R2UR UR50, R20 ;  /* 0x00000000143272ca */ /* 0x000fe200000e0000 */
[----:B------:R-:W-:Y:S01]  /*16e70*/  VIADD R20, R4, 0x606 ;  /* 0x0000060604147836 */ /* 0x000fe20000000000 */
[----:B------:R-:W-:Y:S01]  /*16e80*/  R2UR UR10, R2 ;  /* 0x00000000020a72ca */ /* 0x000fe200000e0000 */
[----:B------:R-:W-:-:S02]  /*16e90*/  VIADD R2, R4, 0x306 ;  /* 0x0000030604027836 */ /* 0x000fc40000000000 */
[-C--:B------:R-:W-:Y:S01]  /*16ea0*/  FMUL.FTZ R25, R25, R5.reuse ;  /* 0x0000000519197220 */ /* 0x080fe20000410000 */
[-C--:B------:R-:W-:Y:S01]  /*16eb0*/  FMUL.FTZ R28, R28, R5.reuse ;  /* 0x000000051c1c7220 */ /* 0x080fe20000410000 */
[-C--:B------:R-:W-:Y:S01]  /*16ec0*/  FMUL.FTZ R29, R29, R5.reuse ;  /* 0x000000051d1d7220 */ /* 0x080fe20000410000 */
[-C--:B------:R-:W-:Y:S01]  /*16ed0*/  FMUL.FTZ R32, R32, R5.reuse ;  /* 0x0000000520207220 */ /* 0x080fe20000410000 */
[----:B------:R-:W-:Y:S01]  /*16ee0*/  R2UR UR54, R2 ;  /* 0x00000000023672ca */ /* 0x000fe200000e0000 */
[-C--:B------:R-:W-:Y:S01]  /*16ef0*/  FMUL.FTZ R33, R33, R5.reuse ;  /* 0x0000000521217220 */ /* 0x080fe20000410000 */
        /* <DEDUP_REMOVED lines=162> */
.L_x_2894:
[----:B------:R-:W-:Y:S01]  /*17920*/  SHF.L.U32 R0, R12, 0x1f, RZ ;  /* 0x0000001f0c007819 */ /* 0x000fe200000006ff */
[----:B------:R-:W-:-:S04]  /*17930*/  IMAD R12, R14, 0x8, R18 ;  /* 0x000000080e0c7824 */ /* 0x000fc800078e0212 */
[----:B------:R0:W1:Y:S01]  /*17940*/  SYNCS.PHASECHK.TRANS64.TRYWAIT P1, [R12+URZ+0x30850], R0 ;  /* 0x030850000c0075a7 */ /* 0x000062000802017f */
[----:B------:R-:W-:Y:S05]  /*17950*/  @!P0 BRA `(.L_x_2895) ;  /* 0x0000000000048947 */ /* 0x000fea0003800000 */
[----:B------:R-:W-:Y:S01]  /*17960*/  BPT.TRAP 0x1 ;  /* 0x000000040000795c */ /* 0x000fe20000300000 */
.L_x_2895:
[----:B------:R-:W-:Y:S04]  /*17970*/  BSSY B1, `(.L_x_2896) ;  /* 0x0000004000017945 */ /* 0x000fe80003800000 */
[----:B-1----:R-:W-:Y:S05]  /*17980*/  @P1 BRA `(.L_x_2897) ;  /* 0x0000000000081947 */ /* 0x002fea0003800000 */
[----:B------:R-:W1:Y:S02]  /*17990*/  SYNCS.PHASECHK.TRANS64.TRYWAIT P1, [R12+URZ+0x30850], R0 ;  /* 0x030850000c0075a7 */ /* 0x000e64000802017f */
[----:B-1----:R-:W-:Y:S05]  /*179a0*/  @!P1 BRA `(.L_x_2898) ;  /* 0x000000d000189947 */ /* 0x002fea0003800000 */
.L_x_2897:
[----:B------:R-:W-:Y:S05]  /*179b0*/  BSYNC B1 ;  /* 0x0000000000017941 */ /* 0x000fea0003800000 */
.L_x_2896:
        /* <DEDUP_REMOVED lines=48> */
.L_x_2899:
[----:B-----5:R-:W-:Y:S01]  /*17cc0*/  FMNMX.FTZ R0, R120, R9, !PT ;  /* 0x0000000978007209 */ /* 0x020fe20007810000 */
[----:B------:R-:W-:Y:S01]  /*17cd0*/  ULDC UR4, c[0x0][0x988] ;  /* 0x0002620000047ab9 */ /* 0x000fe20000000800 */
[----:B------:R-:W-:Y:S02]  /*17ce0*/  IMAD R13, R13, 0x8, R18 ;  /* 0x000000080d0d7824 */ /* 0x000fe400078e0212 */
        /* <DEDUP_REMOVED lines=46> */
[----:B------:R-:W0:Y:S01]  /*17fd0*/  SHFL.BFLY PT, R2, R4, 0x2, 0x1f ;  /* 0x0c401f0004027f89 */ /* 0x000e2200000e0000 */
[----:B------:R-:W-:-:S05]  /*17fe0*/  FMNMX.FTZ R3, R167, R0, !PT ;  /* 0x00000000a7037209 */ /* 0x000fca0007810000 */
[----:B------:R-:W1:Y:S01]  /*17ff0*/  SHFL.BFLY PT, R0, R3, 0x2, 0x1f ;  /* 0x0c401f0003007f89 */ /* 0x000e6200000e0000 */
[----:B0-----:R-:W-:-:S05]  /*18000*/  FMNMX.FTZ R4, R4, R2, !PT ;  /* 0x0000000204047209 */ /* 0x001fca0007810000 */
[----:B------:R-:W0:Y:S01]  /*18010*/  SHFL.BFLY PT, R2, R4, 0x1, 0x1f ;  /* 0x0c201f0004027f89 */ /* 0x000e2200000e0000 */
[----:B-1----:R-:W-:-:S05]  /*18020*/  FMNMX.FTZ R3, R3, R0, !PT ;  /* 0x0000000003037209 */ /* 0x002fca0007810000 */
[----:B------:R-:W1:Y:S01]  /*18030*/  SHFL.BFLY PT, R0, R3, 0x1, 0x1f ;  /* 0x0c201f0003007f89 */ /* 0x000e6200000e0000 */
[----:B0-----:R-:W-:Y:S02]  /*18040*/  FMNMX.FTZ R4, R4, R2, !PT ;  /* 0x0000000204047209 */ /* 0x001fe40007810000 */
[----:B------:R-:W-:-:S03]  /*18050*/  MOV R2, UR4 ;  /* 0x0000000400027c02 */ /* 0x000fc60008000f00 */
[C---:B------:R-:W-:Y:S01]  /*18060*/  FADD.FTZ R5, -R4.reuse, R9 ;  /* 0x0000000904057221 */ /* 0x040fe20000010100 */
[----:B-1----:R-:W-:Y:S01]  /*18070*/  FMNMX.FTZ R3, R3, R0, !PT ;  /* 0x0000000003037209 */ /* 0x002fe20007810000 */
[-C--:B------:R-:W-:Y:S02]  /*18080*/  FMUL.FTZ R9, R4, R2.reuse ;  /* 0x0000000204097220 */ /* 0x080fe40000410000 */
[-C--:B------:R-:W-:Y:S02]  /*18090*/  FMUL.FTZ R5, R5, R2.reuse ;  /* 0x0000000205057220 */ /* 0x080fe40000410000 */
[-CC-:B------:R-:W-:Y:S01]  /*180a0*/  FFMA.FTZ R169, R125, R2.reuse, -R9.reuse ;  /* 0x000000027da97223 */ /* 0x180fe20000010809 */
[-CC-:B------:R-:W-:Y:S01]  /*180b0*/  FFMA.FTZ R125, R129, R2.reuse, -R9.reuse ;  /* 0x00000002817d7223 */ /* 0x180fe20000010809 */
[C---:B------:R-:W-:Y:S01]  /*180c0*/  FADD.FTZ R0, -R3.reuse, R10 ;  /* 0x0000000a03007221 */ /* 0x040fe20000010100 */
[-C--:B------:R-:W-:Y:S01]  /*180d0*/  FMUL.FTZ R129, R3, R2.reuse ;  /* 0x0000000203817220 */ /* 0x080fe20000410000 */
[-CC-:B------:R-:W-:Y:S01]  /*180e0*/  FFMA.FTZ R188, R120, R2.reuse, -R9.reuse ;  /* 0x0000000278bc7223 */ /* 0x180fe20000010809 */
[-C--:B------:R-:W-:Y:S01]  /*180f0*/  FFMA.FTZ R171, R121, R2.reuse, -R9 ;  /* 0x0000000279ab7223 */ /* 0x080fe20000010809 */
[-C--:B------:R-:W-:Y:S01]  /*18100*/  FMUL.FTZ R0, R0, R2.reuse ;  /* 0x0000000200007220 */ /* 0x080fe20000410000 */
[-C--:B------:R-:W-:Y:S01]  /*18110*/  FFMA.FTZ R189, R122, R2.reuse, -R129 ;  /* 0x000000027abd7223 */ /* 0x080fe20000010881 */
[-C--:B------:R-:W-:Y:S01]  /*18120*/  FFMA.FTZ R184, R128, R2.reuse, -R9 ;  /* 0x0000000280b87223 */ /* 0x080fe20000010809 */
[-C--:B------:R-:W-:Y:S01]  /*18130*/  FFMA.FTZ R128, R123, R2.reuse, -R129 ;  /* 0x000000027b807223 */ /* 0x080fe20000010881 */
[----:B------:R-:W-:Y:S01]  /*18140*/  MUFU.EX2 R5, R5 ;  /* 0x0000000500057308 */ /* 0x000fe20000000800 */
[-C--:B------:R-:W-:Y:S01]  /*18150*/  FFMA.FTZ R190, R124, R2.reuse, -R9 ;  /* 0x000000027cbe7223 */ /* 0x080fe20000010809 */
[-CC-:B------:R-:W-:Y:S01]  /*18160*/  FFMA.FTZ R191, R126, R2.reuse, -R129.reuse ;  /* 0x000000027ebf7223 */ /* 0x180fe20000010881 */
[-CC-:B------:R-:W-:Y:S01]  /*18170*/  FFMA.FTZ R127, R127, R2.reuse, -R129.reuse ;  /* 0x000000027f7f7223 */ /* 0x180fe20000010881 */
[----:B------:R-:W-:Y:S01]  /*18180*/  FFMA.FTZ R185, R130, R2, -R129 ;  /* 0x0000000282b97223 */ /* 0x000fe20000010881 */
[----:B------:R-:W-:-:S02]  /*18190*/  VIADD R130, R13, 0x30840 ;  /* 0x000308400d827836 */ /* 0x000fc40000000000 */
[-C--:B------:R-:W-:Y:S01]  /*181a0*/  FFMA.FTZ R126, R131, R2.reuse, -R129 ;  /* 0x00000002837e7223 */ /* 0x080fe20000010881 */
[-C--:B------:R-:W-:Y:S01]  /*181b0*/  FFMA.FTZ R186, R132, R2.reuse, -R9 ;  /* 0x0000000284ba7223 */ /* 0x080fe20000010809 */
[----:B------:R-:W0:Y:S01]  /*181c0*/  MUFU.EX2 R188, R188 ;  /* 0x000000bc00bc7308 */ /* 0x000e220000000800 */
[-C--:B------:R-:W-:Y:S01]  /*181d0*/  FFMA.FTZ R187, R134, R2.reuse, -R129 ;  /* 0x0000000286bb7223 */ /* 0x080fe20000010881 */
[----:B------:R-:W-:Y:S01]  /*181e0*/  PRMT R130, R212, 0x654, R130 ;  /* 0x00000654d4827816 */ /* 0x000fe20000000082 */
[-CC-:B------:R-:W-:Y:S01]  /*181f0*/  FFMA.FTZ R124, R133, R2.reuse, -R9.reuse ;  /* 0x00000002857c7223 */ /* 0x180fe20000010809 */
[-C--:B------:R-:W-:Y:S01]  /*18200*/  FFMA.FTZ R180, R136, R2.reuse, -R9 ;  /* 0x0000000288b47223 */ /* 0x080fe20000010809 */
[-CC-:B------:R-:W-:Y:S01]  /*18210*/  FFMA.FTZ R123, R135, R2.reuse, -R129.reuse ;  /* 0x00000002877b7223 */ /* 0x180fe20000010881 */
[----:B------:R1:W-:Y:S01]  /*18220*/  SYNCS.ARRIVE.TRANS64.RED.A1T0 RZ, [R130+URZ], RZ ;  /* 0x000000ff82ff79a7 */ /* 0x0003e2000810043f */
        /* <DEDUP_REMOVED lines=9> */
[----:B------:R-:W2:Y:S01]  /*182c0*/  MUFU.EX2 R189, R189 ;  /* 0x000000bd00bd7308 */ /* 0x000ea20000000800 */
[----:B0-----:R-:W-:Y:S01]  /*182d0*/  FFMA.FTZ R7, R5, R7, R188 ;  /* 0x0000000705077223 */ /* 0x001fe200000100bc */
        /* <DEDUP_REMOVED lines=8> */
[-C--:B-1----:R-:W-:Y:S01]  /*18360*/  FFMA.FTZ R130, R167, R2.reuse, -R129 ;  /* 0x00000002a7827223 */ /* 0x082fe20000010881 */
[-CC-:B------:R-:W-:Y:S01]  /*18370*/  FFMA.FTZ R121, R137, R2.reuse, -R9.reuse ;  /* 0x0000000289797223 */ /* 0x180fe20000010809 */
[-CC-:B------:R-:W-:Y:S01]  /*18380*/  FFMA.FTZ R182, R140, R2.reuse, -R9.reuse ;  /* 0x000000028cb67223 */ /* 0x180fe20000010809 */
[-CC-:B------:R-:W-:Y:S01]  /*18390*/  FFMA.FTZ R120, R141, R2.reuse, -R9.reuse ;  /* 0x000000028d787223 */ /* 0x180fe20000010809 */
[-CC-:B------:R-:W-:Y:S01]  /*183a0*/  FFMA.FTZ R176, R144, R2.reuse, -R9.reuse ;  /* 0x0000000290b07223 */ /* 0x180fe20000010809 */
[----:B------:R-:W-:Y:S01]  /*183b0*/  FFMA.FTZ R21, R145, R2, -R9 ;  /* 0x0000000291157223 */ /* 0x000fe20000010809 */
[----:B------:R-:W1:Y:S01]  /*183c0*/  MUFU.EX2 R128, R128 ;  /* 0x0000008000807308 */ /* 0x000e620000000800 */
[----:B--2---:R-:W-:Y:S01]  /*183d0*/  FFMA.FTZ R6, R0, R6, R189 ;  /* 0x0000000600067223 */ /* 0x004fe200000100bd */
[-CC-:B------:R-:W-:Y:S01]  /*183e0*/  FFMA.FTZ R178, R148, R2.reuse, -R9.reuse ;  /* 0x0000000294b27223 */ /* 0x180fe20000010809 */
[-CC-:B------:R-:W-:Y:S01]  /*183f0*/  FFMA.FTZ R20, R149, R2.reuse, -R9.reuse ;  /* 0x0000000295147223 */ /* 0x180fe20000010809 */
[-CC-:B------:R-:W-:Y:S01]  /*18400*/  FFMA.FTZ R172, R152, R2.reuse, -R9.reuse ;  /* 0x0000000298ac7223 */ /* 0x180fe20000010809 */
[-CC-:B------:R-:W-:Y:S01]  /*18410*/  FFMA.FTZ R15, R153, R2.reuse, -R9.reuse ;  /* 0x00000002990f7223 */ /* 0x180fe20000010809 */
[-CC-:B------:R-:W-:Y:S01]  /*18420*/  FFMA.FTZ R174, R156, R2.reuse, -R9.reuse ;  /* 0x000000029cae7223 */ /* 0x180fe20000010809 */
[-C--:B------:R-:W-:Y:S01]  /*18430*/  FFMA.FTZ R14, R157, R2.reuse, -R9 ;  /* 0x000000029d0e7223 */ /* 0x080fe20000010809 */
[----:B------:R-:W2:Y:S01]  /*18440*/  MUFU.EX2 R190, R190 ;  /* 0x000000be00be7308 */ /* 0x000ea20000000800 */
[----:B0-----:R-:W-:Y:S01]  /*18450*/  FADD.FTZ R7, R171, R7 ;  /* 0x00000007ab077221 */ /* 0x001fe20000010000 */
[-CC-:B------:R-:W-:Y:S01]  /*18460*/  FFMA.FTZ R168, R160, R2.reuse, -R9.reuse ;  /* 0x00000002a0a87223 */ /* 0x180fe20000010809 */
[-CC-:B------:R-:W-:Y:S01]  /*18470*/  FFMA.FTZ R10, R161, R2.reuse, -R9.reuse ;  /* 0x00000002a10a7223 */ /* 0x180fe20000010809 */
[-CC-:B------:R-:W-:Y:S01]  /*18480*/  FFMA.FTZ R170, R164, R2.reuse, -R9.reuse ;  /* 0x00000002a4aa7223 */ /* 0x180fe20000010809 */
[----:B------:R-:W-:-:S03]  /*18490*/  FFMA.FTZ R9, R165, R2, -R9 ;  /* 0x00000002a5097223 */ /* 0x000fc60000010809 */
        /* <DEDUP_REMOVED lines=90> */
.L_x_2900:
[C---:B------:R-:W-:Y:S01]  /*18a40*/  ISETP.GT.AND P1, PT, R11.reuse, RZ, PT ;  /* 0x000000ff0b00720c */ /* 0x040fe20003f24270 */
[----:B------:R-:W-:Y:S01]  /*18a50*/  VIADD R11, R11, 0xffffffff ;  /* 0xffffffff0b0b7836 */ /* 0x000fe20000000000 */
[----:B------:R-:W-:Y:S02]  /*18a60*/  IADD3 R12, R12, 0x30860, RZ ;  /* 0x000308600c0c7810 */ /* 0x000fe40007ffe0ff */
[----:B------:R-:W-:Y:S02]  /*18a70*/  F2FP.F16.F32.PACK_AB R188, R171, R188 ;  /* 0x000000bcabbc723e */ /* 0x000fe400000000ff */
        /* <DEDUP_REMOVED lines=8> */
[----:B------:R-:W-:Y:S01]  /*18b00*/  F2FP.F16.F32.PACK_AB R189, R128, R189 ;  /* 0x000000bd80bd723e */ /* 0x000fe200000000ff */
[----:B0-----:R-:W-:Y:S01]  /*18b10*/  IMAD.MOV.U32 R12, RZ, RZ, R200 ;  /* 0x000000ffff0c7224 */ /* 0x001fe200078e00c8 */
        /* <DEDUP_REMOVED lines=20> */
.L_x_2888:
[----:B------:R-:W-:Y:S05]  /*18c60*/  BSYNC B0 ;  /* 0x0000000000007941 */ /* 0x000fea0003800000 */
.L_x_2887:
        /* <DEDUP_REMOVED lines=99> */
.L_x_2902:
[----:B------:R-:W-:Y:S02]  /*192a0*/  LEA R10, R197, R18, 0x3 ;  /* 0x00000012c50a7211 */ /* 0x000fe400078e18ff */
[----:B------:R-:W-:-:S04]  /*192b0*/  SHF.L.U32 R5, R200, 0x1f, RZ ;  /* 0x0000001fc8057819 */ /* 0x000fc800000006ff */
[----:B------:R0:W1:Y:S01]  /*192c0*/  SYNCS.PHASECHK.TRANS64.TRYWAIT P1, [R10+URZ+0x30850], R5 ;  /* 0x030850050a0075a7 */ /* 0x000062000802017f */
[----:B------:R-:W-:Y:S05]  /*192d0*/  @!P0 BRA `(.L_x_2903) ;  /* 0x0000000000048947 */ /* 0x000fea0003800000 */
[----:B------:R-:W-:Y:S01]  /*192e0*/  BPT.TRAP 0x1 ;  /* 0x000000040000795c */ /* 0x000fe20000300000 */
.L_x_2903:
        /* <DEDUP_REMOVED lines=9> */
.L_x_2905:
[----:B------:R-:W-:Y:S05]  /*19380*/  BSYNC B0 ;  /* 0x0000000000007941 */ /* 0x000fea0003800000 */
.L_x_2904:
[----:B------:R-:W-:Y:S01]  /*19390*/  IMAD.MOV.U32 R8, RZ, RZ, R0 ;  /* 0x000000ffff087224 */ /* 0x000fe200078e0000 */
[----:B------:R-:W-:Y:S01]  /*193a0*/  MOV R9, 0x40000040 ;  /* 0x4000004000097802 */ /* 0x000fe20000000f00 */
[----:B------:R-:W-:Y:S01]  /*193b0*/  WARPGROUP.ARRIVE ;  /* 0x00000000000079c5 */ /* 0x000fe20000000000 */
[----:B01----:R-:W-:Y:S02]  /*193c0*/  SHFL.BFLY PT, R5, R6, 0x2, 0x1f ;  /* 0x0c401f0006057f89 */ /* 0x003fe400000e0000 */
[----:B------:R-:W-:Y:S01]  /*193d0*/  R2UR UR6, R8 ;  /* 0x00000000080672ca */ /* 0x000fe200000e0000 */
[----:B------:R-:W-:Y:S01]  /*193e0*/  VIADD R8, R0, 0x80 ;  /* 0x0000008000087836 */ /* 0x000fe20000000000 */
[----:B------:R-:W-:Y:S01]  /*193f0*/  R2UR UR7, R9 ;  /* 0x00000000090772ca */ /* 0x000fe200000e0000 */
[----:B------:R-:W-:-:S12]  /*19400*/  IMAD.MOV.U32 R9, RZ, RZ, 0x40000040 ;  /* 0x40000040ff097424 */ /* 0x000fd800078e00ff */
        /* <DEDUP_REMOVED lines=25> */
[----:B------:R-:W-:Y:S02]  /*195a0*/  IADD3 R8, R0, 0x280, RZ ;  /* 0x0000028000087810 */ /* 0x000fe40007ffe0ff */
[----:B------:R-:W0:Y:S02]  /*195b0*/  SHFL.BFLY PT, R0, R7, 0x2, 0x1f ;  /* 0x0c401f0007007f89 */ /* 0x000e2400000e0000 */
[----:B0-----:R-:W-:Y:S01]  /*195c0*/  FADD.FTZ R0, R0, R7 ;  /* 0x0000000700007221 */ /* 0x001fe20000010000 */
[----:B------:R-:W-:-:S02]  /*195d0*/  WARPGROUP.DEPBAR.LE gsb0, 0x0 ;  /* 0x00008000000079c5 */ /* 0x000fc40000010000 */
[----:B------:R-:W-:-:S08]  /*195e0*/  WARPGROUP.ARRIVE ;  /* 0x00000000000079c5 */ /* 0x000fd00000000000 */
[----:B------:R-:W-:Y:S01]  /*195f0*/  HGMMA.64x192x16.F32 R24, R172, gdesc[UR4].tnspB, R24, gsb0 ;  /* 0x42e00004ac187df0 */ /* 0x000fe20008000818 */
[----:B------:R-:W-:Y:S01]  /*19600*/  R2UR UR6, R8 ;  /* 0x00000000080672ca */ /* 0x000fe200000e0000 */
[----:B------:R-:W-:Y:S01]  /*19610*/  FADD.FTZ R8, R5, R6 ;  /* 0x0000000605087221 */ /* 0x000fe20000010000 */
[----:B------:R-:W-:Y:S01]  /*19620*/  R2UR UR7, R9 ;  /* 0x00000000090772ca */ /* 0x000fe200000e0000 */
[----:B------:R-:W0:Y:S01]  /*19630*/  SHFL.BFLY PT, R5, R0, 0x1, 0x1f ;  /* 0x0c201f0000057f89 */ /* 0x000e2200000e0000 */
[----:B------:R-:W-:-:S03]  /*19640*/  CS2R R6, SRZ ;  /* 0x0000000000067805 */ /* 0x000fc6000001ff00 */
[----:B------:R-:W1:Y:S01]  /*19650*/  SHFL.BFLY PT, R9, R8, 0x1, 0x1f ;  /* 0x0c201f0008097f89 */ /* 0x000e6200000e0000 */
[----:B0-----:R-:W-:Y:S01]  /*19660*/  FADD.FTZ R13, R0, R5 ;  /* 0x00000005000d7221 */ /* 0x001fe20000010000 */
[----:B------:R-:W-:Y:S01]  /*19670*/  IMAD.MOV.U32 R0, RZ, RZ, -0x800000 ;  /* 0xff800000ff007424 */ /* 0x000fe200078e00ff */
[----:B------:R-:W-:Y:S01]  /*19680*/  MOV R5, 0xff800000 ;  /* 0xff80000000057802 */ /* 0x000fe20000000f00 */
[----:B-1----:R-:W-:Y:S02]  /*19690*/  FADD.FTZ R14, R8, R9 ;  /* 0x00000009080e7221 */ /* 0x002fe40000010000 */
[----:B------:R-:W-:-:S03]  /*196a0*/  FSETP.NE.FTZ.AND P1, PT, R13, RZ, PT ;  /* 0x000000ff0d00720b */ /* 0x000fc60003f35000 */
        /* <DEDUP_REMOVED lines=13> */
[----:B------:R-:W-:Y:S03]  /*19780*/  HGMMA.64x192x16.F32 R24, R168, gdesc[UR4].tnspB, R24, gsb0 ;  /* 0x42e00004a8187df0 */ /* 0x000fe60008000818 */
[----:B------:R-:W-:Y:S02]  /*19790*/  WARPGROUP.DEPBAR.LE gsb0, 0x0 ;  /* 0x00008000000079c5 */ /* 0x000fe40000010000 */
[----:B--23--:R-:W-:Y:S05]  /*197a0*/  @!P0 BRA `(.L_x_2907) ;  /* 0x0000000000048947 */ /* 0x00cfea0003800000 */
[----:B------:R-:W-:Y:S01]  /*197b0*/  BPT.TRAP 0x1 ;  /* 0x000000040000795c */ /* 0x000fe20000300000 */
.L_x_2907:
        /* <DEDUP_REMOVED lines=54> */
[----:B------:R-:W-:Y:S01]  /*19b20*/  SEL R7, RZ, 0x1, P1 ;  /* 0x00000001ff077807 */ /* 0x000fe20000800000 */
[-C--:B0-----:R-:W-:Y:S01]  /*19b30*/  FMUL.FTZ R123, R83, R6.reuse ;  /* 0x00000006537b7220 */ /* 0x081fe20000410000 */
        /* <DEDUP_REMOVED lines=49> */
[----:B------:R-:W-:Y:S02]  /*19e50*/  SEL R197, R197, RZ, P1 ;  /* 0x000000ffc5c57207 */ /* 0x000fe40000800000 */
[----:B--2---:R-:W-:-:S05]  /*19e60*/  IADD3 R9, R9, 0x1, RZ ;  /* 0x0000000109097810 */ /* 0x004fca0007ffe0ff */
[----:B------:R1:W-:Y:S02]  /*19e70*/  STL [R1+0x38], R9 ;  /* 0x0000380901007387 */ /* 0x0003e40000100800 */
.L_x_2808:
[----:B------:R-:W1:Y:S08]  /*19e80*/  S2UR UR4, SR_CgaCtaId ;  /* 0x00000000000479c3 */ /* 0x000e700000008800 */
[----:B------:R-:W-:Y:S01]  /*19e90*/  BAR.SYNC.DEFER_BLOCKING 0x5, 0x180 ;  /* 0x0146000000007b1d */ /* 0x000fe20000010000 */
[----:B------:R-:W-:-:S05]  /*19ea0*/  MOV R7, 0x400 ;  /* 0x0000040000077802 */ /* 0x000fca0000000f00 */
[----:B------:R-:W-:Y:S01]  /*19eb0*/  BSSY B0, `(.L_x_2908) ;  /* 0x0000274000007945 */ /* 0x000fe20003800000 */
[----:B-1----:R-:W-:-:S05]  /*19ec0*/  IMAD.U32 R212, RZ, RZ, UR4 ;  /* 0x00000004ffd47e24 */ /* 0x002fca000f8e00ff */
[----:B------:R-:W-:-:S05]  /*19ed0*/  LEA R18, R212, R7, 0x18 ;  /* 0x00000007d4127211 */ /* 0x000fca00078ec0ff */
[----:B------:R0:W1:Y:S01]  /*19ee0*/  LDS.128 R28, [R18+0x308d0] ;  /* 0x0308d000121c7984 */ /* 0x0000620000000c00 */
[----:B------:R-:W-:Y:S06]  /*19ef0*/  BAR.ARV 0x4, 0x180 ;  /* 0x0106000000007b1d */ /* 0x000fec0000002000 */
[----:B------:R-:W-:Y:S05]  /*19f00*/  @P0 BRA `(.L_x_2909) ;  /* 0x0000001800940947 */ /* 0x000fea0003800000 */
[----:B------:R-:W2:Y:S01]  /*19f10*/  LDL R10, [R1+0x6c] ;  /* 0x00006c00010a7983 */ /* 0x000ea20000100800 */
[----:B------:R-:W-:Y:S01]  /*19f20*/  F2FP.F16.F32.PACK_AB R24, R25, R24 ;  /* 0x000000181918723e */ /* 0x000fe200000000ff */
[----:B------:R-:W-:Y:S01]  /*19f30*/  ULDC.64 UR4, c[0x0][0xc00] ;  /* 0x0003000000047ab9 */ /* 0x000fe20000000a00 */
[----:B------:R-:W-:Y:S01]  /*19f40*/  F2FP.F16.F32.PACK_AB R25, R137, R26 ;  /* 0x0000001a8919723e */ /* 0x000fe200000000ff */
[----:B------:R-:W3:Y:S01]  /*19f50*/  S2R R9, SR_SWINHI ;  /* 0x0000000000097919 */ /* 0x000ee20000002f00 */
[----:B------:R-:W-:Y:S01]  /*19f60*/  F2FP.F16.F32.PACK_AB R32, R33, R32 ;  /* 0x000000202120723e */ /* 0x000fe200000000ff */
[----:B------:R-:W-:Y:S01]  /*19f70*/  ULDC.64 UR6, c[0x0][0x208] ;  /* 0x0000820000067ab9 */ /* 0x000fe20000000a00 */
        /* <DEDUP_REMOVED lines=16> */
[----:B---3--:R-:W-:Y:S02]  /*1a080*/  MOV R7, R9 ;  /* 0x0000000900077202 */ /* 0x008fe40000000f00 */
        /* <DEDUP_REMOVED lines=18> */
[----:B------:R-:W-:Y:S01]  /*1a1b0*/  BAR.SYNC.DEFER_BLOCKING 0x1, 0x100 ;  /* 0x0044000000007b1d */ /* 0x000fe20000010000 */
[----:B--2---:R-:W-:-:S03]  /*1a1c0*/  IMAD.WIDE R70, R10, 0x2, R6 ;  /* 0x000000020a467825 */ /* 0x004fc600078e0206 */
[C---:B------:R-:W-:Y:S02]  /*1a1d0*/  IADD3 R141, P5, R70.reuse, 0x4000, RZ ;  /* 0x00004000468d7810 */ /* 0x040fe40007fbe0ff */
[C---:B------:R-:W-:Y:S02]  /*1a1e0*/  IADD3 R111, P2, R70.reuse, 0x20, RZ ;  /* 0x00000020466f7810 */ /* 0x040fe40007f5e0ff */
[----:B------:R-:W-:Y:S01]  /*1a1f0*/  LOP3.LUT R20, R141, 0x380, RZ, 0xc0, !PT ;  /* 0x000003808d147812 */ /* 0x000fe200078ec0ff */
[--C-:B------:R-:W-:Y:S01]  /*1a200*/  IMAD.X R21, RZ, RZ, R71.reuse, P5 ;  /* 0x000000ffff157224 */ /* 0x100fe200028e0647 */
[----:B-----5:R-:W-:Y:S01]  /*1a210*/  IADD3 R135, P1, R70, 0x40, RZ ;  /* 0x0000004046877810 */ /* 0x020fe20007f3e0ff */
[----:B------:R-:W-:Y:S01]  /*1a220*/  IMAD.X R11, RZ, RZ, R71, P2 ;  /* 0x000000ffff0b7224 */ /* 0x000fe200010e0647 */
[----:B------:R-:W-:Y:S02]  /*1a230*/  SHF.R.U64 R20, R20, 0x3, RZ ;  /* 0x0000000314147819 */ /* 0x000fe400000012ff */
[----:B------:R-:W-:-:S02]  /*1a240*/  IADD3 R139, P6, R70, 0x60, RZ ;  /* 0x00000060468b7810 */ /* 0x000fc40007fde0ff */
[C---:B------:R-:W-:Y:S02]  /*1a250*/  IADD3 R58, P2, R70.reuse, 0x8000, RZ ;  /* 0x00008000463a7810 */ /* 0x040fe40007f5e0ff */
[----:B------:R-:W-:Y:S01]  /*1a260*/  LOP3.LUT R9, R70, 0x380, RZ, 0xc0, !PT ;  /* 0x0000038046097812 */ /* 0x000fe200078ec0ff */
[----:B------:R-:W-:Y:S01]  /*1a270*/  IMAD.X R15, RZ, RZ, R71, P6 ;  /* 0x000000ffff0f7224 */ /* 0x000fe200030e0647 */
[----:B------:R-:W-:Y:S02]  /*1a280*/  LOP3.LUT R10, R111, 0x380, RZ, 0xc0, !PT ;  /* 0x000003806f0a7812 */ /* 0x000fe400078ec0ff */
[----:B------:R-:W-:Y:S02]  /*1a290*/  LOP3.LUT R12, R135, 0x380, RZ, 0xc0, !PT ;  /* 0x00000380870c7812 */ /* 0x000fe400078ec0ff */
[----:B------:R-:W-:Y:S02]  /*1a2a0*/  LOP3.LUT R20, R20, R141, RZ, 0x3c, !PT ;  /* 0x0000008d14147212 */ /* 0x000fe400078e3cff */
[----:B------:R-:W-:-:S02]  /*1a2b0*/  LOP3.LUT R14, R139, 0x380, RZ, 0xc0, !PT ;  /* 0x000003808b0e7812 */ /* 0x000fc400078ec0ff */
[----:B------:R-:W-:Y:S02]  /*1a2c0*/  LOP3.LUT R141, R58, 0x380, RZ, 0xc0, !PT ;  /* 0x000003803a8d7812 */ /* 0x000fe400078ec0ff */
[----:B------:R-:W-:Y:S02]  /*1a2d0*/  SHF.R.U64 R9, R9, 0x3, RZ ;  /* 0x0000000309097819 */ /* 0x000fe400000012ff */
[----:B------:R-:W-:Y:S02]  /*1a2e0*/  SHF.R.U64 R10, R10, 0x3, RZ ;  /* 0x000000030a0a7819 */ /* 0x000fe400000012ff */
[----:B------:R-:W-:Y:S02]  /*1a2f0*/  IADD3.X R13, RZ, R71, RZ, P1, !PT ;  /* 0x00000047ff0d7210 */ /* 0x000fe40000ffe4ff */
[----:B------:R-:W-:Y:S02]  /*1a300*/  SHF.R.U64 R12, R12, 0x3, RZ ;  /* 0x000000030c0c7819 */ /* 0x000fe400000012ff */
[----:B------:R-:W-:-:S02]  /*1a310*/  IADD3 R38, P0, R70, 0x4020, RZ ;  /* 0x0000402046267810 */ /* 0x000fc40007f1e0ff */
[C---:B------:R-:W-:Y:S02]  /*1a320*/  IADD3 R46, P4, R70.reuse, 0x4040, RZ ;  /* 0x00004040462e7810 */ /* 0x040fe40007f9e0ff */
[C---:B------:R-:W-:Y:S02]  /*1a330*/  IADD3 R54, P3, R70.reuse, 0x4060, RZ ;  /* 0x0000406046367810 */ /* 0x040fe40007f7e0ff */
[C---:B-1----:R-:W-:Y:S01]  /*1a340*/  IADD3 R28, P1, R70.reuse, 0x8020, RZ ;  /* 0x00008020461c7810 */ /* 0x042fe20007f3e0ff */
[--C-:B------:R-:W-:Y:S01]  /*1a350*/  IMAD.X R47, RZ, RZ, R71.reuse, P4 ;  /* 0x000000ffff2f7224 */ /* 0x100fe200020e0647 */
[C---:B------:R-:W-:Y:S01]  /*1a360*/  IADD3 R66, P6, R70.reuse, 0x8040, RZ ;  /* 0x0000804046427810 */ /* 0x040fe20007fde0ff */
[--C-:B------:R-:W-:Y:S01]  /*1a370*/  IMAD.X R55, RZ, RZ, R71.reuse, P3 ;  /* 0x000000ffff377224 */ /* 0x100fe200018e0647 */
[----:B------:R-:W-:Y:S01]  /*1a380*/  IADD3 R72, P5, R70, 0x8060, RZ ;  /* 0x0000806046487810 */ /* 0x000fe20007fbe0ff */
[--C-:B------:R-:W-:Y:S01]  /*1a390*/  IMAD.X R63, RZ, RZ, R71.reuse, P1 ;  /* 0x000000ffff3f7224 */ /* 0x100fe200008e0647 */
[----:B------:R-:W-:Y:S01]  /*1a3a0*/  SHF.R.U64 R14, R14, 0x3, RZ ;  /* 0x000000030e0e7819 */ /* 0x000fe200000012ff */
[----:B------:R-:W-:Y:S01]  /*1a3b0*/  IMAD.X R67, RZ, RZ, R71, P6 ;  /* 0x000000ffff437224 */ /* 0x000fe200030e0647 */
[----:B------:R-:W-:-:S02]  /*1a3c0*/  SHF.R.U64 R141, R141, 0x3, RZ ;  /* 0x000000038d8d7819 */ /* 0x000fc400000012ff */
[----:B------:R-:W-:Y:S02]  /*1a3d0*/  LOP3.LUT R70, R9, R70, RZ, 0x3c, !PT ;  /* 0x0000004609467212 */ /* 0x000fe400078e3cff */
[----:B------:R-:W-:Y:S02]  /*1a3e0*/  LOP3.LUT R10, R10, R111, RZ, 0x3c, !PT ;  /* 0x0000006f0a0a7212 */ /* 0x000fe400078e3cff */
[----:B------:R-:W-:Y:S02]  /*1a3f0*/  LOP3.LUT R12, R12, R135, RZ, 0x3c, !PT ;  /* 0x000000870c0c7212 */ /* 0x000fe400078e3cff */
[----:B------:R-:W-:Y:S02]  /*1a400*/  IADD3.X R59, RZ, R71, RZ, P2, !PT ;  /* 0x00000047ff3b7210 */ /* 0x000fe400017fe4ff */
[----:B------:R-:W-:Y:S02]  /*1a410*/  LOP3.LUT R14, R14, R139, RZ, 0x3c, !PT ;  /* 0x0000008b0e0e7212 */ /* 0x000fe400078e3cff */
[----:B------:R-:W-:-:S02]  /*1a420*/  LOP3.LUT R111, R38, 0x380, RZ, 0xc0, !PT ;  /* 0x00000380266f7812 */ /* 0x000fc400078ec0ff */
[----:B------:R-:W-:Y:S02]  /*1a430*/  LOP3.LUT R58, R141, R58, RZ, 0x3c, !PT ;  /* 0x0000003a8d3a7212 */ /* 0x000fe400078e3cff */
[----:B------:R-:W-:Y:S02]  /*1a440*/  MOV R70, R70 ;  /* 0x0000004600467202 */ /* 0x000fe40000000f00 */
[----:B------:R-:W-:Y:S02]  /*1a450*/  MOV R10, R10 ;  /* 0x0000000a000a7202 */ /* 0x000fe40000000f00 */
[----:B------:R-:W-:Y:S01]  /*1a460*/  MOV R13, R12 ;  /* 0x0000000c000d7202 */ /* 0x000fe20000000f00 */
[----:B------:R-:W-:Y:S01]  /*1a470*/  STSM.16.M88.4 [R70], R24 ;  /* 0x0000001846007844 */ /* 0x000fe20000000200 */
[----:B------:R-:W-:Y:S02]  /*1a480*/  SHF.R.U64 R111, R111, 0x3, RZ ;  /* 0x000000036f6f7819 */ /* 0x000fe400000012ff */
[----:B------:R-:W-:Y:S01]  /*1a490*/  MOV R14, R14 ;  /* 0x0000000e000e7202 */ /* 0x000fe20000000f00 */
[----:B------:R-:W-:Y:S01]  /*1a4a0*/  STSM.16.M88.4 [R10], R32 ;  /* 0x000000200a007844 */ /* 0x000fe20000000200 */
[----:B------:R-:W-:-:S02]  /*1a4b0*/  MOV R12, R58 ;  /* 0x0000003a000c7202 */ /* 0x000fc40000000f00 */
[----:B------:R-:W-:Y:S01]  /*1a4c0*/  MOV R20, R20 ;  /* 0x0000001400147202 */ /* 0x000fe20000000f00 */
[----:B------:R-:W-:Y:S01]  /*1a4d0*/  STSM.16.M88.4 [R13], R40 ;  /* 0x000000280d007844 */ /* 0x000fe20000000200 */
[----:B------:R-:W-:Y:S01]  /*1a4e0*/  F2FP.F16.F32.PACK_AB R58, R61, R60 ;  /* 0x0000003c3d3a723e */ /* 0x000fe200000000ff */
[----:B------:R-:W-:Y:S01]  /*1a4f0*/  IMAD.MOV.U32 R21, RZ, RZ, RZ ;  /* 0x000000ffff157224 */ /* 0x000fe200078e00ff */
[----:B------:R-:W-:Y:S01]  /*1a500*/  F2FP.F16.F32.PACK_AB R59, R128, R120 ;  /* 0x00000078803b723e */ /* 0x000fe200000000ff */
[----:B------:R-:W-:Y:S01]  /*1a510*/  STSM.16.M88.4 [R14], R48 ;  /* 0x000000300e007844 */ /* 0x000fe20000000200 */
[-C--:B------:R-:W-:Y:S02]  /*1a520*/  IADD3.X R39, RZ, R71.reuse, RZ, P0, !PT ;  /* 0x00000047ff277210 */ /* 0x080fe400007fe4ff */
[----:B------:R-:W-:Y:S01]  /*1a530*/  IADD3.X R9, RZ, R71, RZ, P5, !PT ;  /* 0x00000047ff097210 */ /* 0x000fe20002ffe4ff */
[----:B------:R1:W-:Y:S01]  /*1a540*/  STSM.16.M88.4 [R20], R56 ;  /* 0x0000003814007844 */ /* 0x0003e20000000200 */
[----:B------:R-:W-:-:S02]  /*1a550*/  LOP3.LUT R38, R111, R38, RZ, 0x3c, !PT ;  /* 0x000000266f267212 */ /* 0x000fc400078e3cff */
[----:B------:R-:W-:Y:S02]  /*1a560*/  LOP3.LUT R71, R66, 0x380, RZ, 0xc0, !PT ;  /* 0x0000038042477812 */ /* 0x000fe400078ec0ff */
[----:B------:R-:W-:Y:S02]  /*1a570*/  LOP3.LUT R111, R72, 0x380, RZ, 0xc0, !PT ;  /* 0x00000380486f7812 */ /* 0x000fe400078ec0ff */
[----:B------:R-:W-:Y:S02]  /*1a580*/  LOP3.LUT R135, R46, 0x380, RZ, 0xc0, !PT ;  /* 0x000003802e877812 */ /* 0x000fe400078ec0ff */
[----:B------:R-:W-:Y:S02]  /*1a590*/  LOP3.LUT R139, R54, 0x380, RZ, 0xc0, !PT ;  /* 0x00000380368b7812 */ /* 0x000fe400078ec0ff */
[----:B------:R-:W-:Y:S02]  /*1a5a0*/  LOP3.LUT R62, R28, 0x380, RZ, 0xc0, !PT ;  /* 0x000003801c3e7812 */ /* 0x000fe400078ec0ff */
[----:B------:R-:W-:-:S02]  /*1a5b0*/  SHF.R.U64 R71, R71, 0x3, RZ ;  /* 0x0000000347477819 */ /* 0x000fc400000012ff */
[----:B------:R-:W-:Y:S01]  /*1a5c0*/  SHF.R.U64 R111, R111, 0x3, RZ ;  /* 0x000000036f6f7819 */ /* 0x000fe200000012ff */
[----:B-1----:R-:W1:Y:S01]  /*1a5d0*/  LDC R20, c[0x0][0xbe8] ;  /* 0x0002fa00ff147b82 */ /* 0x002e620000000800 */
[----:B------:R-:W-:Y:S02]  /*1a5e0*/  SHF.R.U64 R135, R135, 0x3, RZ ;  /* 0x0000000387877819 */ /* 0x000fe400000012ff */
[----:B------:R-:W-:Y:S02]  /*1a5f0*/  SHF.R.U64 R139, R139, 0x3, RZ ;  /* 0x000000038b8b7819 */ /* 0x000fe400000012ff */
[----:B------:R-:W-:Y:S02]  /*1a600*/  SHF.R.U64 R3, R62, 0x3, RZ ;  /* 0x000000033e037819 */ /* 0x000fe400000012ff */
[----:B------:R-:W-:Y:S02]  /*1a610*/  LOP3.LUT R66, R71, R66, RZ, 0x3c, !PT ;  /* 0x0000004247427212 */ /* 0x000fe400078e3cff */
[----:B------:R-:W-:-:S02]  /*1a620*/  LOP3.LUT R8, R111, R72, RZ, 0x3c, !PT ;  /* 0x000000486f087212 */ /* 0x000fc400078e3cff */
[----:B------:R-:W-:Y:S02]  /*1a630*/  LOP3.LUT R46, R135, R46, RZ, 0x3c, !PT ;  /* 0x0000002e872e7212 */ /* 0x000fe400078e3cff */
[----:B------:R-:W-:Y:S02]  /*1a640*/  LOP3.LUT R54, R139, R54, RZ, 0x3c, !PT ;  /* 0x000000368b367212 */ /* 0x000fe400078e3cff */
[----:B------:R-:W-:Y:S02]  /*1a650*/  LOP3.LUT R62, R3, R28, RZ, 0x3c, !PT ;  /* 0x0000001c033e7212 */ /* 0x000fe400078e3cff */
[----:B------:R-:W-:Y:S02]  /*1a660*/  MOV R2, R66 ;  /* 0x0000004200027202 */ /* 0x000fe40000000f00 */
[----:B------:R-:W-:Y:S02]  /*1a670*/  MOV R38, R38 ;  /* 0x0000002600267202 */ /* 0x000fe40000000f00 */
[----:B------:R-:W-:-:S02]  /*1a680*/  MOV R3, R8 ;  /* 0x0000000800037202 */ /* 0x000fc40000000f00 */
[----:B------:R-:W-:Y:S02]  /*1a690*/  F2FP.F16.F32.PACK_AB R66, R69, R68 ;  /* 0x000000444542723e */ /* 0x000fe400000000ff */
[----:B------:R-:W-:Y:S02]  /*1a6a0*/  F2FP.F16.F32.PACK_AB R67, R126, R122 ;  /* 0x0000007a7e43723e */ /* 0x000fe400000000ff */
[----:B------:R-:W-:Y:S02]  /*1a6b0*/  MOV R46, R46 ;  /* 0x0000002e002e7202 */ /* 0x000fe40000000f00 */
[----:B------:R-:W-:Y:S01]  /*1a6c0*/  F2FP.F16.F32.PACK_AB R8, R73, R4 ;  /* 0x000000044908723e */ /* 0x000fe200000000ff */
[----:B------:R-:W-:Y:S01]  /*1a6d0*/  STSM.16.M88.4 [R38], R64 ;  /* 0x0000004026007844 */ /* 0x000fe20000000200 */
[----:B------:R-:W-:Y:S02]  /*1a6e0*/  F2FP.F16.F32.PACK_AB R9, R125, R74 ;  /* 0x0000004a7d09723e */ /* 0x000fe400000000ff */
[----:B------:R-:W-:-:S02]  /*1a6f0*/  F2FP.F16.F32.PACK_AB R10, R77, R76 ;  /* 0x0000004c4d0a723e */ /* 0x000fc400000000ff */
[----:B------:R-:W-:Y:S02]  /*1a700*/  F2FP.F16.F32.PACK_AB R11, R124, R78 ;  /* 0x0000004e7c0b723e */ /* 0x000fe400000000ff */
[----:B------:R-:W-:Y:S02]  /*1a710*/  MOV R54, R54 ;  /* 0x0000003600367202 */ /* 0x000fe40000000f00 */
[----:B------:R-:W-:Y:S01]  /*1a720*/  ISETP.NE.U32.AND P0, PT, RZ, UR4, PT ;  /* 0x00000004ff007c0c */ /* 0x000fe2000bf05070 */
[----:B------:R2:W-:Y:S01]  /*1a730*/  STSM.16.M88.4 [R46], R8 ;  /* 0x000000082e007844 */ /* 0x0005e20000000200 */
[----:B------:R-:W-:Y:S02]  /*1a740*/  MOV R62, R62 ;  /* 0x0000003e003e7202 */ /* 0x000fe40000000f00 */
[----:B------:R-:W-:Y:S01]  /*1a750*/  ISETP.NE.AND.EX P0, PT, RZ, UR5, PT, P0 ;  /* 0x00000005ff007c0c */ /* 0x000fe2000bf05300 */
[----:B------:R-:W-:Y:S04]  /*1a760*/  STSM.16.M88.4 [R54], R80 ;  /* 0x0000005036007844 */ /* 0x000fe80000000200 */
[----:B------:R3:W-:Y:S04]  /*1a770*/  STSM.16.M88.4 [R12], R88 ;  /* 0x000000580c007844 */ /* 0x0007e80000000200 */
[----:B------:R4:W-:Y:S01]  /*1a780*/  STSM.16.M88.4 [R62], R96 ;  /* 0x000000603e007844 */ /* 0x0009e20000000200 */
[----:B--2---:R-:W-:-:S03]  /*1a790*/  F2FP.F16.F32.PACK_AB R8, R113, R138 ;  /* 0x0000008a7108723e */ /* 0x004fc600000000ff */
[----:B------:R4:W-:Y:S01]  /*1a7a0*/  STSM.16.M88.4 [R2], R104 ;  /* 0x0000006802007844 */ /* 0x0009e20000000200 */
[----:B------:R-:W-:Y:S02]  /*1a7b0*/  F2FP.F16.F32.PACK_AB R9, R115, R114 ;  /* 0x000000727309723e */ /* 0x000fe400000000ff */
[----:B------:R-:W-:Y:S02]  /*1a7c0*/  F2FP.F16.F32.PACK_AB R10, R117, R116 ;  /* 0x00000074750a723e */ /* 0x000fe400000000ff */
[----:B------:R-:W-:Y:S02]  /*1a7d0*/  F2FP.F16.F32.PACK_AB R11, R119, R118 ;  /* 0x00000076770b723e */ /* 0x000fe400000000ff */
[----:B---3--:R-:W-:-:S03]  /*1a7e0*/  IADD3 R12, P1, R228, UR4, RZ ;  /* 0x00000004e40c7c10 */ /* 0x008fc6000ff3e0ff */
[----:B------:R4:W-:Y:S01]  /*1a7f0*/  STSM.16.M88.4 [R3], R8 ;  /* 0x0000000803007844 */ /* 0x0009e20000000200 */
[----:B------:R-:W-:Y:S01]  /*1a800*/  IADD3.X R13, R229, UR5, RZ, P1, !PT ;  /* 0x00000005e50d7c10 */ /* 0x000fe20008ffe4ff */
[----:B------:R-:W-:Y:S01]  /*1a810*/  ULDC.64 UR4, c[0x0][0xc08] ;  /* 0x0003020000047ab9 */ /* 0x000fe20000000a00 */
[----:B------:R-:W-:Y:S01]  /*1a820*/  BAR.SYNC.DEFER_BLOCKING 0x1, 0x100 ;  /* 0x0044000000007b1d */ /* 0x000fe20000010000 */
[----:B-1----:R-:W-:Y:S02]  /*1a830*/  ISETP.NE.AND P1, PT, R20, 0x1, PT ;  /* 0x000000011400780c */ /* 0x002fe40003f25270 */
[----:B------:R-:W-:-:S04]  /*1a840*/  ISETP.NE.U32.AND P2, PT, RZ, UR4, PT ;  /* 0x00000004ff007c0c */ /* 0x000fc8000bf45070 */
[----:B------:R-:W-:-:S07]  /*1a850*/  ISETP.NE.AND.EX P2, PT, RZ, UR5, PT, P2 ;  /* 0x00000005ff007c0c */ /* 0x000fce000bf45320 */
[----:B------:R-:W1:Y:S08]  /*1a860*/  @P1 LDC R4, c[0x0][0xbec] ;  /* 0x0002fb00ff041b82 */ /* 0x000e700000000800 */
[----:B------:R-:W2:Y:S01]  /*1a870*/  @P1 LDC R25, c[0x0][0xbf0] ;  /* 0x0002fc00ff191b82 */ /* 0x000ea20000000800 */
[----:B------:R-:W-:Y:S01]  /*1a880*/  @P2 IADD3 R228, P3, R228, UR4, RZ ;  /* 0x00000004e4e42c10 */ /* 0x000fe2000ff7e0ff */
[----:B------:R-:W-:Y:S01]  /*1a890*/  ULDC UR4, c[0x0][0xa88] ;  /* 0x0002a20000047ab9 */ /* 0x000fe20000000800 */
[----:B------:R4:W5:Y:S01]  /*1a8a0*/  @P0 LDG.E R21, desc[UR6][R12.64] ;  /* 0x000000060c150981 */ /* 0x000962000c1e1900 */
[----:B------:R-:W-:Y:S01]  /*1a8b0*/  IMAD.U32 R65, RZ, RZ, UR4 ;  /* 0x00000004ff417e24 */ /* 0x000fe2000f8e00ff */
[----:B------:R-:W-:-:S05]  /*1a8c0*/  @P2 IADD3.X R229, R229, UR5, RZ, P3, !PT ;  /* 0x00000005e5e52c10 */ /* 0x000fca0009ffe4ff */
[----:B------:R4:W5:Y:S01]  /*1a8d0*/  @P2 LDG.E R65, desc[UR6][R228.64] ;  /* 0x00000006e4412981 */ /* 0x000962000c1e1900 */
[----:B------:R-:W-:Y:S05]  /*1a8e0*/  @P2 BRA `(.L_x_2910) ;  /* 0x0000000000142947 */ /* 0x000fea0003800000 */
[----:B------:R-:W-:Y:S05]  /*1a8f0*/  @!P0 BRA `(.L_x_2910) ;  /* 0x0000000000108947 */ /* 0x000fea0003800000 */
[----:B------:R-:W-:Y:S02]  /*1a900*/  ULDC.64 UR4, c[0x0][0x208] ;  /* 0x0000820000047ab9 */ /* 0x000fe40000000a00 */
[----:B----4-:R-:W3:Y:S04]  /*1a910*/  LDG.E R2, desc[UR4][R12.64] ;  /* 0x000000040c027981 */ /* 0x010ee8000c1e1900 */
[----:B-----5:R-:W3:Y:S02]  /*1a920*/  LDG.E R65, desc[UR4][R12.64+0x4] ;  /* 0x000004040c417981 */ /* 0x020ee4000c1e1900 */
[----:B---3--:R-:W-:-:S07]  /*1a930*/  IADD3 R65, -R2, R65, RZ ;  /* 0x0000004102417210 */ /* 0x008fce0007ffe1ff */
.L_x_2910:
[----:B----4-:R-:W3:Y:S01]  /*1a940*/  LDL.LU R12, [R1+0x40] ;  /* 0x00004000010c7983 */ /* 0x010ee20000300800 */
[----:B------:R-:W-:Y:S01]  /*1a950*/  SHF.R.S32.HI R64, RZ, 0x1f, R227 ;  /* 0x0000001fff407819 */ /* 0x000fe200000114e3 */
[----:B------:R-:W-:Y:S01]  /*1a960*/  IMAD.IADD R27, R223, 0x1, R218 ;  /* 0x00000001df1b7824 */ /* 0x000fe200078e02da */
[----:B------:R-:W-:Y:S01]  /*1a970*/  ULDC.64 UR4, c[0x0][0xb90] ;  /* 0x0002e40000047ab9 */ /* 0x000fe20000000a00 */
[----:B------:R-:W4:Y:S01]  /*1a980*/  LDL.LU R10, [R1+0x4] ;  /* 0x00000400010a7983 */ /* 0x000f220000300800 */
[----:B-----5:R-:W-:Y:S02]  /*1a990*/  SHF.R.S32.HI R3, RZ, 0x1f, R21 ;  /* 0x0000001fff037819 */ /* 0x020fe40000011415 */
[----:B------:R-:W-:Y:S01]  /*1a9a0*/  MOV R2, R21 ;  /* 0x0000001500027202 */ /* 0x000fe20000000f00 */
[----:B------:R-:W4:Y:S01]  /*1a9b0*/  LDL R70, [R1+0x44] ;  /* 0x0000440001467983 */ /* 0x000f220000100800 */
[----:B-1----:R-:W-:Y:S01]  /*1a9c0*/  @P1 IMAD.HI.U32 R4, R27, R4, RZ ;  /* 0x000000041b041227 */ /* 0x002fe200078e00ff */
[----:B------:R-:W1:Y:S02]  /*1a9d0*/  @P1 LDC R69, c[0x0][0xbec] ;  /* 0x0002fb00ff451b82 */ /* 0x000e640000000800 */
[----:B------:R-:W4:Y:S01]  /*1a9e0*/  LDL R26, [R1+0x68] ;  /* 0x00006800011a7983 */ /* 0x000f220000100800 */
[----:B------:R-:W-:-:S02]  /*1a9f0*/  IMAD R8, R64, UR4, RZ ;  /* 0x0000000440087c24 */ /* 0x000fc4000f8e02ff */
[----:B------:R-:W-:Y:S01]  /*1aa00*/  IMAD.MOV.U32 R11, RZ, RZ, R27 ;  /* 0x000000ffff0b7224 */ /* 0x000fe200078e001b */
[----:B------:R-:W4:Y:S01]  /*1aa10*/  LDL R34, [R1+0x48] ;  /* 0x0000480001227983 */ /* 0x000f220000100800 */
[C---:B------:R-:W-:Y:S01]  /*1aa20*/  IMAD R15, R227.reuse, UR5, R8 ;  /* 0x00000005e30f7c24 */ /* 0x040fe2000f8e0208 */
[----:B--2---:R-:W-:Y:S01]  /*1aa30*/  @P1 SHF.R.U32.HI R11, RZ, R25, R4 ;  /* 0x00000019ff0b1219 */ /* 0x004fe20000011604 */
[----:B------:R-:W-:Y:S01]  /*1aa40*/  IMAD.WIDE.U32 R8, R227, UR4, R2 ;  /* 0x00000004e3087c25 */ /* 0x000fe2000f8e0002 */
[----:B------:R-:W-:-:S03]  /*1aa50*/  ULDC.64 UR4, c[0x0][0xb98] ;  /* 0x0002e60000047ab9 */ /* 0x000fc60000000a00 */
[----:B------:R-:W-:Y:S01]  /*1aa60*/  IMAD R65, R65, R20, RZ ;  /* 0x0000001441417224 */ /* 0x000fe200078e02ff */
[----:B------:R-:W-:Y:S01]  /*1aa70*/  IADD3 R25, -R11, RZ, RZ ;  /* 0x000000ff0b197210 */ /* 0x000fe20007ffe1ff */
[----:B------:R-:W-:Y:S01]  /*1aa80*/  IMAD.IADD R9, R9, 0x1, R15 ;  /* 0x0000000109097824 */ /* 0x000fe200078e020f */
[----:B------:R-:W-:Y:S01]  /*1aa90*/  ULDC.64 UR6, c[0x0][0x208] ;  /* 0x0000820000067ab9 */ /* 0x000fe20000000a00 */
[----:B------:R-:W2:Y:S01]  /*1aaa0*/  @P1 LDC R71, c[0x0][0xbf0] ;  /* 0x0002fc00ff471b82 */ /* 0x000ea20000000800 */
[----:B------:R-:W-:Y:S01]  /*1aab0*/  BSSY B1, `(.L_x_2911) ;  /* 0x00000ae000017945 */ /* 0x000fe20003800000 */
[----:B---3--:R-:W-:Y:S02]  /*1aac0*/  SEL R2, R12, RZ, !P0 ;  /* 0x000000ff0c027207 */ /* 0x008fe40004000000 */
[----:B----4-:R-:W-:Y:S01]  /*1aad0*/  SEL R28, R10, RZ, !P0 ;  /* 0x000000ff0a1c7207 */ /* 0x010fe20004000000 */
[----:B------:R-:W-:Y:S02]  /*1aae0*/  IMAD R13, R70, 0x40, R217 ;  /* 0x00000040460d7824 */ /* 0x000fe400078e02d9 */
[----:B------:R-:W-:-:S02]  /*1aaf0*/  IMAD R15, R2, UR4, RZ ;  /* 0x00000004020f7c24 */ /* 0x000fc4000f8e02ff */
[----:B------:R-:W-:-:S04]  /*1ab00*/  IMAD.WIDE R6, R13, 0x2, R6 ;  /* 0x000000020d067825 */ /* 0x000fc800078e0206 */
        /* <DEDUP_REMOVED lines=14> */
[----:B------:R-:W-:Y:S01]  /*1abf0*/  IMAD.IADD R11, R11, 0x1, R15 ;  /* 0x000000010b0b7824 */ /* 0x000fe200078e020f */
[----:B------:R-:W-:Y:S02]  /*1ac00*/  LEA R14, P0, R10, UR4, 0x2 ;  /* 0x000000040a0e7c11 */ /* 0x000fe4000f8010ff */
[----:B------:R-:W-:Y:S02]  /*1ac10*/  IADD3 R25, P2, R6, 0x1000, RZ ;  /* 0x0000100006197810 */ /* 0x000fe40007f5e0ff */
[----:B------:R-:W-:Y:S02]  /*1ac20*/  SHF.R.U64 R12, R12, 0x3, RZ ;  /* 0x000000030c0c7819 */ /* 0x000fe400000012ff */
[----:B------:R-:W-:Y:S01]  /*1ac30*/  LEA.HI.X R10, R10, UR5, R11, 0x2, P0 ;  /* 0x000000050a0a7c11 */ /* 0x000fe200080f140b */
[----:B------:R-:W-:Y:S01]  /*1ac40*/  SHFL.IDX PT, R54, R14, RZ, 0x1c1f ;  /* 0x001c1fff0e367589 */ /* 0x000fe200000e0000 */
[----:B------:R-:W-:Y:S01]  /*1ac50*/  IADD3 R37, P0, R6, 0x5000, RZ ;  /* 0x0000500006257810 */ /* 0x000fe20007f1e0ff */
[----:B------:R-:W-:Y:S01]  /*1ac60*/  ULDC.64 UR4, c[0x0][0xaa0] ;  /* 0x0002a80000047ab9 */ /* 0x000fe20000000a00 */
[----:B------:R-:W-:Y:S01]  /*1ac70*/  LOP3.LUT R12, R12, R9, RZ, 0x3c, !PT ;  /* 0x000000090c0c7212 */ /* 0x000fe200078e3cff */
[----:B------:R-:W-:Y:S01]  /*1ac80*/  IMAD.X R9, RZ, RZ, R7, P2 ;  /* 0x000000ffff097224 */ /* 0x000fe200010e0607 */
[----:B------:R-:W-:-:S02]  /*1ac90*/  LOP3.LUT R36, R37, 0x380, RZ, 0xc0, !PT ;  /* 0x0000038025247812 */ /* 0x000fc400078ec0ff */
[----:B------:R-:W-:Y:S01]  /*1aca0*/  IADD3 R45, P2, R6, 0x7000, RZ ;  /* 0x00007000062d7810 */ /* 0x000fe20007f5e0ff */
[----:B------:R-:W3:Y:S01]  /*1acb0*/  SHFL.IDX PT, R55, R10, RZ, 0x1c1f ;  /* 0x001c1fff0a377589 */ /* 0x000ee200000e0000 */
[----:B------:R-:W-:Y:S02]  /*1acc0*/  SHF.R.U64 R36, R36, 0x3, RZ ;  /* 0x0000000324247819 */ /* 0x000fe400000012ff */
[----:B------:R-:W-:Y:S02]  /*1acd0*/  LOP3.LUT R44, R45, 0x380, RZ, 0xc0, !PT ;  /* 0x000003802d2c7812 */ /* 0x000fe400078ec0ff */
[----:B------:R-:W-:Y:S01]  /*1ace0*/  LOP3.LUT R36, R36, R37, RZ, 0x3c, !PT ;  /* 0x0000002524247212 */ /* 0x000fe200078e3cff */
[----:B------:R-:W-:Y:S01]  /*1acf0*/  IMAD.X R37, RZ, RZ, R7, P0 ;  /* 0x000000ffff257224 */ /* 0x000fe200000e0607 */
[----:B------:R-:W-:Y:S02]  /*1ad00*/  SHF.R.U64 R44, R44, 0x3, RZ ;  /* 0x000000032c2c7819 */ /* 0x000fe400000012ff */
[----:B------:R-:W-:-:S02]  /*1ad10*/  IADD3 R26, R26, R218, RZ ;  /* 0x000000da1a1a7210 */ /* 0x000fc40007ffe0ff */
[----:B------:R-:W-:Y:S02]  /*1ad20*/  LOP3.LUT P0, RZ, R34, 0x3, RZ, 0xc0, !PT ;  /* 0x0000000322ff7812 */ /* 0x000fe4000780c0ff */
[----:B------:R-:W-:Y:S01]  /*1ad30*/  LOP3.LUT R44, R44, R45, RZ, 0x3c, !PT ;  /* 0x0000002d2c2c7212 */ /* 0x000fe200078e3cff */
[----:B------:R-:W-:Y:S01]  /*1ad40*/  IMAD.X R45, RZ, RZ, R7, P2 ;  /* 0x000000ffff2d7224 */ /* 0x000fe200010e0607 */
[----:B------:R-:W-:Y:S02]  /*1ad50*/  ISETP.GE.OR P2, PT, R26, R65, P0 ;  /* 0x000000411a00720c */ /* 0x000fe40000746670 */
[----:B------:R-:W-:-:S04]  /*1ad60*/  LOP3.LUT R8, R25, 0x380, RZ, 0xc0, !PT ;  /* 0x0000038019087812 */ /* 0x000fc800078ec0ff */
[----:B------:R-:W-:Y:S02]  /*1ad70*/  SHF.R.U64 R8, R8, 0x3, RZ ;  /* 0x0000000308087819 */ /* 0x000fe400000012ff */
[----:B------:R-:W-:Y:S02]  /*1ad80*/  IADD3 R33, P4, R6, 0x4000, RZ ;  /* 0x0000400006217810 */ /* 0x000fe40007f9e0ff */
[----:B------:R-:W-:-:S03]  /*1ad90*/  LOP3.LUT R8, R8, R25, RZ, 0x3c, !PT ;  /* 0x0000001908087212 */ /* 0x000fc600078e3cff */
[----:B---3--:R3:W-:Y:S01]  /*1ada0*/  @!P2 ST.E desc[UR6][R54.64], R0 ;  /* 0x000000003600a985 */ /* 0x0087e2000c101906 */
[C---:B------:R-:W-:Y:S02]  /*1adb0*/  IADD3 R25, P5, R6.reuse, 0x3000, RZ ;  /* 0x0000300006197810 */ /* 0x040fe40007fbe0ff */
[----:B------:R-:W-:Y:S01]  /*1adc0*/  IADD3 R41, P3, R6, 0x6000, RZ ;  /* 0x0000600006297810 */ /* 0x000fe20007f7e0ff */
[----:B------:R-:W-:Y:S01]  /*1add0*/  IMAD.WIDE.U32 R66, R21, UR4, RZ ;  /* 0x0000000415427c25 */ /* 0x000fe2000f8e00ff */
[----:B------:R-:W-:Y:S02]  /*1ade0*/  LOP3.LUT R24, R25, 0x380, RZ, 0xc0, !PT ;  /* 0x0000038019187812 */ /* 0x000fe400078ec0ff */
[----:B------:R-:W-:Y:S01]  /*1adf0*/  LOP3.LUT R32, R33, 0x380, RZ, 0xc0, !PT ;  /* 0x0000038021207812 */ /* 0x000fe200078ec0ff */
[----:B---3--:R-:W-:Y:S01]  /*1ae00*/  IMAD R0, R3, UR4, RZ ;  /* 0x0000000403007c24 */ /* 0x008fe2000f8e02ff */
[----:B------:R-:W-:-:S03]  /*1ae10*/  LOP3.LUT R40, R41, 0x380, RZ, 0xc0, !PT ;  /* 0x0000038029287812 */ /* 0x000fc600078ec0ff */
[----:B------:R-:W-:Y:S01]  /*1ae20*/  IMAD R3, R21, UR5, R0 ;  /* 0x0000000515037c24 */ /* 0x000fe2000f8e0200 */
[----:B------:R-:W-:Y:S01]  /*1ae30*/  SHF.R.U64 R24, R24, 0x3, RZ ;  /* 0x0000000318187819 */ /* 0x000fe200000012ff */
[----:B------:R-:W-:Y:S01]  /*1ae40*/  SHFL.IDX PT, R58, R14, 0x1, 0x1c1f ;  /* 0x003c1f000e3a7f89 */ /* 0x000fe200000e0000 */
[----:B------:R-:W-:Y:S01]  /*1ae50*/  SHF.R.U64 R32, R32, 0x3, RZ ;  /* 0x0000000320207819 */ /* 0x000fe200000012ff */
[----:B------:R-:W-:Y:S01]  /*1ae60*/  ULDC.64 UR4, c[0x0][0xae8] ;  /* 0x0002ba0000047ab9 */ /* 0x000fe20000000a00 */
[----:B------:R-:W-:Y:S01]  /*1ae70*/  IADD3 R67, R67, R3, RZ ;  /* 0x0000000343437210 */ /* 0x000fe20007ffe0ff */
[----:B------:R-:W3:Y:S01]  /*1ae80*/  SHFL.IDX PT, R59, R10, 0x1, 0x1c1f ;  /* 0x003c1f000a3b7f89 */ /* 0x000ee200000e0000 */
[----:B------:R-:W-:Y:S01]  /*1ae90*/  SHF.R.U64 R40, R40, 0x3, RZ ;  /* 0x0000000328287819 */ /* 0x000fe200000012ff */
[----:B------:R-:W-:Y:S01]  /*1aea0*/  IMAD R3, R226, 0x20, R70 ;  /* 0x00000020e2037824 */ /* 0x000fe200078e0246 */
[----:B------:R-:W-:Y:S01]  /*1aeb0*/  LOP3.LUT R24, R24, R25, RZ, 0x3c, !PT ;  /* 0x0000001918187212 */ /* 0x000fe200078e3cff */
[----:B------:R-:W-:Y:S01]  /*1aec0*/  IMAD R64, R64, UR4, RZ ;  /* 0x0000000440407c24 */ /* 0x000fe2000f8e02ff */
[----:B------:R-:W-:Y:S01]  /*1aed0*/  LOP3.LUT R32, R32, R33, RZ, 0x3c, !PT ;  /* 0x0000002120207212 */ /* 0x000fe200078e3cff */
[--C-:B------:R-:W-:Y:S01]  /*1aee0*/  IMAD.X R25, RZ, RZ, R7.reuse, P5 ;  /* 0x000000ffff197224 */ /* 0x100fe200028e0607 */
[----:B------:R-:W-:Y:S01]  /*1aef0*/  LOP3.LUT R40, R40, R41, RZ, 0x3c, !PT ;  /* 0x0000002928287212 */ /* 0x000fe200078e3cff */
[----:B------:R-:W-:Y:S01]  /*1af00*/  IMAD.X R33, RZ, RZ, R7, P4 ;  /* 0x000000ffff217224 */ /* 0x000fe200020e0607 */
[-C--:B------:R-:W-:Y:S01]  /*1af10*/  IADD3.X R13, RZ, R7.reuse, RZ, P6, !PT ;  /* 0x00000007ff0d7210 */ /* 0x080fe200037fe4ff */
[----:B------:R-:W-:Y:S01]  /*1af20*/  VIADD R4, R26, 0x8 ;  /* 0x000000081a047836 */ /* 0x000fe20000000000 */
[----:B------:R-:W-:Y:S01]  /*1af30*/  IADD3 R49, P6, R6, 0x8000, RZ ;  /* 0x0000800006317810 */ /* 0x000fe20007fde0ff */
[----:B------:R-:W-:Y:S01]  /*1af40*/  IMAD.IADD R68, R218, 0x1, R3 ;  /* 0x00000001da447824 */ /* 0x000fe200078e0203 */
[C---:B------:R-:W-:Y:S01]  /*1af50*/  IADD3 R53, P5, R6.reuse, 0x9000, RZ ;  /* 0x0000900006357810 */ /* 0x040fe20007fbe0ff */
[C---:B------:R-:W-:Y:S01]  /*1af60*/  IMAD R3, R227.reuse, UR5, R64 ;  /* 0x00000005e3037c24 */ /* 0x040fe2000f8e0240 */
[C---:B------:R-:W-:Y:S01]  /*1af70*/  IADD3 R57, P4, R6.reuse, 0xa000, RZ ;  /* 0x0000a00006397810 */ /* 0x040fe20007f9e0ff */
[----:B------:R-:W-:Y:S01]  /*1af80*/  IMAD.WIDE.U32 R66, R227, UR4, R66 ;  /* 0x00000004e3427c25 */ /* 0x000fe2000f8e0042 */
[----:B------:R-:W-:Y:S01]  /*1af90*/  IADD3.X R41, RZ, R7, RZ, P3, !PT ;  /* 0x00000007ff297210 */ /* 0x000fe20001ffe4ff */
[----:B------:R-:W-:Y:S01]  /*1afa0*/  ULDC.64 UR4, c[0x0][0xaf0] ;  /* 0x0002bc0000047ab9 */ /* 0x000fe20000000a00 */
[----:B------:R-:W-:Y:S01]  /*1afb0*/  IADD3 R11, P3, R6, 0xb000, RZ ;  /* 0x0000b000060b7810 */ /* 0x000fe20007f7e0ff */
[----:B-1----:R-:W-:Y:S01]  /*1afc0*/  @P1 IMAD.HI.U32 R0, R68, R69, RZ ;  /* 0x0000004544001227 */ /* 0x002fe200078e00ff */
[----:B------:R-:W-:-:S02]  /*1afd0*/  LOP3.LUT R48, R49, 0x380, RZ, 0xc0, !PT ;  /* 0x0000038031307812 */ /* 0x000fc400078ec0ff */
[----:B------:R-:W-:Y:S02]  /*1afe0*/  LOP3.LUT R52, R53, 0x380, RZ, 0xc0, !PT ;  /* 0x0000038035347812 */ /* 0x000fe400078ec0ff */
[----:B------:R-:W-:Y:S02]  /*1aff0*/  LOP3.LUT R56, R57, 0x380, RZ, 0xc0, !PT ;  /* 0x0000038039387812 */ /* 0x000fe400078ec0ff */
[----:B------:R-:W-:Y:S02]  /*1b000*/  ISETP.GE.OR P0, PT, R4, R65, P0 ;  /* 0x000000410400720c */ /* 0x000fe40000706670 */
[----:B------:R-:W-:Y:S02]  /*1b010*/  LOP3.LUT R15, R6, 0x380, RZ, 0xc0, !PT ;  /* 0x00000380060f7812 */ /* 0x000fe400078ec0ff */
[----:B------:R-:W-:Y:S01]  /*1b020*/  LOP3.LUT R4, R11, 0x380, RZ, 0xc0, !PT ;  /* 0x000003800b047812 */ /* 0x000fe200078ec0ff */
[----:B------:R-:W-:Y:S01]  /*1b030*/  IMAD.MOV.U32 R21, RZ, RZ, R68 ;  /* 0x000000ffff157224 */ /* 0x000fe200078e0044 */
[----:B------:R-:W-:Y:S01]  /*1b040*/  IADD3 R67, R67, R3, RZ ;  /* 0x0000000343437210 */ /* 0x000fe20007ffe0ff */
[----:B------:R-:W-:Y:S01]  /*1b050*/  IMAD R3, R2, UR4, RZ ;  /* 0x0000000402037c24 */ /* 0x000fe2000f8e02ff */
[----:B------:R-:W-:-:S02]  /*1b060*/  SHF.R.U64 R48, R48, 0x3, RZ ;  /* 0x0000000330307819 */ /* 0x000fc400000012ff */
[----:B------:R-:W-:Y:S02]  /*1b070*/  SHF.R.U64 R52, R52, 0x3, RZ ;  /* 0x0000000334347819 */ /* 0x000fe400000012ff */
[----:B------:R-:W-:Y:S02]  /*1b080*/  SHF.R.U64 R56, R56, 0x3, RZ ;  /* 0x0000000338387819 */ /* 0x000fe400000012ff */
[----:B--2---:R-:W-:Y:S02]  /*1b090*/  @P1 SHF.R.U32.HI R21, RZ, R71, R0 ;  /* 0x00000047ff151219 */ /* 0x004fe40000011600 */
[----:B------:R-:W-:Y:S02]  /*1b0a0*/  SHF.R.U64 R15, R15, 0x3, RZ ;  /* 0x000000030f0f7819 */ /* 0x000fe400000012ff */
[----:B------:R-:W-:Y:S01]  /*1b0b0*/  SHF.R.U64 R4, R4, 0x3, RZ ;  /* 0x0000000304047819 */ /* 0x000fe200000012ff */
[----:B------:R-:W-:Y:S01]  /*1b0c0*/  IMAD R69, R28, UR5, R3 ;  /* 0x000000051c457c24 */ /* 0x000fe2000f8e0203 */
[----:B------:R-:W-:Y:S01]  /*1b0d0*/  LOP3.LUT R48, R48, R49, RZ, 0x3c, !PT ;  /* 0x0000003130307212 */ /* 0x000fe200078e3cff */
[----:B------:R-:W-:Y:S01]  /*1b0e0*/  IMAD.WIDE.U32 R2, R28, UR4, R66 ;  /* 0x000000041c027c25 */ /* 0x000fe2000f8e0042 */
[----:B------:R-:W-:Y:S01]  /*1b0f0*/  LOP3.LUT R52, R52, R53, RZ, 0x3c, !PT ;  /* 0x0000003534347212 */ /* 0x000fe200078e3cff */
[----:B------:R-:W-:Y:S01]  /*1b100*/  ULDC.64 UR4, c[0x0][0xae0] ;  /* 0x0002b80000047ab9 */ /* 0x000fe20000000a00 */
[----:B------:R-:W-:Y:S01]  /*1b110*/  LOP3.LUT R56, R56, R57, RZ, 0x3c, !PT ;  /* 0x0000003938387212 */ /* 0x000fe200078e3cff */
[----:B------:R-:W-:Y:S01]  /*1b120*/  IMAD.X R49, RZ, RZ, R7, P6 ;  /* 0x000000ffff317224 */ /* 0x000fe200030e0607 */
[----:B------:R-:W-:Y:S01]  /*1b130*/  SHF.R.S32.HI R0, RZ, 0x1f, R21 ;  /* 0x0000001fff007819 */ /* 0x000fe20000011415 */
[--C-:B------:R-:W-:Y:S01]  /*1b140*/  IMAD.X R57, RZ, RZ, R7.reuse, P4 ;  /* 0x000000ffff397224 */ /* 0x100fe200020e0607 */
[----:B------:R-:W-:Y:S01]  /*1b150*/  LOP3.LUT R6, R15, R6, RZ, 0x3c, !PT ;  /* 0x000000060f067212 */ /* 0x000fe200078e3cff */
[----:B------:R-:W-:Y:S01]  /*1b160*/  IMAD.X R61, RZ, RZ, R7, P3 ;  /* 0x000000ffff3d7224 */ /* 0x000fe200018e0607 */
[----:B------:R-:W-:Y:S01]  /*1b170*/  IADD3.X R53, RZ, R7, RZ, P5, !PT ;  /* 0x00000007ff357210 */ /* 0x000fe20002ffe4ff */
[----:B------:R-:W-:Y:S01]  /*1b180*/  IMAD.MOV R67, RZ, RZ, -R21 ;  /* 0x000000ffff437224 */ /* 0x000fe200078e0a15 */
[----:B------:R-:W-:Y:S01]  /*1b190*/  LOP3.LUT R60, R4, R11, RZ, 0x3c, !PT ;  /* 0x0000000b043c7212 */ /* 0x000fe200078e3cff */
[----:B------:R-:W-:Y:S01]  /*1b1a0*/  IMAD R0, R0, UR4, RZ ;  /* 0x0000000400007c24 */ /* 0x000fe2000f8e02ff */
[----:B---3--:R1:W-:Y:S01]  /*1b1b0*/  @!P0 ST.E desc[UR6][R58.64], R5 ;  /* 0x000000053a008985 */ /* 0x0083e2000c101906 */
[----:B------:R-:W-:Y:S01]  /*1b1c0*/  IMAD R67, R20, R67, R68 ;  /* 0x0000004314437224 */ /* 0x000fe200078e0244 */
[----:B------:R-:W-:-:S02]  /*1b1d0*/  IADD3 R3, R3, R69, RZ ;  /* 0x0000004503037210 */ /* 0x000fc40007ffe0ff */
[----:B------:R-:W5:Y:S01]  /*1b1e0*/  LD.E.128 R8, desc[UR6][R8.64] ;  /* 0x0000000608087980 */ /* 0x000f62000c101d00 */
[----:B------:R-:W-:-:S03]  /*1b1f0*/  IMAD R69, R21, UR5, R0 ;  /* 0x0000000515457c24 */ /* 0x000fc6000f8e0200 */
[----:B------:R-:W5:Y:S01]  /*1b200*/  LD.E.128 R12, desc[UR6][R12.64] ;  /* 0x000000060c0c7980 */ /* 0x000f62000c101d00 */
[----:B------:R-:W-:-:S03]  /*1b210*/  SHF.R.S32.HI R0, RZ, 0x1f, R67 ;  /* 0x0000001fff007819 */ /* 0x000fc60000011443 */
[----:B-1----:R-:W5:Y:S04]  /*1b220*/  LD.E.128 R4, desc[UR6][R6.64] ;  /* 0x0000000606047980 */ /* 0x002f68000c101d00 */
[----:B------:R-:W5:Y:S04]  /*1b230*/  LD.E.128 R24, desc[UR6][R24.64] ;  /* 0x0000000618187980 */ /* 0x000f68000c101d00 */
        /* <DEDUP_REMOVED lines=8> */
[----:B------:R-:W-:Y:S01]  /*1b2c0*/  IMAD.WIDE.U32 R2, R21, UR4, R2 ;  /* 0x0000000415027c25 */ /* 0x000fe2000f8e0002 */
[----:B------:R-:W-:Y:S01]  /*1b2d0*/  ULDC.64 UR4, c[0x0][0xad8] ;  /* 0x0002b60000047ab9 */ /* 0x000fe20000000a00 */
[----:B------:R-:W-:Y:S01]  /*1b2e0*/  @!PT LDS RZ, [RZ] ;  /* 0x00000000fffff984 */ /* 0x000fe20000000800 */
[----:B------:R-:W-:Y:S01]  /*1b2f0*/  @!PT LDS RZ, [RZ] ;  /* 0x00000000fffff984 */ /* 0x000fe20000000800 */
[----:B------:R-:W-:Y:S01]  /*1b300*/  @!PT LDS RZ, [RZ] ;  /* 0x00000000fffff984 */ /* 0x000fe20000000800 */
[----:B------:R-:W-:Y:S01]  /*1b310*/  @!PT LDS RZ, [RZ] ;  /* 0x00000000fffff984 */ /* 0x000fe20000000800 */
[----:B------:R1:W-:Y:S06]  /*1b320*/  MEMBAR.ALL.CTA ;  /* 0x0000000000007992 */ /* 0x0003ec0000008000 */
[----:B-1----:R-:W1:Y:S01]  /*1b330*/  FENCE.VIEW.ASYNC.S ;  /* 0x00000000000073c6 */ /* 0x002e620000000000 */
[----:B------:R-:W-:-:S02]  /*1b340*/  IMAD.IADD R218, R70, 0x1, R218 ;  /* 0x0000000146da7824 */ /* 0x000fc400078e02da */
[----:B------:R-:W-:Y:S02]  /*1b350*/  IMAD.IADD R3, R3, 0x1, R69 ;  /* 0x0000000103037824 */ /* 0x000fe400078e0245 */
[----:B------:R-:W-:Y:S01]  /*1b360*/  IMAD R20, R0, UR4, RZ ;  /* 0x0000000400147c24 */ /* 0x000fe2000f8e02ff */
[C---:B------:R-:W-:Y:S01]  /*1b370*/  IADD3 R0, R218.reuse, 0x20, RZ ;  /* 0x00000020da007810 */ /* 0x040fe20007ffe0ff */
[----:B------:R-:W-:Y:S01]  /*1b380*/  IMAD.WIDE.U32 R2, R67, UR4, R2 ;  /* 0x0000000443027c25 */ /* 0x000fe2000f8e0002 */
[----:B------:R-:W-:-:S03]  /*1b390*/  ISETP.GE.AND P2, PT, R218, R65, PT ;  /* 0x00000041da00720c */ /* 0x000fc60003f46270 */
[----:B------:R-:W-:Y:S01]  /*1b3a0*/  IMAD R21, R67, UR5, R20 ;  /* 0x0000000543157c24 */ /* 0x000fe2000f8e0214 */
[----:B------:R-:W-:Y:S01]  /*1b3b0*/  ISETP.GE.AND P1, PT, R0, R65, PT ;  /* 0x000000410000720c */ /* 0x000fe20003f26270 */
[----:B------:R-:W-:Y:S01]  /*1b3c0*/  VIADD R0, R18, 0x30820 ;  /* 0x0003082012007836 */ /* 0x000fe20000000000 */
[----:B------:R-:W-:Y:S02]  /*1b3d0*/  ULDC.64 UR4, c[0x0][0xa80] ;  /* 0x0002a00000047ab9 */ /* 0x000fe40000000a00 */
[----:B------:R-:W-:Y:S02]  /*1b3e0*/  IADD3 R3, R3, R21, RZ ;  /* 0x0000001503037210 */ /* 0x000fe40007ffe0ff */
[C---:B------:R-:W-:Y:S02]  /*1b3f0*/  LEA R28, P3, R2.reuse, UR4, 0x1 ;  /* 0x00000004021c7c11 */ /* 0x040fe4000f8608ff */
[----:B------:R-:W-:Y:S02]  /*1b400*/  PRMT R0, RZ, 0x654, R0 ;  /* 0x00000654ff007816 */ /* 0x000fe40000000000 */
[----:B------:R-:W-:Y:S01]  /*1b410*/  LEA.HI.X R64, R2, UR5, R3, 0x1, P3 ;  /* 0x0000000502407c11 */ /* 0x000fe200098f0c03 */
[----:B------:R-:W-:Y:S01]  /*1b420*/  VIADD R20, R218, 0x40 ;  /* 0x00000040da147836 */ /* 0x000fe20000000000 */
[----:B-1----:R1:W-:Y:S01]  /*1b430*/  SYNCS.ARRIVE.TRANS64.RED.A1T0 RZ, [R0+URZ], RZ ;  /* 0x000000ff00ff79a7 */ /* 0x0023e2000810043f */
[----:B------:R2:W3:Y:S01]  /*1b440*/  SHFL.IDX PT, R66, R28, RZ, 0x181f ;  /* 0x00181fff1c427589 */ /* 0x0004e200000e0000 */
[----:B------:R-:W-:-:S02]  /*1b450*/  SHF.R.S32.HI R68, RZ, 0x1f, R217 ;  /* 0x0000001fff447819 */ /* 0x000fc400000114d9 */
[----:B------:R-:W-:Y:S01]  /*1b460*/  ISETP.GE.AND P0, PT, R20, R65, PT ;  /* 0x000000411400720c */ /* 0x000fe20003f06270 */
[----:B-1----:R2:W1:Y:S01]  /*1b470*/  SHFL.IDX PT, R0, R64, RZ, 0x181f ;  /* 0x00181fff40007589 */ /* 0x00246200000e0000 */
[----:B------:R-:W-:Y:S02]  /*1b480*/  SHF.R.S32.HI R69, RZ, 0x1f, R224 ;  /* 0x0000001fff457819 */ /* 0x000fe400000114e0 */
[----:B------:R-:W-:Y:S01]  /*1b490*/  SHF.R.S32.HI R70, RZ, 0x1f, R225 ;  /* 0x0000001fff467819 */ /* 0x000fe200000114e1 */
[----:B------:R-:W-:Y:S08]  /*1b4a0*/  @P2 BRA `(.L_x_2912) ;  /* 0x0000000000382947 */ /* 0x000ff00003800000 */
[----:B------:R-:W-:Y:S01]  /*1b4b0*/  ULDC UR4, c[0x0][0xac8] ;  /* 0x0002b20000047ab9 */ /* 0x000fe20000000800 */
[----:B------:R-:W-:Y:S01]  /*1b4c0*/  ULDC.64 UR6, c[0x0][0x208] ;  /* 0x0000820000067ab9 */ /* 0x000fe20000000a00 */
[----:B------:R-:W-:Y:S02]  /*1b4d0*/  ISETP.GE.AND P4, PT, R217, UR4, PT ;  /* 0x00000004d9007c0c */ /* 0x000fe4000bf86270 */
[----:B------:R-:W-:Y:S02]  /*1b4e0*/  ISETP.GE.AND P3, PT, R224, UR4, PT ;  /* 0x00000004e0007c0c */ /* 0x000fe4000bf66270 */
[----:B------:R-:W-:-:S09]  /*1b4f0*/  ISETP.GE.AND P2, PT, R225, UR4, PT ;  /* 0x00000004e1007c0c */ /* 0x000fd2000bf46270 */
[CC--:B---3--:R-:W-:Y:S02]  /*1b500*/  @!P4 LEA R2, P6, R217.reuse, R66.reuse, 0x1 ;  /* 0x00000042d902c211 */ /* 0x0c8fe400078c08ff */
[C---:B------:R-:W-:Y:S02]  /*1b510*/  @!P3 LEA R20, P5, R224.reuse, R66, 0x1 ;  /* 0x00000042e014b211 */ /* 0x040fe400078a08ff */
[----:B-1----:R-:W-:Y:S02]  /*1b520*/  @!P4 LEA.HI.X R3, R217, R0, R68, 0x1, P6 ;  /* 0x00000000d903c211 */ /* 0x002fe400030f0c44 */
[C---:B------:R-:W-:Y:S02]  /*1b530*/  @!P2 LEA R66, P6, R225.reuse, R66, 0x1 ;  /* 0x00000042e142a211 */ /* 0x040fe400078c08ff */
[-C--:B------:R-:W-:Y:S01]  /*1b540*/  @!P3 LEA.HI.X R21, R224, R0.reuse, R69, 0x1, P5 ;  /* 0x00000000e015b211 */ /* 0x080fe200028f0c45 */
[----:B-----5:R4:W-:Y:S01]  /*1b550*/  @!P4 ST.E.128 desc[UR6][R2.64], R4 ;  /* 0x000000040200c985 */ /* 0x0209e2000c101d06 */
[----:B------:R-:W-:-:S03]  /*1b560*/  @!P2 LEA.HI.X R67, R225, R0, R70, 0x1, P6 ;  /* 0x00000000e143a211 */ /* 0x000fc600030f0c46 */
[----:B------:R4:W-:Y:S04]  /*1b570*/  @!P3 ST.E.128 desc[UR6][R20.64], R32 ;  /* 0x000000201400b985 */ /* 0x0009e8000c101d06 */
[----:B------:R4:W-:Y:S02]  /*1b580*/  @!P2 ST.E.128 desc[UR6][R66.64], R48 ;  /* 0x000000304200a985 */ /* 0x0009e4000c101d06 */
.L_x_2912:
[----:B------:R-:W-:Y:S05]  /*1b590*/  BSYNC B1 ;  /* 0x0000000000017941 */ /* 0x000fea0003800000 */
.L_x_2911:
[----:B-1----:R1:W0:Y:S01]  /*1b5a0*/  SHFL.IDX PT, R0, R64, 0x1, 0x181f ;  /* 0x00381f0040007f89 */ /* 0x00222200000e0000 */
[----:B------:R-:W-:Y:S03]  /*1b5b0*/  BSSY B1, `(.L_x_2913) ;  /* 0x0000011000017945 */ /* 0x000fe60003800000 */
[----:B----45:R1:W4:Y:S01]  /*1b5c0*/  SHFL.IDX PT, R6, R28, 0x1, 0x181f ;  /* 0x00381f001c067f89 */ /* 0x03032200000e0000 */
[----:B------:R-:W-:Y:S05]  /*1b5d0*/  @P1 BRA `(.L_x_2914) ;  /* 0x0000000000381947 */ /* 0x000fea0003800000 */
[----:B------:R-:W-:Y:S01]  /*1b5e0*/  ULDC UR4, c[0x0][0xac8] ;  /* 0x0002b20000047ab9 */ /* 0x000fe20000000800 */
[----:B------:R-:W-:Y:S01]  /*1b5f0*/  ULDC.64 UR6, c[0x0][0x208] ;  /* 0x0000820000067ab9 */ /* 0x000fe20000000a00 */
[----:B------:R-:W-:Y:S02]  /*1b600*/  ISETP.GE.AND P4, PT, R217, UR4, PT ;  /* 0x00000004d9007c0c */ /* 0x000fe4000bf86270 */
[----:B------:R-:W-:Y:S02]  /*1b610*/  ISETP.GE.AND P5, PT, R224, UR4, PT ;  /* 0x00000004e0007c0c */ /* 0x000fe4000bfa6270 */
[----:B------:R-:W-:-:S09]  /*1b620*/  ISETP.GE.AND P6, PT, R225, UR4, PT ;  /* 0x00000004e1007c0c */ /* 0x000fd2000bfc6270 */
[-C--:B----4-:R-:W-:Y:S02]  /*1b630*/  @!P4 LEA R2, P1, R217, R6.reuse, 0x1 ;  /* 0x00000006d902c211 */ /* 0x090fe400078208ff */
        /* <DEDUP_REMOVED lines=8> */
.L_x_2914:
[----:B------:R-:W-:Y:S05]  /*1b6c0*/  BSYNC B1 ;  /* 0x0000000000017941 */ /* 0x000fea0003800000 */
.L_x_2913:
[----:B0-----:R0:W0:Y:S01]  /*1b6d0*/  SHFL.IDX PT, R0, R64, 0x2, 0x181f ;  /* 0x00581f0040007f89 */ /* 0x00102200000e0000 */
[----:B------:R-:W-:Y:S03]  /*1b6e0*/  BSSY B1, `(.L_x_2915) ;  /* 0x0000011000017945 */ /* 0x000fe60003800000 */
[----:B----4-:R4:W0:Y:S01]  /*1b6f0*/  SHFL.IDX PT, R6, R28, 0x2, 0x181f ;  /* 0x00581f001c067f89 */ /* 0x01082200000e0000 */
[----:B------:R-:W-:Y:S05]  /*1b700*/  @P0 BRA `(.L_x_2916) ;  /* 0x0000000000380947 */ /* 0x000fea0003800000 */
[----:B------:R-:W-:Y:S01]  /*1b710*/  ULDC UR4, c[0x0][0xac8] ;  /* 0x0002b20000047ab9 */ /* 0x000fe20000000800 */
[----:B------:R-:W-:Y:S01]  /*1b720*/  ULDC.64 UR6, c[0x0][0x208] ;  /* 0x0000820000067ab9 */ /* 0x000fe20000000a00 */
        /* <DEDUP_REMOVED lines=12> */
.L_x_2916:
[----:B------:R-:W-:Y:S05]  /*1b7f0*/  BSYNC B1 ;  /* 0x0000000000017941 */ /* 0x000fea0003800000 */
.L_x_2915:
[----:B0-----:R-:W-:Y:S01]  /*1b800*/  VIADD R0, R218, 0x60 ;  /* 0x00000060da007836 */ /* 0x001fe20000000000 */
[----:B-12---:R-:W0:Y:S04]  /*1b810*/  SHFL.IDX PT, R64, R64, 0x3, 0x181f ;  /* 0x00781f0040407f89 */ /* 0x006e2800000e0000 */
[----:B------:R-:W-:Y:S01]  /*1b820*/  ISETP.GE.AND P0, PT, R0, R65, PT ;  /* 0x000000410000720c */ /* 0x000fe20003f06270 */
[----:B----4-:R-:W1:-:S12]  /*1b830*/  SHFL.IDX PT, R28, R28, 0x3, 0x181f ;  /* 0x00781f001c1c7f89 */ /* 0x010e5800000e0000 */
[----:B------:R-:W-:Y:S05]  /*1b840*/  @P0 BRA `(.L_x_2917) ;  /* 0x0000000c00680947 */ /* 0x000fea0003800000 */
[----:B------:R-:W-:Y:S01]  /*1b850*/  ULDC UR4, c[0x0][0xac8] ;  /* 0x0002b20000047ab9 */ /* 0x000fe20000000800 */
[----:B------:R-:W-:Y:S01]  /*1b860*/  ULDC.64 UR6, c[0x0][0x208] ;  /* 0x0000820000067ab9 */ /* 0x000fe20000000a00 */
[----:B------:R-:W-:Y:S02]  /*1b870*/  ISETP.GE.AND P2, PT, R217, UR4, PT ;  /* 0x00000004d9007c0c */ /* 0x000fe4000bf46270 */
[----:B------:R-:W-:-:S11]  /*1b880*/  ISETP.GE.AND P3, PT, R224, UR4, PT ;  /* 0x00000004e0007c0c */ /* 0x000fd6000bf66270 */
[CC--:B-1----:R-:W-:Y:S02]  /*1b890*/  @!P2 LEA R2, P0, R217.reuse, R28.reuse, 0x1 ;  /* 0x0000001cd902a211 */ /* 0x0c2fe400078008ff */
[C---:B------:R-:W-:Y:S02]  /*1b8a0*/  @!P3 LEA R4, P1, R224.reuse, R28, 0x1 ;  /* 0x0000001ce004b211 */ /* 0x040fe400078208ff */
[-C--:B0-----:R-:W-:Y:S02]  /*1b8b0*/  @!P2 LEA.HI.X R3, R217, R64.reuse, R68, 0x1, P0 ;  /* 0x00000040d903a211 */ /* 0x081fe400000f0c44 */
[----:B------:R-:W-:Y:S02]  /*1b8c0*/  ISETP.GE.AND P0, PT, R225, UR4, PT ;  /* 0x00000004e1007c0c */ /* 0x000fe4000bf06270 */
[----:B------:R-:W-:Y:S01]  /*1b8d0*/  @!P3 LEA.HI.X R5, R224, R64, R69, 0x1, P1 ;  /* 0x00000040e005b211 */ /* 0x000fe200008f0c45 */
[----:B------:R2:W-:Y:S04]  /*1b8e0*/  @!P2 ST.E.128 desc[UR6][R2.64], R24 ;  /* 0x000000180200a985 */ /* 0x0005e8000c101d06 */
[----:B------:R2:W-:Y:S06]  /*1b8f0*/  @!P3 ST.E.128 desc[UR6][R4.64], R44 ;  /* 0x0000002c0400b985 */ /* 0x0005ec000c101d06 */
[----:B------:R-:W-:Y:S05]  /*1b900*/  @P0 BRA `(.L_x_2917) ;  /* 0x0000000c00380947 */ /* 0x000fea0003800000 */
[----:B--2---:R-:W-:Y:S01]  /*1b910*/  LEA R2, P0, R225, R28, 0x1 ;  /* 0x0000001ce1027211 */ /* 0x004fe200078008ff */
[----:B------:R-:W-:-:S03]  /*1b920*/  ULDC.64 UR4, c[0x0][0x208] ;  /* 0x0000820000047ab9 */ /* 0x000fc60000000a00 */
[----:B------:R-:W-:-:S05]  /*1b930*/  LEA.HI.X R3, R225, R64, R70, 0x1, P0 ;  /* 0x00000040e1037211 */ /* 0x000fca00000f0c46 */
[----:B------:R4:W-:Y:S01]  /*1b940*/  ST.E.128 desc[UR4][R2.64], R60 ;  /* 0x0000003c02007985 */ /* 0x0009e2000c101d04 */
[----:B------:R-:W-:Y:S05]  /*1b950*/  BRA `(.L_x_2917) ;  /* 0x0000000c00247947 */ /* 0x000fea0003800000 */
.L_x_2909:
[----:B------:R-:W-:Y:S01]  /*1b960*/  ULDC.64 UR4, c[0x0][0xc00] ;  /* 0x0003000000047ab9 */ /* 0x000fe20000000a00 */
[----:B------:R-:W2:Y:S01]  /*1b970*/  LDC R21, c[0x0][0xbe8] ;  /* 0x0002fa00ff157b82 */ /* 0x000ea20000000800 */
[----:B------:R-:W-:Y:S01]  /*1b980*/  ISETP.NE.U32.AND P0, PT, RZ, UR4, PT ;  /* 0x00000004ff007c0c */ /* 0x000fe2000bf05070 */
[----:B------:R-:W-:Y:S01]  /*1b990*/  IMAD.MOV.U32 R6, RZ, RZ, RZ ;  /* 0x000000ffff067224 */ /* 0x000fe200078e00ff */
[----:B------:R-:W-:Y:S01]  /*1b9a0*/  IADD3 R2, P1, R228, UR4, RZ ;  /* 0x00000004e4027c10 */ /* 0x000fe2000ff3e0ff */
[----:B------:R-:W-:Y:S01]  /*1b9b0*/  ULDC.64 UR6, c[0x0][0x208] ;  /* 0x0000820000067ab9 */ /* 0x000fe20000000a00 */
[----:B------:R-:W-:Y:S02]  /*1b9c0*/  ISETP.NE.AND.EX P0, PT, RZ, UR5, PT, P0 ;  /* 0x00000005ff007c0c */ /* 0x000fe4000bf05300 */
[----:B------:R-:W-:Y:S01]  /*1b9d0*/  IADD3.X R3, R229, UR5, RZ, P1, !PT ;  /* 0x00000005e5037c10 */ /* 0x000fe20008ffe4ff */
[----:B------:R-:W-:Y:S02]  /*1b9e0*/  ULDC.64 UR4, c[0x0][0xc08] ;  /* 0x0003020000047ab9 */ /* 0x000fe40000000a00 */
[----:B------:R-:W-:-:S04]  /*1b9f0*/  ISETP.NE.U32.AND P1, PT, RZ, UR4, PT ;  /* 0x00000004ff007c0c */ /* 0x000fc8000bf25070 */
[----:B------:R-:W-:Y:S01]  /*1ba00*/  ISETP.NE.AND.EX P1, PT, RZ, UR5, PT, P1 ;  /* 0x00000005ff007c0c */ /* 0x000fe2000bf25310 */
[----:B------:R-:W3:Y:S03]  /*1ba10*/  S2R R9, SR_TID.X ;  /* 0x0000000000097919 */ /* 0x000ee60000002100 */
[----:B------:R4:W5:Y:S09]  /*1ba20*/  @P0 LDG.E R6, desc[UR6][R2.64] ;  /* 0x0000000602060981 */ /* 0x000972000c1e1900 */
[----:B------:R-:W-:Y:S01]  /*1ba30*/  @P1 IADD3 R228, P2, R228, UR4, RZ ;  /* 0x00000004e4e41c10 */ /* 0x000fe2000ff5e0ff */
[----:B------:R-:W-:-:S02]  /*1ba40*/  ULDC UR4, c[0x0][0xa88] ;  /* 0x0002a20000047ab9 */ /* 0x000fc40000000800 */
[----:B------:R-:W-:Y:S02]  /*1ba50*/  MOV R0, UR4 ;  /* 0x0000000400007c02 */ /* 0x000fe40008000f00 */
[----:B------:R-:W-:Y:S02]  /*1ba60*/  @P1 IADD3.X R229, R229, UR5, RZ, P2, !PT ;  /* 0x00000005e5e51c10 */ /* 0x000fe400097fe4ff */
[----:B--2---:R-:W-:-:S03]  /*1ba70*/  ISETP.NE.AND P2, PT, R21, 0x1, PT ;  /* 0x000000011500780c */ /* 0x004fc60003f45270 */
[----:B------:R4:W5:Y:S10]  /*1ba80*/  @P1 LDG.E R0, desc[UR6][R228.64] ;  /* 0x00000006e4001981 */ /* 0x000974000c1e1900 */
[----:B------:R-:W2:Y:S01]  /*1ba90*/  @P2 LDC R20, c[0x0][0xbec] ;  /* 0x0002fb00ff142b82 */ /* 0x000ea20000000800 */
[----:B---3--:R-:W-:-:S05]  /*1baa0*/  VIADD R4, R9, 0xffffff80 ;  /* 0xffffff8009047836 */ /* 0x008fca0000000000 */
[----:B------:R-:W-:Y:S02]  /*1bab0*/  ISETP.GE.AND P3, PT, R4, 0x80, PT ;  /* 0x000000800400780c */ /* 0x000fe40003f66270 */
[----:B------:R-:W3:Y:S01]  /*1bac0*/  @P2 LDC R25, c[0x0][0xbf0] ;  /* 0x0002fc00ff192b82 */ /* 0x000ee20000000800 */
[----:B----4-:R-:W-:Y:S10]  /*1bad0*/  @P1 BRA `(.L_x_2918) ;  /* 0x0000000000141947 */ /* 0x010ff40003800000 */
[----:B------:R-:W-:Y:S05]  /*1bae0*/  @!P0 BRA `(.L_x_2918) ;  /* 0x0000000000108947 */ /* 0x000fea0003800000 */
[----:B------:R-:W-:Y:S02]  /*1baf0*/  ULDC.64 UR4, c[0x0][0x208] ;  /* 0x0000820000047ab9 */ /* 0x000fe40000000a00 */
[----:B------:R-:W4:Y:S04]  /*1bb00*/  LDG.E R5, desc[UR4][R2.64] ;  /* 0x0000000402057981 */ /* 0x000f28000c1e1900 */
[----:B-----5:R-:W4:Y:S02]  /*1bb10*/  LDG.E R0, desc[UR4][R2.64+0x4] ;  /* 0x0000040402007981 */ /* 0x020f24000c1e1900 */
[----:B----4-:R-:W-:-:S07]  /*1bb20*/  IMAD.IADD R0, R0, 0x1, -R5 ;  /* 0x0000000100007824 */ /* 0x010fce00078e0a05 */
.L_x_2918:
[----:B------:R-:W4:Y:S04]  /*1bb30*/  LDL.LU R3, [R1+0x4] ;  /* 0x0000040001037983 */ /* 0x000f280000300800 */
[----:B------:R-:W2:Y:S01]  /*1bb40*/  LDL.LU R2, [R1+0x40] ;  /* 0x0000400001027983 */ /* 0x000ea20000300800 */
[----:B------:R-:W-:Y:S01]  /*1bb50*/  BSSY B1, `(.L_x_2919) ;  /* 0x000002d000017945 */ /* 0x000fe20003800000 */
[----:B------:R-:W-:Y:S02]  /*1bb60*/  SHF.R.S32.HI R10, RZ, 0x1f, R227 ;  /* 0x0000001fff0a7819 */ /* 0x000fe400000114e3 */
[----:B-----5:R-:W-:Y:S02]  /*1bb70*/  SHF.R.S32.HI R11, RZ, 0x1f, R6 ;  /* 0x0000001fff0b7819 */ /* 0x020fe40000011406 */
[----:B----4-:R-:W-:-:S02]  /*1bb80*/  SEL R13, R3, RZ, !P0 ;  /* 0x000000ff030d7207 */ /* 0x010fc40004000000 */
[----:B--2---:R-:W-:Y:S01]  /*1bb90*/  SEL R12, R2, RZ, !P0 ;  /* 0x000000ff020c7207 */ /* 0x004fe20004000000 */
[----:B------:R-:W-:Y:S06]  /*1bba0*/  @P3 BRA `(.L_x_2920) ;  /* 0x00000000009c3947 */ /* 0x000fec0003800000 */
[----:B------:R-:W2:Y:S01]  /*1bbb0*/  LDC R14, c[0x0][0xbe8] ;  /* 0x0002fa00ff0e7b82 */ /* 0x000ea20000000800 */
[----:B------:R-:W-:Y:S01]  /*1bbc0*/  IADD3 R9, R218, -0x80, R9 ;  /* 0xffffff80da097810 */ /* 0x000fe20007ffe009 */
[----:B--2---:R-:W-:-:S05]  /*1bbd0*/  IMAD R2, R0, R14, RZ ;  /* 0x0000000e00027224 */ /* 0x004fca00078e02ff */
[----:B------:R-:W-:-:S13]  /*1bbe0*/  ISETP.GE.AND P0, PT, R9, R2, PT ;  /* 0x000000020900720c */ /* 0x000fda0003f06270 */
[----:B------:R-:W-:Y:S05]  /*1bbf0*/  @P0 BRA `(.L_x_2920) ;  /* 0x0000000000880947 */ /* 0x000fea0003800000 */
[----:B------:R-:W-:Y:S01]  /*1bc00*/  ISETP.NE.AND P0, PT, R14, 0x1, PT ;  /* 0x000000010e00780c */ /* 0x000fe20003f05270 */
[----:B------:R-:W-:Y:S01]  /*1bc10*/  ULDC.64 UR4, c[0x0][0xb90] ;  /* 0x0002e40000047ab9 */ /* 0x000fe20000000a00 */
[----:B------:R-:W-:Y:S01]  /*1bc20*/  IMAD.MOV.U32 R2, RZ, RZ, R6 ;  /* 0x000000ffff027224 */ /* 0x000fe200078e0006 */
[----:B------:R-:W-:Y:S01]  /*1bc30*/  MOV R5, R9 ;  /* 0x0000000900057202 */ /* 0x000fe20000000f00 */
[----:B------:R-:W-:Y:S01]  /*1bc40*/  IMAD R8, R10, UR4, RZ ;  /* 0x000000040a087c24 */ /* 0x000fe2000f8e02ff */
[----:B------:R-:W-:Y:S01]  /*1bc50*/  ULDC.64 UR6, c[0x0][0x208] ;  /* 0x0000820000067ab9 */ /* 0x000fe20000000a00 */
[----:B------:R-:W-:Y:S02]  /*1bc60*/  IMAD.MOV.U32 R3, RZ, RZ, R11 ;  /* 0x000000ffff037224 */ /* 0x000fe400078e000b */
[C---:B------:R-:W-:Y:S02]  /*1bc70*/  IMAD R7, R227.reuse, UR5, R8 ;  /* 0x00000005e3077c24 */ /* 0x040fe4000f8e0208 */
[----:B------:R-:W-:Y:S01]  /*1bc80*/  IMAD.WIDE.U32 R2, R227, UR4, R2 ;  /* 0x00000004e3027c25 */ /* 0x000fe2000f8e0002 */
[----:B------:R-:W-:-:S02]  /*1bc90*/  ULDC.64 UR4, c[0x0][0xb98] ;  /* 0x0002e60000047ab9 */ /* 0x000fc40000000a00 */
[----:B------:R-:W2:Y:S02]  /*1bca0*/  @P0 LDC R4, c[0x0][0xbec] ;  /* 0x0002fb00ff040b82 */ /* 0x000ea40000000800 */
[----:B------:R-:W-:-:S03]  /*1bcb0*/  IADD3 R3, R3, R7, RZ ;  /* 0x0000000703037210 */ /* 0x000fc60007ffe0ff */
[----:B------:R-:W-:-:S03]  /*1bcc0*/  IMAD.WIDE.U32 R2, R13, UR4, R2 ;  /* 0x000000040d027c25 */ /* 0x000fc6000f8e0002 */
[----:B------:R-:W4:Y:S01]  /*1bcd0*/  @P0 LDC R15, c[0x0][0xbf0] ;  /* 0x0002fc00ff0f0b82 */ /* 0x000f220000000800 */
[----:B--2---:R-:W-:-:S05]  /*1bce0*/  @P0 IMAD.HI.U32 R4, R9, R4, RZ ;  /* 0x0000000409040227 */ /* 0x004fca00078e00ff */
[----:B----4-:R-:W-:Y:S01]  /*1bcf0*/  @P0 SHF.R.U32.HI R5, RZ, R15, R4 ;  /* 0x0000000fff050219 */ /* 0x010fe20000011604 */
[----:B------:R-:W-:-:S03]  /*1bd00*/  IMAD R4, R12, UR4, RZ ;  /* 0x000000040c047c24 */ /* 0x000fc6000f8e02ff */
[----:B------:R-:W-:Y:S01]  /*1bd10*/  IADD3 R2, P0, R5, R2, RZ ;  /* 0x0000000205027210 */ /* 0x000fe20007f1e0ff */
[----:B------:R-:W-:Y:S02]  /*1bd20*/  IMAD.MOV R7, RZ, RZ, -R5 ;  /* 0x000000ffff077224 */ /* 0x000fe400078e0a05 */
[----:B------:R-:W-:Y:S01]  /*1bd30*/  IMAD R8, R13, UR5, R4 ;  /* 0x000000050d087c24 */ /* 0x000fe2000f8e0204 */
[----:B------:R-:W-:Y:S01]  /*1bd40*/  ULDC.64 UR4, c[0x0][0xb88] ;  /* 0x0002e20000047ab9 */ /* 0x000fe20000000a00 */
[----:B------:R-:W-:Y:S01]  /*1bd50*/  IMAD R7, R14, R7, R9 ;  /* 0x000000070e077224 */ /* 0x000fe200078e0209 */
[----:B------:R-:W-:-:S04]  /*1bd60*/  SHF.R.S32.HI R9, RZ, 0x1f, R5 ;  /* 0x0000001fff097819 */ /* 0x000fc80000011405 */
        /* <DEDUP_REMOVED lines=11> */
.L_x_2920:
[----:B------:R-:W-:Y:S05]  /*1be20*/  BSYNC B1 ;  /* 0x0000000000017941 */ /* 0x000fea0003800000 */
.L_x_2919:
[----:B------:R-:W4:Y:S01]  /*1be30*/  LDL R8, [R1+0x44] ;  /* 0x0000440001087983 */ /* 0x000f220000100800 */
[----:B------:R-:W-:Y:S01]  /*1be40*/  ULDC.64 UR4, c[0x0][0xaa0] ;  /* 0x0002a80000047ab9 */ /* 0x000fe20000000a00 */
[----:B------:R-:W-:Y:S01]  /*1be50*/  BSSY B1, `(.L_x_2921) ;  /* 0x0000040000017945 */ /* 0x000fe20003800000 */
[----:B--2---:R-:W-:Y:S01]  /*1be60*/  IMAD R3, R11, UR4, RZ ;  /* 0x000000040b037c24 */ /* 0x004fe2000f8e02ff */
[----:B------:R-:W-:-:S03]  /*1be70*/  SHF.R.S32.HI R14, RZ, 0x1f, R225 ;  /* 0x0000001fff0e7819 */ /* 0x000fc600000114e1 */
[C---:B------:R-:W-:Y:S02]  /*1be80*/  IMAD R5, R6.reuse, UR5, R3 ;  /* 0x0000000506057c24 */ /* 0x040fe4000f8e0203 */
[----:B------:R-:W-:Y:S01]  /*1be90*/  IMAD.WIDE.U32 R2, R6, UR4, RZ ;  /* 0x0000000406027c25 */ /* 0x000fe2000f8e00ff */
[----:B------:R-:W-:-:S03]  /*1bea0*/  ULDC.64 UR4, c[0x0][0xae8] ;  /* 0x0002ba0000047ab9 */ /* 0x000fc60000000a00 */
[----:B------:R-:W-:Y:S02]  /*1beb0*/  IMAD.IADD R3, R3, 0x1, R5 ;  /* 0x0000000103037824 */ /* 0x000fe400078e0205 */
[----:B------:R-:W-:Y:S02]  /*1bec0*/  IMAD R6, R10, UR4, RZ ;  /* 0x000000040a067c24 */ /* 0x000fe4000f8e02ff */
[----:B------:R-:W-:-:S04]  /*1bed0*/  IMAD.WIDE.U32 R2, R227, UR4, R2 ;  /* 0x00000004e3027c25 */ /* 0x000fc8000f8e0002 */
[----:B----4-:R-:W-:-:S05]  /*1bee0*/  IMAD R7, R226, 0x20, R8 ;  /* 0x00000020e2077824 */ /* 0x010fca00078e0208 */
[----:B------:R-:W-:Y:S01]  /*1bef0*/  IADD3 R9, R218, R7, RZ ;  /* 0x00000007da097210 */ /* 0x000fe20007ffe0ff */
[----:B------:R-:W-:Y:S01]  /*1bf00*/  IMAD R7, R227, UR5, R6 ;  /* 0x00000005e3077c24 */ /* 0x000fe2000f8e0206 */
[----:B------:R-:W-:Y:S01]  /*1bf10*/  ULDC.64 UR4, c[0x0][0xaf0] ;  /* 0x0002bc0000047ab9 */ /* 0x000fe20000000a00 */
[----:B------:R-:W-:Y:S01]  /*1bf20*/  IADD3 R218, R8, R218, RZ ;  /* 0x000000da08da7210 */ /* 0x000fe20007ffe0ff */
[----:B------:R-:W-:Y:S01]  /*1bf30*/  IMAD R6, R12, UR4, RZ ;  /* 0x000000040c067c24 */ /* 0x000fe2000f8e02ff */
[----:B------:R-:W-:Y:S01]  /*1bf40*/  SHF.R.S32.HI R8, RZ, 0x1f, R217 ;  /* 0x0000001fff087819 */ /* 0x000fe200000114d9 */
[----:B------:R-:W-:-:S04]  /*1bf50*/  @P2 IMAD.HI.U32 R4, R9, R20, RZ ;  /* 0x0000001409042227 */ /* 0x000fc800078e00ff */
[----:B------:R-:W-:Y:S01]  /*1bf60*/  IMAD.MOV.U32 R5, RZ, RZ, R9 ;  /* 0x000000ffff057224 */ /* 0x000fe200078e0009 */
[----:B---3--:R-:W-:Y:S01]  /*1bf70*/  @P2 SHF.R.U32.HI R5, RZ, R25, R4 ;  /* 0x00000019ff052219 */ /* 0x008fe20000011604 */
[----:B------:R-:W-:Y:S02]  /*1bf80*/  IMAD.IADD R3, R3, 0x1, R7 ;  /* 0x0000000103037824 */ /* 0x000fe400078e0207 */
[C---:B------:R-:W-:Y:S01]  /*1bf90*/  IMAD R7, R13.reuse, UR5, R6 ;  /* 0x000000050d077c24 */ /* 0x040fe2000f8e0206 */
[----:B------:R-:W-:Y:S01]  /*1bfa0*/  SHF.R.S32.HI R4, RZ, 0x1f, R5 ;  /* 0x0000001fff047819 */ /* 0x000fe20000011405 */
[----:B------:R-:W-:Y:S01]  /*1bfb0*/  IMAD.WIDE.U32 R2, R13, UR4, R2 ;  /* 0x000000040d027c25 */ /* 0x000fe2000f8e0002 */
[----:B------:R-:W-:Y:S01]  /*1bfc0*/  IADD3 R6, -R5, RZ, RZ ;  /* 0x000000ff05067210 */ /* 0x000fe20007ffe1ff */
[----:B------:R-:W-:Y:S02]  /*1bfd0*/  ULDC.64 UR4, c[0x0][0xae0] ;  /* 0x0002b80000047ab9 */ /* 0x000fe40000000a00 */
[----:B------:R-:W-:-:S02]  /*1bfe0*/  IMAD.IADD R3, R3, 0x1, R7 ;  /* 0x0000000103037824 */ /* 0x000fc400078e0207 */
[----:B------:R-:W-:Y:S02]  /*1bff0*/  IMAD R4, R4, UR4, RZ ;  /* 0x0000000404047c24 */ /* 0x000fe4000f8e02ff */
[----:B------:R-:W-:Y:S02]  /*1c000*/  IMAD R7, R21, R6, R9 ;  /* 0x0000000615077224 */ /* 0x000fe400078e0209 */
[C---:B------:R-:W-:Y:S02]  /*1c010*/  IMAD R9, R5.reuse, UR5, R4 ;  /* 0x0000000505097c24 */ /* 0x040fe4000f8e0204 */
[----:B------:R-:W-:Y:S01]  /*1c020*/  IMAD.WIDE.U32 R2, R5, UR4, R2 ;  /* 0x0000000405027c25 */ /* 0x000fe2000f8e0002 */
[----:B------:R-:W-:Y:S01]  /*1c030*/  SHF.R.S32.HI R4, RZ, 0x1f, R7 ;  /* 0x0000001fff047819 */ /* 0x000fe20000011407 */
[----:B------:R-:W-:Y:S02]  /*1c040*/  ULDC.64 UR4, c[0x0][0xad8] ;  /* 0x0002b60000047ab9 */ /* 0x000fe40000000a00 */
[----:B------:R-:W-:-:S02]  /*1c050*/  IMAD.IADD R3, R3, 0x1, R9 ;  /* 0x0000000103037824 */ /* 0x000fc400078e0209 */
[----:B------:R-:W-:Y:S02]  /*1c060*/  IMAD R4, R4, UR4, RZ ;  /* 0x0000000404047c24 */ /* 0x000fe4000f8e02ff */
[----:B------:R-:W-:Y:S02]  /*1c070*/  IMAD R21, R0, R21, RZ ;  /* 0x0000001500157224 */ /* 0x000fe400078e02ff */
[C---:B------:R-:W-:Y:S02]  /*1c080*/  IMAD R5, R7.reuse, UR5, R4 ;  /* 0x0000000507057c24 */ /* 0x040fe4000f8e0204 */
[----:B------:R-:W-:Y:S01]  /*1c090*/  IMAD.WIDE.U32 R2, R7, UR4, R2 ;  /* 0x0000000407027c25 */ /* 0x000fe2000f8e0002 */
[C---:B------:R-:W-:Y:S01]  /*1c0a0*/  ISETP.GE.AND P2, PT, R218.reuse, R21, PT ;  /* 0x00000015da00720c */ /* 0x040fe20003f46270 */
[----:B------:R-:W-:Y:S01]  /*1c0b0*/  ULDC.64 UR4, c[0x0][0xa80] ;  /* 0x0002a00000047ab9 */ /* 0x000fe20000000a00 */
[----:B------:R-:W-:Y:S01]  /*1c0c0*/  SHF.R.S32.HI R7, RZ, 0x1f, R224 ;  /* 0x0000001fff077819 */ /* 0x000fe200000114e0 */
[----:B------:R-:W-:Y:S01]  /*1c0d0*/  VIADD R0, R218, 0x20 ;  /* 0x00000020da007836 */ /* 0x000fe20000000000 */
[----:B------:R-:W-:-:S02]  /*1c0e0*/  IADD3 R3, R3, R5, RZ ;  /* 0x0000000503037210 */ /* 0x000fc40007ffe0ff */
[----:B------:R-:W-:Y:S02]  /*1c0f0*/  LEA R4, P3, R2, UR4, 0x1 ;  /* 0x0000000402047c11 */ /* 0x000fe4000f8608ff */
[-C--:B------:R-:W-:Y:S01]  /*1c100*/  ISETP.GE.AND P1, PT, R0, R21.reuse, PT ;  /* 0x000000150000720c */ /* 0x080fe20003f26270 */
[----:B------:R-:W-:Y:S01]  /*1c110*/  VIADD R0, R218, 0x40 ;  /* 0x00000040da007836 */ /* 0x000fe20000000000 */
[----:B------:R-:W-:Y:S02]  /*1c120*/  LEA.HI.X R5, R2, UR5, R3, 0x1, P3 ;  /* 0x0000000502057c11 */ /* 0x000fe400098f0c03 */
[----:B------:R2:W3:Y:S02]  /*1c130*/  SHFL.IDX PT, R2, R4, RZ, 0x181f ;  /* 0x00181fff04027589 */ /* 0x0004e400000e0000 */
[----:B------:R-:W-:Y:S02]  /*1c140*/  ISETP.GE.AND P0, PT, R0, R21, PT ;  /* 0x000000150000720c */ /* 0x000fe40003f06270 */
[----:B------:R2:W4:Y:S01]  /*1c150*/  SHFL.IDX PT, R0, R5, RZ, 0x181f ;  /* 0x00181fff05007589 */ /* 0x00052200000e0000 */
[----:B------:R-:W-:Y:S10]  /*1c160*/  @P2 BRA `(.L_x_2922) ;  /* 0x0000000000382947 */ /* 0x000ff40003800000 */
[----:B------:R-:W-:Y:S01]  /*1c170*/  ULDC UR4, c[0x0][0xac8] ;  /* 0x0002b20000047ab9 */ /* 0x000fe20000000800 */
[----:B------:R-:W-:Y:S01]  /*1c180*/  ULDC.64 UR6, c[0x0][0x208] ;  /* 0x0000820000067ab9 */ /* 0x000fe20000000a00 */
[----:B------:R-:W-:Y:S02]  /*1c190*/  ISETP.GE.AND P4, PT, R217, UR4, PT ;  /* 0x00000004d9007c0c */ /* 0x000fe4000bf86270 */
[----:B------:R-:W-:Y:S02]  /*1c1a0*/  ISETP.GE.AND P3, PT, R224, UR4, PT ;  /* 0x00000004e0007c0c */ /* 0x000fe4000bf66270 */
[----:B------:R-:W-:-:S09]  /*1c1b0*/  ISETP.GE.AND P2, PT, R225, UR4, PT ;  /* 0x00000004e1007c0c */ /* 0x000fd2000bf46270 */
[CC--:B---3--:R-:W-:Y:S02]  /*1c1c0*/  @!P4 LEA R10, P6, R217.reuse, R2.reuse, 0x1 ;  /* 0x00000002d90ac211 */ /* 0x0c8fe400078c08ff */
[C---:B------:R-:W-:Y:S02]  /*1c1d0*/  @!P3 LEA R12, P5, R224.reuse, R2, 0x1 ;  /* 0x00000002e00cb211 */ /* 0x040fe400078a08ff */
[----:B----4-:R-:W-:Y:S02]  /*1c1e0*/  @!P4 LEA.HI.X R11, R217, R0, R8, 0x1, P6 ;  /* 0x00000000d90bc211 */ /* 0x010fe400030f0c08 */
[C---:B------:R-:W-:Y:S02]  /*1c1f0*/  @!P2 LEA R2, P6, R225.reuse, R2, 0x1 ;  /* 0x00000002e102a211 */ /* 0x040fe400078c08ff */
[-C--:B------:R-:W-:Y:S01]  /*1c200*/  @!P3 LEA.HI.X R13, R224, R0.reuse, R7, 0x1, P5 ;  /* 0x00000000e00db211 */ /* 0x080fe200028f0c07 */
[----:B------:R3:W-:Y:S01]  /*1c210*/  @!P4 ST.E.128 desc[UR6][R10.64], RZ ;  /* 0x000000ff0a00c985 */ /* 0x0007e2000c101d06 */
[----:B------:R-:W-:-:S03]  /*1c220*/  @!P2 LEA.HI.X R3, R225, R0, R14, 0x1, P6 ;  /* 0x00000000e103a211 */ /* 0x000fc600030f0c0e */
[----:B------:R3:W-:Y:S04]  /*1c230*/  @!P3 ST.E.128 desc[UR6][R12.64], RZ ;  /* 0x000000ff0c00b985 */ /* 0x0007e8000c101d06 */
[----:B------:R3:W-:Y:S02]  /*1c240*/  @!P2 ST.E.128 desc[UR6][R2.64], RZ ;  /* 0x000000ff0200a985 */ /* 0x0007e4000c101d06 */
.L_x_2922:
[----:B------:R-:W-:Y:S05]  /*1c250*/  BSYNC B1 ;  /* 0x0000000000017941 */ /* 0x000fea0003800000 */
.L_x_2921:
[----:B----4-:R4:W0:Y:S01]  /*1c260*/  SHFL.IDX PT, R0, R5, 0x1, 0x181f ;  /* 0x00381f0005007f89 */ /* 0x01082200000e0000 */
[----:B------:R-:W-:Y:S03]  /*1c270*/  BSSY B1, `(.L_x_2923) ;  /* 0x0000011000017945 */ /* 0x000fe60003800000 */
[----:B---3--:R4:W3:Y:S01]  /*1c280*/  SHFL.IDX PT, R2, R4, 0x1, 0x181f ;  /* 0x00381f0004027f89 */ /* 0x0088e200000e0000 */
[----:B------:R-:W-:Y:S05]  /*1c290*/  @P1 BRA `(.L_x_2924) ;  /* 0x0000000000381947 */ /* 0x000fea0003800000 */
[----:B------:R-:W-:Y:S01]  /*1c2a0*/  ULDC UR4, c[0x0][0xac8] ;  /* 0x0002b20000047ab9 */ /* 0x000fe20000000800 */
[----:B------:R-:W-:Y:S01]  /*1c2b0*/  ULDC.64 UR6, c[0x0][0x208] ;  /* 0x0000820000067ab9 */ /* 0x000fe20000000a00 */
        /* <DEDUP_REMOVED lines=12> */
.L_x_2924:
[----:B------:R-:W-:Y:S05]  /*1c380*/  BSYNC B1 ;  /* 0x0000000000017941 */ /* 0x000fea0003800000 */
.L_x_2923:
[----:B0-----:R0:W0:Y:S01]  /*1c390*/  SHFL.IDX PT, R0, R5, 0x2, 0x181f ;  /* 0x00581f0005007f89 */ /* 0x00102200000e0000 */
[----:B------:R-:W-:Y:S03]  /*1c3a0*/  BSSY B1, `(.L_x_2925) ;  /* 0x0000011000017945 */ /* 0x000fe60003800000 */
[----:B---3--:R3:W0:Y:S01]  /*1c3b0*/  SHFL.IDX PT, R2, R4, 0x2, 0x181f ;  /* 0x00581f0004027f89 */ /* 0x00862200000e0000 */
        /* <DEDUP_REMOVED lines=12> */
[----:B------:R0:W-:Y:S04]  /*1c480*/  @!P3 ST.E.128 desc[UR6][R10.64], RZ ;  /* 0x000000ff0a00b985 */ /* 0x0001e8000c101d06 */
[----:B------:R0:W-:Y:S04]  /*1c490*/  @!P4 ST.E.128 desc[UR6][R12.64], RZ ;  /* 0x000000ff0c00c985 */ /* 0x0001e8000c101d06 */
[----:B------:R0:W-:Y:S02]  /*1c4a0*/  @!P5 ST.E.128 desc[UR6][R2.64], RZ ;  /* 0x000000ff0200d985 */ /* 0x0001e4000c101d06 */
.L_x_2926:
[----:B------:R-:W-:Y:S05]  /*1c4b0*/  BSYNC B1 ;  /* 0x0000000000017941 */ /* 0x000fea0003800000 */
.L_x_2925:
[----:B0-----:R-:W-:Y:S01]  /*1c4c0*/  VIADD R0, R218, 0x60 ;  /* 0x00000060da007836 */ /* 0x001fe20000000000 */
[----:B------:R0:W0:Y:S04]  /*1c4d0*/  SHFL.IDX PT, R6, R5, 0x3, 0x181f ;  /* 0x00781f0005067f89 */ /* 0x00002800000e0000 */
[----:B------:R-:W-:Y:S01]  /*1c4e0*/  ISETP.GE.AND P0, PT, R0, R21, PT ;  /* 0x000000150000720c */ /* 0x000fe20003f06270 */
[----:B------:R0:W0:-:S12]  /*1c4f0*/  SHFL.IDX PT, R2, R4, 0x3, 0x181f ;  /* 0x00781f0004027f89 */ /* 0x00001800000e0000 */
[----:B------:R-:W-:Y:S05]  /*1c500*/  @P0 BRA `(.L_x_2917) ;  /* 0x0000000000380947 */ /* 0x000fea0003800000 */
[----:B------:R-:W-:Y:S01]  /*1c510*/  ULDC UR4, c[0x0][0xac8] ;  /* 0x0002b20000047ab9 */ /* 0x000fe20000000800 */
[----:B------:R-:W-:Y:S01]  /*1c520*/  ULDC.64 UR6, c[0x0][0x208] ;  /* 0x0000820000067ab9 */ /* 0x000fe20000000a00 */
[----:B------:R-:W-:Y:S02]  /*1c530*/  ISETP.GE.AND P3, PT, R217, UR4, PT ;  /* 0x00000004d9007c0c */ /* 0x000fe4000bf66270 */
[----:B------:R-:W-:Y:S02]  /*1c540*/  ISETP.GE.AND P4, PT, R224, UR4, PT ;  /* 0x00000004e0007c0c */ /* 0x000fe4000bf86270 */
[----:B------:R-:W-:-:S09]  /*1c550*/  ISETP.GE.AND P5, PT, R225, UR4, PT ;  /* 0x00000004e1007c0c */ /* 0x000fd2000bfa6270 */
[-C--:B0-234-:R-:W-:Y:S02]  /*1c560*/  @!P3 LEA R4, P0, R217, R2.reuse, 0x1 ;  /* 0x00000002d904b211 */ /* 0x09dfe400078008ff */
        /* <DEDUP_REMOVED lines=8> */
.L_x_2917:
[----:B------:R-:W-:Y:S05]  /*1c5f0*/  BSYNC B0 ;  /* 0x0000000000007941 */ /* 0x000fea0003800000 */
.L_x_2908:
[----:B------:R-:W-:Y:S02]  /*1c600*/  ULDC UR4, c[0x0][0xc3c] ;  /* 0x00030f0000047ab9 */ /* 0x000fe40000000800 */
[----:B-1----:R-:W-:-:S13]  /*1c610*/  ISETP.GE.AND P0, PT, R31, UR4, PT ;  /* 0x000000041f007c0c */ /* 0x002fda000bf06270 */
[----:B------:R-:W-:Y:S05]  /*1c620*/  @!P0 BRA `(.L_x_2927) ;  /* 0xfffffe4c00288947 */ /* 0x000fea000383ffff */
[----:B------:R-:W-:Y:S05]  /*1c630*/  BRA `(.L_x_2691) ;  /* 0x0000007000947947 */ /* 0x000fea0003800000 */
.L_x_2689:
[----:B------:R-:W-:-:S08]  /*1c640*/  NOP ;  /* 0x0000000000007918 */ /* 0x000fd00000000000 */
[----:B------:R-:W0:-:S00]  /*1c650*/  USETMAXREG.DEALLOC.CTAPOOL 0x28 ;  /* 0x00000028000079c8 */ /* 0x000e0000080e0500 */
[----:B0-----:R-:W2:Y:S01]  /*1c660*/  LDL.LU R3, [R1] ;  /* 0x0000000001037983 */ /* 0x001ea20000300800 */
[----:B------:R-:W-:Y:S01]  /*1c670*/  LOP3.LUT R2, R2, 0x3, RZ, 0xc0, !PT ;  /* 0x0000000302027812 */ /* 0x000fe200078ec0ff */
[----:B------:R-:W-:-:S05]  /*1c680*/  IMAD.MOV.U32 R4, RZ, RZ, RZ ;  /* 0x000000ffff047224 */ /* 0x000fca00078e00ff */
        /* <DEDUP_REMOVED lines=13> */
.L_x_2928:
[----:B------:R-:W-:Y:S01]  /*1c760*/  LOP3.LUT R5, R0, 0x1f, RZ, 0xc0, !PT ;  /* 0x0000001f00057812 */ /* 0x000fe200078ec0ff */
[----:B------:R-:W-:Y:S01]  /*1c770*/  ULDC UR4, c[0x0][0xc3c] ;  /* 0x00030f0000047ab9 */ /* 0x000fe20000000800 */
[----:B------:R-:W-:Y:S01]  /*1c780*/  ULDC.64 UR6, c[0x0][0x208] ;  /* 0x0000820000067ab9 */ /* 0x000fe20000000a00 */
[----:B------:R-:W-:Y:S01]  /*1c790*/  ULDC UR5, c[0x0][0xc38] ;  /* 0x00030e0000057ab9 */ /* 0x000fe20000000800 */
[----:B------:R-:W-:-:S04]  /*1c7a0*/  ISETP.NE.AND P0, PT, R5, 0x1f, PT ;  /* 0x0000001f0500780c */ /* 0x000fc80003f05270 */
[----:B------:R-:W-:-:S13]  /*1c7b0*/  ISETP.GE.OR P1, PT, R5, UR4, !P0 ;  /* 0x0000000405007c0c */ /* 0x000fda000c726670 */
[----:B0-----:R-:W0:Y:S02]  /*1c7c0*/  @!P1 LDC.64 R2, c[0x0][0xc80] ;  /* 0x00032000ff029b82 */ /* 0x001e240000000a00 */
[----:B0-----:R-:W-:-:S05]  /*1c7d0*/  @!P1 IMAD.WIDE.U32 R2, R5, 0x4, R2 ;  /* 0x0000000405029825 */ /* 0x001fca00078e0002 */
[----:B------:R-:W2:Y:S01]  /*1c7e0*/  @!P1 LDG.E R4, desc[UR6][R2.64] ;  /* 0x0000000602049981 */ /* 0x000ea2000c1e1900 */
[C---:B------:R-:W-:Y:S01]  /*1c7f0*/  ISETP.NE.AND P1, PT, R5.reuse, RZ, PT ;  /* 0x000000ff0500720c */ /* 0x040fe20003f25270 */
[----:B------:R-:W0:Y:S01]  /*1c800*/  S2UR UR6, SR_CTAID.X ;  /* 0x00000000000679c3 */ /* 0x000e220000002500 */
[C---:B------:R-:W-:Y:S01]  /*1c810*/  ISETP.GE.U32.AND P2, PT, R5.reuse, 0x2, PT ;  /* 0x000000020500780c */ /* 0x040fe20003f46070 */
[----:B------:R-:W-:Y:S01]  /*1c820*/  UMOV UR4, URZ ;  /* 0x0000003f00047c82 */ /* 0x000fe20008000000 */
[C---:B------:R-:W-:Y:S01]  /*1c830*/  ISETP.GE.U32.AND P3, PT, R5.reuse, 0x4, PT ;  /* 0x000000040500780c */ /* 0x040fe20003f66070 */
[----:B------:R-:W-:Y:S01]  /*1c840*/  IMAD.MOV.U32 R16, RZ, RZ, RZ ;  /* 0x000000ffff107224 */ /* 0x000fe200078e00ff */
[C---:B------:R-:W-:Y:S02]  /*1c850*/  ISETP.GE.U32.AND P4, PT, R5.reuse, 0x8, PT ;  /* 0x000000080500780c */ /* 0x040fe40003f86070 */
[----:B------:R-:W-:Y:S01]  /*1c860*/  ISETP.GE.U32.AND P5, PT, R5, 0x10, PT ;  /* 0x000000100500780c */ /* 0x000fe20003fa6070 */
[----:B--2---:R-:W1:Y:S02]  /*1c870*/  SHFL.UP PT, R6, R4, 0x1, RZ ;  /* 0x0420000004067989 */ /* 0x004e6400000e00ff */
[----:B-1----:R-:W-:-:S04]  /*1c880*/  SEL R7, R6, RZ, P1 ;  /* 0x000000ff06077207 */ /* 0x002fc80000800000 */
[----:B------:R-:W-:-:S05]  /*1c890*/  IADD3 R7, R4, R7, RZ ;  /* 0x0000000704077210 */ /* 0x000fca0007ffe0ff */
        /* <DEDUP_REMOVED lines=13> */
[----:B-1----:R-:W-:-:S05]  /*1c970*/  IMAD R6, R6, UR5, RZ ;  /* 0x0000000506067c24 */ /* 0x002fca000f8e02ff */
[----:B0-----:R-:W-:Y:S02]  /*1c980*/  ISETP.GT.AND P6, PT, R6, UR6, PT ;  /* 0x0000000606007c0c */ /* 0x001fe4000bfc4270 */
[----:B------:R-:W-:-:S11]  /*1c990*/  MOV R3, R6 ;  /* 0x0000000600037202 */ /* 0x000fd60000000f00 */
[----:B------:R-:W-:Y:S05]  /*1c9a0*/  @P6 BRA `(.L_x_2930) ;  /* 0x00000000009c6947 */ /* 0x000fea0003800000 */
[----:B------:R-:W0:Y:S01]  /*1c9b0*/  LDC R10, c[0x0][0xc3c] ;  /* 0x00030f00ff0a7b82 */ /* 0x000e220000000800 */
[----:B------:R-:W-:Y:S01]  /*1c9c0*/  IMAD.MOV.U32 R6, RZ, RZ, R3 ;  /* 0x000000ffff067224 */ /* 0x000fe200078e0003 */
[----:B------:R-:W-:Y:S01]  /*1c9d0*/  UMOV UR4, URZ ;  /* 0x0000003f00047c82 */ /* 0x000fe20008000000 */
[----:B------:R-:W-:Y:S01]  /*1c9e0*/  ULDC UR7, c[0x0][0xc3c] ;  /* 0x00030f0000077ab9 */ /* 0x000fe20000000800 */
[----:B------:R-:W-:-:S05]  /*1c9f0*/  ULDC UR5, c[0x0][0xc38] ;  /* 0x00030e0000057ab9 */ /* 0x000fca0000000800 */
.L_x_2934:
        /* <DEDUP_REMOVED lines=9> */
[----:B------:R-:W0:Y:S01]  /*1ca90*/  LDC.64 R2, c[0x0][0xc80] ;  /* 0x00032000ff027b82 */ /* 0x000e220000000a00 */
[----:B------:R-:W-:Y:S01]  /*1caa0*/  ULDC.64 UR8, c[0x0][0x208] ;  /* 0x0000820000087ab9 */ /* 0x000fe20000000a00 */
[----:B0-----:R-:W-:-:S05]  /*1cab0*/  IMAD.WIDE R2, R7, 0x4, R2 ;  /* 0x0000000407027825 */ /* 0x001fca00078e0202 */
[----:B------:R0:W5:Y:S02]  /*1cac0*/  LDG.E R4, desc[UR8][R2.64] ;  /* 0x0000000802047981 */ /* 0x000164000c1e1900 */
.L_x_2933:
[----:B------:R-:W-:Y:S05]  /*1cad0*/  BSYNC B0 ;  /* 0x0000000000007941 */ /* 0x000fea0003800000 */
.L_x_2932:
[----:B0----5:R-:W0:Y:S02]  /*1cae0*/  SHFL.UP PT, R2, R4, 0x1, RZ ;  /* 0x0420000004027989 */ /* 0x021e2400000e00ff */
        /* <DEDUP_REMOVED lines=19> */
.L_x_2930:
[----:B------:R-:W-:Y:S01]  /*1cc20*/  IMAD.IADD R13, R6, 0x1, -R3 ;  /* 0x00000001060d7824 */ /* 0x000fe200078e0a03 */
[----:B------:R-:W-:-:S03]  /*1cc30*/  ULDC.64 UR8, c[0x0][0x208] ;  /* 0x0000820000087ab9 */ /* 0x000fc60000000a00 */
        /* <DEDUP_REMOVED lines=19> */
.L_x_2935:
        /* <DEDUP_REMOVED lines=8> */
[----:B------:R-:W-:Y:S01]  /*1cdf0*/  IMAD.HI.U32 R2, R3, R11, R2 ;  /* 0x0000000b03027227 */ /* 0x000fe200078e0002 */
[----:B------:R-:W-:-:S03]  /*1ce00*/  MOV R3, R8 ;  /* 0x0000000800037202 */ /* 0x000fc60000000f00 */
        /* <DEDUP_REMOVED lines=14> */
[----:B------:R-:W-:-:S03]  /*1cef0*/  IMAD.MOV R2, RZ, RZ, -R2 ;  /* 0x000000ffff027224 */ /* 0x000fc600078e0a02 */
[----:B------:R-:W-:Y:S01]  /*1cf00*/  IADD3 R8, -R13, RZ, RZ ;  /* 0x000000ff0d087210 */ /* 0x000fe20007ffe1ff */
[----:B------:R-:W-:Y:S02]  /*1cf10*/  IMAD R6, R6, R2, R9 ;  /* 0x0000000206067224 */ /* 0x000fe400078e0209 */
[----:B------:R-:W-:Y:S01]  /*1cf20*/  IMAD.MOV.U32 R2, RZ, RZ, RZ ;  /* 0x000000ffff027224 */ /* 0x000fe200078e00ff */
[----:B------:R-:W-:Y:S02]  /*1cf30*/  VIADDMNMX R15, R8, UR5, R7, PT ;  /* 0x00000005080f7c46 */ /* 0x000fe4000b800107 */
[----:B------:R-:W-:Y:S02]  /*1cf40*/  IABS R11, R6 ;  /* 0x00000006000b7213 */ /* 0x000fe40000000000 */
[----:B------:R-:W-:Y:S02]  /*1cf50*/  IABS R8, R15 ;  /* 0x0000000f00087213 */ /* 0x000fe40000000000 */
[----:B------:R-:W-:-:S02]  /*1cf60*/  IADD3 R18, -R15, RZ, RZ ;  /* 0x000000ff0f127210 */ /* 0x000fc40007ffe1ff */
        /* <DEDUP_REMOVED lines=8> */
[----:B------:R-:W-:Y:S01]  /*1cff0*/  IMAD.HI.U32 R2, R3, R9, R2 ;  /* 0x0000000903027227 */ /* 0x000fe200078e0002 */
[----:B------:R-:W-:-:S05]  /*1d000*/  IADD3 R3, RZ, -R10, RZ ;  /* 0x8000000aff037210 */ /* 0x000fca0007ffe0ff */
        /* <DEDUP_REMOVED lines=12> */
[----:B------:R-:W-:-:S04]  /*1d0d0*/  @!P1 LOP3.LUT R2, RZ, R15, RZ, 0x33, !PT ;  /* 0x0000000fff029212 */ /* 0x000fc800078e33ff */
[----:B------:R-:W-:Y:S01]  /*1d0e0*/  LOP3.LUT R17, RZ, R2, RZ, 0x33, !PT ;  /* 0x00000002ff117212 */ /* 0x000fe200078e33ff */
[----:B------:R-:W-:-:S04]  /*1d0f0*/  IMAD R18, R2, R18, R3 ;  /* 0x0000001202127224 */ /* 0x000fc800078e0203 */
[----:B------:R-:W-:Y:S01]  /*1d100*/  IMAD.IADD R17, R4, 0x1, R17 ;  /* 0x0000000104117824 */ /* 0x000fe200078e0211 */
[----:B------:R-:W-:Y:S06]  /*1d110*/  BRA `(.L_x_2936) ;  /* 0x00000000000c7947 */ /* 0x000fec0003800000 */
.L_x_2931:
[----:B------:R-:W-:Y:S01]  /*1d120*/  IMAD.MOV.U32 R17, RZ, RZ, RZ ;  /* 0x000000ffff117224 */ /* 0x000fe200078e00ff */
[----:B------:R-:W-:Y:S01]  /*1d130*/  MOV R16, UR6 ;  /* 0x0000000600107c02 */ /* 0x000fe20008000f00 */
[----:B------:R-:W-:-:S07]  /*1d140*/  IMAD.MOV.U32 R18, RZ, RZ, RZ ;  /* 0x000000ffff127224 */ /* 0x000fce00078e00ff */
.L_x_2936:
[----:B------:R-:W-:-:S13]  /*1d150*/  ISETP.NE.AND P0, PT, R5, RZ, PT ;  /* 0x000000ff0500720c */ /* 0x000fda0003f05270 */
[----:B------:R-:W0:Y:S01]  /*1d160*/  @!P0 S2R R3, SR_CgaCtaId ;  /* 0x0000000000038919 */ /* 0x000e220000008800 */
[----:B------:R-:W-:-:S04]  /*1d170*/  @!P0 MOV R2, 0x400 ;  /* 0x0000040000028802 */ /* 0x000fc80000000f00 */
[----:B0-----:R-:W-:-:S05]  /*1d180*/  @!P0 LEA R2, R3, R2, 0x18 ;  /* 0x0000000203028211 */ /* 0x001fca00078ec0ff */
[----:B------:R0:W-:Y:S01]  /*1d190*/  @!P0 STS.128 [R2+0x308d0], R16 ;  /* 0x0308d01002008388 */ /* 0x0001e20000000c00 */
[----:B------:R-:W-:Y:S06]  /*1d1a0*/  BAR.ARV 0x5, 0x180 ;  /* 0x0146000000007b1d */ /* 0x000fec0000002000 */
.L_x_2929:
[----:B------:R2:W-:Y:S01]  /*1d1b0*/  STL [R1+0x28], RZ ;  /* 0x000028ff01007387 */ /* 0x0005e20000100800 */
[----:B------:R-:W-:Y:S01]  /*1d1c0*/  ULDC UR4, c[0x0][0xc3c] ;  /* 0x00030f0000047ab9 */ /* 0x000fe20000000800 */
[----:B------:R-:W-:Y:S01]  /*1d1d0*/  IMAD.MOV.U32 R28, RZ, RZ, 0x1 ;  /* 0x00000001ff1c7424 */ /* 0x000fe200078e00ff */
[----:B-1----:R-:W-:Y:S02]  /*1d1e0*/  ISETP.GE.AND P0, PT, R19, UR4, PT ;  /* 0x0000000413007c0c */ /* 0x002fe4000bf06270 */
[----:B------:R-:W-:-:S11]  /*1d1f0*/  MOV R26, RZ ;  /* 0x000000ff001a7202 */ /* 0x000fd60000000f00 */
[----:B--2---:R-:W-:Y:S05]  /*1d200*/  @P0 BRA `(.L_x_2937) ;  /* 0x0000006000c40947 */ /* 0x004fea0003800000 */
[----:B------:R-:W1:Y:S01]  /*1d210*/  S2UR UR5, SR_CgaCtaId ;  /* 0x00000000000579c3 */ /* 0x000e620000008800 */
[C---:B------:R-:W-:Y:S01]  /*1d220*/  IMAD.SHL.U32 R33, R0.reuse, 0x8, RZ ;  /* 0x0000000800217824 */ /* 0x040fe200078e00ff */
[----:B------:R-:W-:Y:S01]  /*1d230*/  LOP3.LUT R4, R0, 0x7f, RZ, 0xc0, !PT ;  /* 0x0000007f00047812 */ /* 0x000fe200078ec0ff */
[----:B------:R-:W-:Y:S01]  /*1d240*/  UMOV UR4, 0x400 ;  /* 0x0000040000047882 */ /* 0x000fe20000000000 */
[----:B------:R2:W-:Y:S01]  /*1d250*/  STL [R1+0x28], RZ ;  /* 0x000028ff01007387 */ /* 0x0005e20000100800 */
[----:B------:R-:W-:Y:S01]  /*1d260*/  BSSY B8, `(.L_x_2937) ;  /* 0x000062b000087945 */ /* 0x000fe20003800000 */
[C---:B0-----:R-:W-:Y:S01]  /*1d270*/  LOP3.LUT R3, R33.reuse, 0x1f8, RZ, 0xc0, !PT ;  /* 0x000001f821037812 */ /* 0x041fe200078ec0ff */
[----:B------:R-:W-:Y:S01]  /*1d280*/  IMAD.SHL.U32 R37, R4, 0x8, RZ ;  /* 0x0000000804257824 */ /* 0x000fe200078e00ff */
[----:B------:R-:W-:Y:S01]  /*1d290*/  LOP3.LUT R33, R33, 0x38, RZ, 0xc0, !PT ;  /* 0x0000003821217812 */ /* 0x000fe200078ec0ff */
[----:B------:R-:W-:Y:S01]  /*1d2a0*/  IMAD.MOV.U32 R28, RZ, RZ, 0x1 ;  /* 0x00000001ff1c7424 */ /* 0x000fe200078e00ff */
[----:B------:R-:W-:-:S02]  /*1d2b0*/  LOP3.LUT R2, R3, 0x38, R0, 0x78, !PT ;  /* 0x0000003803027812 */ /* 0x000fc400078e7800 */
[----:B------:R-:W-:Y:S02]  /*1d2c0*/  CS2R R26, SRZ ;  /* 0x00000000001a7805 */ /* 0x000fe4000001ff00 */
[----:B------:R-:W-:Y:S01]  /*1d2d0*/  SHF.L.U32 R0, R0, 0x4, RZ ;  /* 0x0000000400007819 */ /* 0x000fe200000006ff */
[----:B------:R-:W-:Y:S01]  /*1d2e0*/  IMAD.MOV.U32 R29, RZ, RZ, 0x1 ;  /* 0x00000001ff1d7424 */ /* 0x000fe200078e00ff */
[----:B------:R-:W-:Y:S01]  /*1d2f0*/  LOP3.LUT R37, R2, 0x200, R37, 0xf8, !PT ;  /* 0x0000020002257812 */ /* 0x000fe200078ef825 */
[----:B------:R-:W-:Y:S01]  /*1d300*/  ULOP3.LUT UR37, UR60, 0x2, URZ, 0xfc, !UPT ;  /* 0x000000023c257892 */ /* 0x000fe2000f8efc3f */
[----:B------:R-:W-:Y:S01]  /*1d310*/  SHF.R.U32.HI R2, RZ, 0x3, R4 ;  /* 0x00000003ff027819 */ /* 0x000fe20000011604 */
[----:B------:R-:W-:Y:S01]  /*1d320*/  ULDC.64 UR38, c[0x0][0x198] ;  /* 0x0000660000267ab9 */ /* 0x000fe20000000a00 */
[----:B------:R-:W-:Y:S01]  /*1d330*/  LOP3.LUT R36, R33, 0x40, RZ, 0xfc, !PT ;  /* 0x0000004021247812 */ /* 0x000fe200078efcff */
[----:B------:R-:W-:Y:S01]  /*1d340*/  ULDC UR36, c[0x0][0xc] ;  /* 0x0000030000247ab9 */ /* 0x000fe20000000800 */
[----:B------:R-:W-:-:S02]  /*1d350*/  LOP3.LUT R0, R2, 0x70, R0, 0xf8, !PT ;  /* 0x0000007002007812 */ /* 0x000fc400078ef800 */
[----:B------:R-:W-:Y:S01]  /*1d360*/  LOP3.LUT R35, R33, 0x80, RZ, 0xfc, !PT ;  /* 0x0000008021237812 */ /* 0x000fe200078efcff */
[----:B-1----:R-:W-:-:S06]  /*1d370*/  ULEA UR4, UR5, UR4, 0x18 ;  /* 0x0000000405047291 */ /* 0x002fcc000f8ec03f */
[----:B------:R-:W-:-:S05]  /*1d380*/  MOV R22, UR4 ;  /* 0x0000000400167c02 */ /* 0x000fca0008000f00 */
[----:B------:R-:W-:-:S05]  /*1d390*/  IMAD R0, R37, 0x2, R22 ;  /* 0x0000000225007824 */ /* 0x000fca00078e0216 */
[----:B------:R2:W-:Y:S02]  /*1d3a0*/  STL [R1+0x4], R0 ;  /* 0x0000040001007387 */ /* 0x0005e40000100800 */
.L_x_3040:
[----:B0-----:R-:W0:Y:S01]  /*1d3b0*/  LDC.64 R30, c[0x0][0xc88] ;  /* 0x00032200ff1e7b82 */ /* 0x001e220000000a00 */
[----:B------:R-:W-:Y:S01]  /*1d3c0*/  ULDC.64 UR4, c[0x0][0x208] ;  /* 0x0000820000047ab9 */ /* 0x000fe20000000a00 */
[----:B0-----:R-:W-:-:S06]  /*1d3d0*/  IMAD.WIDE R30, R19, 0x4, R30 ;  /* 0x00000004131e7825 */ /* 0x001fcc00078e021e */
[----:B------:R-:W2:Y:S01]  /*1d3e0*/  LDG.E R30, desc[UR4][R30.64] ;  /* 0x000000041e1e7981 */ /* 0x000ea2000c1e1900 */
[----:B------:R-:W-:Y:S05]  /*1d3f0*/  YIELD ;  /* 0x0000000000007946 */ /* 0x000fea0003800000 */
[----:B------:R-:W-:Y:S01]  /*1d400*/  ULDC.64 UR4, c[0x0][0xa28] ;  /* 0x00028a0000047ab9 */ /* 0x000fe20000000a00 */
[----:B------:R-:W-:Y:S01]  /*1d410*/  ULDC.64 UR8, c[0x0][0xa18] ;  /* 0x0002860000087ab9 */ /* 0x000fe20000000a00 */
[----:B------:R-:W-:Y:S01]  /*1d420*/  ISETP.NE.U32.AND P0, PT, RZ, UR4, PT ;  /* 0x00000004ff007c0c */ /* 0x000fe2000bf05070 */
[----:B------:R-:W-:Y:S01]  /*1d430*/  IMAD.MOV.U32 R12, RZ, RZ, RZ ;  /* 0x000000ffff0c7224 */ /* 0x000fe200078e00ff */
[----:B------:R-:W-:Y:S01]  /*1d440*/  ULDC.64 UR10, c[0x0][0x208] ;  /* 0x00008200000a7ab9 */ /* 0x000fe20000000a00 */
[----:B------:R-:W-:Y:S01]  /*1d450*/  ULDC.64 UR6, c[0x0][0xa10] ;  /* 0x0002840000067ab9 */ /* 0x000fe20000000a00 */
[----:B------:R-:W-:-:S02]  /*1d460*/  ISETP.NE.AND.EX P0, PT, RZ, UR5, PT, P0 ;  /* 0x00000005ff007c0c */ /* 0x000fc4000bf05300 */
[----:B------:R-:W-:-:S04]  /*1d470*/  ISETP.NE.U32.AND P2, PT, RZ, UR8, PT ;  /* 0x00000008ff007c0c */ /* 0x000fc8000bf45070 */
[----:B------:R-:W-:Y:S02]  /*1d480*/  ISETP.NE.AND.EX P2, PT, RZ, UR9, PT, P2 ;  /* 0x00000009ff007c0c */ /* 0x000fe4000bf45320 */
[----:B--2---:R-:W-:-:S05]  /*1d490*/  SHF.R.S32.HI R0, RZ, 0x1f, R30 ;  /* 0x0000001fff007819 */ /* 0x004fca000001141e */
[C---:B------:R-:W-:Y:S02]  /*1d4a0*/  @P0 LEA R2, P1, R30.reuse, UR4, 0x2 ;  /* 0x000000041e020c11 */ /* 0x040fe4000f8210ff */
[C---:B------:R-:W-:Y:S01]  /*1d4b0*/  SHF.L.U32 R23, R30.reuse, 0x2, RZ ;  /* 0x000000021e177819 */ /* 0x040fe200000006ff */
[----:B------:R0:W-:Y:S01]  /*1d4c0*/  STL [R1+0x20], R0 ;  /* 0x0000200001007387 */ /* 0x0001e20000100800 */
[C-C-:B------:R-:W-:Y:S01]  /*1d4d0*/  @P0 LEA.HI.X R3, R30.reuse, UR5, R0.reuse, 0x2, P1 ;  /* 0x000000051e030c11 */ /* 0x140fe200088f1400 */
[----:B------:R-:W-:Y:S01]  /*1d4e0*/  ULDC.64 UR4, c[0x0][0xa00] ;  /* 0x0002800000047ab9 */ /* 0x000fe20000000a00 */
[----:B------:R-:W-:-:S03]  /*1d4f0*/  SHF.L.U64.HI R24, R30, 0x2, R0 ;  /* 0x000000021e187819 */ /* 0x000fc60000010200 */
[----:B-1----:R1:W2:Y:S01]  /*1d500*/  @P0 LDG.E R12, desc[UR10][R2.64] ;  /* 0x0000000a020c0981 */ /* 0x0022a2000c1e1900 */
[----:B------:R-:W-:Y:S01]  /*1d510*/  ISETP.NE.U32.AND P0, PT, RZ, UR4, PT ;  /* 0x00000004ff007c0c */ /* 0x000fe2000bf05070 */
[----:B------:R-:W-:Y:S01]  /*1d520*/  IMAD.MOV.U32 R34, RZ, RZ, RZ ;  /* 0x000000ffff227224 */ /* 0x000fe200078e00ff */
        /* <DEDUP_REMOVED lines=9> */
[----:B------:R-:W-:Y:S02]  /*1d5c0*/  @P2 IADD3 R6, P3, R23, UR8, RZ ;  /* 0x0000000817062c10 */ /* 0x000fe4000ff7e0ff */
[----:B------:R-:W-:Y:S01]  /*1d5d0*/  MOV R8, UR4 ;  /* 0x0000000400087c02 */ /* 0x000fe20008000f00 */
[----:B------:R-:W-:Y:S01]  /*1d5e0*/  ULDC.64 UR4, c[0x0][0x418] ;  /* 0x0001060000047ab9 */ /* 0x000fe20000000a00 */
[----:B------:R-:W-:Y:S01]  /*1d5f0*/  @P2 IADD3.X R7, R24, UR9, RZ, P3, !PT ;  /* 0x0000000918072c10 */ /* 0x000fe20009ffe4ff */
[----:B------:R-:W5:Y:S04]  /*1d600*/  @P0 LDG.E R34, desc[UR10][R2.64] ;  /* 0x0000000a02220981 */ /* 0x000f68000c1e1900 */
[----:B---3--:R0:W3:Y:S01]  /*1d610*/  @P2 LDG.E R8, desc[UR10][R6.64] ;  /* 0x0000000a06082981 */ /* 0x0080e2000c1e1900 */
[----:B------:R-:W-:-:S03]  /*1d620*/  UISETP.NE.U32.AND UP0, UPT, UR4, URZ, UPT ;  /* 0x0000003f0400728c */ /* 0x000fc6000bf05070 */
[----:B------:R-:W-:Y:S01]  /*1d630*/  ULDC UR4, c[0x0][0x424] ;  /* 0x0001090000047ab9 */ /* 0x000fe20000000800 */
[----:B------:R-:W-:Y:S01]  /*1d640*/  UISETP.NE.AND.EX UP0, UPT, UR5, URZ, UPT, UP0 ;  /* 0x0000003f0500728c */ /* 0x000fe2000bf05300 */
[----:B------:R1:W5:Y:S02]  /*1d650*/  @P1 LDG.E R0, desc[UR10][R4.64] ;  /* 0x0000000a04001981 */ /* 0x000364000c1e1900 */
[----:B------:R-:W-:Y:S01]  /*1d660*/  ULDC UR5, c[0x0][0x2f0] ;  /* 0x0000bc0000057ab9 */ /* 0x000fe20000000800 */
[----:B------:R-:W-:-:S04]  /*1d670*/  USEL UR4, UR4, 0x1, UP0 ;  /* 0x0000000104047887 */ /* 0x000fc80008000000 */
[----:B------:R-:W-:-:S03]  /*1d680*/  UIMAD UR4, UR4, UR5, URZ ;  /* 0x00000005040472a4 */ /* 0x000fc6000f8e023f */
[----:B------:R-:W-:Y:S02]  /*1d690*/  ULDC UR5, c[0x0][0x348] ;  /* 0x0000d20000057ab9 */ /* 0x000fe40000000800 */
[----:B0-----:R-:W-:Y:S01]  /*1d6a0*/  IMAD.U32 R6, RZ, RZ, UR5 ;  /* 0x00000005ff067e24 */ /* 0x001fe2000f8e00ff */
[----:B---3--:R0:W-:Y:S04]  /*1d6b0*/  STL [R1+0x18], R8 ;  /* 0x0000180801007387 */ /* 0x0081e80000100800 */
[----:B--2---:R1:W-:Y:S01]  /*1d6c0*/  STL [R1+0xc], R12 ;  /* 0x00000c0c01007387 */ /* 0x0043e20000100800 */
[----:B------:R-:W-:Y:S01]  /*1d6d0*/  IMAD.MOV.U32 R11, RZ, RZ, R8 ;  /* 0x000000ffff0b7224 */ /* 0x000fe200078e0008 */
[----:B0-----:R-:W-:Y:S01]  /*1d6e0*/  MOV R8, UR4 ;  /* 0x0000000400087c02 */ /* 0x001fe20008000f00 */
[----:B------:R-:W-:Y:S06]  /*1d6f0*/  @P2 BRA `(.L_x_2938) ;  /* 0x0000000000182947 */ /* 0x000fec0003800000 */
[----:B------:R-:W-:Y:S05]  /*1d700*/  @!P0 BRA `(.L_x_2938) ;  /* 0x0000000000148947 */ /* 0x000fea0003800000 */
[----:B------:R-:W-:Y:S02]  /*1d710*/  ULDC.64 UR4, c[0x0][0x208] ;  /* 0x0000820000047ab9 */ /* 0x000fe40000000a00 */
[----:B------:R-:W2:Y:S04]  /*1d720*/  LDG.E R10, desc[UR4][R2.64] ;  /* 0x00000004020a7981 */ /* 0x000ea8000c1e1900 */
[----:B------:R-:W2:Y:S02]  /*1d730*/  LDG.E R7, desc[UR4][R2.64+0x4] ;  /* 0x0000040402077981 */ /* 0x000ea4000c1e1900 */
[----:B--2---:R-:W-:-:S05]  /*1d740*/  IMAD.IADD R11, R7, 0x1, -R10 ;  /* 0x00000001070b7824 */ /* 0x004fca00078e0a0a */
[----:B------:R0:W-:Y:S02]  /*1d750*/  STL [R1+0x18], R11 ;  /* 0x0000180b01007387 */ /* 0x0001e40000100800 */
.L_x_2938:
[----:B------:R-:W-:Y:S01]  /*1d760*/  ULDC.64 UR4, c[0x0][0xa20] ;  /* 0x0002880000047ab9 */ /* 0x000fe20000000a00 */
[----:B------:R-:W-:Y:S01]  /*1d770*/  IMAD.MOV.U32 R32, RZ, RZ, R30 ;  /* 0x000000ffff207224 */ /* 0x000fe200078e001e */
[----:B------:R-:W-:-:S04]  /*1d780*/  ISETP.NE.U32.AND P0, PT, RZ, UR4, PT ;  /* 0x00000004ff007c0c */ /* 0x000fc8000bf05070 */
[----:B------:R-:W-:-:S13]  /*1d790*/  ISETP.NE.AND.EX P0, PT, RZ, UR5, PT, P0 ;  /* 0x00000005ff007c0c */ /* 0x000fda000bf05300 */
[----:B------:R-:W-:Y:S05]  /*1d7a0*/  @!P0 BRA `(.L_x_2939) ;  /* 0x0000000000148947 */ /* 0x000fea0003800000 */
[----:B------:R-:W-:Y:S01]  /*1d7b0*/  IADD3 R2, P0, R23, UR4, RZ ;  /* 0x0000000417027c10 */ /* 0x000fe2000ff1e0ff */
[----:B------:R-:W-:-:S03]  /*1d7c0*/  ULDC.64 UR6, c[0x0][0x208] ;  /* 0x0000820000067ab9 */ /* 0x000fc60000000a00 */
[----:B------:R-:W-:-:S05]  /*1d7d0*/  IADD3.X R3, R24, UR5, RZ, P0, !PT ;  /* 0x0000000518037c10 */ /* 0x000fca00087fe4ff */
[----:B------:R2:W5:Y:S01]  /*1d7e0*/  LDG.E R8, desc[UR6][R2.64] ;  /* 0x0000000602087981 */ /* 0x000562000c1e1900 */
[----:B------:R-:W-:Y:S05]  /*1d7f0*/  BRA `(.L_x_2940) ;  /* 0x0000000000287947 */ /* 0x000fea0003800000 */
.L_x_2939:
[----:B------:R-:W-:Y:S02]  /*1d800*/  ULDC.64 UR4, c[0x0][0xa08] ;  /* 0x0002820000047ab9 */ /* 0x000fe40000000a00 */
[----:B------:R-:W-:-:S04]  /*1d810*/  ISETP.NE.U32.AND P0, PT, RZ, UR4, PT ;  /* 0x00000004ff007c0c */ /* 0x000fc8000bf05070 */
[----:B------:R-:W-:-:S13]  /*1d820*/  ISETP.NE.AND.EX P0, PT, RZ, UR5, PT, P0 ;  /* 0x00000005ff007c0c */ /* 0x000fda000bf05300 */
[----:B------:R-:W-:Y:S05]  /*1d830*/  @!P0 BRA `(.L_x_2940) ;  /* 0x0000000000188947 */ /* 0x000fea0003800000 */
[----:B------:R-:W2:Y:S01]  /*1d840*/  LDC.64 R2, c[0x0][0xa08] ;  /* 0x00028200ff027b82 */ /* 0x000ea20000000a00 */
[----:B------:R-:W-:Y:S01]  /*1d850*/  ULDC.64 UR4, c[0x0][0x208] ;  /* 0x0000820000047ab9 */ /* 0x000fe20000000a00 */
[----:B--2---:R-:W-:-:S05]  /*1d860*/  IMAD.WIDE R2, R32, 0x4, R2 ;  /* 0x0000000420027825 */ /* 0x004fca00078e0202 */
[----:B------:R-:W2:Y:S04]  /*1d870*/  LDG.E R8, desc[UR4][R2.64] ;  /* 0x0000000402087981 */ /* 0x000ea8000c1e1900 */
[----:B------:R-:W2:Y:S02]  /*1d880*/  LDG.E R7, desc[UR4][R2.64+0x4] ;  /* 0x0000040402077981 */ /* 0x000ea4000c1e1900 */
[----:B--2---:R-:W-:-:S07]  /*1d890*/  IADD3 R8, -R8, R7, RZ ;  /* 0x0000000708087210 */ /* 0x004fce0007ffe1ff */
.L_x_2940:
[----:B------:R-:W-:Y:S01]  /*1d8a0*/  ULDC.64 UR4, c[0x0][0x208] ;  /* 0x0000820000047ab9 */ /* 0x000fe20000000a00 */
[----:B--2---:R-:W2:Y:S01]  /*1d8b0*/  LDC R3, c[0x0][0x448] ;  /* 0x00011200ff037b82 */ /* 0x004ea20000000800 */
[----:B------:R-:W3:Y:S04]  /*1d8c0*/  @P1 LDG.E R2, desc[UR4][R4.64] ;  /* 0x0000000404021981 */ /* 0x000ee8000c1e1900 */
[----:B------:R1:W3:Y:S01]  /*1d8d0*/  @P1 LDG.E R9, desc[UR4][R4.64+0x4] ;  /* 0x0000040404091981 */ /* 0x0002e2000c1e1900 */
[----:B------:R-:W-:Y:S01]  /*1d8e0*/  BSSY B0, `(.L_x_2941) ;  /* 0x0000166000007945 */ /* 0x000fe20003800000 */
[----:B-1---5:R-:W-:Y:S01]  /*1d8f0*/  IMAD.IADD R5, R8, 0x1, -R12 ;  /* 0x0000000108057824 */ /* 0x022fe200078e0a0c */
[----:B--2---:R-:W-:-:S13]  /*1d900*/  ISETP.NE.AND P0, PT, R3, 0x1, PT ;  /* 0x000000010300780c */ /* 0x004fda0003f05270 */
[----:B------:R-:W1:Y:S08]  /*1d910*/  @P0 LDC R7, c[0x0][0x44c] ;  /* 0x00011300ff070b82 */ /* 0x000e700000000800 */
[----:B------:R-:W2:Y:S01]  /*1d920*/  @P0 LDC R3, c[0x0][0x450] ;  /* 0x00011400ff030b82 */ /* 0x000ea20000000800 */
[----:B---3--:R-:W-:Y:S02]  /*1d930*/  @P1 IMAD.IADD R6, R9, 0x1, -R2 ;  /* 0x0000000109061824 */ /* 0x008fe400078e0a02 */
[----:B------:R-:W-:-:S03]  /*1d940*/  IMAD.SHL.U32 R2, R17, 0x80, RZ ;  /* 0x0000008011027824 */ /* 0x000fc600078e00ff */
[----:B------:R-:W-:Y:S02]  /*1d950*/  IADD3 R4, R5, R6, RZ ;  /* 0x0000000605047210 */ /* 0x000fe40007ffe0ff */
[----:B------:R-:W-:-:S03]  /*1d960*/  IADD3 R2, R2, 0x7f, RZ ;  /* 0x0000007f02027810 */ /* 0x000fc60007ffe0ff */
[----:B------:R3:W-:Y:S02]  /*1d970*/  STL [R1+0x8], R4 ;  /* 0x0000080401007387 */ /* 0x0007e40000100800 */
[----:B-1----:R-:W-:-:S04]  /*1d980*/  @P0 IMAD.HI.U32 R10, R2, R7, RZ ;  /* 0x00000007020a0227 */ /* 0x002fc800078e00ff */
[----:B------:R-:W-:Y:S01]  /*1d990*/  IMAD.MOV.U32 R7, RZ, RZ, R2 ;  /* 0x000000ffff077224 */ /* 0x000fe200078e0002 */
[----:B--2---:R-:W-:Y:S01]  /*1d9a0*/  @P0 SHF.R.U32.HI R7, RZ, R3, R10 ;  /* 0x00000003ff070219 */ /* 0x004fe2000001160a */
[----:B------:R-:W-:-:S04]  /*1d9b0*/  VIADD R2, R4, 0x5f ;  /* 0x0000005f04027836 */ /* 0x000fc80000000000 */
[----:B------:R-:W-:-:S05]  /*1d9c0*/  IMAD.HI R2, R2, 0x2aaaaaab, RZ ;  /* 0x2aaaaaab02027827 */ /* 0x000fca00078e02ff */
[----:B------:R-:W-:-:S04]  /*1d9d0*/  SHF.R.U32.HI R3, RZ, 0x1f, R2 ;  /* 0x0000001fff037819 */ /* 0x000fc80000011602 */
[----:B------:R-:W-:Y:S02]  /*1d9e0*/  LEA.HI.SX32 R3, R2, R3, 0x1c ;  /* 0x0000000302037211 */ /* 0x000fe400078fe2ff */
[----:B------:R-:W-:-:S05]  /*1d9f0*/  IADD3 R2, R4, 0x60, -R11 ;  /* 0x0000006004027810 */ /* 0x000fca0007ffe80b */
[----:B------:R-:W-:-:S04]  /*1da00*/  IMAD.IADD R7, R2, 0x1, R7 ;  /* 0x0000000102077824 */ /* 0x000fc800078e0207 */
[----:B------:R-:W-:-:S05]  /*1da10*/  IMAD.HI R7, R7, 0x2aaaaaab, RZ ;  /* 0x2aaaaaab07077827 */ /* 0x000fca00078e02ff */
[----:B---3--:R-:W-:-:S04]  /*1da20*/  SHF.R.U32.HI R4, RZ, 0x1f, R7 ;  /* 0x0000001fff047819 */ /* 0x008fc80000011607 */
[----:B------:R-:W-:-:S04]  /*1da30*/  LEA.HI.SX32 R4, R7, R4, 0x1c ;  /* 0x0000000407047211 */ /* 0x000fc800078fe2ff */
[----:B------:R-:W-:-:S05]  /*1da40*/  VIMNMX R4, R3, R4, PT ;  /* 0x0000000403047248 */ /* 0x000fca0003fe0100 */
[----:B------:R-:W-:Y:S01]  /*1da50*/  IMAD R7, R4, 0x60, -R5 ;  /* 0x0000006004077824 */ /* 0x000fe200078e0a05 */
[----:B------:R-:W-:-:S04]  /*1da60*/  IADD3 R5, -R5, RZ, RZ ;  /* 0x000000ff05057210 */ /* 0x000fc80007ffe1ff */
[----:B------:R-:W-:Y:S02]  /*1da70*/  VIMNMX R7, R7, R6, PT ;  /* 0x0000000607077248 */ /* 0x000fe40003fe0100 */
[----:B------:R-:W-:-:S04]  /*1da80*/  VIMNMX R6, RZ, R5, !PT ;  /* 0x00000005ff067248 */ /* 0x000fc80007fe0100 */
[----:B------:R-:W-:-:S13]  /*1da90*/  ISETP.GT.AND P0, PT, R7, R6, PT ;  /* 0x000000060700720c */ /* 0x000fda0003f04270 */
[----:B------:R-:W-:Y:S02]  /*1daa0*/  @P0 VIADD R4, R7, 0x5f ;  /* 0x0000005f07040836 */ /* 0x000fe40000000000 */
[----:B------:R-:W-:-:S04]  /*1dab0*/  IMAD.WIDE.U32 R6, R6, -0x55555555, RZ ;  /* 0xaaaaaaab06067825 */ /* 0x000fc800078e00ff */
[----:B------:R-:W-:Y:S01]  /*1dac0*/  @P0 IMAD.HI R4, R4, 0x2aaaaaab, RZ ;  /* 0x2aaaaaab04040827 */ /* 0x000fe200078e02ff */
[----:B------:R-:W-:-:S04]  /*1dad0*/  SHF.R.U32.HI R6, RZ, 0x6, R7 ;  /* 0x00000006ff067819 */ /* 0x000fc80000011607 */
[----:B------:R-:W-:Y:S01]  /*1dae0*/  @P0 SHF.R.U32.HI R7, RZ, 0x1f, R4 ;  /* 0x0000001fff070819 */ /* 0x000fe20000011604 */
[----:B------:R-:W-:-:S03]  /*1daf0*/  IMAD.MOV.U32 R5, RZ, RZ, R6 ;  /* 0x000000ffff057224 */ /* 0x000fc600078e0006 */
[----:B------:R-:W-:Y:S02]  /*1db00*/  @P0 LEA.HI.SX32 R5, R4, R7, 0x1c ;  /* 0x0000000704050211 */ /* 0x000fe400078fe2ff */
[----:B------:R-:W-:Y:S02]  /*1db10*/  PLOP3.LUT P0, PT, PT, PT, PT, 0x80, 0x0 ;  /* 0x000000000000781c */ /* 0x000fe40003f0f070 */
[----:B------:R-:W-:-:S13]  /*1db20*/  ISETP.GT.AND P2, PT, R5, R6, PT ;  /* 0x000000060500720c */ /* 0x000fda0003f44270 */
[----:B------:R-:W-:Y:S05]  /*1db30*/  @!P2 BRA `(.L_x_2942) ;  /* 0x000000140000a947 */ /* 0x000fea0003800000 */
[----:B------:R-:W-:Y:S01]  /*1db40*/  UMOV UR4, 0xffffffff ;  /* 0xffffffff00047882 */ /* 0x000fe20000000000 */
[----:B------:R-:W-:Y:S02]  /*1db50*/  SEL R4, R32, RZ, !P1 ;  /* 0x000000ff20047207 */ /* 0x000fe40004800000 */
[----:B------:R-:W-:Y:S05]  /*1db60*/  BRA.DIV UR4, `(.L_x_2943) ;  /* 0x0000006e04d07947 */ /* 0x000fea000b800000 */
[----:B------:R-:W1:Y:S02]  /*1db70*/  S2R R7, SR_TID.X ;  /* 0x0000000000077919 */ /* 0x000e640000002100 */
[----:B-1----:R-:W-:-:S04]  /*1db80*/  SHF.R.U32.HI R7, RZ, 0x5, R7 ;  /* 0x00000005ff077819 */ /* 0x002fc80000011607 */
[----:B------:R-:W-:-:S05]  /*1db90*/  LOP3.LUT R7, R7, 0x3, RZ, 0xc0, !PT ;  /* 0x0000000307077812 */ /* 0x000fca00078ec0ff */
[----:B------:R1:W2:Y:S02]  /*1dba0*/  SHFL.IDX PT, R14, R7, RZ, 0x1f ;  /* 0x00001fff070e7589 */ /* 0x0002a400000e0000 */
.L_x_3108:
[----:B--2---:R-:W-:Y:S02]  /*1dbb0*/  ISETP.NE.AND P0, PT, R14, RZ, PT ;  /* 0x000000ff0e00720c */ /* 0x004fe40003f05270 */
[----:B------:R-:W-:-:S11]  /*1dbc0*/  PLOP3.LUT P6, PT, PT, PT, PT, 0x8, 0x0 ;  /* 0x000000000000781c */ /* 0x000fd60003fce170 */
[----:B------:R-:W-:Y:S05]  /*1dbd0*/  @P0 BRA `(.L_x_2944) ;  /* 0x00000000000c0947 */ /* 0x000fea0003800000 */
[----:B------:R-:W-:-:S03]  /*1dbe0*/  UMOV UR4, 0xffffffff ;  /* 0xffffffff00047882 */ /* 0x000fc60000000000 */
[----:B------:R-:W-:Y:S05]  /*1dbf0*/  BRA.DIV UR4, `(.L_x_2945) ;  /* 0x0000006e04e07947 */ /* 0x000fea000b800000 */
[----:B------:R-:W-:-:S13]  /*1dc00*/  ELECT P6, URZ, PT ;  /* 0x00000000003f782f */ /* 0x000fda00038c0000 */
.L_x_2944:
[----:B-1----:R-:W2:Y:S01]  /*1dc10*/  LDL R7, [R1+0x28] ;  /* 0x0000280001077983 */ /* 0x002ea20000100800 */
[----:B------:R-:W-:Y:S01]  /*1dc20*/  BSSY B1, `(.L_x_2946) ;  /* 0x0000008000017945 */ /* 0x000fe20003800000 */
[----:B--2---:R-:W-:-:S04]  /*1dc30*/  IADD3 R7, R7, 0x1, RZ ;  /* 0x0000000107077810 */ /* 0x004fc80007ffe0ff */
[----:B------:R-:W-:-:S04]  /*1dc40*/  LEA.HI R8, R7, R7, RZ, 0x1 ;  /* 0x0000000707087211 */ /* 0x000fc800078f08ff */
[----:B------:R-:W-:-:S05]  /*1dc50*/  LOP3.LUT R8, R8, 0xfffffffe, RZ, 0xc0, !PT ;  /* 0xfffffffe08087812 */ /* 0x000fca00078ec0ff */
[----:B------:R-:W-:-:S05]  /*1dc60*/  IMAD.IADD R7, R7, 0x1, -R8 ;  /* 0x0000000107077824 */ /* 0x000fca00078e0a08 */
[----:B------:R-:W-:-:S04]  /*1dc70*/  SHF.L.U32 R7, R7, 0x1f, RZ ;  /* 0x0000001f07077819 */ /* 0x000fc800000006ff */
[----:B------:R-:W1:Y:S02]  /*1dc80*/  SYNCS.PHASECHK.TRANS64.TRYWAIT P0, [R22+URZ+0x30820], R7 ;  /* 0x03082007160075a7 */ /* 0x000e64000800017f */
[----:B-1----:R-:W-:Y:S05]  /*1dc90*/  @!P0 BRA `(.L_x_2947) ;  /* 0x0000006c00d88947 */ /* 0x002fea0003800000 */
.L_x_3111:
[----:B------:R-:W-:Y:S05]  /*1dca0*/  BSYNC B1 ;  /* 0x0000000000017941 */ /* 0x000fea0003800000 */
.L_x_2946:
[----:B------:R-:W-:Y:S04]  /*1dcb0*/  BSSY B1, `(.L_x_2948) ;  /* 0x000008b000017945 */ /* 0x000fe80003800000 */
[----:B------:R-:W-:Y:S05]  /*1dcc0*/  @!P6 BRA `(.L_x_2949) ;  /* 0x000000080024e947 */ /* 0x000fea0003800000 */
[----:B0-----:R-:W-:Y:S01]  /*1dcd0*/  IMAD R11, R27, 0x8, R22 ;  /* 0x000000081b0b7824 */ /* 0x001fe200078e0216 */
[----:B------:R-:W-:Y:S01]  /*1dce0*/  SHF.L.U32 R10, R29, 0x1f, RZ ;  /* 0x0000001f1d0a7819 */ /* 0x000fe200000006ff */
[----:B------:R-:W0:Y:S01]  /*1dcf0*/  S2R R8, SR_TID.X ;  /* 0x0000000000087919 */ /* 0x000e220000002100 */
[----:B------:R-:W-:Y:S02]  /*1dd00*/  BSSY B2, `(.L_x_2950) ;  /* 0x0000005000027945 */ /* 0x000fe40003800000 */
[----:B------:R-:W2:Y:S01]  /*1dd10*/  SYNCS.PHASECHK.TRANS64.TRYWAIT P0, [R11+URZ+0x308a0], R10 ;  /* 0x0308a00a0b0075a7 */ /* 0x000ea2000800017f */
[----:B0-----:R-:W-:-:S04]  /*1dd20*/  LOP3.LUT R8, R8, 0x7f, RZ, 0xc0, !PT ;  /* 0x0000007f08087812 */ /* 0x001fc800078ec0ff */
[----:B------:R-:W-:Y:S01]  /*1dd30*/  ISETP.NE.AND P1, PT, R8, RZ, PT ;  /* 0x000000ff0800720c */ /* 0x000fe20003f25270 */
[----:B--2---:R-:W-:-:S12]  /*1dd40*/  @!P0 BRA `(.L_x_2951) ;  /* 0x0000006c00c08947 */ /* 0x004fd80003800000 */
.L_x_3112:
[----:B------:R-:W-:Y:S05]  /*1dd50*/  BSYNC B2 ;  /* 0x0000000000027941 */ /* 0x000fea0003800000 */
.L_x_2950:
[----:B------:R-:W-:Y:S04]  /*1dd60*/  BSSY B2, `(.L_x_2952) ;  /* 0x0000009000027945 */ /* 0x000fe80003800000 */
[----:B------:R-:W-:Y:S05]  /*1dd70*/  @P1 BRA `(.L_x_2953) ;  /* 0x00000000001c1947 */ /* 0x000fea0003800000 */
[----:B------:R-:W2:Y:S01]  /*1dd80*/  S2R R8, SR_TID.X ;  /* 0x0000000000087919 */ /* 0x000ea20000002100 */
[----:B-1----:R-:W-:-:S04]  /*1dd90*/  MOV R7, 0x9000 ;  /* 0x0000900000077802 */ /* 0x002fc80000000f00 */
[----:B------:R3:W-:Y:S01]  /*1dda0*/  SYNCS.ARRIVE.TRANS64 RZ, [R11+URZ+0x30890], R7 ;  /* 0x030890070bff79a7 */ /* 0x0007e2000800003f */
[----:B--2---:R-:W-:-:S04]  /*1ddb0*/  LOP3.LUT R8, R8, 0x1f, RZ, 0xc0, !PT ;  /* 0x0000001f08087812 */ /* 0x004fc800078ec0ff */
[----:B------:R-:W-:-:S13]  /*1ddc0*/  ISETP.NE.AND P0, PT, R8, RZ, PT ;  /* 0x000000ff0800720c */ /* 0x000fda0003f05270 */
[----:B---3--:R-:W-:Y:S05]  /*1ddd0*/  @!P0 BRA `(.L_x_2953) ;  /* 0x0000000000048947 */ /* 0x008fea0003800000 */
[----:B------:R-:W-:Y:S01]  /*1dde0*/  BPT.TRAP 0x1 ;  /* 0x000000040000795c */ /* 0x000fe20000300000 */
.L_x_2953:
[----:B------:R-:W-:Y:S05]  /*1ddf0*/  BSYNC B2 ;  /* 0x0000000000027941 */ /* 0x000fea0003800000 */
.L_x_2952:
[----:B------:R-:W-:Y:S01]  /*1de00*/  IMAD.MOV.U32 R20, RZ, RZ, RZ ;  /* 0x000000ffff147224 */ /* 0x000fe200078e00ff */
[----:B------:R-:W-:Y:S01]  /*1de10*/  UIADD3 UR4, UP0, UR38, 0x570, URZ ;  /* 0x0000057026047890 */ /* 0x000fe2000ff1e03f */
[----:B------:R-:W-:Y:S01]  /*1de20*/  IMAD R8, R5, 0x60, R0 ;  /* 0x0000006005087824 */ /* 0x000fe200078e0200 */
[----:B------:R-:W-:Y:S01]  /*1de30*/  PLOP3.LUT P0, PT, PT, PT, PT, 0x80, 0x0 ;  /* 0x000000000000781c */ /* 0x000fe20003f0f070 */
[----:B------:R-:W-:Y:S01]  /*1de40*/  IMAD R9, R27, 0x9000, R22 ;  /* 0x000090001b097824 */ /* 0x000fe200078e0216 */
[----:B------:R-:W-:Y:S01]  /*1de50*/  R2UR UR10, R20 ;  /* 0x00000000140a72ca */ /* 0x000fe200000e0000 */
[----:B------:R-:W-:Y:S01]  /*1de60*/  VIADD R8, R8, 0xffffffa0 ;  /* 0xffffffa008087836 */ /* 0x000fe20000000000 */
[----:B-1----:R-:W-:Y:S01]  /*1de70*/  IADD3 R7, R11, 0x30890, RZ ;  /* 0x000308900b077810 */ /* 0x002fe20007ffe0ff */
[----:B------:R-:W-:Y:S01]  /*1de80*/  VIADD R12, R9, 0x1e400 ;  /* 0x0001e400090c7836 */ /* 0x000fe20000000000 */
[----:B------:R-:W-:Y:S01]  /*1de90*/  UIADD3.X UR5, URZ, UR39, URZ, UP0, !UPT ;  /* 0x000000273f057290 */ /* 0x000fe200087fe43f */
[----:B------:R-:W-:Y:S01]  /*1dea0*/  UMOV UR6, 0x0 ;  /* 0x0000000000067882 */ /* 0x000fe20000000000 */
[----:B------:R-:W-:-:S10]  /*1deb0*/  UMOV UR7, 0x12f00000 ;  /* 0x12f0000000077882 */ /* 0x000fd40000000000 */
.L_x_2954:
        /* <DEDUP_REMOVED lines=10> */
[----:B------:R-:W-:Y:S01]  /*1df60*/  IMAD.MOV.U32 R15, RZ, RZ, 0x40 ;  /* 0x00000040ff0f7424 */ /* 0x000fe200078e00ff */
[----:B------:R-:W-:Y:S01]  /*1df70*/  PLOP3.LUT P0, PT, PT, PT, PT, 0x80, 0x0 ;  /* 0x000000000000781c */ /* 0x000fe20003f0f070 */
[----:B------:R-:W-:Y:S01]  /*1df80*/  UMOV UR6, 0x0 ;  /* 0x0000000000067882 */ /* 0x000fe20000000000 */
[----:B------:R-:W-:Y:S01]  /*1df90*/  IADD3 R12, R9, 0x21400, RZ ;  /* 0x00021400090c7810 */ /* 0x000fe20007ffe0ff */
[----:B------:R-:W-:Y:S01]  /*1dfa0*/  UMOV UR7, 0x12f00000 ;  /* 0x12f0000000077882 */ /* 0x000fe20000000000 */
[----:B------:R-:W-:-:S15]  /*1dfb0*/  R2UR UR10, R15 ;  /* 0x000000000f0a72ca */ /* 0x000fde00000e0000 */
.L_x_2955:
        /* <DEDUP_REMOVED lines=12> */
[----:B------:R-:W-:Y:S01]  /*1e080*/  VIADD R12, R9, 0x24400 ;  /* 0x00024400090c7836 */ /* 0x000fe20000000000 */
[----:B------:R-:W-:Y:S01]  /*1e090*/  UMOV UR6, 0x0 ;  /* 0x0000000000067882 */ /* 0x000fe20000000000 */
[----:B------:R-:W-:Y:S01]  /*1e0a0*/  UMOV UR7, 0x12f00000 ;  /* 0x12f0000000077882 */ /* 0x000fe20000000000 */
[----:B------:R-:W-:-:S15]  /*1e0b0*/  R2UR UR10, R14 ;  /* 0x000000000e0a72ca */ /* 0x000fde00000e0000 */
.L_x_2956:
        /* <DEDUP_REMOVED lines=10> */
[----:B------:R-:W1:Y:S01]  /*1e160*/  SYNCS.PHASECHK.TRANS64.TRYWAIT P0, [R11+URZ+0x308c0], R10 ;  /* 0x0308c00a0b0075a7 */ /* 0x000e62000800017f */
[----:B------:R-:W-:Y:S04]  /*1e170*/  BSSY B2, `(.L_x_2957) ;  /* 0x0000002000027945 */ /* 0x000fe80003800000 */
[----:B-1----:R-:W-:Y:S05]  /*1e180*/  @!P0 BRA `(.L_x_2958) ;  /* 0x0000006800c48947 */ /* 0x002fea0003800000 */
.L_x_3113:
[----:B------:R-:W-:Y:S05]  /*1e190*/  BSYNC B2 ;  /* 0x0000000000027941 */ /* 0x000fea0003800000 */
.L_x_2957:
        /* <DEDUP_REMOVED lines=11> */
.L_x_2960:
[----:B------:R-:W-:Y:S05]  /*1e250*/  BSYNC B2 ;  /* 0x0000000000027941 */ /* 0x000fea0003800000 */
.L_x_2959:
        /* <DEDUP_REMOVED lines=8> */
.L_x_2961:
        /* <DEDUP_REMOVED lines=15> */
.L_x_2962:
        /* <DEDUP_REMOVED lines=15> */
.L_x_2963:
        /* <DEDUP_REMOVED lines=9> */
[----:B--2---:R-:W-:Y:S05]  /*1e550*/  @P0 BRA.U.ANY `(.L_x_2963) ;  /* 0xfffffffd00d80947 */ /* 0x004fea000393ffff */
.L_x_2949:
[----:B------:R-:W-:Y:S05]  /*1e560*/  BSYNC B1 ;  /* 0x0000000000017941 */ /* 0x000fea0003800000 */
.L_x_2948:
[----:B0-----:R-:W-:Y:S01]  /*1e570*/  VIADD R11, R5, 0xfffffffe ;  /* 0xfffffffe050b7836 */ /* 0x001fe20000000000 */
        /* <DEDUP_REMOVED lines=8> */
.L_x_2980:
[----:B------:R-:W-:Y:S05]  /*1e600*/  YIELD ;  /* 0x0000000000007946 */ /* 0x000fea0003800000 */
[----:B------:R-:W-:Y:S04]  /*1e610*/  BSSY B1, `(.L_x_2964) ;  /* 0x000008a000017945 */ /* 0x000fe80003800000 */
[----:B------:R-:W-:Y:S05]  /*1e620*/  @!P6 BRA `(.L_x_2965) ;  /* 0x000000080020e947 */ /* 0x000fea0003800000 */
[----:B------:R-:W-:Y:S01]  /*1e630*/  LEA R10, R27, R22, 0x3 ;  /* 0x000000161b0a7211 */ /* 0x000fe200078e18ff */
[----:B------:R-:W0:Y:S01]  /*1e640*/  S2R R5, SR_TID.X ;  /* 0x0000000000057919 */ /* 0x000e220000002100 */
[----:B------:R-:W-:Y:S01]  /*1e650*/  SHF.L.U32 R9, R29, 0x1f, RZ ;  /* 0x0000001f1d097819 */ /* 0x000fe200000006ff */
[----:B------:R-:W-:Y:S03]  /*1e660*/  BSSY B2, `(.L_x_2966) ;  /* 0x0000005000027945 */ /* 0x000fe60003800000 */
[----:B------:R-:W2:Y:S01]  /*1e670*/  SYNCS.PHASECHK.TRANS64.TRYWAIT P1, [R10+URZ+0x308a0], R9 ;  /* 0x0308a0090a0075a7 */ /* 0x000ea2000802017f */
[----:B0-----:R-:W-:-:S04]  /*1e680*/  LOP3.LUT R5, R5, 0x7f, RZ, 0xc0, !PT ;  /* 0x0000007f05057812 */ /* 0x001fc800078ec0ff */
[----:B------:R-:W-:Y:S01]  /*1e690*/  ISETP.NE.AND P2, PT, R5, RZ, PT ;  /* 0x000000ff0500720c */ /* 0x000fe20003f45270 */
[----:B--2---:R-:W-:-:S12]  /*1e6a0*/  @!P1 BRA `(.L_x_2967) ;  /* 0x0000006400909947 */ /* 0x004fd80003800000 */
.L_x_3114:
[----:B------:R-:W-:Y:S05]  /*1e6b0*/  BSYNC B2 ;  /* 0x0000000000027941 */ /* 0x000fea0003800000 */
.L_x_2966:
[----:B------:R-:W-:Y:S04]  /*1e6c0*/  BSSY B2, `(.L_x_2968) ;  /* 0x0000009000027945 */ /* 0x000fe80003800000 */
[----:B------:R-:W-:Y:S05]  /*1e6d0*/  @P2 BRA `(.L_x_2969) ;  /* 0x00000000001c2947 */ /* 0x000fea0003800000 */
[----:B-1----:R-:W1:Y:S01]  /*1e6e0*/  S2R R7, SR_TID.X ;  /* 0x0000000000077919 */ /* 0x002e620000002100 */
[----:B------:R-:W-:-:S04]  /*1e6f0*/  IMAD.MOV.U32 R5, RZ, RZ, 0x9000 ;  /* 0x00009000ff057424 */ /* 0x000fc800078e00ff */
[----:B------:R2:W-:Y:S01]  /*1e700*/  SYNCS.ARRIVE.TRANS64 RZ, [R10+URZ+0x30890], R5 ;  /* 0x030890050aff79a7 */ /* 0x0005e2000800003f */
[----:B-1----:R-:W-:-:S04]  /*1e710*/  LOP3.LUT R7, R7, 0x1f, RZ, 0xc0, !PT ;  /* 0x0000001f07077812 */ /* 0x002fc800078ec0ff */
[----:B------:R-:W-:-:S13]  /*1e720*/  ISETP.NE.AND P1, PT, R7, RZ, PT ;  /* 0x000000ff0700720c */ /* 0x000fda0003f25270 */
[----:B--2---:R-:W-:Y:S05]  /*1e730*/  @!P1 BRA `(.L_x_2969) ;  /* 0x0000000000049947 */ /* 0x004fea0003800000 */
[----:B------:R-:W-:Y:S01]  /*1e740*/  BPT.TRAP 0x1 ;  /* 0x000000040000795c */ /* 0x000fe20000300000 */
.L_x_2969:
[----:B------:R-:W-:Y:S05]  /*1e750*/  BSYNC B2 ;  /* 0x0000000000027941 */ /* 0x000fea0003800000 */
.L_x_2968:
[----:B------:R-:W-:Y:S01]  /*1e760*/  IMAD.MOV.U32 R14, RZ, RZ, RZ ;  /* 0x000000ffff0e7224 */ /* 0x000fe200078e00ff */
[----:B------:R-:W-:Y:S01]  /*1e770*/  UIADD3 UR4, UP0, UR38, 0x570, URZ ;  /* 0x0000057026047890 */ /* 0x000fe2000ff1e03f */
[----:B------:R-:W-:Y:S01]  /*1e780*/  IMAD R8, R27, 0x9000, R22 ;  /* 0x000090001b087824 */ /* 0x000fe200078e0216 */
[----:B------:R-:W-:Y:S01]  /*1e790*/  PLOP3.LUT P1, PT, PT, PT, PT, 0x80, 0x0 ;  /* 0x000000000000781c */ /* 0x000fe20003f2f070 */
[----:B-1----:R-:W-:Y:S01]  /*1e7a0*/  IMAD R7, R11, 0x60, R0 ;  /* 0x000000600b077824 */ /* 0x002fe200078e0200 */
[----:B------:R-:W-:Y:S01]  /*1e7b0*/  R2UR UR10, R14 ;  /* 0x000000000e0a72ca */ /* 0x000fe200000e0000 */
[----:B------:R-:W-:Y:S01]  /*1e7c0*/  VIADD R12, R8, 0x1e400 ;  /* 0x0001e400080c7836 */ /* 0x000fe20000000000 */
[----:B------:R-:W-:Y:S01]  /*1e7d0*/  IADD3 R5, R10, 0x30890, RZ ;  /* 0x000308900a057810 */ /* 0x000fe20007ffe0ff */
[----:B------:R-:W-:Y:S01]  /*1e7e0*/  UIADD3.X UR5, URZ, UR39, URZ, UP0, !UPT ;  /* 0x000000273f057290 */ /* 0x000fe200087fe43f */
[----:B------:R-:W-:Y:S01]  /*1e7f0*/  UMOV UR6, 0x0 ;  /* 0x0000000000067882 */ /* 0x000fe20000000000 */
[----:B------:R-:W-:-:S10]  /*1e800*/  UMOV UR7, 0x12f00000 ;  /* 0x12f0000000077882 */ /* 0x000fd40000000000 */
.L_x_2970:
        /* <DEDUP_REMOVED lines=16> */
.L_x_2971:
        /* <DEDUP_REMOVED lines=16> */
.L_x_2972:
        /* <DEDUP_REMOVED lines=13> */
.L_x_3115:
[----:B------:R-:W-:Y:S05]  /*1eae0*/  BSYNC B2 ;  /* 0x0000000000027941 */ /* 0x000fea0003800000 */
.L_x_2973:
        /* <DEDUP_REMOVED lines=11> */
.L_x_2976:
[----:B------:R-:W-:Y:S05]  /*1eba0*/  BSYNC B2 ;  /* 0x0000000000027941 */ /* 0x000fea0003800000 */
.L_x_2975:
        /* <DEDUP_REMOVED lines=8> */
.L_x_2977:
        /* <DEDUP_REMOVED lines=15> */
.L_x_2978:
        /* <DEDUP_REMOVED lines=15> */
.L_x_2979:
        /* <DEDUP_REMOVED lines=10> */
.L_x_2965:
[----:B------:R-:W-:Y:S05]  /*1eeb0*/  BSYNC B1 ;  /* 0x0000000000017941 */ /* 0x000fea0003800000 */
.L_x_2964:
        /* <DEDUP_REMOVED lines=8> */
.L_x_2942:
[----:B------:R-:W-:Y:S05]  /*1ef40*/  BSYNC B0 ;  /* 0x0000000000007941 */ /* 0x000fea0003800000 */
.L_x_2941:
[----:B------:R-:W2:Y:S01]  /*1ef50*/  LDC R0, c[0x0][0x448] ;  /* 0x00011200ff007b82 */ /* 0x000ea20000000800 */
[----:B------:R-:W-:Y:S01]  /*1ef60*/  LEA R5, R17, 0x7f, 0x7 ;  /* 0x0000007f11057811 */ /* 0x000fe200078e38ff */
[----:B------:R-:W-:Y:S05]  /*1ef70*/  @!P0 WARPSYNC.ALL ;  /* 0x0000000000008948 */ /* 0x000fea0003800000 */
[----:B------:R-:W-:Y:S01]  /*1ef80*/  BSSY B7, `(.L_x_2981) ;  /* 0x0000393000077945 */ /* 0x000fe20003800000 */
[----:B------:R-:W-:Y:S01]  /*1ef90*/  @!P0 BAR.SYNC.DEFER_BLOCKING 0xc, 0x180 ;  /* 0x0306000000008b1d */ /* 0x000fe20000010000 */
[----:B--2---:R-:W-:-:S13]  /*1efa0*/  ISETP.NE.AND P1, PT, R0, 0x1, PT ;  /* 0x000000010000780c */ /* 0x004fda0003f25270 */
[----:B------:R-:W2:Y:S08]  /*1efb0*/  @P1 LDC R0, c[0x0][0x44c] ;  /* 0x00011300ff001b82 */ /* 0x000eb00000000800 */
[----:B-1----:R-:W1:Y:S01]  /*1efc0*/  @P1 LDC R7, c[0x0][0x450] ;  /* 0x00011400ff071b82 */ /* 0x002e620000000800 */
[----:B--2---:R-:W-:-:S05]  /*1efd0*/  @P1 IMAD.HI.U32 R0, R5, R0, RZ ;  /* 0x0000000005001227 */ /* 0x004fca00078e00ff */
[----:B-1----:R-:W-:-:S04]  /*1efe0*/  @P1 SHF.R.U32.HI R5, RZ, R7, R0 ;  /* 0x00000007ff051219 */ /* 0x002fc80000011600 */
[----:B------:R-:W-:-:S05]  /*1eff0*/  IADD3 R5, R2, R5, RZ ;  /* 0x0000000502057210 */ /* 0x000fca0007ffe0ff */
[----:B------:R-:W-:-:S05]  /*1f000*/  IMAD.HI R5, R5, 0x2aaaaaab, RZ ;  /* 0x2aaaaaab05057827 */ /* 0x000fca00078e02ff */
[----:B------:R-:W-:-:S04]  /*1f010*/  SHF.R.U32.HI R0, RZ, 0x1f, R5 ;  /* 0x0000001fff007819 */ /* 0x000fc80000011605 */
[----:B------:R-:W-:-:S04]  /*1f020*/  LEA.HI.SX32 R0, R5, R0, 0x1c ;  /* 0x0000000005007211 */ /* 0x000fc800078fe2ff */
[----:B------:R-:W-:-:S04]  /*1f030*/  VIMNMX R31, R3, R0, PT ;  /* 0x00000000031f7248 */ /* 0x000fc80003fe0100 */
[----:B------:R-:W-:Y:S01]  /*1f040*/  ISETP.GT.AND P0, PT, R31, RZ, PT ;  /* 0x000000ff1f00720c */ /* 0x000fe20003f04270 */
        /* <DEDUP_REMOVED lines=9> */
[----:B------:R-:W1:Y:S01]  /*1f0e0*/  FLO.U32 R0, UR4 ;  /* 0x0000000400007d00 */ /* 0x000e6200080e0000 */
[----:B------:R-:W-:Y:S01]  /*1f0f0*/  ULDC.64 UR6, c[0x0][0x208] ;  /* 0x0000820000067ab9 */ /* 0x000fe20000000a00 */
        /* <DEDUP_REMOVED lines=9> */
.L_x_2982:
        /* <DEDUP_REMOVED lines=11> */
[----:B------:R-:W-:Y:S01]  /*1f240*/  IMAD.U32 R6, RZ, RZ, UR8 ;  /* 0x00000008ff067e24 */ /* 0x000fe2000f8e00ff */
[----:B------:R-:W-:Y:S01]  /*1f250*/  MOV R10, UR4 ;  /* 0x00000004000a7c02 */ /* 0x000fe20008000f00 */
[----:B------:R-:W-:Y:S01]  /*1f260*/  IMAD.U32 R7, RZ, RZ, UR9 ;  /* 0x00000009ff077e24 */ /* 0x000fe2000f8e00ff */
[----:B------:R-:W-:Y:S01]  /*1f270*/  MOV R12, 0x1 ;  /* 0x00000001000c7802 */ /* 0x000fe20000000f00 */
[----:B0-----:R-:W-:-:S02]  /*1f280*/  IMAD.U32 R11, RZ, RZ, UR5 ;  /* 0x00000005ff0b7e24 */ /* 0x001fc4000f8e00ff */
[----:B------:R-:W-:Y:S02]  /*1f290*/  IMAD.MOV.U32 R8, RZ, RZ, 0x70 ;  /* 0x00000070ff087424 */ /* 0x000fe400078e00ff */
[----:B------:R-:W-:-:S07]  /*1f2a0*/  IMAD.MOV.U32 R13, RZ, RZ, RZ ;  /* 0x000000ffff0d7224 */ /* 0x000fce00078e00ff */
[----:B------:R-:W-:-:S07]  /*1f2b0*/  LEPC R20, `(.L_x_2985) ;  /* 0x000000001014794e */ /* 0x000fce0000000000 */
[----:B-1----:R-:W-:Y:S05]  /*1f2c0*/  CALL.ABS.NOINC R2 ;  /* 0x0000000002007343 */ /* 0x002fea0003c00000 */
.L_x_2985:
[----:B------:R-:W-:Y:S05]  /*1f2d0*/  BSYNC B6 ;  /* 0x0000000000067941 */ /* 0x000fea0003800000 */
.L_x_2984:
        /* <DEDUP_REMOVED lines=9> */
[----:B------:R-:W-:Y:S01]  /*1f370*/  MOV R4, UR6 ;  /* 0x0000000600047c02 */ /* 0x000fe20008000f00 */
[----:B------:R-:W-:Y:S01]  /*1f380*/  IMAD.U32 R5, RZ, RZ, UR7 ;  /* 0x00000007ff057e24 */ /* 0x000fe2000f8e00ff */
[----:B------:R-:W-:Y:S01]  /*1f390*/  MOV R7, UR9 ;  /* 0x0000000900077c02 */ /* 0x000fe20008000f00 */
[----:B------:R-:W-:Y:S01]  /*1f3a0*/  IMAD.U32 R6, RZ, RZ, UR8 ;  /* 0x00000008ff067e24 */ /* 0x000fe2000f8e00ff */
[----:B------:R-:W-:Y:S01]  /*1f3b0*/  MOV R8, 0x70 ;  /* 0x0000007000087802 */ /* 0x000fe20000000f00 */
[----:B------:R-:W-:-:S02]  /*1f3c0*/  IMAD.U32 R10, RZ, RZ, UR4 ;  /* 0x00000004ff0a7e24 */ /* 0x000fc4000f8e00ff */
[----:B0-----:R-:W-:Y:S02]  /*1f3d0*/  IMAD.U32 R11, RZ, RZ, UR5 ;  /* 0x00000005ff0b7e24 */ /* 0x001fe4000f8e00ff */
[----:B------:R-:W-:Y:S02]  /*1f3e0*/  IMAD.MOV.U32 R12, RZ, RZ, 0x1 ;  /* 0x00000001ff0c7424 */ /* 0x000fe400078e00ff */
[----:B-1----:R-:W-:-:S07]  /*1f3f0*/  IMAD.MOV.U32 R13, RZ, RZ, RZ ;  /* 0x000000ffff0d7224 */ /* 0x002fce00078e00ff */
[----:B------:R-:W-:-:S07]  /*1f400*/  LEPC R20, `(.L_x_2988) ;  /* 0x000000001014794e */ /* 0x000fce0000000000 */
[----:B--2---:R-:W-:Y:S05]  /*1f410*/  CALL.ABS.NOINC R2 ;  /* 0x0000000002007343 */ /* 0x004fea0003c00000 */
.L_x_2988:
[----:B------:R0:W1:Y:S01]  /*1f420*/  LDC.64 R2, c[0x4][R25] ;  /* 0x0100000019027b82 */ /* 0x0000620000000a00 */
[----:B------:R-:W-:Y:S01]  /*1f430*/  ULDC.64 UR4, c[0x4][0x88] ;  /* 0x0100220000047ab9 */ /* 0x000fe20000000a00 */
[----:B------:R-:W-:Y:S01]  /*1f440*/  ULDC.64 UR6, c[0x4][0x90] ;  /* 0x0100240000067ab9 */ /* 0x000fe20000000a00 */
[----:B------:R-:W-:Y:S01]  /*1f450*/  ULDC.64 UR8, c[0x4][0x18] ;  /* 0x0100060000087ab9 */ /* 0x000fe20000000a00 */
[----:B------:R-:W-:Y:S01]  /*1f460*/  MOV R4, UR4 ;  /* 0x0000000400047c02 */ /* 0x000fe20008000f00 */
[----:B------:R-:W-:Y:S01]  /*1f470*/  IMAD.U32 R5, RZ, RZ, UR5 ;  /* 0x00000005ff057e24 */ /* 0x000fe2000f8e00ff */
[----:B------:R-:W-:Y:S01]  /*1f480*/  MOV R7, UR7 ;  /* 0x0000000700077c02 */ /* 0x000fe20008000f00 */
        /* <DEDUP_REMOVED lines=8> */
.L_x_2987:
[----:B------:R-:W-:Y:S05]  /*1f510*/  BSYNC B6 ;  /* 0x0000000000067941 */ /* 0x000fea0003800000 */
.L_x_2986:
[----:B------:R-:W-:Y:S01]  /*1f520*/  MOV R25, R31 ;  /* 0x0000001f00197202 */ /* 0x000fe20000000f00 */
[----:B------:R-:W-:Y:S01]  /*1f530*/  ULDC.64 UR4, c[0x0][0x9f8] ;  /* 0x00027e0000047ab9 */ /* 0x000fe20000000a00 */
[----:B------:R-:W2:Y:S01]  /*1f540*/  LDL R31, [R1+0x8] ;  /* 0x00000800011f7983 */ /* 0x000ea20000100800 */
[----:B------:R-:W-:-:S03]  /*1f550*/  ISETP.NE.U32.AND P0, PT, RZ, UR4, PT ;  /* 0x00000004ff007c0c */ /* 0x000fc6000bf05070 */
[----:B------:R-:W3:Y:S01]  /*1f560*/  LDL R21, [R1+0xc] ;  /* 0x00000c0001157983 */ /* 0x000ee20000100800 */
[----:B------:R-:W-:Y:S01]  /*1f570*/  ISETP.NE.AND.EX P0, PT, RZ, UR5, PT, P0 ;  /* 0x00000005ff007c0c */ /* 0x000fe2000bf05300 */
[----:B------:R-:W-:Y:S01]  /*1f580*/  ULDC.64 UR6, c[0x0][0x208] ;  /* 0x0000820000067ab9 */ /* 0x000fe20000000a00 */
[----:B------:R-:W1:Y:S01]  /*1f590*/  LDC R0, c[0x0][0x430] ;  /* 0x00010c00ff007b82 */ /* 0x000e620000000800 */
[----:B------:R-:W4:Y:S01]  /*1f5a0*/  LDL.LU R8, [R1] ;  /* 0x0000000001087983 */ /* 0x000f220000300800 */
[----:B------:R-:W0:Y:S09]  /*1f5b0*/  S2R R20, SR_TID.X ;  /* 0x0000000000147919 */ /* 0x000e320000002100 */
[----:B------:R-:W-:Y:S01]  /*1f5c0*/  @P0 IADD3 R2, P1, R23, UR4, RZ ;  /* 0x0000000417020c10 */ /* 0x000fe2000ff3e0ff */
[----:B------:R-:W-:Y:S01]  /*1f5d0*/  VIADD R25, R25, 0xffffffff ;  /* 0xffffffff19197836 */ /* 0x000fe20000000000 */
[----:B------:R-:W-:-:S02]  /*1f5e0*/  ULDC UR4, c[0x0][0x2f4] ;  /* 0x0000bd0000047ab9 */ /* 0x000fc40000000800 */
        /* <DEDUP_REMOVED lines=9> */
[----:B------:R-:W0:Y:S03]  /*1f680*/  @P1 LDC R4, c[0x0][0x434] ;  /* 0x00010d00ff041b82 */ /* 0x000e260000000800 */
[----:B------:R-:W-:Y:S01]  /*1f690*/  IMAD R5, R25, 0x60, R20 ;  /* 0x0000006019057824 */ /* 0x000fe200078e0214 */
[----:B------:R-:W-:Y:S01]  /*1f6a0*/  ISETP.GE.AND P3, PT, R33, UR4, PT ;  /* 0x0000000421007c0c */ /* 0x000fe2000bf66270 */
[----:B------:R-:W-:-:S03]  /*1f6b0*/  UMOV UR5, 0xffffffff ;  /* 0xffffffff00057882 */ /* 0x000fc60000000000 */
[----:B--2---:R-:W-:-:S04]  /*1f6c0*/  ISETP.GE.AND P0, PT, R5, R31, PT ;  /* 0x0000001f0500720c */ /* 0x004fc80003f06270 */
[----:B------:R-:W-:Y:S02]  /*1f6d0*/  ISETP.GT.U32.OR P0, PT, R20, 0x5f, P0 ;  /* 0x0000005f1400780c */ /* 0x000fe40000704470 */
[----:B---3--:R-:W-:-:S11]  /*1f6e0*/  IADD3 R5, R5, R21, RZ ;  /* 0x0000001505057210 */ /* 0x008fd60007ffe0ff */
[----:B------:R-:W2:Y:S01]  /*1f6f0*/  @!P0 LDC.64 R2, c[0x0][0x428] ;  /* 0x00010a00ff028b82 */ /* 0x000ea20000000a00 */
[----:B0-----:R-:W-:-:S04]  /*1f700*/  @P1 IMAD.HI.U32 R7, R5, R4, RZ ;  /* 0x0000000405071227 */ /* 0x001fc800078e00ff */
[----:B------:R-:W-:Y:S01]  /*1f710*/  IMAD.MOV.U32 R4, RZ, RZ, R5 ;  /* 0x000000ffff047224 */ /* 0x000fe200078e0005 */
[----:B-1----:R-:W-:Y:S02]  /*1f720*/  @P1 SHF.R.U32.HI R4, RZ, R6, R7 ;  /* 0x00000006ff041219 */ /* 0x002fe40000011607 */
[----:B----4-:R-:W-:-:S03]  /*1f730*/  SHF.R.S32.HI R9, RZ, 0x1f, R32 ;  /* 0x0000001fff097819 */ /* 0x010fc60000011420 */
[----:B------:R-:W-:-:S04]  /*1f740*/  IMAD.MOV R6, RZ, RZ, -R4 ;  /* 0x000000ffff067224 */ /* 0x000fc800078e0a04 */
[----:B------:R-:W-:Y:S01]  /*1f750*/  IMAD R0, R0, R6, R5 ;  /* 0x0000000600007224 */ /* 0x000fe200078e0205 */
[--C-:B------:R-:W-:Y:S01]  /*1f760*/  @!P0 SHF.R.S32.HI R5, RZ, 0x1f, R4.reuse ;  /* 0x0000001fff058819 */ /* 0x100fe20000011404 */
[-C--:B--2---:R-:W-:Y:S02]  /*1f770*/  @!P0 IMAD R6, R9, R2.reuse, RZ ;  /* 0x0000000209068224 */ /* 0x084fe400078e02ff */
[----:B------:R-:W-:-:S04]  /*1f780*/  @!P0 IMAD.WIDE.U32 R4, R32, R2, R4 ;  /* 0x0000000220048225 */ /* 0x000fc800078e0004 */
[----:B------:R-:W-:Y:S02]  /*1f790*/  @!P0 IMAD R6, R32, R3, R6 ;  /* 0x0000000320068224 */ /* 0x000fe400078e0206 */
[----:B------:R-:W0:Y:S03]  /*1f7a0*/  @!P0 LDC.64 R2, c[0x0][0x418] ;  /* 0x00010600ff028b82 */ /* 0x000e260000000a00 */
[----:B------:R-:W-:Y:S01]  /*1f7b0*/  @!P0 IADD3 R6, R5, R6, RZ ;  /* 0x0000000605068210 */ /* 0x000fe20007ffe0ff */
[----:B------:R-:W-:Y:S01]  /*1f7c0*/  IMAD.U32 R7, RZ, RZ, UR37 ;  /* 0x00000025ff077e24 */ /* 0x000fe2000f8e00ff */
        /* <DEDUP_REMOVED lines=16> */
[----:B------:R-:W-:-:S04]  /*1f8d0*/  @P1 LOP3.LUT R8, R8, 0x2, RZ, 0xfc, !PT ;  /* 0x0000000208081812 */ /* 0x000fc800078efcff */
[----:B------:R-:W-:Y:S01]  /*1f8e0*/  @P0 LOP3.LUT R8, R8, 0x1, RZ, 0xfc, !PT ;  /* 0x0000000108080812 */ /* 0x000fe200078efcff */
[----:B------:R0:W-:Y:S04]  /*1f8f0*/  STL [R1+0x10], R9 ;  /* 0x0000100901007387 */ /* 0x0001e80000100800 */
[----:B------:R0:W-:Y:S01]  /*1f900*/  STL [R1], R8 ;  /* 0x0000000801007387 */ /* 0x0001e20000100800 */
[----:B------:R-:W-:Y:S05]  /*1f910*/  BRA.DIV UR5, `(.L_x_2989) ;  /* 0x00000056051c7947 */ /* 0x000fea000b800000 */
.L_x_3118:
[----:B------:R-:W-:Y:S01]  /*1f920*/  SHF.R.S32.HI R31, RZ, 0x1f, R18 ;  /* 0x0000001fff1f7819 */ /* 0x000fe20000011412 */
[----:B------:R-:W-:Y:S06]  /*1f930*/  @!P2 BRA `(.L_x_2990) ;  /* 0x000000000004a947 */ /* 0x000fec0003800000 */
[----:B------:R-:W-:Y:S01]  /*1f940*/  BPT.TRAP 0x1 ;  /* 0x000000040000795c */ /* 0x000fe20000300000 */
.L_x_2990:
[----:B------:R-:W-:Y:S01]  /*1f950*/  SHF.R.S32.HI R5, RZ, 0x1f, R0 ;  /* 0x0000001fff057819 */ /* 0x000fe20000011400 */
[----:B------:R-:W-:Y:S01]  /*1f960*/  ULDC.64 UR4, c[0x0][0x328] ;  /* 0x0000ca0000047ab9 */ /* 0x000fe20000000a00 */
[----:B------:R-:W-:Y:S03]  /*1f970*/  BSSY B0, `(.L_x_2991) ;  /* 0x0000017000007945 */ /* 0x000fe60003800000 */
[----:B0-----:R-:W-:-:S04]  /*1f980*/  IMAD R3, R5, UR4, RZ ;  /* 0x0000000405037c24 */ /* 0x001fc8000f8e02ff */
[C---:B------:R-:W-:Y:S02]  /*1f990*/  IMAD R6, R0.reuse, UR5, R3 ;  /* 0x0000000500067c24 */ /* 0x040fe4000f8e0203 */
[----:B------:R-:W-:Y:S01]  /*1f9a0*/  IMAD.WIDE.U32 R2, R0, UR4, RZ ;  /* 0x0000000400027c25 */ /* 0x000fe2000f8e00ff */
[----:B------:R-:W-:-:S04]  /*1f9b0*/  ULDC.64 UR4, c[0x0][0x338] ;  /* 0x0000ce0000047ab9 */ /* 0x000fc80000000a00 */
[----:B------:R-:W-:Y:S02]  /*1f9c0*/  IADD3 R3, R3, R6, RZ ;  /* 0x0000000603037210 */ /* 0x000fe40007ffe0ff */
        /* <DEDUP_REMOVED lines=13> */
[----:B------:R-:W-:Y:S02]  /*1faa0*/  LEA R7, R26, R22, 0x3 ;  /* 0x000000161a077211 */ /* 0x000fe400078e18ff */
[----:B------:R-:W-:-:S04]  /*1fab0*/  SHF.L.U32 R2, R28, 0x1f, RZ ;  /* 0x0000001f1c027819 */ /* 0x000fc800000006ff */
[----:B------:R-:W0:Y:S02]  /*1fac0*/  SYNCS.PHASECHK.TRANS64.TRYWAIT P0, [R7+URZ+0x30840], R2 ;  /* 0x03084002070075a7 */ /* 0x000e24000800017f */
[----:B0-----:R-:W-:Y:S05]  /*1fad0*/  @!P0 BRA `(.L_x_2992) ;  /* 0x0000005000e08947 */ /* 0x001fea0003800000 */
.L_x_3119:
[----:B------:R-:W-:Y:S05]  /*1fae0*/  BSYNC B0 ;  /* 0x0000000000007941 */ /* 0x000fea0003800000 */
.L_x_2991:
        /* <DEDUP_REMOVED lines=19> */
[----:B------:R-:W-:Y:S02]  /*1fc20*/  IMAD.IADD R3, R3, 0x1, R6 ;  /* 0x0000000103037824 */ /* 0x000fe400078e0206 */
[----:B------:R-:W-:Y:S02]  /*1fc30*/  IMAD R0, R31, UR4, RZ ;  /* 0x000000041f007c24 */ /* 0x000fe4000f8e02ff */
[----:B------:R-:W-:-:S04]  /*1fc40*/  IMAD.WIDE.U32 R2, R18, UR4, R2 ;  /* 0x0000000412027c25 */ /* 0x000fc8000f8e0002 */
[----:B------:R-:W-:Y:S01]  /*1fc50*/  IMAD R0, R18, UR5, R0 ;  /* 0x0000000512007c24 */ /* 0x000fe2000f8e0200 */
[----:B------:R-:W-:Y:S01]  /*1fc60*/  ULDC.64 UR4, c[0x0][0x2e8] ;  /* 0x0000ba0000047ab9 */ /* 0x000fe20000000a00 */
[----:B---3--:R-:W-:Y:S01]  /*1fc70*/  IMAD R6, R25, -0x60, R9 ;  /* 0xffffffa019067824 */ /* 0x008fe200078e0209 */
[----:B------:R-:W-:Y:S01]  /*1fc80*/  LEA R4, P0, R2, UR4, 0x1 ;  /* 0x0000000402047c11 */ /* 0x000fe2000f8008ff */
[----:B------:R-:W-:Y:S01]  /*1fc90*/  UMOV UR4, 0xffffffff ;  /* 0xffffffff00047882 */ /* 0x000fe20000000000 */
[----:B------:R-:W-:Y:S01]  /*1fca0*/  IADD3 R0, R3, R0, RZ ;  /* 0x0000000003007210 */ /* 0x000fe20007ffe0ff */
[----:B------:R-:W-:-:S03]  /*1fcb0*/  IMAD.IADD R6, R6, 0x1, -R8 ;  /* 0x0000000106067824 */ /* 0x000fc600078e0a08 */
[----:B------:R-:W-:Y:S02]  /*1fcc0*/  LEA.HI.X R0, R2, UR5, R0, 0x1, P0 ;  /* 0x0000000502007c11 */ /* 0x000fe400080f0c00 */
[----:B------:R-:W-:Y:S01]  /*1fcd0*/  ISETP.GE.AND P0, PT, R6, 0x1, PT ;  /* 0x000000010600780c */ /* 0x000fe20003f06270 */
[----:B------:R-:W-:-:S12]  /*1fce0*/  BRA.DIV UR4, `(.L_x_2993) ;  /* 0x0000005204707947 */ /* 0x000fd8000b800000 */
[----:B------:R-:W0:Y:S01]  /*1fcf0*/  SHFL.IDX PT, R3, R4, RZ, 0x181f ;  /* 0x00181fff04037589 */ /* 0x000e2200000e0000 */
[----:B------:R-:W-:Y:S01]  /*1fd00*/  @P0 LEA R8, R5, R22, 0x1 ;  /* 0x0000001605080211 */ /* 0x000fe200078e08ff */
[----:B------:R-:W-:Y:S02]  /*1fd10*/  ULDC.64 UR4, c[0x0][0x208] ;  /* 0x0000820000047ab9 */ /* 0x000fe40000000a00 */
        /* <DEDUP_REMOVED lines=60> */
.L_x_3133:
[----:B------:R-:W-:Y:S01]  /*200e0*/  ISETP.GE.AND P0, PT, R6, 0x51, PT ;  /* 0x000000510600780c */ /* 0x000fe20003f06270 */
[----:B------:R-:W-:-:S12]  /*200f0*/  ULDC.64 UR4, c[0x0][0x208] ;  /* 0x0000820000047ab9 */ /* 0x000fd80000000a00 */
[----:B-1----:R-:W-:Y:S01]  /*20100*/  @P0 LEA R2, P1, R33, R2, 0x1 ;  /* 0x0000000221020211 */ /* 0x002fe200078208ff */
[----:B------:R-:W-:-:S03]  /*20110*/  @P0 IMAD R5, R5, 0x2, R22 ;  /* 0x0000000205050824 */ /* 0x000fc600078e0216 */
[----:B------:R-:W-:-:S05]  /*20120*/  @P0 IADD3.X R3, RZ, R0, RZ, P1, !PT ;  /* 0x00000000ff030210 */ /* 0x000fca0000ffe4ff */
        /* <DEDUP_REMOVED lines=8> */
.L_x_2994:
[----:B------:R-:W-:Y:S02]  /*201b0*/  PLOP3.LUT P1, PT, P1, P0, PT, 0xa2, 0x0 ;  /* 0x000000000000781c */ /* 0x000fe40000f21472 */
[----:B------:R-:W-:-:S08]  /*201c0*/  @P0 R2UR P1, UR4, R7 ;  /* 0x00000000070402ca */ /* 0x000fd00000020000 */
[----:B------:R-:W-:-:S05]  /*201d0*/  @P0 PLOP3.LUT P0, PT, P1, PT, PT, 0x80, 0x0 ;  /* 0x000000000000081c */ /* 0x000fca0000f0f070 */
[----:B------:R-:W-:Y:S01]  /*201e0*/  @!P1 SYNCS.ARRIVE.TRANS64.RED.A0T1 RZ, [UR4+0x30830], RZ ;  /* 0x030830ffffff99a7 */ /* 0x000fe20008200404 */
[----:B------:R-:W-:Y:S07]  /*201f0*/  @!P1 ARRIVES.LDGSTSBAR.64.TRANSCNT [UR4+0x30830] ;  /* 0x03083000ff0099b0 */ /* 0x000fee0008000a84 */
[----:B------:R-:W-:Y:S05]  /*20200*/  @P0 BRA.U.ANY `(.L_x_2994) ;  /* 0xfffffffd00e80947 */ /* 0x000fea000393ffff */
[----:B------:R-:W-:Y:S01]  /*20210*/  NOP ;  /* 0x0000000000007918 */ /* 0x000fe20000000000 */
[----:B------:R-:W-:-:S05]  /*20220*/  IMAD.U32 R0, RZ, RZ, UR37 ;  /* 0x00000025ff007e24 */ /* 0x000fca000f8e00ff */
[----:B------:R-:W-:-:S13]  /*20230*/  ISETP.NE.AND P2, PT, R0, 0x3, PT ;  /* 0x000000030000780c */ /* 0x000fda0003f45270 */
[----:B------:R-:W-:Y:S05]  /*20240*/  @!P2 BRA `(.L_x_2995) ;  /* 0x000000000004a947 */ /* 0x000fea0003800000 */
[----:B------:R-:W-:Y:S01]  /*20250*/  BPT.TRAP 0x1 ;  /* 0x000000040000795c */ /* 0x000fe20000300000 */
.L_x_2995:
        /* <DEDUP_REMOVED lines=37> */
.L_x_2997:
[----:B------:R-:W-:Y:S05]  /*204b0*/  BSYNC B6 ;  /* 0x0000000000067941 */ /* 0x000fea0003800000 */
.L_x_2996:
[----:B------:R-:W2:Y:S01]  /*204c0*/  LDL.LU R20, [R1+0x2c] ;  /* 0x00002c0001147983 */ /* 0x000ea20000300800 */
[----:B------:R-:W-:Y:S01]  /*204d0*/  ULDC.64 UR4, c[0x0][0x2d8] ;  /* 0x0000b60000047ab9 */ /* 0x000fe20000000a00 */
[----:B-1----:R-:W1:Y:S02]  /*204e0*/  LDC R7, c[0x0][0x448] ;  /* 0x00011200ff077b82 */ /* 0x002e640000000800 */
[----:B0-----:R-:W3:Y:S01]  /*204f0*/  LDL.LU.64 R2, [R1+0x20] ;  /* 0x0000200001027983 */ /* 0x001ee20000300a00 */
[----:B------:R-:W-:-:S03]  /*20500*/  IMAD R0, R31, UR4, RZ ;  /* 0x000000041f007c24 */ /* 0x000fc6000f8e02ff */
[----:B------:R0:W5:Y:S01]  /*20510*/  LDL R10, [R1+0x18] ;  /* 0x00001800010a7983 */ /* 0x0001620000100800 */
[----:B------:R-:W-:-:S03]  /*20520*/  IMAD R5, R18, UR5, R0 ;  /* 0x0000000512057c24 */ /* 0x000fc6000f8e0200 */
[----:B------:R0:W5:Y:S01]  /*20530*/  LDL R8, [R1+0x4] ;  /* 0x0000040001087983 */ /* 0x0001620000100800 */
[----:B-1----:R-:W-:-:S13]  /*20540*/  ISETP.NE.AND P0, PT, R7, 0x1, PT ;  /* 0x000000010700780c */ /* 0x002fda0003f05270 */
[----:B------:R-:W1:Y:S01]  /*20550*/  @P0 LDC R6, c[0x0][0x44c] ;  /* 0x00011300ff060b82 */ /* 0x000e620000000800 */
[----:B---3--:R-:W-:Y:S02]  /*20560*/  IMAD.MOV.U32 R3, RZ, RZ, R34 ;  /* 0x000000ffff037224 */ /* 0x008fe400078e0022 */
[----:B------:R-:W-:Y:S01]  /*20570*/  IMAD.WIDE.U32 R2, R18, UR4, R2 ;  /* 0x0000000412027c25 */ /* 0x000fe2000f8e0002 */
[----:B------:R-:W-:-:S04]  /*20580*/  ULDC.64 UR4, c[0x0][0x2e0] ;  /* 0x0000b80000047ab9 */ /* 0x000fc80000000a00 */
[----:B------:R-:W-:Y:S01]  /*20590*/  IADD3 R3, R3, R5, RZ ;  /* 0x0000000503037210 */ /* 0x000fe20007ffe0ff */
[----:B--2---:R-:W-:Y:S02]  /*205a0*/  IMAD R5, R20, UR4, RZ ;  /* 0x0000000414057c24 */ /* 0x004fe4000f8e02ff */
[----:B------:R-:W2:Y:S02]  /*205b0*/  S2R R20, SR_TID.X ;  /* 0x0000000000147919 */ /* 0x000ea40000002100 */
[C---:B------:R-:W-:Y:S02]  /*205c0*/  IMAD R0, R30.reuse, UR5, R5 ;  /* 0x000000051e007c24 */ /* 0x040fe4000f8e0205 */
[----:B------:R-:W-:Y:S01]  /*205d0*/  IMAD.WIDE.U32 R2, R30, UR4, R2 ;  /* 0x000000041e027c25 */ /* 0x000fe2000f8e0002 */
[----:B------:R-:W-:-:S03]  /*205e0*/  ULDC.64 UR4, c[0x0][0x2d0] ;  /* 0x0000b40000047ab9 */ /* 0x000fc60000000a00 */
[----:B------:R-:W-:Y:S02]  /*205f0*/  IMAD.IADD R3, R3, 0x1, R0 ;  /* 0x0000000103037824 */ /* 0x000fe400078e0200 */
[----:B------:R-:W3:Y:S01]  /*20600*/  @P0 LDC R0, c[0x0][0x450] ;  /* 0x00011400ff000b82 */ /* 0x000ee20000000800 */
[----:B--2---:R-:W-:-:S04]  /*20610*/  LOP3.LUT R20, R20, 0x7f, RZ, 0xc0, !PT ;  /* 0x0000007f14147812 */ /* 0x004fc800078ec0ff */
[----:B------:R-:W-:Y:S02]  /*20620*/  SHF.R.U32.HI R21, RZ, 0x3, R20 ;  /* 0x00000003ff157819 */ /* 0x000fe40000011614 */
[----:B------:R-:W2:Y:S02]  /*20630*/  S2R R20, SR_TID.X ;  /* 0x0000000000147919 */ /* 0x000ea40000002100 */
[----:B--2---:R-:W-:-:S05]  /*20640*/  IMAD.SHL.U32 R20, R20, 0x10, RZ ;  /* 0x0000001014147824 */ /* 0x004fca00078e00ff */
[----:B------:R-:W-:-:S04]  /*20650*/  LOP3.LUT R20, R21, 0x70, R20, 0xf8, !PT ;  /* 0x0000007015147812 */ /* 0x000fc800078ef814 */
[----:B------:R-:W-:-:S05]  /*20660*/  LEA R5, R17, R20, 0x7 ;  /* 0x0000001411057211 */ /* 0x000fca00078e38ff */
[----:B-1----:R-:W-:-:S04]  /*20670*/  @P0 IMAD.HI.U32 R6, R5, R6, RZ ;  /* 0x0000000605060227 */ /* 0x002fc800078e00ff */
[----:B------:R-:W-:Y:S01]  /*20680*/  IMAD.MOV.U32 R4, RZ, RZ, R5 ;  /* 0x000000ffff047224 */ /* 0x000fe200078e0005 */
[----:B---3--:R-:W-:Y:S01]  /*20690*/  @P0 SHF.R.U32.HI R4, RZ, R0, R6 ;  /* 0x00000000ff040219 */ /* 0x008fe20000011606 */
[----:B------:R-:W1:Y:S04]  /*206a0*/  S2R R20, SR_TID.X ;  /* 0x0000000000147919 */ /* 0x000e680000002100 */
[----:B------:R-:W-:-:S04]  /*206b0*/  IMAD.MOV R0, RZ, RZ, -R4 ;  /* 0x000000ffff007224 */ /* 0x000fc800078e0a04 */
[----:B------:R-:W-:Y:S01]  /*206c0*/  IMAD R0, R7, R0, R5 ;  /* 0x0000000007007224 */ /* 0x000fe200078e0205 */
[----:B------:R-:W-:Y:S01]  /*206d0*/  SHF.R.S32.HI R5, RZ, 0x1f, R4 ;  /* 0x0000001fff057819 */ /* 0x000fe20000011404 */
[----:B------:R-:W-:-:S04]  /*206e0*/  IMAD.WIDE.U32 R2, R4, UR4, R2 ;  /* 0x0000000404027c25 */ /* 0x000fc8000f8e0002 */
[----:B------:R-:W-:-:S04]  /*206f0*/  IMAD R5, R5, UR4, RZ ;  /* 0x0000000405057c24 */ /* 0x000fc8000f8e02ff */
[----:B------:R-:W-:Y:S01]  /*20700*/  IMAD R5, R4, UR5, R5 ;  /* 0x0000000504057c24 */ /* 0x000fe2000f8e0205 */
[----:B------:R-:W-:Y:S01]  /*20710*/  SHF.R.S32.HI R4, RZ, 0x1f, R0 ;  /* 0x0000001fff047819 */ /* 0x000fe20000011400 */
[----:B------:R-:W-:-:S03]  /*20720*/  ULDC.64 UR4, c[0x0][0x2c8] ;  /* 0x0000b20000047ab9 */ /* 0x000fc60000000a00 */
[----:B------:R-:W-:Y:S01]  /*20730*/  IADD3 R3, R3, R5, RZ ;  /* 0x0000000503037210 */ /* 0x000fe20007ffe0ff */
        /* <DEDUP_REMOVED lines=16> */
[----:B-----5:R-:W-:Y:S01]  /*20840*/  IMAD R5, R10, R7, RZ ;  /* 0x000000070a057224 */ /* 0x020fe200078e02ff */
[----:B------:R-:W-:Y:S01]  /*20850*/  ULDC.64 UR4, c[0x0][0x208] ;  /* 0x0000820000047ab9 */ /* 0x000fe20000000a00 */
[----:B------:R-:W-:Y:S01]  /*20860*/  IMAD R17, R17, 0x80, R9 ;  /* 0x0000008011117824 */ /* 0x000fe200078e0209 */
        /* <DEDUP_REMOVED lines=10> */
[----:B------:R-:W-:-:S02]  /*20910*/  ISETP.GE.AND P2, PT, R6, R5, PT ;  /* 0x000000050600720c */ /* 0x000fc40003f46270 */
[----:B------:R-:W-:Y:S01]  /*20920*/  IADD3 R6, R17, 0x20, RZ ;  /* 0x0000002011067810 */ /* 0x000fe20007ffe0ff */
        /* <DEDUP_REMOVED lines=20> */
[----:B------:R-:W-:Y:S01]  /*20a70*/  ISETP.GE.AND P2, PT, R6, R5, PT ;  /* 0x000000050600720c */ /* 0x000fe20003f46270 */
[----:B------:R-:W-:-:S02]  /*20a80*/  VIADD R6, R17, 0x40 ;  /* 0x0000004011067836 */ /* 0x000fc40000000000 */
[----:B-1----:R-:W1:Y:S10]  /*20a90*/  SHFL.IDX PT, R2, R4, 0x3, 0x181f ;  /* 0x00781f0004027f89 */ /* 0x002e7400000e0000 */
[----:B0-----:R-:W-:-:S05]  /*20aa0*/  @!P2 LEA R14, P4, R33, R14, 0x1 ;  /* 0x0000000e210ea211 */ /* 0x001fca00078808ff */
[----:B-1----:R-:W-:Y:S01]  /*20ab0*/  @!P2 IMAD.X R7, RZ, RZ, R2, P4 ;  /* 0x000000ffff07a224 */ /* 0x002fe200020e0602 */
[----:B------:R-:W-:Y:S02]  /*20ac0*/  @!P2 MOV R2, R14 ;  /* 0x0000000e0002a202 */ /* 0x000fe40000000f00 */
[----:B------:R-:W0:Y:S01]  /*20ad0*/  SHFL.IDX PT, R14, R0, 0x4, 0x181f ;  /* 0x00981f00000e7f89 */ /* 0x000e2200000e0000 */
[----:B------:R-:W-:-:S05]  /*20ae0*/  @!P2 IMAD.MOV.U32 R3, RZ, RZ, R7 ;  /* 0x000000ffff03a224 */ /* 0x000fca00078e0007 */
[----:B------:R-:W-:Y:S04]  /*20af0*/  @!P2 LDGSTS.E.BYPASS.LTC128B.128 [R8+0x13c00], desc[UR4][R2.64], !P3 ;  /* 0x13c000000208afae */ /* 0x000fe8000d901d44 */
[----:B------:R-:W-:Y:S04]  /*20b00*/  @!P2 LDGSTS.E.BYPASS.LTC128B.128 [R8+0x17c00], desc[UR4][R2.64+0x80], !P0 ;  /* 0x17c000800208afae */ /* 0x000fe8000c101d44 */
[----:B------:R1:W-:Y:S01]  /*20b10*/  @!P2 LDGSTS.E.BYPASS.LTC128B.128 [R8+0x1bc00], desc[UR4][R2.64+0x100], !P1 ;  /* 0x1bc001000208afae */ /* 0x0003e2000c901d44 */
[----:B------:R-:W-:Y:S02]  /*20b20*/  ISETP.GE.AND P2, PT, R6, R5, PT ;  /* 0x000000050600720c */ /* 0x000fe40003f46270 */
        /* <DEDUP_REMOVED lines=32> */
.L_x_3150:
[----:B-1----:R-:W-:Y:S01]  /*20d30*/  VIADD R0, R17, 0x70 ;  /* 0x0000007011007836 */ /* 0x002fe20000000000 */
[----:B------:R-:W-:Y:S04]  /*20d40*/  BSSY B0, `(.L_x_2999) ;  /* 0x000000c000007945 */ /* 0x000fe80003800000 */
[----:B------:R-:W-:-:S13]  /*20d50*/  ISETP.GE.AND P2, PT, R0, R5, PT ;  /* 0x000000050000720c */ /* 0x000fda0003f46270 */
[----:B------:R-:W-:Y:S05]  /*20d60*/  @P2 BRA `(.L_x_3000) ;  /* 0x0000000000242947 */ /* 0x000fea0003800000 */
[----:B--2---:R-:W-:Y:S01]  /*20d70*/  LEA R2, P2, R33, R14, 0x1 ;  /* 0x0000000e21027211 */ /* 0x004fe200078408ff */
[----:B------:R-:W-:-:S03]  /*20d80*/  ULDC.64 UR4, c[0x0][0x208] ;  /* 0x0000820000047ab9 */ /* 0x000fc60000000a00 */
[----:B------:R-:W-:-:S05]  /*20d90*/  IADD3.X R3, RZ, R4, RZ, P2, !PT ;  /* 0x00000004ff037210 */ /* 0x000fca00017fe4ff */
[----:B------:R-:W-:Y:S01]  /*20da0*/  @!PT LDS RZ, [RZ] ;  /* 0x00000000fffff984 */ /* 0x000fe20000000800 */
[----:B------:R-:W-:Y:S01]  /*20db0*/  @!PT LDS RZ, [RZ] ;  /* 0x00000000fffff984 */ /* 0x000fe20000000800 */
[----:B------:R-:W-:Y:S01]  /*20dc0*/  @!PT LDS RZ, [RZ] ;  /* 0x00000000fffff984 */ /* 0x000fe20000000800 */
[----:B------:R0:W-:Y:S04]  /*20dd0*/  LDGSTS.E.BYPASS.LTC128B.128 [R8+0x15c00], desc[UR4][R2.64], !P3 ;  /* 0x15c0000002087fae */ /* 0x0001e8000d901d44 */
[----:B------:R0:W-:Y:S04]  /*20de0*/  LDGSTS.E.BYPASS.LTC128B.128 [R8+0x19c00], desc[UR4][R2.64+0x80], !P0 ;  /* 0x19c0008002087fae */ /* 0x0001e8000c101d44 */
[----:B------:R0:W-:Y:S02]  /*20df0*/  LDGSTS.E.BYPASS.LTC128B.128 [R8+0x1dc00], desc[UR4][R2.64+0x100], !P1 ;  /* 0x1dc0010002087fae */ /* 0x0001e4000c901d44 */
.L_x_3000:
[----:B------:R-:W-:Y:S05]  /*20e00*/  BSYNC B0 ;  /* 0x0000000000007941 */ /* 0x000fea0003800000 */
.L_x_2999:
[----:B------:R-:W-:Y:S01]  /*20e10*/  NOP ;  /* 0x0000000000007918 */ /* 0x000fe20000000000 */
[----:B------:R-:W-:-:S13]  /*20e20*/  PLOP3.LUT P0, PT, PT, PT, PT, 0x80, 0x0 ;  /* 0x000000000000781c */ /* 0x000fda0003f0f070 */
.L_x_3001:
        /* <DEDUP_REMOVED lines=18> */
.L_x_3151:
[----:B------:R-:W-:Y:S05]  /*20f50*/  BSYNC B0 ;  /* 0x0000000000007941 */ /* 0x000fea0003800000 */
.L_x_3002:
[----:B------:R-:W3:Y:S01]  /*20f60*/  LDL R0, [R1+0x1c] ;  /* 0x00001c0001007983 */ /* 0x000ee20000100800 */
[----:B------:R-:W-:Y:S01]  /*20f70*/  BSSY B0, `(.L_x_3004) ;  /* 0x0000113000007945 */ /* 0x000fe20003800000 */
[----:B---3--:R-:W-:-:S13]  /*20f80*/  ISETP.GE.AND P0, PT, R0, 0x2, PT ;  /* 0x000000020000780c */ /* 0x008fda0003f06270 */
[----:B------:R-:W-:Y:S05]  /*20f90*/  @!P0 BRA `(.L_x_3005) ;  /* 0x0000001000408947 */ /* 0x000fea0003800000 */
[----:B------:R-:W-:Y:S01]  /*20fa0*/  ULDC UR4, c[0x0][0x2f4] ;  /* 0x0000bd0000047ab9 */ /* 0x000fe20000000800 */
[----:B------:R-:W-:Y:S01]  /*20fb0*/  IADD3 R6, R0, -0x2, RZ ;  /* 0xfffffffe00067810 */ /* 0x000fe20007ffe0ff */
[----:B------:R-:W-:Y:S01]  /*20fc0*/  IMAD.MOV.U32 R17, RZ, RZ, R28 ;  /* 0x000000ffff117224 */ /* 0x000fe200078e001c */
[----:B------:R-:W-:Y:S01]  /*20fd0*/  MOV R30, R25 ;  /* 0x00000019001e7202 */ /* 0x000fe20000000f00 */
[----:B------:R-:W-:Y:S01]  /*20fe0*/  IMAD.MOV.U32 R10, RZ, RZ, R26 ;  /* 0x000000ffff0a7224 */ /* 0x000fe200078e001a */
[----:B------:R-:W-:Y:S02]  /*20ff0*/  ISETP.GE.AND P3, PT, R33, UR4, PT ;  /* 0x0000000421007c0c */ /* 0x000fe4000bf66270 */
[----:B------:R-:W-:Y:S02]  /*21000*/  ISETP.GE.AND P2, PT, R36, UR4, PT ;  /* 0x0000000424007c0c */ /* 0x000fe4000bf46270 */
[----:B------:R-:W-:-:S13]  /*21010*/  ISETP.GE.AND P1, PT, R35, UR4, PT ;  /* 0x0000000423007c0c */ /* 0x000fda000bf26270 */
.L_x_3018:
[----:B------:R-:W3:Y:S01]  /*21020*/  LDL R4, [R1+0xc] ;  /* 0x00000c0001047983 */ /* 0x000ee20000100800 */
[----:B------:R-:W1:Y:S03]  /*21030*/  LDC R7, c[0x0][0x430] ;  /* 0x00010c00ff077b82 */ /* 0x000e660000000800 */
[----:B------:R-:W4:Y:S01]  /*21040*/  LDL R8, [R1+0x10] ;  /* 0x0000100001087983 */ /* 0x000f220000100800 */
        /* <DEDUP_REMOVED lines=10> */
[----:B------:R-:W-:Y:S01]  /*210f0*/  IMAD.U32 R11, RZ, RZ, UR37 ;  /* 0x00000025ff0b7e24 */ /* 0x000fe2000f8e00ff */
[----:B------:R-:W-:Y:S01]  /*21100*/  ULDC.64 UR4, c[0x0][0x208] ;  /* 0x0000820000047ab9 */ /* 0x000fe20000000a00 */
[----:B------:R-:W-:Y:S02]  /*21110*/  VIADD R26, R10, 0x1 ;  /* 0x000000010a1a7836 */ /* 0x000fe40000000000 */
[----:B------:R-:W-:Y:S02]  /*21120*/  IMAD.MOV.U32 R25, RZ, RZ, R6 ;  /* 0x000000ffff197224 */ /* 0x000fe400078e0006 */
[----:B---3--:R-:W-:-:S06]  /*21130*/  IMAD R9, R6, 0x60, R4 ;  /* 0x0000006006097824 */ /* 0x008fcc00078e0204 */
        /* <DEDUP_REMOVED lines=13> */
[----:B------:R-:W-:Y:S01]  /*21210*/  IMAD R9, R7, R0, R9 ;  /* 0x0000000007097224 */ /* 0x000fe200078e0209 */
[----:B------:R-:W-:Y:S02]  /*21220*/  MOV R0, RZ ;  /* 0x000000ff00007202 */ /* 0x000fe40000000f00 */
[----:B0-----:R-:W-:-:S04]  /*21230*/  @!P4 LEA R4, P0, R2, R4, 0x2 ;  /* 0x000000040204c211 */ /* 0x001fc800078010ff */
[----:B------:R-:W-:-:S05]  /*21240*/  @!P4 LEA.HI.X R5, R2, R5, R3, 0x2, P0 ;  /* 0x000000050205c211 */ /* 0x000fca00000f1403 */
[----:B------:R0:W5:Y:S01]  /*21250*/  @!P4 LDG.E R0, desc[UR4][R4.64] ;  /* 0x000000040400c981 */ /* 0x000162000c1e1900 */
[----:B------:R-:W-:Y:S02]  /*21260*/  ISETP.NE.AND P4, PT, R11, 0x3, PT ;  /* 0x000000030b00780c */ /* 0x000fe40003f85270 */
[C---:B------:R-:W-:Y:S01]  /*21270*/  ISETP.NE.AND P0, PT, R26.reuse, 0x2, PT ;  /* 0x000000021a00780c */ /* 0x040fe20003f05270 */
[----:B------:R-:W-:Y:S05]  /*21280*/  YIELD ;  /* 0x0000000000007946 */ /* 0x000fea0003800000 */
[----:B------:R-:W-:Y:S02]  /*21290*/  SEL R28, RZ, 0x1, P0 ;  /* 0x00000001ff1c7807 */ /* 0x000fe40000000000 */
[----:B------:R-:W-:-:S02]  /*212a0*/  SEL R26, R26, RZ, P0 ;  /* 0x000000ff1a1a7207 */ /* 0x000fc40000000000 */
[----:B------:R-:W-:Y:S01]  /*212b0*/  LOP3.LUT R28, R17, R28, RZ, 0x3c, !PT ;  /* 0x0000001c111c7212 */ /* 0x000fe200078e3cff */
[----:B0-----:R-:W-:Y:S06]  /*212c0*/  @!P4 BRA `(.L_x_3006) ;  /* 0x000000000004c947 */ /* 0x001fec0003800000 */
[----:B------:R-:W-:Y:S01]  /*212d0*/  BPT.TRAP 0x1 ;  /* 0x000000040000795c */ /* 0x000fe20000300000 */
.L_x_3006:
[----:B------:R-:W-:Y:S01]  /*212e0*/  IMAD R7, R26, 0x8, R22 ;  /* 0x000000081a077824 */ /* 0x000fe200078e0216 */
[----:B------:R-:W-:Y:S01]  /*212f0*/  SHF.L.U32 R2, R28, 0x1f, RZ ;  /* 0x0000001f1c027819 */ /* 0x000fe200000006ff */
[----:B------:R-:W-:Y:S03]  /*21300*/  BSSY B1, `(.L_x_3007) ;  /* 0x0000003000017945 */ /* 0x000fe60003800000 */
[----:B------:R-:W0:Y:S02]  /*21310*/  SYNCS.PHASECHK.TRANS64.TRYWAIT P0, [R7+URZ+0x30840], R2 ;  /* 0x03084002070075a7 */ /* 0x000e24000800017f */
[----:B0-----:R-:W-:Y:S05]  /*21320*/  @!P0 BRA `(.L_x_3008) ;  /* 0x0000004c00e88947 */ /* 0x001fea0003800000 */
.L_x_3152:
[----:B------:R-:W-:Y:S05]  /*21330*/  BSYNC B1 ;  /* 0x0000000000017941 */ /* 0x000fea0003800000 */
.L_x_3007:
[----:B------:R-:W3:Y:S01]  /*21340*/  LDL R3, [R1] ;  /* 0x0000000001037983 */ /* 0x000ee20000100800 */
[----:B------:R-:W-:Y:S01]  /*21350*/  SHF.R.S32.HI R20, RZ, 0x1f, R9 ;  /* 0x0000001fff147819 */ /* 0x000fe20000011409 */
[----:B------:R-:W-:Y:S01]  /*21360*/  ULDC.64 UR4, c[0x0][0x300] ;  /* 0x0000c00000047ab9 */ /* 0x000fe20000000a00 */
[----:B-----5:R-:W-:Y:S01]  /*21370*/  SHF.R.S32.HI R21, RZ, 0x1f, R0 ;  /* 0x0000001fff157819 */ /* 0x020fe20000011400 */
[----:B------:R-:W-:Y:S02]  /*21380*/  IMAD R5, R26, 0x4800, R37 ;  /* 0x000048001a057824 */ /* 0x000fe400078e0225 */
[----:B------:R-:W-:-:S04]  /*21390*/  IMAD R4, R20, UR4, RZ ;  /* 0x0000000414047c24 */ /* 0x000fc8000f8e02ff */
[----:B------:R-:W-:Y:S01]  /*213a0*/  IMAD R4, R9, UR5, R4 ;  /* 0x0000000509047c24 */ /* 0x000fe2000f8e0204 */
[C---:B---3--:R-:W-:Y:S02]  /*213b0*/  LOP3.LUT P5, RZ, R3.reuse, 0x2, RZ, 0xc0, !PT ;  /* 0x0000000203ff7812 */ /* 0x048fe400078ac0ff */
[----:B------:R-:W-:Y:S01]  /*213c0*/  LOP3.LUT P4, RZ, R3, 0x1, RZ, 0xc0, !PT ;  /* 0x0000000103ff7812 */ /* 0x000fe2000788c0ff */
        /* <DEDUP_REMOVED lines=17> */
[----:B------:R-:W3:Y:S01]  /*214e0*/  LDL R3, [R1] ;  /* 0x0000000001037983 */ /* 0x000ee20000100800 */
[----:B------:R-:W-:Y:S01]  /*214f0*/  SHF.L.U32 R4, R33, 0x1, RZ ;  /* 0x0000000121047819 */ /* 0x000fe200000006ff */
[----:B------:R-:W-:Y:S01]  /*21500*/  IMAD R5, R5, 0x2, R22 ;  /* 0x0000000205057824 */ /* 0x000fe200078e0216 */
[----:B------:R-:W-:Y:S01]  /*21510*/  ULDC.64 UR4, c[0x0][0x208] ;  /* 0x0000820000047ab9 */ /* 0x000fe20000000a00 */
[----:B------:R-:W0:Y:S04]  /*21520*/  SHFL.IDX PT, R2, R8, RZ, 0x181f ;  /* 0x00181fff08027589 */ /* 0x000e2800000e0000 */
[----:B------:R-:W-:Y:S01]  /*21530*/  SHFL.IDX PT, R34, R6, 0x2, 0x181f ;  /* 0x00581f0006227f89 */ /* 0x000fe200000e0000 */
[----:B0-----:R-:W-:Y:S02]  /*21540*/  IADD3 R2, P0, R2, R4, RZ ;  /* 0x0000000402027210 */ /* 0x001fe40007f1e0ff */
[----:B---3--:R-:W-:-:S02]  /*21550*/  LOP3.LUT P6, RZ, R3, 0x4, RZ, 0xc0, !PT ;  /* 0x0000000403ff7812 */ /* 0x008fc400078cc0ff */
[----:B------:R-:W0:Y:S02]  /*21560*/  SHFL.IDX PT, R3, R6, RZ, 0x181f ;  /* 0x00181fff06037589 */ /* 0x000e2400000e0000 */
[----:B0-----:R-:W-:-:S09]  /*21570*/  IMAD.X R3, RZ, RZ, R3, P0 ;  /* 0x000000ffff037224 */ /* 0x001fd200000e0603 */
        /* <DEDUP_REMOVED lines=31> */
[----:B-1-3--:R0:W3:Y:S02]  /*21770*/  SHFL.IDX PT, R2, R8, 0x5, 0x181f ;  /* 0x00b81f0008027f89 */ /* 0x00a0e400000e0000 */
.L_x_3166:
[----:B------:R-:W4:Y:S01]  /*21780*/  LDL R3, [R1] ;  /* 0x0000000001037983 */ /* 0x000f220000100800 */
[----:B---3--:R-:W-:Y:S01]  /*21790*/  IADD3 R2, P0, R2, R4, RZ ;  /* 0x0000000402027210 */ /* 0x008fe20007f1e0ff */
[----:B------:R-:W-:Y:S01]  /*217a0*/  ULDC.64 UR4, c[0x0][0x208] ;  /* 0x0000820000047ab9 */ /* 0x000fe20000000a00 */
[----:B----4-:R-:W-:-:S03]  /*217b0*/  LOP3.LUT P6, RZ, R3, 0x4, RZ, 0xc0, !PT ;  /* 0x0000000403ff7812 */ /* 0x010fc600078cc0ff */
[----:B------:R-:W-:Y:S01]  /*217c0*/  IMAD.X R3, RZ, RZ, R34, P0 ;  /* 0x000000ffff037224 */ /* 0x000fe200000e0622 */
        /* <DEDUP_REMOVED lines=8> */
.L_x_3010:
[----:B------:R-:W-:Y:S02]  /*21850*/  PLOP3.LUT P4, PT, P4, P0, PT, 0xa2, 0x0 ;  /* 0x000000000000781c */ /* 0x000fe40002781472 */
[----:B------:R-:W-:-:S08]  /*21860*/  @P0 R2UR P4, UR4, R7 ;  /* 0x00000000070402ca */ /* 0x000fd00000080000 */
[----:B------:R-:W-:-:S05]  /*21870*/  @P0 PLOP3.LUT P0, PT, P4, PT, PT, 0x80, 0x0 ;  /* 0x000000000000081c */ /* 0x000fca000270f070 */
[----:B------:R-:W-:Y:S01]  /*21880*/  @!P4 SYNCS.ARRIVE.TRANS64.RED.A0T1 RZ, [UR4+0x30830], RZ ;  /* 0x030830ffffffc9a7 */ /* 0x000fe20008200404 */
[----:B------:R-:W-:Y:S07]  /*21890*/  @!P4 ARRIVES.LDGSTSBAR.64.TRANSCNT [UR4+0x30830] ;  /* 0x03083000ff00c9b0 */ /* 0x000fee0008000a84 */
[----:B------:R-:W-:Y:S05]  /*218a0*/  @P0 BRA.U.ANY `(.L_x_3010) ;  /* 0xfffffffd00e80947 */ /* 0x000fea000393ffff */
[----:B------:R-:W-:Y:S01]  /*218b0*/  NOP ;  /* 0x0000000000007918 */ /* 0x000fe20000000000 */
[----:B-1----:R-:W-:-:S05]  /*218c0*/  IMAD.U32 R2, RZ, RZ, UR37 ;  /* 0x00000025ff027e24 */ /* 0x002fca000f8e00ff */
[----:B------:R-:W-:-:S13]  /*218d0*/  ISETP.NE.AND P5, PT, R2, 0x3, PT ;  /* 0x000000030200780c */ /* 0x000fda0003fa5270 */
[----:B------:R-:W-:Y:S05]  /*218e0*/  @!P5 BRA `(.L_x_3011) ;  /* 0x000000000004d947 */ /* 0x000fea0003800000 */
[----:B------:R-:W-:Y:S01]  /*218f0*/  BPT.TRAP 0x1 ;  /* 0x000000040000795c */ /* 0x000fe20000300000 */
.L_x_3011:
[----:B------:R1:W-:Y:S01]  /*21900*/  SYNCS.ARRIVE.TRANS64.A1T0 RZ, [R7+URZ+0x30830], RZ ;  /* 0x030830ff07ff79a7 */ /* 0x0003e2000810003f */
[----:B------:R-:W-:Y:S05]  /*21910*/  @!P5 BRA `(.L_x_3012) ;  /* 0x000000000004d947 */ /* 0x000fea0003800000 */
[----:B------:R-:W-:Y:S01]  /*21920*/  BPT.TRAP 0x1 ;  /* 0x000000040000795c */ /* 0x000fe20000300000 */
.L_x_3012:
[----:B------:R-:W-:Y:S01]  /*21930*/  SHF.L.U32 R2, R17, 0x1f, RZ ;  /* 0x0000001f11027819 */ /* 0x000fe200000006ff */
[----:B------:R-:W-:Y:S01]  /*21940*/  BSSY B1, `(.L_x_3013) ;  /* 0x0000004000017945 */ /* 0x000fe20003800000 */
[----:B0-----:R-:W-:-:S04]  /*21950*/  LEA R6, R10, R22, 0x3 ;  /* 0x000000160a067211 */ /* 0x001fc800078e18ff */
[----:B------:R-:W0:Y:S02]  /*21960*/  SYNCS.PHASECHK.TRANS64.TRYWAIT P0, [R6+URZ+0x30860], R2 ;  /* 0x03086002060075a7 */ /* 0x000e24000800017f */
[----:B0-----:R-:W-:Y:S05]  /*21970*/  @!P0 BRA `(.L_x_3014) ;  /* 0x00000050006c8947 */ /* 0x001fea0003800000 */
.L_x_3167:
[----:B------:R-:W-:Y:S05]  /*21980*/  BSYNC B1 ;  /* 0x0000000000017941 */ /* 0x000fea0003800000 */
.L_x_3013:
[----:B------:R-:W1:Y:S01]  /*21990*/  LDL R5, [R1+0x8] ;  /* 0x0000080001057983 */ /* 0x000e620000100800 */
[----:B------:R-:W3:Y:S01]  /*219a0*/  S2R R3, SR_TID.X ;  /* 0x0000000000037919 */ /* 0x000ee20000002100 */
[----:B------:R-:W-:Y:S01]  /*219b0*/  UMOV UR4, 0xffffffff ;  /* 0xffffffff00047882 */ /* 0x000fe20000000000 */
[----:B---3--:R-:W-:-:S04]  /*219c0*/  LOP3.LUT R3, R3, 0x7f, RZ, 0xc0, !PT ;  /* 0x0000007f03037812 */ /* 0x008fc800078ec0ff */
[----:B------:R-:W-:Y:S01]  /*219d0*/  SHF.R.U32.HI R3, RZ, 0x3, R3 ;  /* 0x00000003ff037819 */ /* 0x000fe20000011603 */
[----:B-1----:R-:W-:Y:S02]  /*219e0*/  IMAD R7, R30, -0x60, R5 ;  /* 0xffffffa01e077824 */ /* 0x002fe400078e0205 */
[----:B------:R-:W-:Y:S02]  /*219f0*/  IMAD R5, R10, 0x4800, R37 ;  /* 0x000048000a057824 */ /* 0x000fe400078e0225 */
[----:B------:R-:W-:Y:S01]  /*21a00*/  IMAD.IADD R7, R7, 0x1, -R3 ;  /* 0x0000000107077824 */ /* 0x000fe200078e0a03 */
[----:B------:R-:W-:Y:S06]  /*21a10*/  BRA.DIV UR4, `(.L_x_3015) ;  /* 0x0000005204587947 */ /* 0x000fec000b800000 */
[----:B0-----:R-:W0:Y:S01]  /*21a20*/  SHFL.IDX PT, R2, R23, RZ, 0x181f ;  /* 0x00181fff17027589 */ /* 0x001e2200000e0000 */
[----:B------:R-:W-:Y:S01]  /*21a30*/  LEA R5, R5, R22, 0x1 ;  /* 0x0000001605057211 */ /* 0x000fe200078e08ff */
[----:B------:R-:W-:Y:S02]  /*21a40*/  ULDC.64 UR4, c[0x0][0x208] ;  /* 0x0000820000047ab9 */ /* 0x000fe40000000a00 */
[----:B------:R-:W1:Y:S04]  /*21a50*/  SHFL.IDX PT, R3, R24, RZ, 0x181f ;  /* 0x00181fff18037589 */ /* 0x000e6800000e0000 */
[----:B--2---:R-:W-:Y:S01]  /*21a60*/  SHFL.IDX PT, R14, R23, 0x5, 0x181f ;  /* 0x00b81f00170e7f89 */ /* 0x004fe200000e0000 */
        /* <DEDUP_REMOVED lines=49> */
.L_x_3181:
[----:B0-----:R-:W-:Y:S01]  /*21d80*/  IADD3 R2, P0, R14, R4, RZ ;  /* 0x000000040e027210 */ /* 0x001fe20007f1e0ff */
[----:B------:R-:W-:-:S04]  /*21d90*/  ULDC.64 UR4, c[0x0][0x208] ;  /* 0x0000820000047ab9 */ /* 0x000fc80000000a00 */
        /* <DEDUP_REMOVED lines=8> */
[----:B------:R-:W-:-:S13]  /*21e20*/  ISETP.LT.OR P0, PT, R7, 0x51, P1 ;  /* 0x000000510700780c */ /* 0x000fda0000f01670 */
[----:B------:R0:W-:Y:S01]  /*21e30*/  LDGSTS.E.BYPASS.LTC128B.128 [R5+0x8c00], desc[UR4][R2.64+0x100], !P0 ;  /* 0x08c0010002057fae */ /* 0x0001e2000c101d44 */
[----:B------:R-:W-:Y:S02]  /*21e40*/  ULDC.64 UR4, c[0x0][0x328] ;  /* 0x0000ca0000047ab9 */ /* 0x000fe40000000a00 */
[----:B------:R-:W-:-:S04]  /*21e50*/  IMAD R20, R20, UR4, RZ ;  /* 0x0000000414147c24 */ /* 0x000fc8000f8e02ff */
[C---:B------:R-:W-:Y:S02]  /*21e60*/  IMAD R7, R9.reuse, UR5, R20 ;  /* 0x0000000509077c24 */ /* 0x040fe4000f8e0214 */
        /* <DEDUP_REMOVED lines=17> */
.L_x_3016:
[----:B------:R-:W-:Y:S02]  /*21f80*/  PLOP3.LUT P4, PT, P4, P0, PT, 0xa2, 0x0 ;  /* 0x000000000000781c */ /* 0x000fe40002781472 */
[----:B------:R-:W-:-:S08]  /*21f90*/  @P0 R2UR P4, UR4, R6 ;  /* 0x00000000060402ca */ /* 0x000fd00000080000 */
[----:B------:R-:W-:-:S05]  /*21fa0*/  @P0 PLOP3.LUT P0, PT, P4, PT, PT, 0x80, 0x0 ;  /* 0x000000000000081c */ /* 0x000fca000270f070 */
[----:B------:R-:W-:Y:S01]  /*21fb0*/  @!P4 SYNCS.ARRIVE.TRANS64.RED.A0T1 RZ, [UR4+0x30850], RZ ;  /* 0x030850ffffffc9a7 */ /* 0x000fe20008200404 */
[----:B------:R-:W-:Y:S07]  /*21fc0*/  @!P4 ARRIVES.LDGSTSBAR.64.TRANSCNT [UR4+0x30850] ;  /* 0x03085000ff00c9b0 */ /* 0x000fee0008000a84 */
[----:B------:R-:W-:Y:S05]  /*21fd0*/  @P0 BRA.U.ANY `(.L_x_3016) ;  /* 0xfffffffd00e80947 */ /* 0x000fea000393ffff */
[----:B------:R-:W-:Y:S01]  /*21fe0*/  NOP ;  /* 0x0000000000007918 */ /* 0x000fe20000000000 */
[----:B------:R-:W-:-:S04]  /*21ff0*/  MOV R0, UR37 ;  /* 0x0000002500007c02 */ /* 0x000fc80008000f00 */
[----:B------:R-:W-:-:S13]  /*22000*/  ISETP.NE.AND P5, PT, R0, 0x3, PT ;  /* 0x000000030000780c */ /* 0x000fda0003fa5270 */
[----:B------:R-:W-:Y:S05]  /*22010*/  @!P5 BRA `(.L_x_3017) ;  /* 0x000000000004d947 */ /* 0x000fea0003800000 */
[----:B------:R-:W-:Y:S01]  /*22020*/  BPT.TRAP 0x1 ;  /* 0x000000040000795c */ /* 0x000fe20000300000 */
.L_x_3017:
[C---:B------:R-:W-:Y:S01]  /*22030*/  ISETP.GT.AND P0, PT, R25.reuse, RZ, PT ;  /* 0x000000ff1900720c */ /* 0x040fe20003f04270 */
[----:B------:R0:W-:Y:S01]  /*22040*/  SYNCS.ARRIVE.TRANS64.A1T0 RZ, [R6+URZ+0x30850], RZ ;  /* 0x030850ff06ff79a7 */ /* 0x0001e2000810003f */
[----:B------:R-:W-:Y:S01]  /*22050*/  IMAD.MOV.U32 R17, RZ, RZ, R28 ;  /* 0x000000ffff117224 */ /* 0x000fe200078e001c */
[----:B------:R-:W-:Y:S01]  /*22060*/  MOV R10, R26 ;  /* 0x0000001a000a7202 */ /* 0x000fe20000000f00 */
[----:B------:R-:W-:Y:S02]  /*22070*/  IMAD.MOV.U32 R30, RZ, RZ, R25 ;  /* 0x000000ffff1e7224 */ /* 0x000fe400078e0019 */
[----:B0-----:R-:W-:-:S07]  /*22080*/  VIADD R6, R25, 0xffffffff ;  /* 0xffffffff19067836 */ /* 0x001fce0000000000 */
[----:B------:R-:W-:Y:S05]  /*22090*/  @P0 BRA `(.L_x_3018) ;  /* 0xffffffec00e00947 */ /* 0x000fea000383ffff */
.L_x_3005:
[----:B------:R-:W-:Y:S05]  /*220a0*/  BSYNC B0 ;  /* 0x0000000000007941 */ /* 0x000fea0003800000 */
.L_x_3004:
        /* <DEDUP_REMOVED lines=8> */
[----:B------:R-:W1:Y:S01]  /*22130*/  FLO.U32 R0, UR4 ;  /* 0x0000000400007d00 */ /* 0x000e6200080e0000 */
[----:B------:R-:W-:Y:S01]  /*22140*/  ULDC.64 UR6, c[0x0][0x208] ;  /* 0x0000820000067ab9 */ /* 0x000fe20000000a00 */
        /* <DEDUP_REMOVED lines=8> */
.L_x_3020:
[----:B------:R-:W-:Y:S05]  /*221d0*/  BSYNC B0 ;  /* 0x0000000000007941 */ /* 0x000fea0003800000 */
.L_x_3019:
[----:B------:R-:W-:-:S05]  /*221e0*/  IMAD.U32 R0, RZ, RZ, UR37 ;  /* 0x00000025ff007e24 */ /* 0x000fca000f8e00ff */
[----:B------:R-:W-:-:S13]  /*221f0*/  ISETP.NE.AND P0, PT, R0, 0x3, PT ;  /* 0x000000030000780c */ /* 0x000fda0003f05270 */
[----:B------:R-:W-:Y:S05]  /*22200*/  @!P0 BRA `(.L_x_3021) ;  /* 0x0000000000048947 */ /* 0x000fea0003800000 */
[----:B------:R-:W-:Y:S01]  /*22210*/  BPT.TRAP 0x1 ;  /* 0x000000040000795c */ /* 0x000fe20000300000 */
.L_x_3021:
[----:B------:R-:W3:Y:S01]  /*22220*/  LDL.LU R2, [R1+0x8] ;  /* 0x0000080001027983 */ /* 0x000ee20000300800 */
[----:B------:R-:W-:Y:S01]  /*22230*/  LEA R0, R26, R22, 0x3 ;  /* 0x000000161a007211 */ /* 0x000fe200078e18ff */
[----:B------:R-:W-:Y:S01]  /*22240*/  BSSY B0, `(.L_x_3022) ;  /* 0x0000005000007945 */ /* 0x000fe20003800000 */
[----:B0-----:R-:W-:-:S04]  /*22250*/  SHF.L.U32 R3, R28, 0x1f, RZ ;  /* 0x0000001f1c037819 */ /* 0x001fc800000006ff */
[----:B------:R-:W0:Y:S01]  /*22260*/  SYNCS.PHASECHK.TRANS64.TRYWAIT P0, [R0+URZ+0x30860], R3 ;  /* 0x03086003000075a7 */ /* 0x000e22000800017f */
[----:B---3--:R-:W-:Y:S01]  /*22270*/  IMAD R6, R25, -0x60, R2 ;  /* 0xffffffa019067824 */ /* 0x008fe200078e0202 */
[----:B0-----:R-:W-:Y:S06]  /*22280*/  @!P0 BRA `(.L_x_3023) ;  /* 0x0000005000548947 */ /* 0x001fec0003800000 */
.L_x_3182:
[----:B------:R-:W-:Y:S05]  /*22290*/  BSYNC B0 ;  /* 0x0000000000007941 */ /* 0x000fea0003800000 */
.L_x_3022:
        /* <DEDUP_REMOVED lines=12> */
[----:B------:R-:W-:Y:S01]  /*22360*/  LEA R4, R7, R22, 0x1 ;  /* 0x0000001607047211 */ /* 0x000fe200078e08ff */
[----:B------:R-:W-:Y:S01]  /*22370*/  ULDC.64 UR6, c[0x0][0x208] ;  /* 0x0000820000067ab9 */ /* 0x000fe20000000a00 */
        /* <DEDUP_REMOVED lines=52> */
.L_x_3196:
[C---:B------:R-:W-:Y:S01]  /*226c0*/  ISETP.LT.OR P2, PT, R6.reuse, 0x51, P2 ;  /* 0x000000510600780c */ /* 0x040fe20001741670 */
[----:B------:R-:W-:Y:S01]  /*226d0*/  ULDC.64 UR4, c[0x0][0x208] ;  /* 0x0000820000047ab9 */ /* 0x000fe20000000a00 */
        /* <DEDUP_REMOVED lines=12> */
.L_x_3025:
[----:B------:R-:W-:Y:S02]  /*227a0*/  PLOP3.LUT P1, PT, P1, P0, PT, 0xa2, 0x0 ;  /* 0x000000000000781c */ /* 0x000fe40000f21472 */
[----:B------:R-:W-:-:S08]  /*227b0*/  @P0 R2UR P1, UR4, R0 ;  /* 0x00000000000402ca */ /* 0x000fd00000020000 */
[----:B------:R-:W-:-:S05]  /*227c0*/  @P0 PLOP3.LUT P0, PT, P1, PT, PT, 0x80, 0x0 ;  /* 0x000000000000081c */ /* 0x000fca0000f0f070 */
[----:B------:R-:W-:Y:S01]  /*227d0*/  @!P1 SYNCS.ARRIVE.TRANS64.RED.A0T1 RZ, [UR4+0x30850], RZ ;  /* 0x030850ffffff99a7 */ /* 0x000fe20008200404 */
[----:B------:R-:W-:Y:S07]  /*227e0*/  @!P1 ARRIVES.LDGSTSBAR.64.TRANSCNT [UR4+0x30850] ;  /* 0x03085000ff0099b0 */ /* 0x000fee0008000a84 */
[----:B------:R-:W-:Y:S05]  /*227f0*/  @P0 BRA.U.ANY `(.L_x_3025) ;  /* 0xfffffffd00e80947 */ /* 0x000fea000393ffff */
[----:B------:R-:W-:Y:S01]  /*22800*/  NOP ;  /* 0x0000000000007918 */ /* 0x000fe20000000000 */
[----:B0-----:R-:W-:-:S05]  /*22810*/  IMAD.U32 R2, RZ, RZ, UR37 ;  /* 0x00000025ff027e24 */ /* 0x001fca000f8e00ff */
[----:B------:R-:W-:-:S13]  /*22820*/  ISETP.NE.AND P2, PT, R2, 0x3, PT ;  /* 0x000000030200780c */ /* 0x000fda0003f45270 */
[----:B------:R-:W-:Y:S05]  /*22830*/  @!P2 BRA `(.L_x_3026) ;  /* 0x000000000004a947 */ /* 0x000fea0003800000 */
[----:B------:R-:W-:Y:S01]  /*22840*/  BPT.TRAP 0x1 ;  /* 0x000000040000795c */ /* 0x000fe20000300000 */
.L_x_3026:
[----:B------:R1:W-:Y:S01]  /*22850*/  SYNCS.ARRIVE.TRANS64.A1T0 RZ, [R0+URZ+0x30850], RZ ;  /* 0x030850ff00ff79a7 */ /* 0x0003e2000810003f */
[----:B------:R-:W-:-:S05]  /*22860*/  VIADD R26, R26, 0x1 ;  /* 0x000000011a1a7836 */ /* 0x000fca0000000000 */
[----:B------:R-:W-:-:S04]  /*22870*/  ISETP.NE.AND P0, PT, R26, 0x2, PT ;  /* 0x000000021a00780c */ /* 0x000fc80003f05270 */
[----:B------:R-:W-:Y:S02]  /*22880*/  SEL R3, RZ, 0x1, P0 ;  /* 0x00000001ff037807 */ /* 0x000fe40000000000 */
[----:B------:R-:W-:Y:S02]  /*22890*/  SEL R26, R26, RZ, P0 ;  /* 0x000000ff1a1a7207 */ /* 0x000fe40000000000 */
[----:B-1----:R-:W-:-:S07]  /*228a0*/  LOP3.LUT R28, R28, R3, RZ, 0x3c, !PT ;  /* 0x000000031c1c7212 */ /* 0x002fce00078e3cff */
.L_x_2983:
[----:B------:R-:W-:Y:S05]  /*228b0*/  BSYNC B7 ;  /* 0x0000000000077941 */ /* 0x000fea0003800000 */
.L_x_2981:
        /* <DEDUP_REMOVED lines=8> */
[----:B------:R-:W-:-:S05]  /*22940*/  MOV R22, UR4 ;  /* 0x0000000400167c02 */ /* 0x000fca0008000f00 */
[----:B------:R1:W2:Y:S01]  /*22950*/  LDS.128 R16, [R22+0x308d0] ;  /* 0x0308d00016107984 */ /* 0x0002a20000000c00 */
[----:B------:R-:W-:Y:S06]  /*22960*/  BAR.ARV 0x4, 0x180 ;  /* 0x0106000000007b1d */ /* 0x000fec0000002000 */
[----:B------:R-:W-:Y:S05]  /*22970*/  BRA `(.L_x_3028) ;  /* 0x0000000800d87947 */ /* 0x000fea0003800000 */
.L_x_3027:
[----:B------:R-:W1:Y:S01]  /*22980*/  S2R R8, SR_TID.X ;  /* 0x0000000000087919 */ /* 0x000e620000002100 */
[----:B------:R-:W-:Y:S01]  /*22990*/  UMOV UR4, 0xffffffff ;  /* 0xffffffff00047882 */ /* 0x000fe20000000000 */
[----:B-1----:R-:W-:-:S04]  /*229a0*/  LOP3.LUT R8, R8, 0x1f, RZ, 0xc0, !PT ;  /* 0x0000001f08087812 */ /* 0x002fc800078ec0ff */
[----:B------:R-:W-:Y:S01]  /*229b0*/  ISETP.NE.AND P0, PT, R8, 0x1f, PT ;  /* 0x0000001f0800780c */ /* 0x000fe20003f05270 */
[----:B------:R-:W-:-:S12]  /*229c0*/  BRA.DIV UR4, `(.L_x_3029) ;  /* 0x0000005204b07947 */ /* 0x000fd8000b800000 */
[----:B------:R-:W-:Y:S01]  /*229d0*/  IMAD.IADD R5, R19, 0x1, R8 ;  /* 0x0000000113057824 */ /* 0x000fe200078e0208 */
[----:B------:R-:W-:Y:S01]  /*229e0*/  ULDC UR4, c[0x0][0xc3c] ;  /* 0x00030f0000047ab9 */ /* 0x000fe20000000800 */
[----:B------:R-:W-:-:S03]  /*229f0*/  ULDC.64 UR6, c[0x0][0x208] ;  /* 0x0000820000067ab9 */ /* 0x000fc60000000a00 */
        /* <DEDUP_REMOVED lines=9> */
[----:B------:R-:W-:Y:S01]  /*22a90*/  ISETP.GE.U32.AND P5, PT, R8, 0x10, PT ;  /* 0x000000100800780c */ /* 0x000fe20003fa6070 */
[----:B------:R-:W-:Y:S01]  /*22aa0*/  SHFL.IDX PT, R4, R16, 0x1, 0x1f ;  /* 0x00201f0010047f89 */ /* 0x000fe200000e0000 */
[----:B--2---:R-:W-:-:S02]  /*22ab0*/  @!P1 MOV R5, R2 ;  /* 0x0000000200059202 */ /* 0x004fc40000000f00 */
[----:B------:R-:W-:-:S03]  /*22ac0*/  ISETP.NE.AND P1, PT, R8, RZ, PT ;  /* 0x000000ff0800720c */ /* 0x000fc60003f25270 */
        /* <DEDUP_REMOVED lines=15> */
[----:B------:R1:W2:Y:S02]  /*22bc0*/  SHFL.IDX PT, R14, R6, 0x1f, 0x1f ;  /* 0x03e01f00060e7f89 */ /* 0x0002a400000e0000 */
.L_x_3206:
[----:B------:R-:W-:Y:S02]  /*22bd0*/  ULDC UR4, c[0x0][0xc38] ;  /* 0x00030e0000047ab9 */ /* 0x000fe40000000800 */
[----:B------:R-:W-:-:S05]  /*22be0*/  MOV R7, UR4 ;  /* 0x0000000400077c02 */ /* 0x000fca0008000f00 */
[----:B--2---:R-:W-:-:S04]  /*22bf0*/  IMAD R14, R14, R7, RZ ;  /* 0x000000070e0e7224 */ /* 0x004fc800078e02ff */
[----:B------:R-:W-:-:S05]  /*22c00*/  IMAD.IADD R9, R4, 0x1, R14 ;  /* 0x0000000104097824 */ /* 0x000fca00078e020e */
[----:B------:R-:W-:-:S13]  /*22c10*/  ISETP.GT.AND P6, PT, R9, R0, PT ;  /* 0x000000000900720c */ /* 0x000fda0003fc4270 */
[----:B------:R-:W-:Y:S05]  /*22c20*/  @P6 BRA `(.L_x_3030) ;  /* 0x0000000000a06947 */ /* 0x000fea0003800000 */
.L_x_3035:
[----:B------:R-:W2:Y:S01]  /*22c30*/  LDC R2, c[0x0][0xc3c] ;  /* 0x00030f00ff027b82 */ /* 0x000ea20000000800 */
[----:B------:R-:W-:-:S05]  /*22c40*/  VIADD R19, R19, 0x1f ;  /* 0x0000001f13137836 */ /* 0x000fca0000000000 */
[----:B--2---:R-:W-:-:S13]  /*22c50*/  ISETP.GE.AND P6, PT, R19, R2, PT ;  /* 0x000000021300720c */ /* 0x004fda0003fc6270 */
[----:B------:R-:W-:Y:S05]  /*22c60*/  @P6 BRA `(.L_x_3031) ;  /* 0x0000000400d86947 */ /* 0x000fea0003800000 */
[----:B------:R-:W2:Y:S01]  /*22c70*/  S2R R3, SR_TID.X ;  /* 0x0000000000037919 */ /* 0x000ea20000002100 */
[----:B------:R-:W-:Y:S01]  /*22c80*/  BSSY B0, `(.L_x_3032) ;  /* 0x000000a000007945 */ /* 0x000fe20003800000 */
[----:B------:R-:W-:Y:S01]  /*22c90*/  IMAD.MOV.U32 R5, RZ, RZ, RZ ;  /* 0x000000ffff057224 */ /* 0x000fe200078e00ff */
[----:B--2---:R-:W-:-:S04]  /*22ca0*/  LOP3.LUT R3, R3, 0x1f, RZ, 0xc0, !PT ;  /* 0x0000001f03037812 */ /* 0x004fc800078ec0ff */
[----:B------:R-:W-:-:S04]  /*22cb0*/  IADD3 R7, R19, R3, RZ ;  /* 0x0000000313077210 */ /* 0x000fc80007ffe0ff */
[----:B------:R-:W-:-:S13]  /*22cc0*/  ISETP.GE.OR P6, PT, R7, R2, !P0 ;  /* 0x000000020700720c */ /* 0x000fda00047c6670 */
[----:B------:R-:W-:Y:S05]  /*22cd0*/  @P6 BRA `(.L_x_3033) ;  /* 0x0000000000106947 */ /* 0x000fea0003800000 */
[----:B------:R-:W2:Y:S01]  /*22ce0*/  LDC.64 R2, c[0x0][0xc80] ;  /* 0x00032000ff027b82 */ /* 0x000ea20000000a00 */
[----:B------:R-:W-:Y:S01]  /*22cf0*/  ULDC.64 UR4, c[0x0][0x208] ;  /* 0x0000820000047ab9 */ /* 0x000fe20000000a00 */
[----:B--2---:R-:W-:-:S05]  /*22d00*/  IMAD.WIDE R2, R7, 0x4, R2 ;  /* 0x0000000407027825 */ /* 0x004fca00078e0202 */
[----:B------:R2:W5:Y:S02]  /*22d10*/  LDG.E R5, desc[UR4][R2.64] ;  /* 0x0000000402057981 */ /* 0x000564000c1e1900 */
.L_x_3033:
[----:B------:R-:W-:Y:S05]  /*22d20*/  BSYNC B0 ;  /* 0x0000000000007941 */ /* 0x000fea0003800000 */
.L_x_3032:
[----:B------:R-:W-:-:S03]  /*22d30*/  UMOV UR4, 0xffffffff ;  /* 0xffffffff00047882 */ /* 0x000fc60000000000 */
[----:B------:R-:W-:Y:S05]  /*22d40*/  BRA.DIV UR4, `(.L_x_3034) ;  /* 0x0000005204f87947 */ /* 0x000fea000b800000 */
[----:B-----5:R-:W3:Y:S02]  /*22d50*/  SHFL.UP PT, R14, R5, 0x1, RZ ;  /* 0x04200000050e7989 */ /* 0x020ee400000e00ff */
[----:B---3--:R-:W-:-:S05]  /*22d60*/  SEL R14, R14, RZ, P1 ;  /* 0x000000ff0e0e7207 */ /* 0x008fca0000800000 */
[----:B------:R-:W-:-:S05]  /*22d70*/  IMAD.IADD R13, R5, 0x1, R14 ;  /* 0x00000001050d7824 */ /* 0x000fca00078e020e */
[----:B------:R-:W2:Y:S02]  /*22d80*/  SHFL.UP PT, R14, R13, 0x2, RZ ;  /* 0x044000000d0e7989 */ /* 0x000ea400000e00ff */
[----:B--2---:R-:W-:-:S04]  /*22d90*/  SEL R2, R14, RZ, P2 ;  /* 0x000000ff0e027207 */ /* 0x004fc80001000000 */
[----:B------:R-:W-:-:S05]  /*22da0*/  IADD3 R2, R13, R2, RZ ;  /* 0x000000020d027210 */ /* 0x000fca0007ffe0ff */
[----:B------:R-:W2:Y:S02]  /*22db0*/  SHFL.UP PT, R14, R2, 0x4, RZ ;  /* 0x04800000020e7989 */ /* 0x000ea400000e00ff */
[----:B--2---:R-:W-:-:S05]  /*22dc0*/  SEL R3, R14, RZ, P3 ;  /* 0x000000ff0e037207 */ /* 0x004fca0001800000 */
[----:B------:R-:W-:-:S05]  /*22dd0*/  IMAD.IADD R3, R2, 0x1, R3 ;  /* 0x0000000102037824 */ /* 0x000fca00078e0203 */
[----:B------:R-:W2:Y:S02]  /*22de0*/  SHFL.UP PT, R14, R3, 0x8, RZ ;  /* 0x05000000030e7989 */ /* 0x000ea400000e00ff */
[----:B--2---:R-:W-:-:S05]  /*22df0*/  SEL R4, R14, RZ, P4 ;  /* 0x000000ff0e047207 */ /* 0x004fca0002000000 */
[----:B------:R-:W-:-:S05]  /*22e00*/  IMAD.IADD R4, R3, 0x1, R4 ;  /* 0x0000000103047824 */ /* 0x000fca00078e0204 */
[----:B------:R-:W2:Y:S02]  /*22e10*/  SHFL.UP PT, R14, R4, 0x10, RZ ;  /* 0x06000000040e7989 */ /* 0x000ea400000e00ff */
[----:B--2---:R-:W-:-:S04]  /*22e20*/  SEL R7, R14, RZ, P5 ;  /* 0x000000ff0e077207 */ /* 0x004fc80002800000 */
[----:B-1----:R-:W-:-:S05]  /*22e30*/  IADD3 R6, R4, R7, RZ ;  /* 0x0000000704067210 */ /* 0x002fca0007ffe0ff */
[----:B------:R1:W2:Y:S02]  /*22e40*/  SHFL.IDX PT, R14, R6, 0x1f, 0x1f ;  /* 0x03e01f00060e7f89 */ /* 0x0002a400000e0000 */
.L_x_3214:
[----:B------:R-:W-:Y:S02]  /*22e50*/  ULDC UR4, c[0x0][0xc38] ;  /* 0x00030e0000047ab9 */ /* 0x000fe40000000800 */
[----:B------:R-:W-:-:S04]  /*22e60*/  IMAD.U32 R7, RZ, RZ, UR4 ;  /* 0x00000004ff077e24 */ /* 0x000fc8000f8e00ff */
[----:B--2---:R-:W-:-:S04]  /*22e70*/  IMAD R14, R14, R7, RZ ;  /* 0x000000070e0e7224 */ /* 0x004fc800078e02ff */
[----:B------:R-:W-:-:S05]  /*22e80*/  IMAD.IADD R9, R14, 0x1, R9 ;  /* 0x000000010e097824 */ /* 0x000fca00078e0209 */
[----:B------:R-:W-:-:S13]  /*22e90*/  ISETP.GT.AND P6, PT, R9, R0, PT ;  /* 0x000000000900720c */ /* 0x000fda0003fc4270 */
[----:B------:R-:W-:Y:S05]  /*22ea0*/  @!P6 BRA `(.L_x_3035) ;  /* 0xfffffffc0060e947 */ /* 0x000fea000383ffff */
.L_x_3030:
[----:B------:R-:W-:Y:S01]  /*22eb0*/  IADD3 R16, -R14, R9, RZ ;  /* 0x000000090e107210 */ /* 0x000fe20007ffe1ff */
[----:B------:R-:W-:-:S04]  /*22ec0*/  UMOV UR4, 0xffffffff ;  /* 0xffffffff00047882 */ /* 0x000fc80000000000 */
[----:B------:R-:W-:-:S05]  /*22ed0*/  IMAD R3, R6, R7, R16 ;  /* 0x0000000706037224 */ /* 0x000fca00078e0210 */
[----:B------:R-:W-:Y:S01]  /*22ee0*/  ISETP.GT.AND P6, PT, R3, R0, PT ;  /* 0x000000000300720c */ /* 0x000fe20003fc4270 */
[----:B------:R-:W-:-:S12]  /*22ef0*/  BRA.DIV UR4, `(.L_x_3036) ;  /* 0x0000005604487947 */ /* 0x000fd8000b800000 */
[----:B------:R-:W-:-:S04]  /*22f00*/  VOTE.ANY R2, PT, !P6 ;  /* 0x0000000000027806 */ /* 0x000fc800070e0100 */
[----:B------:R-:W2:Y:S02]  /*22f10*/  POPC R4, R2 ;  /* 0x0000000200047309 */ /* 0x000ea40000000000 */
[----:B--2---:R2:W3:Y:S02]  /*22f20*/  SHFL.IDX PT, R5, R5, R4, 0x1f ;  /* 0x00001f0405057589 */ /* 0x0044e400000e0000 */
.L_x_3218:
[----:B------:R-:W-:Y:S01]  /*22f30*/  ISETP.NE.AND P0, PT, R2, RZ, PT ;  /* 0x000000ff0200720c */ /* 0x000fe20003f05270 */
[----:B------:R-:W-:-:S12]  /*22f40*/  IMAD.MOV.U32 R14, RZ, RZ, RZ ;  /* 0x000000ffff0e7224 */ /* 0x000fd800078e00ff */
[----:B------:R-:W-:Y:S05]  /*22f50*/  @!P0 BRA `(.L_x_3037) ;  /* 0x0000000000108947 */ /* 0x000fea0003800000 */
[----:B------:R-:W-:Y:S01]  /*22f60*/  UMOV UR4, 0xffffffff ;  /* 0xffffffff00047882 */ /* 0x000fe20000000000 */
[----:B------:R-:W-:Y:S02]  /*22f70*/  VIADD R12, R4, 0xffffffff ;  /* 0xffffffff040c7836 */ /* 0x000fe40000000000 */
[----:B------:R-:W-:Y:S05]  /*22f80*/  BRA.DIV UR4, `(.L_x_3038) ;  /* 0x00000056046c7947 */ /* 0x000fea000b800000 */
[----:B------:R4:W0:Y:S02]  /*22f90*/  SHFL.IDX PT, R14, R6, R12, 0x1f ;  /* 0x00001f0c060e7589 */ /* 0x00082400000e0000 */
.L_x_3037:
[----:B------:R-:W5:Y:S01]  /*22fa0*/  LDC.64 R2, c[0x0][0xc90] ;  /* 0x00032400ff027b82 */ /* 0x000f620000000a00 */
[----:B------:R-:W-:Y:S01]  /*22fb0*/  IADD3 R19, R4, R19, RZ ;  /* 0x0000001304137210 */ /* 0x000fe20007ffe0ff */
[----:B------:R-:W-:-:S04]  /*22fc0*/  ULDC.64 UR4, c[0x0][0x208] ;  /* 0x0000820000047ab9 */ /* 0x000fc80000000a00 */
[----:B-----5:R-:W-:-:S05]  /*22fd0*/  IMAD.WIDE R2, R19, 0x4, R2 ;  /* 0x0000000413027825 */ /* 0x020fca00078e0202 */
[----:B-1--4-:R1:W2:Y:S01]  /*22fe0*/  LDG.E R6, desc[UR4][R2.64] ;  /* 0x0000000402067981 */ /* 0x0122a2000c1e1900 */
[----:B0-----:R-:W-:Y:S01]  /*22ff0*/  IMAD R16, R14, R7, R16 ;  /* 0x000000070e107224 */ /* 0x001fe200078e0210 */
[----:B-1----:R-:W-:Y:S01]  /*23000*/  MOV R2, RZ ;  /* 0x000000ff00027202 */ /* 0x002fe20000000f00 */
        /* <DEDUP_REMOVED lines=18> */
[-C--:B------:R-:W-:Y:S01]  /*23130*/  @!P1 IADD3 R3, R3, -R8.reuse, RZ ;  /* 0x8000000803039210 */ /* 0x080fe20007ffe0ff */
[----:B------:R-:W-:Y:S01]  /*23140*/  @!P1 VIADD R2, R2, 0x1 ;  /* 0x0000000102029836 */ /* 0x000fe20000000000 */
[----:B------:R-:W-:Y:S02]  /*23150*/  ISETP.NE.AND P1, PT, R4, RZ, PT ;  /* 0x000000ff0400720c */ /* 0x000fe40003f25270 */
[----:B------:R-:W-:-:S13]  /*23160*/  ISETP.GE.U32.AND P0, PT, R3, R8, PT ;  /* 0x000000080300720c */ /* 0x000fda0003f06070 */
[----:B------:R-:W-:-:S05]  /*23170*/  @P0 VIADD R2, R2, 0x1 ;  /* 0x0000000102020836 */ /* 0x000fca0000000000 */
[----:B------:R-:W-:Y:S02]  /*23180*/  @!P2 IADD3 R2, -R2, RZ, RZ ;  /* 0x000000ff0202a210 */ /* 0x000fe40007ffe1ff */
[----:B------:R-:W-:-:S05]  /*23190*/  @!P1 LOP3.LUT R2, RZ, R4, RZ, 0x33, !PT ;  /* 0x00000004ff029212 */ /* 0x000fca00078e33ff */
[----:B------:R-:W-:Y:S01]  /*231a0*/  IMAD R0, R6, R2, RZ ;  /* 0x0000000206007224 */ /* 0x000fe200078e02ff */
[----:B------:R-:W-:-:S03]  /*231b0*/  IADD3 R2, -R2, RZ, RZ ;  /* 0x000000ff02027210 */ /* 0x000fc60007ffe1ff */
        /* <DEDUP_REMOVED lines=25> */
[----:B------:R-:W-:-:S05]  /*23350*/  @P0 IADD3 R2, R2, 0x1, RZ ;  /* 0x0000000102020810 */ /* 0x000fca0007ffe0ff */
[----:B------:R-:W-:Y:S01]  /*23360*/  @!P2 IMAD.MOV R2, RZ, RZ, -R2 ;  /* 0x000000ffff02a224 */ /* 0x000fe200078e0a02 */
[----:B------:R-:W-:Y:S02]  /*23370*/  @!P1 LOP3.LUT R2, RZ, R6, RZ, 0x33, !PT ;  /* 0x00000006ff029212 */ /* 0x000fe400078e33ff */
[----:B------:R-:W-:-:S05]  /*23380*/  IADD3 R6, -R6, RZ, RZ ;  /* 0x000000ff06067210 */ /* 0x000fca0007ffe1ff */
[----:B------:R-:W-:Y:S01]  /*23390*/  IMAD R18, R2, R6, R9 ;  /* 0x0000000602127224 */ /* 0x000fe200078e0209 */
[----:B------:R-:W-:-:S05]  /*233a0*/  LOP3.LUT R2, RZ, R2, RZ, 0x33, !PT ;  /* 0x00000002ff027212 */ /* 0x000fca00078e33ff */
[----:B------:R-:W-:Y:S01]  /*233b0*/  IMAD.IADD R17, R5, 0x1, R2 ;  /* 0x0000000105117824 */ /* 0x000fe200078e0202 */
[----:B------:R-:W-:Y:S06]  /*233c0*/  BRA `(.L_x_3039) ;  /* 0x00000000001c7947 */ /* 0x000fec0003800000 */
.L_x_3031:
[----:B------:R-:W-:Y:S01]  /*233d0*/  UMOV UR4, URZ ;  /* 0x0000003f00047c82 */ /* 0x000fe20008000000 */
[----:B------:R-:W-:Y:S01]  /*233e0*/  UMOV UR5, URZ ;  /* 0x0000003f00057c82 */ /* 0x000fe20008000000 */
[----:B------:R-:W-:Y:S01]  /*233f0*/  ULDC UR6, c[0x0][0xc3c] ;  /* 0x00030f0000067ab9 */ /* 0x000fe20000000800 */
[----:B------:R-:W-:Y:S01]  /*23400*/  IMAD.MOV.U32 R16, RZ, RZ, R0 ;  /* 0x000000ffff107224 */ /* 0x000fe200078e0000 */
[----:B------:R-:W-:Y:S01]  /*23410*/  MOV R17, UR4 ;  /* 0x0000000400117c02 */ /* 0x000fe20008000f00 */
[----:B------:R-:W-:Y:S02]  /*23420*/  IMAD.U32 R18, RZ, RZ, UR5 ;  /* 0x00000005ff127e24 */ /* 0x000fe4000f8e00ff */
[----:B------:R-:W-:-:S07]  /*23430*/  IMAD.U32 R19, RZ, RZ, UR6 ;  /* 0x00000006ff137e24 */ /* 0x000fce000f8e00ff */
.L_x_3039:
        /* <DEDUP_REMOVED lines=10> */
.L_x_3028:
[----:B------:R-:W-:Y:S02]  /*234e0*/  ULDC UR4, c[0x0][0xc3c] ;  /* 0x00030f0000047ab9 */ /* 0x000fe40000000800 */
[----:B--2---:R-:W-:-:S13]  /*234f0*/  ISETP.GE.AND P0, PT, R19, UR4, PT ;  /* 0x0000000413007c0c */ /* 0x004fda000bf06270 */
[----:B------:R-:W-:Y:S05]  /*23500*/  @!P0 BRA `(.L_x_3040) ;  /* 0xffffff9c00a88947 */ /* 0x000fea000383ffff */
[----:B------:R-:W-:Y:S05]  /*23510*/  BSYNC B8 ;  /* 0x0000000000087941 */ /* 0x000fea0003800000 */
.L_x_2937:
[----:B------:R-:W2:Y:S01]  /*23520*/  LDL.LU R0, [R1+0x28] ;  /* 0x0000280001007983 */ /* 0x000ea20000300800 */
[----:B------:R-:W-:Y:S01]  /*23530*/  BSSY B0, `(.L_x_3041) ;  /* 0x000000b000007945 */ /* 0x000fe20003800000 */
[----:B------:R-:W4:Y:S01]  /*23540*/  S2R R5, SR_CgaCtaId ;  /* 0x0000000000057919 */ /* 0x000f220000008800 */
[----:B--2---:R-:W-:-:S04]  /*23550*/  IADD3 R0, R0, 0x1, RZ ;  /* 0x0000000100007810 */ /* 0x004fc80007ffe0ff */
        /* <DEDUP_REMOVED lines=8> */
.L_x_3221:
[----:B------:R-:W-:Y:S05]  /*235e0*/  BSYNC B0 ;  /* 0x0000000000007941 */ /* 0x000fea0003800000 */
.L_x_3041:
[----:B------:R-:W-:-:S03]  /*235f0*/  UMOV UR4, 0xffffffff ;  /* 0xffffffff00047882 */ /* 0x000fc60000000000 */
[----:B------:R-:W-:Y:S05]  /*23600*/  BRA.DIV UR4, `(.L_x_3043) ;  /* 0x0000005204047947 */ /* 0x000fea000b800000 */
[----:B0-----:R-:W0:Y:S02]  /*23610*/  S2R R0, SR_TID.X ;  /* 0x0000000000007919 */ /* 0x001e240000002100 */
[----:B0-----:R-:W-:-:S04]  /*23620*/  SHF.R.U32.HI R0, RZ, 0x5, R0 ;  /* 0x00000005ff007819 */ /* 0x001fc80000011600 */
[----:B------:R-:W-:-:S05]  /*23630*/  LOP3.LUT R0, R0, 0x3, RZ, 0xc0, !PT ;  /* 0x0000000300007812 */ /* 0x000fca00078ec0ff */
[----:B------:R0:W2:Y:S02]  /*23640*/  SHFL.IDX PT, R14, R0, RZ, 0x1f ;  /* 0x00001fff000e7589 */ /* 0x0000a400000e0000 */
.L_x_3224:
[----:B--2---:R-:W-:-:S13]  /*23650*/  ISETP.NE.AND P0, PT, R14, RZ, PT ;  /* 0x000000ff0e00720c */ /* 0x004fda0003f05270 */
[----:B------:R-:W-:Y:S05]  /*23660*/  @P0 BRA `(.L_x_2691) ;  /* 0x0000000000880947 */ /* 0x000fea0003800000 */
[----:B------:R-:W-:-:S03]  /*23670*/  UMOV UR4, 0xffffffff ;  /* 0xffffffff00047882 */ /* 0x000fc60000000000 */
[----:B------:R-:W-:Y:S05]  /*23680*/  BRA.DIV UR4, `(.L_x_3044) ;  /* 0x0000005204187947 */ /* 0x000fea000b800000 */
[----:B------:R-:W-:-:S13]  /*23690*/  ELECT P6, URZ, PT ;  /* 0x00000000003f782f */ /* 0x000fda00038c0000 */
.L_x_3227:
[----:B------:R-:W-:Y:S05]  /*236a0*/  @!P6 BRA `(.L_x_2691) ;  /* 0x000000000078e947 */ /* 0x000fea0003800000 */
[----:B------:R-:W-:-:S06]  /*236b0*/  ULOP3.LUT UR4, UR60, 0x2, URZ, 0xfc, !UPT ;  /* 0x000000023c047892 */ /* 0x000fcc000f8efc3f */
[----:B0-----:R-:W-:-:S05]  /*236c0*/  IMAD.U32 R0, RZ, RZ, UR4 ;  /* 0x00000004ff007e24 */ /* 0x001fca000f8e00ff */
[----:B------:R-:W-:-:S13]  /*236d0*/  ISETP.NE.AND P0, PT, R0, 0x3, PT ;  /* 0x000000030000780c */ /* 0x000fda0003f05270 */
[----:B------:R-:W-:Y:S05]  /*236e0*/  @!P0 BRA `(.L_x_3045) ;  /* 0x0000000000048947 */ /* 0x000fea0003800000 */
[----:B------:R-:W-:Y:S01]  /*236f0*/  BPT.TRAP 0x1 ;  /* 0x000000040000795c */ /* 0x000fe20000300000 */
.L_x_3045:
[C---:B------:R-:W-:Y:S01]  /*23700*/  LEA R5, R26.reuse, R7, 0x3 ;  /* 0x000000071a057211 */ /* 0x040fe200078e18ff */
[----:B------:R-:W-:Y:S01]  /*23710*/  VIADD R26, R26, 0x1 ;  /* 0x000000011a1a7836 */ /* 0x000fe20000000000 */
[----:B------:R-:W-:-:S04]  /*23720*/  SHF.L.U32 R0, R28, 0x1f, RZ ;  /* 0x0000001f1c007819 */ /* 0x000fc800000006ff */
[----:B------:R-:W0:Y:S01]  /*23730*/  SYNCS.PHASECHK.TRANS64.TRYWAIT P1, [R5+URZ+0x30840], R0 ;  /* 0x03084000050075a7 */ /* 0x000e22000802017f */
[----:B------:R-:W-:-:S04]  /*23740*/  ISETP.NE.AND P2, PT, R26, 0x2, PT ;  /* 0x000000021a00780c */ /* 0x000fc80003f45270 */
[----:B------:R-:W-:Y:S01]  /*23750*/  SEL R3, RZ, 0x1, P2 ;  /* 0x00000001ff037807 */ /* 0x000fe20001000000 */
[----:B0-----:R-:W-:Y:S08]  /*23760*/  @!P1 BRA `(.L_x_3046) ;  /* 0x0000005000009947 */ /* 0x001ff00003800000 */
.L_x_3228:
[----:B------:R-:W-:Y:S02]  /*23770*/  SEL R26, R26, RZ, P2 ;  /* 0x000000ff1a1a7207 */ /* 0x000fe40001000000 */
[----:B------:R-:W-:Y:S01]  /*23780*/  LOP3.LUT R2, R28, R3, RZ, 0x3c, !PT ;  /* 0x000000031c027212 */ /* 0x000fe200078e3cff */
[----:B------:R-:W-:Y:S06]  /*23790*/  @!P0 BRA `(.L_x_3047) ;  /* 0x0000000000048947 */ /* 0x000fec0003800000 */
[----:B------:R-:W-:Y:S01]  /*237a0*/  BPT.TRAP 0x1 ;  /* 0x000000040000795c */ /* 0x000fe20000300000 */
.L_x_3047:
[----:B------:R-:W-:Y:S01]  /*237b0*/  IMAD R3, R26, 0x8, R7 ;  /* 0x000000081a037824 */ /* 0x000fe200078e0207 */
[----:B------:R-:W-:-:S04]  /*237c0*/  SHF.L.U32 R2, R2, 0x1f, RZ ;  /* 0x0000001f02027819 */ /* 0x000fc800000006ff */
[----:B------:R-:W2:Y:S02]  /*237d0*/  SYNCS.PHASECHK.TRANS64.TRYWAIT P1, [R3+URZ+0x30840], R2 ;  /* 0x03084002030075a7 */ /* 0x000ea4000802017f */
[----:B--2---:R-:W-:Y:S05]  /*237e0*/  @!P1 BRA `(.L_x_3048) ;  /* 0x0000004c00f49947 */ /* 0x004fea0003800000 */
.L_x_3229:
[----:B------:R-:W-:Y:S05]  /*237f0*/  @!P0 BRA `(.L_x_3049) ;  /* 0x0000000000048947 */ /* 0x000fea0003800000 */
[----:B------:R-:W-:Y:S01]  /*23800*/  BPT.TRAP 0x1 ;  /* 0x000000040000795c */ /* 0x000fe20000300000 */
.L_x_3049:
[----:B------:R-:W4:Y:S02]  /*23810*/  SYNCS.PHASECHK.TRANS64.TRYWAIT P1, [R5+URZ+0x30860], R0 ;  /* 0x03086000050075a7 */ /* 0x000f24000802017f */
[----:B----4-:R-:W-:Y:S05]  /*23820*/  @!P1 BRA `(.L_x_3050) ;  /* 0x0000004c00f89947 */ /* 0x010fea0003800000 */
.L_x_3230:
[----:B------:R-:W-:Y:S05]  /*23830*/  @!P0 BRA `(.L_x_3051) ;  /* 0x0000000000048947 */ /* 0x000fea0003800000 */
[----:B------:R-:W-:Y:S01]  /*23840*/  BPT.TRAP 0x1 ;  /* 0x000000040000795c */ /* 0x000fe20000300000 */
.L_x_3051:
[----:B------:R0:W0:Y:S02]  /*23850*/  SYNCS.PHASECHK.TRANS64.TRYWAIT P0, [R3+URZ+0x30860], R2 ;  /* 0x03086002030075a7 */ /* 0x000024000800017f */
[----:B0-----:R-:W-:Y:S05]  /*23860*/  @!P0 NANOSLEEP.SYNCS 0x989680 ;  /* 0x009896800000895d */ /* 0x001fea0003900000 */
[----:B------:R-:W0:Y:S02]  /*23870*/  @!P0 SYNCS.PHASECHK.TRANS64 P0, [R3+URZ+0x30860], R2 ;  /* 0x03086002030085a7 */ /* 0x000e24000800007f */
[----:B0-----:R-:W-:Y:S05]  /*23880*/  @!P0 BRA `(.L_x_3051) ;  /* 0xfffffffc00f08947 */ /* 0x001fea000383ffff */
.L_x_2691:
[----:B------:R-:W-:Y:S05]  /*23890*/  BSYNC B9 ;  /* 0x0000000000097941 */ /* 0x000fea0003800000 */
.L_x_2688:
[----:B------:R-:W-:Y:S05]  /*238a0*/  EXIT ;  /* 0x000000000000794d */ /* 0x000fea0003800000 */
.L_x_2709:
[----:B0-----:R0:W1:Y:S02]  /*238b0*/  SYNCS.PHASECHK.TRANS64.TRYWAIT P5, [R87+URZ+0x30890], R88 ;  /* 0x03089058570075a7 */ /* 0x00106400080a017f */
[----:B-1----:R-:W-:Y:S05]  /*238c0*/  @!P5 NANOSLEEP.SYNCS 0x989680 ;  /* 0x009896800000d95d */ /* 0x002fea0003900000 */
[----:B------:R-:W1:Y:S02]  /*238d0*/  @!P5 SYNCS.PHASECHK.TRANS64 P5, [R87+URZ+0x30890], R88 ;  /* 0x030890585700d5a7 */ /* 0x000e6400080a007f */
[----:B-1----:R-:W-:Y:S05]  /*238e0*/  @!P5 BRA `(.L_x_2709) ;  /* 0xfffffffc00f0d947 */ /* 0x002fea000383ffff */
[----:B------:R-:W-:Y:S05]  /*238f0*/  BRA `(.L_x_3052) ;  /* 0xfffffdfc00807947 */ /* 0x000fea000383ffff */
.L_x_2710:
[----:B------:R-:W-:Y:S01]  /*23900*/  BSSY B1, `(.L_x_3053) ;  /* 0x0000008000017945 */ /* 0x000fe20003800000 */
[----:B------:R-:W-:Y:S01]  /*23910*/  MOV R13, R115 ;  /* 0x00000073000d7202 */ /* 0x000fe20000000f00 */
[----:B------:R-:W-:Y:S01]  /*23920*/  IMAD.MOV.U32 R12, RZ, RZ, RZ ;  /* 0x000000ffff0c7224 */ /* 0x000fe200078e00ff */
[----:B------:R-:W-:Y:S01]  /*23930*/  MOV R15, 0xffffffff ;  /* 0xffffffff000f7802 */ /* 0x000fe20000000f00 */
[----:B------:R-:W-:-:S07]  /*23940*/  IMAD.MOV.U32 R11, RZ, RZ, 0x1c1f ;  /* 0x00001c1fff0b7424 */ /* 0x000fce00078e00ff */
[----:B0-----:R-:W-:Y:S05]  /*23950*/  WARPSYNC.COLLECTIVE R15, `(.L_x_3054) ;  /* 0x000000000f087348 */ /* 0x001fea0003c00000 */
[----:B------:R1:W2:Y:S02]  /*23960*/  SHFL.IDX P6, R14, R13, R12, R11 ;  /* 0x0000000c0d0e7389 */ /* 0x0002a400000c000b */
[----:B012---:R-:W-:Y:S01]  /*23970*/  ENDCOLLECTIVE ;  /* 0x000000000000791b */ /* 0x007fe20003800000 */
.L_x_3054:
[----:B------:R-:W-:Y:S05]  /*23980*/  BSYNC B1 ;  /* 0x0000000000017941 */ /* 0x000fea0003800000 */
.L_x_3053:
        /* <DEDUP_REMOVED lines=8> */
.L_x_3055:
[----:B------:R-:W-:Y:S01]  /*23a10*/  MOV R11, R14 ;  /* 0x0000000e000b7202 */ /* 0x000fe20000000f00 */
[----:B------:R-:W-:Y:S06]  /*23a20*/  BRA `(.L_x_3056) ;  /* 0xfffffdfc00487947 */ /* 0x000fec000383ffff */
.L_x_2735:
[----:B------:R-:W-:Y:S01]  /*23a30*/  BSSY B1, `(.L_x_3057) ;  /* 0x0000008000017945 */ /* 0x000fe20003800000 */
[----:B0---4-:R-:W-:Y:S01]  /*23a40*/  IMAD.MOV.U32 R13, RZ, RZ, R115 ;  /* 0x000000ffff0d7224 */ /* 0x011fe200078e0073 */
[----:B---3--:R-:W-:Y:S01]  /*23a50*/  MOV R11, 0x1c1f ;  /* 0x00001c1f000b7802 */ /* 0x008fe20000000f00 */
[----:B------:R-:W-:Y:S02]  /*23a60*/  IMAD.MOV.U32 R12, RZ, RZ, 0x1 ;  /* 0x00000001ff0c7424 */ /* 0x000fe400078e00ff */
[----:B------:R-:W-:-:S07]  /*23a70*/  IMAD.MOV.U32 R15, RZ, RZ, -0x1 ;  /* 0xffffffffff0f7424 */ /* 0x000fce00078e00ff */
[----:B-12---:R-:W-:Y:S05]  /*23a80*/  WARPSYNC.COLLECTIVE R15, `(.L_x_3058) ;  /* 0x000000000f087348 */ /* 0x006fea0003c00000 */
[----:B------:R0:W3:Y:S02]  /*23a90*/  SHFL.IDX P6, R14, R13, R12, R11 ;  /* 0x0000000c0d0e7389 */ /* 0x0000e400000c000b */
[----:B0123--:R-:W-:Y:S01]  /*23aa0*/  ENDCOLLECTIVE ;  /* 0x000000000000791b */ /* 0x00ffe20003800000 */
.L_x_3058:
[----:B------:R-:W-:Y:S05]  /*23ab0*/  BSYNC B1 ;  /* 0x0000000000017941 */ /* 0x000fea0003800000 */
.L_x_3057:
[----:B------:R-:W-:Y:S01]  /*23ac0*/  MOV R13, R118 ;  /* 0x00000076000d7202 */ /* 0x000fe20000000f00 */
[----:B------:R-:W-:Y:S01]  /*23ad0*/  IMAD.MOV.U32 R12, RZ, RZ, 0x1 ;  /* 0x00000001ff0c7424 */ /* 0x000fe200078e00ff */
[----:B------:R-:W-:Y:S01]  /*23ae0*/  MOV R15, 0xffffffff ;  /* 0xffffffff000f7802 */ /* 0x000fe20000000f00 */
[----:B------:R-:W-:Y:S02]  /*23af0*/  IMAD.MOV.U32 R11, RZ, RZ, 0x1c1f ;  /* 0x00001c1fff0b7424 */ /* 0x000fe400078e00ff */
[----:B------:R-:W-:-:S07]  /*23b00*/  IMAD.MOV.U32 R115, RZ, RZ, R14 ;  /* 0x000000ffff737224 */ /* 0x000fce00078e000e */
[----:B------:R-:W-:Y:S05]  /*23b10*/  WARPSYNC.COLLECTIVE R15, `(.L_x_3059) ;  /* 0x000000000f087348 */ /* 0x000fea0003c00000 */
[----:B------:R0:W1:Y:S02]  /*23b20*/  SHFL.IDX P6, R14, R13, R12, R11 ;  /* 0x0000000c0d0e7389 */ /* 0x00006400000c000b */
[----:B01----:R-:W-:Y:S01]  /*23b30*/  ENDCOLLECTIVE ;  /* 0x000000000000791b */ /* 0x003fe20003800000 */
.L_x_3059:
[----:B------:R-:W-:Y:S01]  /*23b40*/  IMAD.MOV.U32 R118, RZ, RZ, R14 ;  /* 0x000000ffff767224 */ /* 0x000fe200078e000e */
[----:B------:R-:W-:Y:S06]  /*23b50*/  BRA `(.L_x_3060) ;  /* 0xfffffe1000387947 */ /* 0x000fec000383ffff */
.L_x_2765:
[----:B-1----:R1:W2:Y:S02]  /*23b60*/  SYNCS.PHASECHK.TRANS64.TRYWAIT P5, [R87+URZ+0x30890], R88 ;  /* 0x03089058570075a7 */ /* 0x0022a400080a017f */
[----:B--2---:R-:W-:Y:S05]  /*23b70*/  @!P5 NANOSLEEP.SYNCS 0x989680 ;  /* 0x009896800000d95d */ /* 0x004fea0003900000 */
[----:B------:R-:W2:Y:S02]  /*23b80*/  @!P5 SYNCS.PHASECHK.TRANS64 P5, [R87+URZ+0x30890], R88 ;  /* 0x030890585700d5a7 */ /* 0x000ea400080a007f */
[----:B--2---:R-:W-:Y:S05]  /*23b90*/  @!P5 BRA `(.L_x_2765) ;  /* 0xfffffffc00f0d947 */ /* 0x004fea000383ffff */
[----:B------:R-:W-:Y:S05]  /*23ba0*/  BRA `(.L_x_3061) ;  /* 0xfffffe3000107947 */ /* 0x000fea000383ffff */
.L_x_2766:
[----:B------:R-:W-:Y:S01]  /*23bb0*/  BSSY B1, `(.L_x_3062) ;  /* 0x0000008000017945 */ /* 0x000fe20003800000 */
[----:B------:R-:W-:Y:S01]  /*23bc0*/  IMAD.MOV.U32 R13, RZ, RZ, R115 ;  /* 0x000000ffff0d7224 */ /* 0x000fe200078e0073 */
[----:B------:R-:W-:Y:S01]  /*23bd0*/  MOV R12, RZ ;  /* 0x000000ff000c7202 */ /* 0x000fe20000000f00 */
[----:B------:R-:W-:Y:S02]  /*23be0*/  IMAD.MOV.U32 R11, RZ, RZ, 0x1c1f ;  /* 0x00001c1fff0b7424 */ /* 0x000fe400078e00ff */
[----:B------:R-:W-:-:S07]  /*23bf0*/  IMAD.MOV.U32 R15, RZ, RZ, -0x1 ;  /* 0xffffffffff0f7424 */ /* 0x000fce00078e00ff */
[----:B-1----:R-:W-:Y:S05]  /*23c00*/  WARPSYNC.COLLECTIVE R15, `(.L_x_3063) ;  /* 0x000000000f087348 */ /* 0x002fea0003c00000 */
[----:B------:R0:W2:Y:S02]  /*23c10*/  SHFL.IDX P6, R14, R13, R12, R11 ;  /* 0x0000000c0d0e7389 */ /* 0x0000a400000c000b */
[----:B012---:R-:W-:Y:S01]  /*23c20*/  ENDCOLLECTIVE ;  /* 0x000000000000791b */ /* 0x007fe20003800000 */
.L_x_3063:
[----:B------:R-:W-:Y:S05]  /*23c30*/  BSYNC B1 ;  /* 0x0000000000017941 */ /* 0x000fea0003800000 */
.L_x_3062:
[----:B------:R-:W-:Y:S01]  /*23c40*/  IMAD.MOV.U32 R13, RZ, RZ, R118 ;  /* 0x000000ffff0d7224 */ /* 0x000fe200078e0076 */
[----:B------:R-:W-:Y:S01]  /*23c50*/  MOV R11, 0x1c1f ;  /* 0x00001c1f000b7802 */ /* 0x000fe20000000f00 */
[----:B------:R-:W-:Y:S01]  /*23c60*/  IMAD.MOV.U32 R12, RZ, RZ, RZ ;  /* 0x000000ffff0c7224 */ /* 0x000fe200078e00ff */
[----:B------:R-:W-:Y:S01]  /*23c70*/  MOV R117, R14 ;  /* 0x0000000e00757202 */ /* 0x000fe20000000f00 */
[----:B------:R-:W-:-:S07]  /*23c80*/  IMAD.MOV.U32 R15, RZ, RZ, -0x1 ;  /* 0xffffffffff0f7424 */ /* 0x000fce00078e00ff */
[----:B------:R-:W-:Y:S05]  /*23c90*/  WARPSYNC.COLLECTIVE R15, `(.L_x_3064) ;  /* 0x000000000f087348 */ /* 0x000fea0003c00000 */
[----:B------:R0:W1:Y:S02]  /*23ca0*/  SHFL.IDX P6, R14, R13, R12, R11 ;  /* 0x0000000c0d0e7389 */ /* 0x00006400000c000b */
[----:B01----:R-:W-:Y:S01]  /*23cb0*/  ENDCOLLECTIVE ;  /* 0x000000000000791b */ /* 0x003fe20003800000 */
.L_x_3064:
[----:B------:R-:W-:Y:S01]  /*23cc0*/  IMAD.MOV.U32 R11, RZ, RZ, R14 ;  /* 0x000000ffff0b7224 */ /* 0x000fe200078e000e */
[----:B------:R-:W-:Y:S06]  /*23cd0*/  BRA `(.L_x_3065) ;  /* 0xfffffe2c00dc7947 */ /* 0x000fec000383ffff */
.L_x_2779:
[----:B------:R-:W-:Y:S01]  /*23ce0*/  BSSY B1, `(.L_x_3066) ;  /* 0x0000008000017945 */ /* 0x000fe20003800000 */
[----:B--2-4-:R-:W-:Y:S01]  /*23cf0*/  MOV R13, R115 ;  /* 0x00000073000d7202 */ /* 0x014fe20000000f00 */
[----:B------:R-:W-:Y:S01]  /*23d00*/  IMAD.MOV.U32 R12, RZ, RZ, 0x1 ;  /* 0x00000001ff0c7424 */ /* 0x000fe200078e00ff */
[----:B------:R-:W-:Y:S01]  /*23d10*/  MOV R15, 0xffffffff ;  /* 0xffffffff000f7802 */ /* 0x000fe20000000f00 */
[----:B---3--:R-:W-:-:S07]  /*23d20*/  IMAD.MOV.U32 R11, RZ, RZ, 0x1c1f ;  /* 0x00001c1fff0b7424 */ /* 0x008fce00078e00ff */
[----:B01----:R-:W-:Y:S05]  /*23d30*/  WARPSYNC.COLLECTIVE R15, `(.L_x_3067) ;  /* 0x000000000f087348 */ /* 0x003fea0003c00000 */
[----:B------:R2:W3:Y:S02]  /*23d40*/  SHFL.IDX P6, R14, R13, R12, R11 ;  /* 0x0000000c0d0e7389 */ /* 0x0004e400000c000b */
[----:B0123--:R-:W-:Y:S01]  /*23d50*/  ENDCOLLECTIVE ;  /* 0x000000000000791b */ /* 0x00ffe20003800000 */
.L_x_3067:
[----:B------:R-:W-:Y:S05]  /*23d60*/  BSYNC B1 ;  /* 0x0000000000017941 */ /* 0x000fea0003800000 */
.L_x_3066:
        /* <DEDUP_REMOVED lines=8> */
.L_x_3068:
[----:B------:R-:W-:Y:S01]  /*23df0*/  MOV R36, R14 ;  /* 0x0000000e00247202 */ /* 0x000fe20000000f00 */
[----:B------:R-:W-:Y:S06]  /*23e00*/  BRA `(.L_x_3069) ;  /* 0xfffffe4400487947 */ /* 0x000fec000383ffff */
.L_x_2792:
[----:B0-----:R0:W1:Y:S02]  /*23e10*/  SYNCS.PHASECHK.TRANS64.TRYWAIT P3, [R87+URZ+0x30890], R88 ;  /* 0x03089058570075a7 */ /* 0x001064000806017f */
[----:B-1----:R-:W-:Y:S05]  /*23e20*/  @!P3 NANOSLEEP.SYNCS 0x989680 ;  /* 0x009896800000b95d */ /* 0x002fea0003900000 */
[----:B------:R-:W1:Y:S02]  /*23e30*/  @!P3 SYNCS.PHASECHK.TRANS64 P3, [R87+URZ+0x30890], R88 ;  /* 0x030890585700b5a7 */ /* 0x000e64000806007f */
[----:B-1----:R-:W-:Y:S05]  /*23e40*/  @!P3 BRA `(.L_x_2792) ;  /* 0xfffffffc00f0b947 */ /* 0x002fea000383ffff */
[----:B------:R-:W-:Y:S05]  /*23e50*/  BRA `(.L_x_3070) ;  /* 0xfffffe5c00107947 */ /* 0x000fea000383ffff */
.L_x_2793:
        /* <DEDUP_REMOVED lines=8> */
.L_x_3072:
[----:B------:R-:W-:Y:S05]  /*23ee0*/  BSYNC B1 ;  /* 0x0000000000017941 */ /* 0x000fea0003800000 */
.L_x_3071:
[----:B------:R-:W-:Y:S01]  /*23ef0*/  MOV R13, R40 ;  /* 0x00000028000d7202 */ /* 0x000fe20000000f00 */
[----:B------:R-:W-:Y:S01]  /*23f00*/  IMAD.MOV.U32 R12, RZ, RZ, RZ ;  /* 0x000000ffff0c7224 */ /* 0x000fe200078e00ff */
[----:B------:R-:W-:Y:S01]  /*23f10*/  MOV R15, 0xffffffff ;  /* 0xffffffff000f7802 */ /* 0x000fe20000000f00 */
[----:B------:R-:W-:Y:S02]  /*23f20*/  IMAD.MOV.U32 R11, RZ, RZ, 0x1c1f ;  /* 0x00001c1fff0b7424 */ /* 0x000fe400078e00ff */
[----:B------:R-:W-:-:S07]  /*23f30*/  IMAD.MOV.U32 R39, RZ, RZ, R14 ;  /* 0x000000ffff277224 */ /* 0x000fce00078e000e */
[----:B------:R-:W-:Y:S05]  /*23f40*/  WARPSYNC.COLLECTIVE R15, `(.L_x_3073) ;  /* 0x000000000f087348 */ /* 0x000fea0003c00000 */
[----:B------:R0:W1:Y:S02]  /*23f50*/  SHFL.IDX P6, R14, R13, R12, R11 ;  /* 0x0000000c0d0e7389 */ /* 0x00006400000c000b */
[----:B01----:R-:W-:Y:S01]  /*23f60*/  ENDCOLLECTIVE ;  /* 0x000000000000791b */ /* 0x003fe20003800000 */
.L_x_3073:
[----:B------:R-:W-:Y:S01]  /*23f70*/  IMAD.MOV.U32 R38, RZ, RZ, R14 ;  /* 0x000000ffff267224 */ /* 0x000fe200078e000e */
[----:B------:R-:W-:Y:S06]  /*23f80*/  BRA `(.L_x_3074) ;  /* 0xfffffe5c00347947 */ /* 0x000fec000383ffff */
.L_x_2796:
        /* <DEDUP_REMOVED lines=8> */
.L_x_3076:
[----:B------:R-:W-:Y:S05]  /*24010*/  BSYNC B1 ;  /* 0x0000000000017941 */ /* 0x000fea0003800000 */
.L_x_3075:
[----:B------:R-:W-:Y:S01]  /*24020*/  IMAD.MOV.U32 R13, RZ, RZ, R40 ;  /* 0x000000ffff0d7224 */ /* 0x000fe200078e0028 */
[----:B------:R-:W-:Y:S01]  /*24030*/  MOV R11, 0x1c1f ;  /* 0x00001c1f000b7802 */ /* 0x000fe20000000f00 */
[----:B------:R-:W-:Y:S01]  /*24040*/  IMAD.MOV.U32 R12, RZ, RZ, 0x1 ;  /* 0x00000001ff0c7424 */ /* 0x000fe200078e00ff */
[----:B------:R-:W-:Y:S01]  /*24050*/  MOV R39, R14 ;  /* 0x0000000e00277202 */ /* 0x000fe20000000f00 */
[----:B------:R-:W-:-:S07]  /*24060*/  IMAD.MOV.U32 R15, RZ, RZ, -0x1 ;  /* 0xffffffffff0f7424 */ /* 0x000fce00078e00ff */
[----:B------:R-:W-:Y:S05]  /*24070*/  WARPSYNC.COLLECTIVE R15, `(.L_x_3077) ;  /* 0x000000000f087348 */ /* 0x000fea0003c00000 */
[----:B------:R0:W1:Y:S02]  /*24080*/  SHFL.IDX P6, R14, R13, R12, R11 ;  /* 0x0000000c0d0e7389 */ /* 0x00006400000c000b */
[----:B01----:R-:W-:Y:S01]  /*24090*/  ENDCOLLECTIVE ;  /* 0x000000000000791b */ /* 0x003fe20003800000 */
.L_x_3077:
[----:B------:R-:W-:Y:S01]  /*240a0*/  IMAD.MOV.U32 R38, RZ, RZ, R14 ;  /* 0x000000ffff267224 */ /* 0x000fe200078e000e */
[----:B------:R-:W-:Y:S06]  /*240b0*/  BRA `(.L_x_3078) ;  /* 0xfffffe5c00947947 */ /* 0x000fec000383ffff */
.L_x_2800:
[----:B---3--:R3:W0:Y:S02]  /*240c0*/  SYNCS.PHASECHK.TRANS64.TRYWAIT P2, [R87+URZ+0x308b0], R88 ;  /* 0x0308b058570075a7 */ /* 0x008624000804017f */
[----:B0-----:R-:W-:Y:S05]  /*240d0*/  @!P2 NANOSLEEP.SYNCS 0x989680 ;  /* 0x009896800000a95d */ /* 0x001fea0003900000 */
[----:B------:R-:W0:Y:S02]  /*240e0*/  @!P2 SYNCS.PHASECHK.TRANS64 P2, [R87+URZ+0x308b0], R88 ;  /* 0x0308b0585700a5a7 */ /* 0x000e24000804007f */
[----:B0-----:R-:W-:Y:S05]  /*240f0*/  @!P2 BRA `(.L_x_2800) ;  /* 0xfffffffc00f0a947 */ /* 0x001fea000383ffff */
[----:B------:R-:W-:Y:S05]  /*24100*/  BRA `(.L_x_3079) ;  /* 0xfffffe6000747947 */ /* 0x000fea000383ffff */
.L_x_2818:
[----:B------:R-:W-:Y:S01]  /*24110*/  BSSY B1, `(.L_x_3080) ;  /* 0x0000008000017945 */ /* 0x000fe20003800000 */
[----:B------:R-:W-:Y:S01]  /*24120*/  MOV R13, R7 ;  /* 0x00000007000d7202 */ /* 0x000fe20000000f00 */
[----:B------:R-:W-:Y:S01]  /*24130*/  IMAD.MOV.U32 R12, RZ, RZ, RZ ;  /* 0x000000ffff0c7224 */ /* 0x000fe200078e00ff */
[----:B------:R-:W-:Y:S01]  /*24140*/  MOV R15, 0xffffffff ;  /* 0xffffffff000f7802 */ /* 0x000fe20000000f00 */
[----:B------:R-:W-:-:S07]  /*24150*/  IMAD.MOV.U32 R11, RZ, RZ, 0x1c1f ;  /* 0x00001c1fff0b7424 */ /* 0x000fce00078e00ff */
[----:B------:R-:W-:Y:S05]  /*24160*/  WARPSYNC.COLLECTIVE R15, `(.L_x_3081) ;  /* 0x000000000f087348 */ /* 0x000fea0003c00000 */
[----:B------:R0:W1:Y:S02]  /*24170*/  SHFL.IDX P6, R14, R13, R12, R11 ;  /* 0x0000000c0d0e7389 */ /* 0x00006400000c000b */
[----:B01----:R-:W-:Y:S01]  /*24180*/  ENDCOLLECTIVE ;  /* 0x000000000000791b */ /* 0x003fe20003800000 */
.L_x_3081:
[----:B------:R-:W-:Y:S05]  /*24190*/  BSYNC B1 ;  /* 0x0000000000017941 */ /* 0x000fea0003800000 */
.L_x_3080:
        /* <DEDUP_REMOVED lines=8> */
.L_x_3082:
[----:B------:R-:W-:Y:S01]  /*24220*/  IMAD.MOV.U32 R13, RZ, RZ, R8 ;  /* 0x000000ffff0d7224 */ /* 0x000fe200078e0008 */
[----:B------:R-:W-:-:S07]  /*24230*/  MOV R0, R14 ;  /* 0x0000000e00007202 */ /* 0x000fce0000000f00 */
[----:B------:R-:W-:Y:S05]  /*24240*/  WARPSYNC.COLLECTIVE R15, `(.L_x_3083) ;  /* 0x000000000f087348 */ /* 0x000fea0003c00000 */
[----:B------:R0:W1:Y:S02]  /*24250*/  SHFL.IDX P6, R14, R13, R12, R11 ;  /* 0x0000000c0d0e7389 */ /* 0x00006400000c000b */
[----:B01----:R-:W-:Y:S01]  /*24260*/  ENDCOLLECTIVE ;  /* 0x000000000000791b */ /* 0x003fe20003800000 */
.L_x_3083:
[----:B------:R-:W-:Y:S01]  /*24270*/  MOV R13, R4 ;  /* 0x00000004000d7202 */ /* 0x000fe20000000f00 */
[----:B------:R-:W-:-:S07]  /*24280*/  IMAD.MOV.U32 R5, RZ, RZ, R14 ;  /* 0x000000ffff057224 */ /* 0x000fce00078e000e */
[----:B------:R-:W-:Y:S05]  /*24290*/  WARPSYNC.COLLECTIVE R15, `(.L_x_3084) ;  /* 0x000000000f087348 */ /* 0x000fea0003c00000 */
[----:B------:R0:W1:Y:S02]  /*242a0*/  SHFL.IDX P6, R14, R13, R12, R11 ;  /* 0x0000000c0d0e7389 */ /* 0x00006400000c000b */
[----:B01----:R-:W-:Y:S01]  /*242b0*/  ENDCOLLECTIVE ;  /* 0x000000000000791b */ /* 0x003fe20003800000 */
.L_x_3084:
[----:B------:R-:W-:Y:S05]  /*242c0*/  BRA `(.L_x_3085) ;  /* 0xfffffe7000f07947 */ /* 0x000fea000383ffff */
.L_x_2821:
[----:B------:R-:W-:Y:S01]  /*242d0*/  BSSY B1, `(.L_x_3086) ;  /* 0x0000008000017945 */ /* 0x000fe20003800000 */
[----:B------:R-:W-:Y:S01]  /*242e0*/  IMAD.MOV.U32 R13, RZ, RZ, R7 ;  /* 0x000000ffff0d7224 */ /* 0x000fe200078e0007 */
[----:B------:R-:W-:Y:S01]  /*242f0*/  MOV R11, 0x1c1f ;  /* 0x00001c1f000b7802 */ /* 0x000fe20000000f00 */
[----:B------:R-:W-:Y:S02]  /*24300*/  IMAD.MOV.U32 R12, RZ, RZ, 0x1 ;  /* 0x00000001ff0c7424 */ /* 0x000fe400078e00ff */
[----:B------:R-:W-:-:S07]  /*24310*/  IMAD.MOV.U32 R15, RZ, RZ, -0x1 ;  /* 0xffffffffff0f7424 */ /* 0x000fce00078e00ff */
[----:B0---4-:R-:W-:Y:S05]  /*24320*/  WARPSYNC.COLLECTIVE R15, `(.L_x_3087) ;  /* 0x000000000f087348 */ /* 0x011fea0003c00000 */
[----:B----4-:R1:W2:Y:S02]  /*24330*/  SHFL.IDX P6, R14, R13, R12, R11 ;  /* 0x0000000c0d0e7389 */ /* 0x0102a400000c000b */
[----:B012---:R-:W-:Y:S01]  /*24340*/  ENDCOLLECTIVE ;  /* 0x000000000000791b */ /* 0x007fe20003800000 */
.L_x_3087:
[----:B------:R-:W-:Y:S05]  /*24350*/  BSYNC B1 ;  /* 0x0000000000017941 */ /* 0x000fea0003800000 */
.L_x_3086:
        /* <DEDUP_REMOVED lines=8> */
.L_x_3088:
[----:B------:R-:W-:Y:S02]  /*243e0*/  IMAD.MOV.U32 R13, RZ, RZ, R8 ;  /* 0x000000ffff0d7224 */ /* 0x000fe400078e0008 */
[----:B------:R-:W-:-:S07]  /*243f0*/  IMAD.MOV.U32 R0, RZ, RZ, R14 ;  /* 0x000000ffff007224 */ /* 0x000fce00078e000e */
[----:B------:R-:W-:Y:S05]  /*24400*/  WARPSYNC.COLLECTIVE R15, `(.L_x_3089) ;  /* 0x000000000f087348 */ /* 0x000fea0003c00000 */
[----:B------:R0:W1:Y:S02]  /*24410*/  SHFL.IDX P6, R14, R13, R12, R11 ;  /* 0x0000000c0d0e7389 */ /* 0x00006400000c000b */
[----:B01----:R-:W-:Y:S01]  /*24420*/  ENDCOLLECTIVE ;  /* 0x000000000000791b */ /* 0x003fe20003800000 */
.L_x_3089:
[----:B------:R-:W-:Y:S01]  /*24430*/  IMAD.MOV.U32 R13, RZ, RZ, R4 ;  /* 0x000000ffff0d7224 */ /* 0x000fe200078e0004 */
[----:B------:R-:W-:-:S07]  /*24440*/  MOV R5, R14 ;  /* 0x0000000e00057202 */ /* 0x000fce0000000f00 */
[----:B------:R-:W-:Y:S05]  /*24450*/  WARPSYNC.COLLECTIVE R15, `(.L_x_3090) ;  /* 0x000000000f087348 */ /* 0x000fea0003c00000 */
[----:B------:R0:W1:Y:S02]  /*24460*/  SHFL.IDX P6, R14, R13, R12, R11 ;  /* 0x0000000c0d0e7389 */ /* 0x00006400000c000b */
[----:B01----:R-:W-:Y:S01]  /*24470*/  ENDCOLLECTIVE ;  /* 0x000000000000791b */ /* 0x003fe20003800000 */
.L_x_3090:
[----:B------:R-:W-:Y:S01]  /*24480*/  IMAD.MOV.U32 R4, RZ, RZ, R14 ;  /* 0x000000ffff047224 */ /* 0x000fe200078e000e */
[----:B------:R-:W-:Y:S06]  /*24490*/  BRA `(.L_x_3091) ;  /* 0xfffffe7800807947 */ /* 0x000fec000383ffff */
.L_x_2825:
[----:B0-----:R0:W1:Y:S02]  /*244a0*/  SYNCS.PHASECHK.TRANS64.TRYWAIT P0, [R18+URZ+0x30800], R5 ;  /* 0x03080005120075a7 */ /* 0x001064000800017f */
[----:B-1----:R-:W-:Y:S05]  /*244b0*/  @!P0 NANOSLEEP.SYNCS 0x989680 ;  /* 0x009896800000895d */ /* 0x002fea0003900000 */
[----:B------:R-:W1:Y:S02]  /*244c0*/  @!P0 SYNCS.PHASECHK.TRANS64 P0, [R18+URZ+0x30800], R5 ;  /* 0x03080005120085a7 */ /* 0x000e64000800007f */
[----:B-1----:R-:W-:Y:S05]  /*244d0*/  @!P0 BRA `(.L_x_2825) ;  /* 0xfffffffc00f08947 */ /* 0x002fea000383ffff */
[----:B------:R-:W-:Y:S05]  /*244e0*/  BRA `(.L_x_3092) ;  /* 0xfffffe8000987947 */ /* 0x000fea000383ffff */
.L_x_2849:
        /* <DEDUP_REMOVED lines=8> */
.L_x_3094:
[----:B------:R-:W-:Y:S05]  /*24570*/  BSYNC B1 ;  /* 0x0000000000017941 */ /* 0x000fea0003800000 */
.L_x_3093:
        /* <DEDUP_REMOVED lines=8> */
.L_x_3095:
[----:B------:R-:W-:Y:S01]  /*24600*/  IMAD.MOV.U32 R13, RZ, RZ, R21 ;  /* 0x000000ffff0d7224 */ /* 0x000fe200078e0015 */
[----:B------:R-:W-:-:S07]  /*24610*/  MOV R0, R14 ;  /* 0x0000000e00007202 */ /* 0x000fce0000000f00 */
[----:B------:R-:W-:Y:S05]  /*24620*/  WARPSYNC.COLLECTIVE R15, `(.L_x_3096) ;  /* 0x000000000f087348 */ /* 0x000fea0003c00000 */
[----:B------:R0:W1:Y:S02]  /*24630*/  SHFL.IDX P6, R14, R13, R12, R11 ;  /* 0x0000000c0d0e7389 */ /* 0x00006400000c000b */
[----:B01----:R-:W-:Y:S01]  /*24640*/  ENDCOLLECTIVE ;  /* 0x000000000000791b */ /* 0x003fe20003800000 */
.L_x_3096:
[----:B------:R-:W-:Y:S01]  /*24650*/  MOV R13, R20 ;  /* 0x00000014000d7202 */ /* 0x000fe20000000f00 */
[----:B------:R-:W-:-:S07]  /*24660*/  IMAD.MOV.U32 R5, RZ, RZ, R14 ;  /* 0x000000ffff057224 */ /* 0x000fce00078e000e */
[----:B------:R-:W-:Y:S05]  /*24670*/  WARPSYNC.COLLECTIVE R15, `(.L_x_3097) ;  /* 0x000000000f087348 */ /* 0x000fea0003c00000 */
[----:B------:R0:W1:Y:S02]  /*24680*/  SHFL.IDX P6, R14, R13, R12, R11 ;  /* 0x0000000c0d0e7389 */ /* 0x00006400000c000b */
[----:B01----:R-:W-:Y:S01]  /*24690*/  ENDCOLLECTIVE ;  /* 0x000000000000791b */ /* 0x003fe20003800000 */
.L_x_3097:
[----:B------:R-:W-:Y:S05]  /*246a0*/  BRA `(.L_x_3098) ;  /* 0xfffffea400707947 */ /* 0x000fea000383ffff */
.L_x_2852:
        /* <DEDUP_REMOVED lines=8> */
.L_x_3100:
[----:B------:R-:W-:Y:S05]  /*24730*/  BSYNC B1 ;  /* 0x0000000000017941 */ /* 0x000fea0003800000 */
.L_x_3099:
        /* <DEDUP_REMOVED lines=8> */
.L_x_3101:
[----:B------:R-:W-:Y:S02]  /*247c0*/  IMAD.MOV.U32 R13, RZ, RZ, R21 ;  /* 0x000000ffff0d7224 */ /* 0x000fe400078e0015 */
[----:B------:R-:W-:-:S07]  /*247d0*/  IMAD.MOV.U32 R0, RZ, RZ, R14 ;  /* 0x000000ffff007224 */ /* 0x000fce00078e000e */
[----:B------:R-:W-:Y:S05]  /*247e0*/  WARPSYNC.COLLECTIVE R15, `(.L_x_3102) ;  /* 0x000000000f087348 */ /* 0x000fea0003c00000 */
[----:B------:R0:W1:Y:S02]  /*247f0*/  SHFL.IDX P6, R14, R13, R12, R11 ;  /* 0x0000000c0d0e7389 */ /* 0x00006400000c000b */
[----:B01----:R-:W-:Y:S01]  /*24800*/  ENDCOLLECTIVE ;  /* 0x000000000000791b */ /* 0x003fe20003800000 */
.L_x_3102:
[----:B------:R-:W-:Y:S01]  /*24810*/  IMAD.MOV.U32 R13, RZ, RZ, R20 ;  /* 0x000000ffff0d7224 */ /* 0x000fe200078e0014 */
[----:B------:R-:W-:-:S07]  /*24820*/  MOV R21, R14 ;  /* 0x0000000e00157202 */ /* 0x000fce0000000f00 */
[----:B------:R-:W-:Y:S05]  /*24830*/  WARPSYNC.COLLECTIVE R15, `(.L_x_3103) ;  /* 0x000000000f087348 */ /* 0x000fea0003c00000 */
[----:B------:R0:W1:Y:S02]  /*24840*/  SHFL.IDX P6, R14, R13, R12, R11 ;  /* 0x0000000c0d0e7389 */ /* 0x00006400000c000b */
[----:B01----:R-:W-:Y:S01]  /*24850*/  ENDCOLLECTIVE ;  /* 0x000000000000791b */ /* 0x003fe20003800000 */
.L_x_3103:
[----:B------:R-:W-:Y:S01]  /*24860*/  IMAD.MOV.U32 R20, RZ, RZ, R14 ;  /* 0x000000ffff147224 */ /* 0x000fe200078e000e */
[----:B------:R-:W-:Y:S06]  /*24870*/  BRA `(.L_x_3104) ;  /* 0xfffffea800987947 */ /* 0x000fec000383ffff */
.L_x_2856:
[----:B0-----:R0:W1:Y:S02]  /*24880*/  SYNCS.PHASECHK.TRANS64.TRYWAIT P0, [R18+URZ+0x30800], R21 ;  /* 0x03080015120075a7 */ /* 0x001064000800017f */
[----:B-1----:R-:W-:Y:S05]  /*24890*/  @!P0 NANOSLEEP.SYNCS 0x989680 ;  /* 0x009896800000895d */ /* 0x002fea0003900000 */
[----:B------:R-:W1:Y:S02]  /*248a0*/  @!P0 SYNCS.PHASECHK.TRANS64 P0, [R18+URZ+0x30800], R21 ;  /* 0x03080015120085a7 */ /* 0x000e64000800007f */
[----:B-1----:R-:W-:Y:S05]  /*248b0*/  @!P0 BRA `(.L_x_2856) ;  /* 0xfffffffc00f08947 */ /* 0x002fea000383ffff */
[----:B------:R-:W-:Y:S05]  /*248c0*/  BRA `(.L_x_3105) ;  /* 0xfffffeb000187947 */ /* 0x000fea000383ffff */
.L_x_2870:
[----:B-1----:R1:W3:Y:S02]  /*248d0*/  SYNCS.PHASECHK.TRANS64.TRYWAIT P1, [R0+URZ+0x30830], R3 ;  /* 0x03083003000075a7 */ /* 0x0022e4000802017f */
[----:B---3--:R-:W-:Y:S05]  /*248e0*/  @!P1 NANOSLEEP.SYNCS 0x989680 ;  /* 0x009896800000995d */ /* 0x008fea0003900000 */
[----:B------:R-:W3:Y:S02]  /*248f0*/  @!P1 SYNCS.PHASECHK.TRANS64 P1, [R0+URZ+0x30830], R3 ;  /* 0x03083003000095a7 */ /* 0x000ee4000802007f */
[----:B---3--:R-:W-:Y:S05]  /*24900*/  @!P1 BRA `(.L_x_2870) ;  /* 0xfffffffc00f09947 */ /* 0x008fea000383ffff */
[----:B------:R-:W-:Y:S05]  /*24910*/  BRA `(.L_x_2869) ;  /* 0xfffffed400d47947 */ /* 0x000fea000383ffff */
.L_x_2878:
[----:B-1----:R1:W2:Y:S02]  /*24920*/  SYNCS.PHASECHK.TRANS64.TRYWAIT P2, [R12+URZ+0x30830], R3 ;  /* 0x030830030c0075a7 */ /* 0x0022a4000804017f */
[----:B--2---:R-:W-:Y:S05]  /*24930*/  @!P2 NANOSLEEP.SYNCS 0x989680 ;  /* 0x009896800000a95d */ /* 0x004fea0003900000 */
[----:B------:R-:W2:Y:S02]  /*24940*/  @!P2 SYNCS.PHASECHK.TRANS64 P2, [R12+URZ+0x30830], R3 ;  /* 0x030830030c00a5a7 */ /* 0x000ea4000804007f */
[----:B--2---:R-:W-:Y:S05]  /*24950*/  @!P2 BRA `(.L_x_2878) ;  /* 0xfffffffc00f0a947 */ /* 0x004fea000383ffff */
[----:B------:R-:W-:Y:S05]  /*24960*/  BRA `(.L_x_2877) ;  /* 0xfffffef800c07947 */ /* 0x000fea000383ffff */
.L_x_2883:
[----:B-1----:R1:W2:Y:S02]  /*24970*/  SYNCS.PHASECHK.TRANS64.TRYWAIT P2, [R13+URZ+0x30850], R0 ;  /* 0x030850000d0075a7 */ /* 0x0022a4000804017f */
[----:B--2---:R-:W-:Y:S05]  /*24980*/  @!P2 NANOSLEEP.SYNCS 0x989680 ;  /* 0x009896800000a95d */ /* 0x004fea0003900000 */
[----:B------:R-:W2:Y:S02]  /*24990*/  @!P2 SYNCS.PHASECHK.TRANS64 P2, [R13+URZ+0x30850], R0 ;  /* 0x030850000d00a5a7 */ /* 0x000ea4000804007f */
[----:B--2---:R-:W-:Y:S05]  /*249a0*/  @!P2 BRA `(.L_x_2883) ;  /* 0xfffffffc00f0a947 */ /* 0x004fea000383ffff */
[----:B------:R-:W-:Y:S05]  /*249b0*/  BRA `(.L_x_2882) ;  /* 0xffffff0400e07947 */ /* 0x000fea000383ffff */
.L_x_2893:
[----:B-1----:R1:W2:Y:S02]  /*249c0*/  SYNCS.PHASECHK.TRANS64.TRYWAIT P1, [R2+URZ+0x30830], R3 ;  /* 0x03083003020075a7 */ /* 0x0022a4000802017f */
[----:B--2---:R-:W-:Y:S05]  /*249d0*/  @!P1 NANOSLEEP.SYNCS 0x989680 ;  /* 0x009896800000995d */ /* 0x004fea0003900000 */
[----:B------:R-:W2:Y:S02]  /*249e0*/  @!P1 SYNCS.PHASECHK.TRANS64 P1, [R2+URZ+0x30830], R3 ;  /* 0x03083003020095a7 */ /* 0x000ea4000802007f */
[----:B--2---:R-:W-:Y:S05]  /*249f0*/  @!P1 BRA `(.L_x_2893) ;  /* 0xfffffffc00f09947 */ /* 0x004fea000383ffff */
[----:B------:R-:W-:Y:S05]  /*24a00*/  BRA `(.L_x_2892) ;  /* 0xffffff2000b47947 */ /* 0x000fea000383ffff */
.L_x_2898:
[----:B-1----:R1:W2:Y:S02]  /*24a10*/  SYNCS.PHASECHK.TRANS64.TRYWAIT P1, [R12+URZ+0x30850], R0 ;  /* 0x030850000c0075a7 */ /* 0x0022a4000802017f */
[----:B--2---:R-:W-:Y:S05]  /*24a20*/  @!P1 NANOSLEEP.SYNCS 0x989680 ;  /* 0x009896800000995d */ /* 0x004fea0003900000 */
[----:B------:R-:W2:Y:S02]  /*24a30*/  @!P1 SYNCS.PHASECHK.TRANS64 P1, [R12+URZ+0x30850], R0 ;  /* 0x030850000c0095a7 */ /* 0x000ea4000802007f */
[----:B--2---:R-:W-:Y:S05]  /*24a40*/  @!P1 BRA `(.L_x_2898) ;  /* 0xfffffffc00f09947 */ /* 0x004fea000383ffff */
[----:B------:R-:W-:Y:S05]  /*24a50*/  BRA `(.L_x_2897) ;  /* 0xffffff2c00d47947 */ /* 0x000fea000383ffff */
.L_x_2906:
[----:B-1----:R1:W2:Y:S02]  /*24a60*/  SYNCS.PHASECHK.TRANS64.TRYWAIT P1, [R10+URZ+0x30850], R5 ;  /* 0x030850050a0075a7 */ /* 0x0022a4000802017f */
[----:B--2---:R-:W-:Y:S05]  /*24a70*/  @!P1 NANOSLEEP.SYNCS 0x989680 ;  /* 0x009896800000995d */ /* 0x004fea0003900000 */
[----:B------:R-:W2:Y:S02]  /*24a80*/  @!P1 SYNCS.PHASECHK.TRANS64 P1, [R10+URZ+0x30850], R5 ;  /* 0x030850050a0095a7 */ /* 0x000ea4000802007f */
[----:B--2---:R-:W-:Y:S05]  /*24a90*/  @!P1 BRA `(.L_x_2906) ;  /* 0xfffffffc00f09947 */ /* 0x004fea000383ffff */
[----:B------:R-:W-:Y:S05]  /*24aa0*/  BRA `(.L_x_2905) ;  /* 0xffffff4800347947 */ /* 0x000fea000383ffff */
.L_x_2943:
[----:B------:R-:W1:Y:S01]  /*24ab0*/  S2R R9, SR_TID.X ;  /* 0x0000000000097919 */ /* 0x000e620000002100 */
[----:B------:R-:W-:Y:S01]  /*24ac0*/  BSSY B1, `(.L_x_3106) ;  /* 0x000000a000017945 */ /* 0x000fe20003800000 */
[----:B------:R-:W-:Y:S01]  /*24ad0*/  IMAD.MOV.U32 R12, RZ, RZ, RZ ;  /* 0x000000ffff0c7224 */ /* 0x000fe200078e00ff */
[----:B------:R-:W-:Y:S01]  /*24ae0*/  MOV R15, 0xffffffff ;  /* 0xffffffff000f7802 */ /* 0x000fe20000000f00 */
[----:B0-----:R-:W-:Y:S01]  /*24af0*/  IMAD.MOV.U32 R11, RZ, RZ, 0x1f ;  /* 0x0000001fff0b7424 */ /* 0x001fe200078e00ff */
[----:B-1----:R-:W-:-:S04]  /*24b00*/  SHF.R.U32.HI R9, RZ, 0x5, R9 ;  /* 0x00000005ff097819 */ /* 0x002fc80000011609 */
[----:B------:R-:W-:-:S04]  /*24b10*/  LOP3.LUT R9, R9, 0x3, RZ, 0xc0, !PT ;  /* 0x0000000309097812 */ /* 0x000fc800078ec0ff */
[----:B------:R-:W-:-:S07]  /*24b20*/  MOV R13, R9 ;  /* 0x00000009000d7202 */ /* 0x000fce0000000f00 */
[----:B------:R-:W-:Y:S05]  /*24b30*/  WARPSYNC.COLLECTIVE R15, `(.L_x_3107) ;  /* 0x000000000f087348 */ /* 0x000fea0003c00000 */
[----:B------:R0:W1:Y:S02]  /*24b40*/  SHFL.IDX P6, R14, R13, R12, R11 ;  /* 0x0000000c0d0e7389 */ /* 0x00006400000c000b */
[----:B01----:R-:W-:Y:S01]  /*24b50*/  ENDCOLLECTIVE ;  /* 0x000000000000791b */ /* 0x003fe20003800000 */
.L_x_3107:
[----:B------:R-:W-:Y:S05]  /*24b60*/  BSYNC B1 ;  /* 0x0000000000017941 */ /* 0x000fea0003800000 */
.L_x_3106:
[----:B------:R-:W-:Y:S05]  /*24b70*/  BRA `(.L_x_3108) ;  /* 0xffffff90000c7947 */ /* 0x000fea000383ffff */
.L_x_2945:
[----:B------:R-:W-:Y:S01]  /*24b80*/  BSSY B1, `(.L_x_3109) ;  /* 0x0000006000017945 */ /* 0x000fe20003800000 */
[----:B------:R-:W-:-:S07]  /*24b90*/  IMAD.MOV.U32 R15, RZ, RZ, -0x1 ;  /* 0xffffffffff0f7424 */ /* 0x000fce00078e00ff */
[----:B01----:R-:W-:Y:S05]  /*24ba0*/  WARPSYNC.COLLECTIVE R15, `(.L_x_3110) ;  /* 0x000000000f0c7348 */ /* 0x003fea0003c00000 */
[----:B------:R-:W-:Y:S02]  /*24bb0*/  ELECT P6, UR62, PT ;  /* 0x00000000003e782f */ /* 0x000fe400038c0000 */
[----:B------:R-:W-:Y:S01]  /*24bc0*/  MOV R14, UR62 ;  /* 0x0000003e000e7c02 */ /* 0x000fe20008000f00 */
[----:B01----:R-:W-:Y:S10]  /*24bd0*/  ENDCOLLECTIVE ;  /* 0x000000000000791b */ /* 0x003ff40003800000 */
.L_x_3110:
[----:B------:R-:W-:Y:S05]  /*24be0*/  BSYNC B1 ;  /* 0x0000000000017941 */ /* 0x000fea0003800000 */
.L_x_3109:
[----:B------:R-:W-:Y:S05]  /*24bf0*/  BRA `(.L_x_2944) ;  /* 0xffffff9000047947 */ /* 0x000fea000383ffff */
.L_x_2947:
[----:B-1----:R1:W2:Y:S02]  /*24c00*/  SYNCS.PHASECHK.TRANS64.TRYWAIT P0, [R22+URZ+0x30820], R7 ;  /* 0x03082007160075a7 */ /* 0x0022a4000800017f */
[----:B--2---:R-:W-:Y:S05]  /*24c10*/  @!P0 NANOSLEEP.SYNCS 0x989680 ;  /* 0x009896800000895d */ /* 0x004fea0003900000 */
[----:B------:R-:W2:Y:S02]  /*24c20*/  @!P0 SYNCS.PHASECHK.TRANS64 P0, [R22+URZ+0x30820], R7 ;  /* 0x03082007160085a7 */ /* 0x000ea4000800007f */
[----:B--2---:R-:W-:Y:S05]  /*24c30*/  @!P0 BRA `(.L_x_2947) ;  /* 0xfffffffc00f08947 */ /* 0x004fea000383ffff */
[----:B------:R-:W-:Y:S05]  /*24c40*/  BRA `(.L_x_3111) ;  /* 0xffffff9000147947 */ /* 0x000fea000383ffff */
.L_x_2951:
[----:B0-----:R0:W2:Y:S02]  /*24c50*/  SYNCS.PHASECHK.TRANS64.TRYWAIT P0, [R11+URZ+0x308a0], R10 ;  /* 0x0308a00a0b0075a7 */ /* 0x0010a4000800017f */
[----:B--2---:R-:W-:Y:S05]  /*24c60*/  @!P0 NANOSLEEP.SYNCS 0x989680 ;  /* 0x009896800000895d */ /* 0x004fea0003900000 */
[----:B------:R-:W2:Y:S02]  /*24c70*/  @!P0 SYNCS.PHASECHK.TRANS64 P0, [R11+URZ+0x308a0], R10 ;  /* 0x0308a00a0b0085a7 */ /* 0x000ea4000800007f */
[----:B--2---:R-:W-:Y:S05]  /*24c80*/  @!P0 BRA `(.L_x_2951) ;  /* 0xfffffffc00f08947 */ /* 0x004fea000383ffff */
[----:B------:R-:W-:Y:S05]  /*24c90*/  BRA `(.L_x_3112) ;  /* 0xffffff90002c7947 */ /* 0x000fea000383ffff */
.L_x_2958:
[----:B-1----:R1:W2:Y:S02]  /*24ca0*/  SYNCS.PHASECHK.TRANS64.TRYWAIT P0, [R11+URZ+0x308c0], R10 ;  /* 0x0308c00a0b0075a7 */ /* 0x0022a4000800017f */
[----:B--2---:R-:W-:Y:S05]  /*24cb0*/  @!P0 NANOSLEEP.SYNCS 0x989680 ;  /* 0x009896800000895d */ /* 0x004fea0003900000 */
[----:B------:R-:W2:Y:S02]  /*24cc0*/  @!P0 SYNCS.PHASECHK.TRANS64 P0, [R11+URZ+0x308c0], R10 ;  /* 0x0308c00a0b0085a7 */ /* 0x000ea4000800007f */
[----:B--2---:R-:W-:Y:S05]  /*24cd0*/  @!P0 BRA `(.L_x_2958) ;  /* 0xfffffffc00f08947 */ /* 0x004fea000383ffff */
[----:B------:R-:W-:Y:S05]  /*24ce0*/  BRA `(.L_x_3113) ;  /* 0xffffff9400287947 */ /* 0x000fea000383ffff */
.L_x_2967:
[----:B0-----:R0:W2:Y:S02]  /*24cf0*/  SYNCS.PHASECHK.TRANS64.TRYWAIT P1, [R10+URZ+0x308a0], R9 ;  /* 0x0308a0090a0075a7 */ /* 0x0010a4000802017f */
[----:B--2---:R-:W-:Y:S05]  /*24d00*/  @!P1 NANOSLEEP.SYNCS 0x989680 ;  /* 0x009896800000995d */ /* 0x004fea0003900000 */
[----:B------:R-:W2:Y:S02]  /*24d10*/  @!P1 SYNCS.PHASECHK.TRANS64 P1, [R10+URZ+0x308a0], R9 ;  /* 0x0308a0090a0095a7 */ /* 0x000ea4000802007f */
[----:B--2---:R-:W-:Y:S05]  /*24d20*/  @!P1 BRA `(.L_x_2967) ;  /* 0xfffffffc00f09947 */ /* 0x004fea000383ffff */
[----:B------:R-:W-:Y:S05]  /*24d30*/  BRA `(.L_x_3114) ;  /* 0xffffff98005c7947 */ /* 0x000fea000383ffff */
.L_x_2974:
[----:B-1----:R1:W2:Y:S02]  /*24d40*/  SYNCS.PHASECHK.TRANS64.TRYWAIT P1, [R10+URZ+0x308c0], R9 ;  /* 0x0308c0090a0075a7 */ /* 0x0022a4000802017f */
[----:B--2---:R-:W-:Y:S05]  /*24d50*/  @!P1 NANOSLEEP.SYNCS 0x989680 ;  /* 0x009896800000995d */ /* 0x004fea0003900000 */
[----:B------:R-:W2:Y:S02]  /*24d60*/  @!P1 SYNCS.PHASECHK.TRANS64 P1, [R10+URZ+0x308c0], R9 ;  /* 0x0308c0090a0095a7 */ /* 0x000ea4000802007f */
[----:B--2---:R-:W-:Y:S05]  /*24d70*/  @!P1 BRA `(.L_x_2974) ;  /* 0xfffffffc00f09947 */ /* 0x004fea000383ffff */
[----:B------:R-:W-:Y:S05]  /*24d80*/  BRA `(.L_x_3115) ;  /* 0xffffff9c00547947 */ /* 0x000fea000383ffff */
.L_x_2989:
[----:B0-----:R-:W0:Y:S01]  /*24d90*/  S2R R8, SR_TID.X ;  /* 0x0000000000087919 */ /* 0x001e220000002100 */
[----:B------:R-:W-:Y:S01]  /*24da0*/  BSSY B0, `(.L_x_3116) ;  /* 0x000000a000007945 */ /* 0x000fe20003800000 */
[----:B------:R-:W-:Y:S01]  /*24db0*/  MOV R12, RZ ;  /* 0x000000ff000c7202 */ /* 0x000fe20000000f00 */
        /* <DEDUP_REMOVED lines=8> */
.L_x_3117:
[----:B------:R-:W-:Y:S05]  /*24e40*/  BSYNC B0 ;  /* 0x0000000000007941 */ /* 0x000fea0003800000 */
.L_x_3116:
[----:B------:R-:W-:Y:S05]  /*24e50*/  BRA `(.L_x_3118) ;  /* 0xffffffa800b07947 */ /* 0x000fea000383ffff */
.L_x_2992:
[----:B0-----:R0:W1:Y:S02]  /*24e60*/  SYNCS.PHASECHK.TRANS64.TRYWAIT P0, [R7+URZ+0x30840], R2 ;  /* 0x03084002070075a7 */ /* 0x001064000800017f */
[----:B-1----:R-:W-:Y:S05]  /*24e70*/  @!P0 NANOSLEEP.SYNCS 0x989680 ;  /* 0x009896800000895d */ /* 0x002fea0003900000 */
[----:B------:R-:W1:Y:S02]  /*24e80*/  @!P0 SYNCS.PHASECHK.TRANS64 P0, [R7+URZ+0x30840], R2 ;  /* 0x03084002070085a7 */ /* 0x000e64000800007f */
[----:B-1----:R-:W-:Y:S05]  /*24e90*/  @!P0 BRA `(.L_x_2992) ;  /* 0xfffffffc00f08947 */ /* 0x002fea000383ffff */
[----:B------:R-:W-:Y:S05]  /*24ea0*/  BRA `(.L_x_3119) ;  /* 0xffffffac000c7947 */ /* 0x000fea000383ffff */
.L_x_2993:
        /* <DEDUP_REMOVED lines=8> */
.L_x_3121:
[----:B------:R-:W-:Y:S05]  /*24f30*/  BSYNC B0 ;  /* 0x0000000000007941 */ /* 0x000fea0003800000 */
.L_x_3120:
[----:B------:R-:W-:Y:S01]  /*24f40*/  IMAD.MOV.U32 R13, RZ, RZ, R4 ;  /* 0x000000ffff0d7224 */ /* 0x000fe200078e0004 */
[----:B------:R-:W-:Y:S01]  /*24f50*/  MOV R12, RZ ;  /* 0x000000ff000c7202 */ /* 0x000fe20000000f00 */
[----:B------:R-:W-:Y:S02]  /*24f60*/  IMAD.MOV.U32 R11, RZ, RZ, 0x181f ;  /* 0x0000181fff0b7424 */ /* 0x000fe400078e00ff */
[----:B------:R-:W-:Y:S02]  /*24f70*/  IMAD.MOV.U32 R15, RZ, RZ, -0x1 ;  /* 0xffffffffff0f7424 */ /* 0x000fe400078e00ff */
[----:B------:R-:W-:Y:S02]  /*24f80*/  IMAD.MOV.U32 R2, RZ, RZ, R14 ;  /* 0x000000ffff027224 */ /* 0x000fe400078e000e */
[----:B------:R-:W-:-:S07]  /*24f90*/  @P0 IMAD R8, R5, 0x2, R22 ;  /* 0x0000000205080824 */ /* 0x000fce00078e0216 */
[----:B------:R-:W-:Y:S05]  /*24fa0*/  WARPSYNC.COLLECTIVE R15, `(.L_x_3122) ;  /* 0x000000000f087348 */ /* 0x000fea0003c00000 */
[----:B------:R0:W1:Y:S02]  /*24fb0*/  SHFL.IDX P6, R14, R13, R12, R11 ;  /* 0x0000000c0d0e7389 */ /* 0x00006400000c000b */
[----:B01----:R-:W-:Y:S01]  /*24fc0*/  ENDCOLLECTIVE ;  /* 0x000000000000791b */ /* 0x003fe20003800000 */
.L_x_3122:
[----:B------:R-:W-:Y:S01]  /*24fd0*/  ULDC.64 UR4, c[0x0][0x208] ;  /* 0x0000820000047ab9 */ /* 0x000fe20000000a00 */
[----:B------:R-:W-:Y:S01]  /*24fe0*/  MOV R13, R0 ;  /* 0x00000000000d7202 */ /* 0x000fe20000000f00 */
[----:B------:R-:W-:Y:S01]  /*24ff0*/  IMAD.MOV.U32 R12, RZ, RZ, 0x1 ;  /* 0x00000001ff0c7424 */ /* 0x000fe200078e00ff */
[----:B------:R-:W-:-:S04]  /*25000*/  MOV R3, R14 ;  /* 0x0000000e00037202 */ /* 0x000fc80000000f00 */
[----:B------:R-:W-:-:S05]  /*25010*/  @P0 LEA R3, P1, R33, R3, 0x1 ;  /* 0x0000000321030211 */ /* 0x000fca00078208ff */
[----:B------:R-:W-:Y:S01]  /*25020*/  @P0 IMAD.X R2, RZ, RZ, R2, P1 ;  /* 0x000000ffff020224 */ /* 0x000fe200008e0602 */
[----:B------:R-:W-:-:S04]  /*25030*/  ISETP.GE.AND P1, PT, R6, 0x11, PT ;  /* 0x000000110600780c */ /* 0x000fc80003f26270 */
[----:B------:R-:W-:-:S04]  /*25040*/  @P0 LOP3.LUT R3, R3, R2, RZ, 0x3c, !PT ;  /* 0x0000000203030212 */ /* 0x000fc800078e3cff */
[----:B------:R-:W-:-:S04]  /*25050*/  @P0 LOP3.LUT R2, R3, R2, RZ, 0x3c, !PT ;  /* 0x0000000203020212 */ /* 0x000fc800078e3cff */
[----:B------:R-:W-:-:S05]  /*25060*/  @P0 LOP3.LUT R3, R3, R2, RZ, 0x3c, !PT ;  /* 0x0000000203030212 */ /* 0x000fca00078e3cff */
[----:B------:R-:W-:Y:S01]  /*25070*/  @!PT LDS RZ, [RZ] ;  /* 0x00000000fffff984 */ /* 0x000fe20000000800 */
[----:B------:R-:W-:Y:S01]  /*25080*/  @!PT LDS RZ, [RZ] ;  /* 0x00000000fffff984 */ /* 0x000fe20000000800 */
[----:B------:R-:W-:Y:S01]  /*25090*/  @!PT LDS RZ, [RZ] ;  /* 0x00000000fffff984 */ /* 0x000fe20000000800 */
[----:B------:R0:W-:Y:S04]  /*250a0*/  @P0 LDGSTS.E.BYPASS.LTC128B.128 [R8+0x1e400], desc[UR4][R2.64], !P4 ;  /* 0x1e40000002080fae */ /* 0x0001e8000e101d44 */
[----:B------:R0:W-:Y:S04]  /*250b0*/  @P0 LDGSTS.E.BYPASS.LTC128B.128 [R8+0x21400], desc[UR4][R2.64+0x80], !P3 ;  /* 0x2140008002080fae */ /* 0x0001e8000d901d44 */
[----:B------:R0:W-:Y:S02]  /*250c0*/  @P0 LDGSTS.E.BYPASS.LTC128B.128 [R8+0x24400], desc[UR4][R2.64+0x100], !P2 ;  /* 0x2440010002080fae */ /* 0x0001e4000d101d44 */
[----:B0-----:R-:W-:Y:S05]  /*250d0*/  WARPSYNC.COLLECTIVE R15, `(.L_x_3123) ;  /* 0x000000000f087348 */ /* 0x001fea0003c00000 */
[----:B------:R1:W2:Y:S02]  /*250e0*/  SHFL.IDX P6, R14, R13, R12, R11 ;  /* 0x0000000c0d0e7389 */ /* 0x0002a400000c000b */
[----:B012---:R-:W-:Y:S01]  /*250f0*/  ENDCOLLECTIVE ;  /* 0x000000000000791b */ /* 0x007fe20003800000 */
.L_x_3123:
[----:B------:R-:W-:Y:S02]  /*25100*/  @P1 LEA R8, R5, R22, 0x1 ;  /* 0x0000001605081211 */ /* 0x000fe400078e08ff */
[----:B------:R-:W-:Y:S01]  /*25110*/  MOV R13, R4 ;  /* 0x00000004000d7202 */ /* 0x000fe20000000f00 */
[----:B------:R-:W-:-:S07]  /*25120*/  IMAD.MOV.U32 R2, RZ, RZ, R14 ;  /* 0x000000ffff027224 */ /* 0x000fce00078e000e */
[----:B------:R-:W-:Y:S05]  /*25130*/  WARPSYNC.COLLECTIVE R15, `(.L_x_3124) ;  /* 0x000000000f087348 */ /* 0x000fea0003c00000 */
[----:B------:R0:W1:Y:S02]  /*25140*/  SHFL.IDX P6, R14, R13, R12, R11 ;  /* 0x0000000c0d0e7389 */ /* 0x00006400000c000b */
[----:B01----:R-:W-:Y:S01]  /*25150*/  ENDCOLLECTIVE ;  /* 0x000000000000791b */ /* 0x003fe20003800000 */
.L_x_3124:
[----:B------:R-:W-:Y:S01]  /*25160*/  ULDC.64 UR4, c[0x0][0x208] ;  /* 0x0000820000047ab9 */ /* 0x000fe20000000a00 */
[----:B------:R-:W-:Y:S02]  /*25170*/  IMAD.MOV.U32 R13, RZ, RZ, R0 ;  /* 0x000000ffff0d7224 */ /* 0x000fe400078e0000 */
[----:B------:R-:W-:Y:S02]  /*25180*/  IMAD.MOV.U32 R12, RZ, RZ, 0x2 ;  /* 0x00000002ff0c7424 */ /* 0x000fe400078e00ff */
[----:B------:R-:W-:-:S05]  /*25190*/  IMAD.MOV.U32 R3, RZ, RZ, R14 ;  /* 0x000000ffff037224 */ /* 0x000fca00078e000e */
[----:B------:R-:W-:-:S05]  /*251a0*/  @P1 LEA R3, P0, R33, R3, 0x1 ;  /* 0x0000000321031211 */ /* 0x000fca00078008ff */
[----:B------:R-:W-:-:S05]  /*251b0*/  @P1 IMAD.X R2, RZ, RZ, R2, P0 ;  /* 0x000000ffff021224 */ /* 0x000fca00000e0602 */
        /* <DEDUP_REMOVED lines=8> */
[----:B------:R0:W-:Y:S01]  /*25240*/  @P1 LDGSTS.E.BYPASS.LTC128B.128 [R8+0x24c00], desc[UR4][R2.64+0x100], !P2 ;  /* 0x24c0010002081fae */ /* 0x0001e2000d101d44 */
[----:B------:R-:W-:-:S13]  /*25250*/  ISETP.GE.AND P1, PT, R6, 0x21, PT ;  /* 0x000000210600780c */ /* 0x000fda0003f26270 */
[----:B0-----:R-:W-:Y:S05]  /*25260*/  WARPSYNC.COLLECTIVE R15, `(.L_x_3125) ;  /* 0x000000000f087348 */ /* 0x001fea0003c00000 */
[----:B------:R1:W2:Y:S02]  /*25270*/  SHFL.IDX P6, R14, R13, R12, R11 ;  /* 0x0000000c0d0e7389 */ /* 0x0002a400000c000b */
[----:B012---:R-:W-:Y:S01]  /*25280*/  ENDCOLLECTIVE ;  /* 0x000000000000791b */ /* 0x007fe20003800000 */
.L_x_3125:
[----:B------:R-:W-:Y:S02]  /*25290*/  @P1 IMAD R8, R5, 0x2, R22 ;  /* 0x0000000205081824 */ /* 0x000fe400078e0216 */
[----:B------:R-:W-:Y:S01]  /*252a0*/  IMAD.MOV.U32 R13, RZ, RZ, R4 ;  /* 0x000000ffff0d7224 */ /* 0x000fe200078e0004 */
[----:B------:R-:W-:-:S07]  /*252b0*/  MOV R2, R14 ;  /* 0x0000000e00027202 */ /* 0x000fce0000000f00 */
[----:B------:R-:W-:Y:S05]  /*252c0*/  WARPSYNC.COLLECTIVE R15, `(.L_x_3126) ;  /* 0x000000000f087348 */ /* 0x000fea0003c00000 */
[----:B------:R0:W1:Y:S02]  /*252d0*/  SHFL.IDX P6, R14, R13, R12, R11 ;  /* 0x0000000c0d0e7389 */ /* 0x00006400000c000b */
[----:B01----:R-:W-:Y:S01]  /*252e0*/  ENDCOLLECTIVE ;  /* 0x000000000000791b */ /* 0x003fe20003800000 */
.L_x_3126:
[----:B------:R-:W-:Y:S01]  /*252f0*/  ULDC.64 UR4, c[0x0][0x208] ;  /* 0x0000820000047ab9 */ /* 0x000fe20000000a00 */
[----:B------:R-:W-:Y:S01]  /*25300*/  IMAD.MOV.U32 R13, RZ, RZ, R0 ;  /* 0x000000ffff0d7224 */ /* 0x000fe200078e0000 */
[----:B------:R-:W-:Y:S01]  /*25310*/  MOV R12, 0x3 ;  /* 0x00000003000c7802 */ /* 0x000fe20000000f00 */
[----:B------:R-:W-:-:S05]  /*25320*/  IMAD.MOV.U32 R3, RZ, RZ, R14 ;  /* 0x000000ffff037224 */ /* 0x000fca00078e000e */
[----:B------:R-:W-:-:S04]  /*25330*/  @P1 LEA R3, P0, R33, R3, 0x1 ;  /* 0x0000000321031211 */ /* 0x000fc800078008ff */
[----:B------:R-:W-:-:S04]  /*25340*/  @P1 IADD3.X R2, RZ, R2, RZ, P0, !PT ;  /* 0x00000002ff021210 */ /* 0x000fc800007fe4ff */
        /* <DEDUP_REMOVED lines=13> */
.L_x_3127:
[----:B------:R-:W-:Y:S02]  /*25420*/  @P1 IMAD R8, R5, 0x2, R22 ;  /* 0x0000000205081824 */ /* 0x000fe400078e0216 */
[----:B------:R-:W-:Y:S02]  /*25430*/  IMAD.MOV.U32 R13, RZ, RZ, R4 ;  /* 0x000000ffff0d7224 */ /* 0x000fe400078e0004 */
[----:B------:R-:W-:-:S07]  /*25440*/  IMAD.MOV.U32 R2, RZ, RZ, R14 ;  /* 0x000000ffff027224 */ /* 0x000fce00078e000e */
[----:B------:R-:W-:Y:S05]  /*25450*/  WARPSYNC.COLLECTIVE R15, `(.L_x_3128) ;  /* 0x000000000f087348 */ /* 0x000fea0003c00000 */
[----:B------:R0:W1:Y:S02]  /*25460*/  SHFL.IDX P6, R14, R13, R12, R11 ;  /* 0x0000000c0d0e7389 */ /* 0x00006400000c000b */
[----:B01----:R-:W-:Y:S01]  /*25470*/  ENDCOLLECTIVE ;  /* 0x000000000000791b */ /* 0x003fe20003800000 */
.L_x_3128:
[----:B------:R-:W-:Y:S01]  /*25480*/  ULDC.64 UR4, c[0x0][0x208] ;  /* 0x0000820000047ab9 */ /* 0x000fe20000000a00 */
[----:B------:R-:W-:Y:S01]  /*25490*/  MOV R13, R0 ;  /* 0x00000000000d7202 */ /* 0x000fe20000000f00 */
[----:B------:R-:W-:Y:S01]  /*254a0*/  IMAD.MOV.U32 R12, RZ, RZ, 0x4 ;  /* 0x00000004ff0c7424 */ /* 0x000fe200078e00ff */
[----:B------:R-:W-:-:S04]  /*254b0*/  MOV R3, R14 ;  /* 0x0000000e00037202 */ /* 0x000fc80000000f00 */
        /* <DEDUP_REMOVED lines=15> */
.L_x_3129:
[----:B------:R-:W-:Y:S02]  /*255b0*/  @P1 LEA R8, R5, R22, 0x1 ;  /* 0x0000001605081211 */ /* 0x000fe400078e08ff */
[----:B------:R-:W-:Y:S01]  /*255c0*/  MOV R13, R4 ;  /* 0x00000004000d7202 */ /* 0x000fe20000000f00 */
[----:B------:R-:W-:-:S07]  /*255d0*/  IMAD.MOV.U32 R2, RZ, RZ, R14 ;  /* 0x000000ffff027224 */ /* 0x000fce00078e000e */
[----:B------:R-:W-:Y:S05]  /*255e0*/  WARPSYNC.COLLECTIVE R15, `(.L_x_3130) ;  /* 0x000000000f087348 */ /* 0x000fea0003c00000 */
[----:B------:R0:W1:Y:S02]  /*255f0*/  SHFL.IDX P6, R14, R13, R12, R11 ;  /* 0x0000000c0d0e7389 */ /* 0x00006400000c000b */
[----:B01----:R-:W-:Y:S01]  /*25600*/  ENDCOLLECTIVE ;  /* 0x000000000000791b */ /* 0x003fe20003800000 */
.L_x_3130:
        /* <DEDUP_REMOVED lines=18> */
.L_x_3131:
[----:B------:R-:W-:Y:S01]  /*25730*/  IMAD.MOV.U32 R13, RZ, RZ, R4 ;  /* 0x000000ffff0d7224 */ /* 0x000fe200078e0004 */
[----:B------:R-:W-:-:S07]  /*25740*/  MOV R0, R14 ;  /* 0x0000000e00007202 */ /* 0x000fce0000000f00 */
[----:B------:R-:W-:Y:S05]  /*25750*/  WARPSYNC.COLLECTIVE R15, `(.L_x_3132) ;  /* 0x000000000f087348 */ /* 0x000fea0003c00000 */
[----:B------:R0:W1:Y:S02]  /*25760*/  SHFL.IDX P6, R14, R13, R12, R11 ;  /* 0x0000000c0d0e7389 */ /* 0x00006400000c000b */
[----:B01----:R-:W-:Y:S01]  /*25770*/  ENDCOLLECTIVE ;  /* 0x000000000000791b */ /* 0x003fe20003800000 */
.L_x_3132:
[----:B------:R-:W-:Y:S01]  /*25780*/  IMAD.MOV.U32 R2, RZ, RZ, R14 ;  /* 0x000000ffff027224 */ /* 0x000fe200078e000e */
[----:B------:R-:W-:Y:S06]  /*25790*/  BRA `(.L_x_3133) ;  /* 0xffffffa800507947 */ /* 0x000fec000383ffff */
.L_x_2998:
[----:B------:R-:W-:Y:S01]  /*257a0*/  MOV R13, R4 ;  /* 0x00000004000d7202 */ /* 0x000fe20000000f00 */
[----:B------:R-:W-:Y:S01]  /*257b0*/  IMAD.MOV.U32 R12, RZ, RZ, RZ ;  /* 0x000000ffff0c7224 */ /* 0x000fe200078e00ff */
[----:B------:R-:W-:Y:S01]  /*257c0*/  MOV R15, 0xffffffff ;  /* 0xffffffff000f7802 */ /* 0x000fe20000000f00 */
[----:B------:R-:W-:Y:S01]  /*257d0*/  IMAD.MOV.U32 R11, RZ, RZ, 0x181f ;  /* 0x0000181fff0b7424 */ /* 0x000fe200078e00ff */
[----:B------:R-:W-:Y:S01]  /*257e0*/  LEA R17, R17, R9, 0x7 ;  /* 0x0000000911117211 */ /* 0x000fe200078e38ff */
[----:B-----5:R-:W-:-:S07]  /*257f0*/  IMAD R5, R10, R7, RZ ;  /* 0x000000070a057224 */ /* 0x020fce00078e02ff */
[----:B------:R-:W-:Y:S05]  /*25800*/  WARPSYNC.COLLECTIVE R15, `(.L_x_3134) ;  /* 0x000000000f087348 */ /* 0x000fea0003c00000 */
[----:B------:R0:W1:Y:S02]  /*25810*/  SHFL.IDX P6, R14, R13, R12, R11 ;  /* 0x0000000c0d0e7389 */ /* 0x00006400000c000b */
[----:B01----:R-:W-:Y:S01]  /*25820*/  ENDCOLLECTIVE ;  /* 0x000000000000791b */ /* 0x003fe20003800000 */
.L_x_3134:
[C---:B------:R-:W-:Y:S02]  /*25830*/  IADD3 R6, R17.reuse, 0x10, RZ ;  /* 0x0000001011067810 */ /* 0x040fe40007ffe0ff */
[----:B------:R-:W-:Y:S01]  /*25840*/  ISETP.GE.AND P2, PT, R17, R5, PT ;  /* 0x000000051100720c */ /* 0x000fe20003f46270 */
[----:B------:R-:W-:Y:S02]  /*25850*/  IMAD.MOV.U32 R13, RZ, RZ, R0 ;  /* 0x000000ffff0d7224 */ /* 0x000fe400078e0000 */
[----:B------:R-:W-:-:S10]  /*25860*/  IMAD.MOV.U32 R2, RZ, RZ, R14 ;  /* 0x000000ffff027224 */ /* 0x000fd400078e000e */
[----:B------:R-:W-:Y:S05]  /*25870*/  WARPSYNC.COLLECTIVE R15, `(.L_x_3135) ;  /* 0x000000000f087348 */ /* 0x000fea0003c00000 */
[----:B------:R0:W1:Y:S02]  /*25880*/  SHFL.IDX P6, R14, R13, R12, R11 ;  /* 0x0000000c0d0e7389 */ /* 0x00006400000c000b */
[----:B01----:R-:W-:Y:S01]  /*25890*/  ENDCOLLECTIVE ;  /* 0x000000000000791b */ /* 0x003fe20003800000 */
.L_x_3135:
[----:B------:R-:W-:Y:S01]  /*258a0*/  ULDC.64 UR4, c[0x0][0x208] ;  /* 0x0000820000047ab9 */ /* 0x000fe20000000a00 */
[----:B------:R-:W-:Y:S02]  /*258b0*/  IMAD.MOV.U32 R13, RZ, RZ, R4 ;  /* 0x000000ffff0d7224 */ /* 0x000fe400078e0004 */
[----:B------:R-:W-:Y:S01]  /*258c0*/  IMAD.MOV.U32 R12, RZ, RZ, 0x1 ;  /* 0x00000001ff0c7424 */ /* 0x000fe200078e00ff */
[----:B------:R-:W-:-:S05]  /*258d0*/  @!P2 LEA R14, P4, R33, R14, 0x1 ;  /* 0x0000000e210ea211 */ /* 0x000fca00078808ff */
[----:B------:R-:W-:Y:S02]  /*258e0*/  @!P2 IMAD.X R3, RZ, RZ, R2, P4 ;  /* 0x000000ffff03a224 */ /* 0x000fe400020e0602 */
[----:B------:R-:W-:-:S05]  /*258f0*/  @!P2 IMAD.MOV.U32 R2, RZ, RZ, R14 ;  /* 0x000000ffff02a224 */ /* 0x000fca00078e000e */
[----:B------:R-:W-:Y:S01]  /*25900*/  @!PT LDS RZ, [RZ] ;  /* 0x00000000fffff984 */ /* 0x000fe20000000800 */
[----:B------:R-:W-:Y:S01]  /*25910*/  @!PT LDS RZ, [RZ] ;  /* 0x00000000fffff984 */ /* 0x000fe20000000800 */
[----:B------:R-:W-:Y:S01]  /*25920*/  @!PT LDS RZ, [RZ] ;  /* 0x00000000fffff984 */ /* 0x000fe20000000800 */
[----:B------:R0:W-:Y:S04]  /*25930*/  @!P2 LDGSTS.E.BYPASS.LTC128B.128 [R8+0x12400], desc[UR4][R2.64], !P3 ;  /* 0x124000000208afae */ /* 0x0001e8000d901d44 */
[----:B------:R0:W-:Y:S04]  /*25940*/  @!P2 LDGSTS.E.BYPASS.LTC128B.128 [R8+0x16400], desc[UR4][R2.64+0x80], !P0 ;  /* 0x164000800208afae */ /* 0x0001e8000c101d44 */
[----:B------:R0:W-:Y:S01]  /*25950*/  @!P2 LDGSTS.E.BYPASS.LTC128B.128 [R8+0x1a400], desc[UR4][R2.64+0x100], !P1 ;  /* 0x1a4001000208afae */ /* 0x0001e2000c901d44 */
[----:B------:R-:W-:Y:S01]  /*25960*/  ISETP.GE.AND P2, PT, R6, R5, PT ;  /* 0x000000050600720c */ /* 0x000fe20003f46270 */
[----:B------:R-:W-:-:S12]  /*25970*/  VIADD R6, R17, 0x20 ;  /* 0x0000002011067836 */ /* 0x000fd80000000000 */
[----:B0-----:R-:W-:Y:S05]  /*25980*/  WARPSYNC.COLLECTIVE R15, `(.L_x_3136) ;  /* 0x000000000f087348 */ /* 0x001fea0003c00000 */
[----:B------:R1:W2:Y:S02]  /*25990*/  SHFL.IDX P6, R14, R13, R12, R11 ;  /* 0x0000000c0d0e7389 */ /* 0x0002a400000c000b */
[----:B012---:R-:W-:Y:S01]  /*259a0*/  ENDCOLLECTIVE ;  /* 0x000000000000791b */ /* 0x007fe20003800000 */
.L_x_3136:
[----:B------:R-:W-:Y:S01]  /*259b0*/  IMAD.MOV.U32 R13, RZ, RZ, R0 ;  /* 0x000000ffff0d7224 */ /* 0x000fe200078e0000 */
[----:B------:R-:W-:-:S07]  /*259c0*/  MOV R2, R14 ;  /* 0x0000000e00027202 */ /* 0x000fce0000000f00 */
[----:B------:R-:W-:Y:S05]  /*259d0*/  WARPSYNC.COLLECTIVE R15, `(.L_x_3137) ;  /* 0x000000000f087348 */ /* 0x000fea0003c00000 */
[----:B------:R0:W1:Y:S02]  /*259e0*/  SHFL.IDX P6, R14, R13, R12, R11 ;  /* 0x0000000c0d0e7389 */ /* 0x00006400000c000b */
[----:B01----:R-:W-:Y:S01]  /*259f0*/  ENDCOLLECTIVE ;  /* 0x000000000000791b */ /* 0x003fe20003800000 */
.L_x_3137:
[----:B------:R-:W-:Y:S01]  /*25a00*/  ULDC.64 UR4, c[0x0][0x208] ;  /* 0x0000820000047ab9 */ /* 0x000fe20000000a00 */
[----:B------:R-:W-:Y:S01]  /*25a10*/  MOV R13, R4 ;  /* 0x00000004000d7202 */ /* 0x000fe20000000f00 */
[----:B------:R-:W-:Y:S01]  /*25a20*/  IMAD.MOV.U32 R12, RZ, RZ, 0x2 ;  /* 0x00000002ff0c7424 */ /* 0x000fe200078e00ff */
[----:B------:R-:W-:-:S05]  /*25a30*/  @!P2 LEA R14, P4, R33, R14, 0x1 ;  /* 0x0000000e210ea211 */ /* 0x000fca00078808ff */
[----:B------:R-:W-:Y:S01]  /*25a40*/  @!P2 IMAD.X R7, RZ, RZ, R2, P4 ;  /* 0x000000ffff07a224 */ /* 0x000fe200020e0602 */
[----:B------:R-:W-:-:S03]  /*25a50*/  @!P2 MOV R2, R14 ;  /* 0x0000000e0002a202 */ /* 0x000fc60000000f00 */
        /* <DEDUP_REMOVED lines=12> */
.L_x_3138:
[----:B------:R-:W-:Y:S01]  /*25b20*/  MOV R13, R0 ;  /* 0x00000000000d7202 */ /* 0x000fe20000000f00 */
[----:B------:R-:W-:-:S07]  /*25b30*/  IMAD.MOV.U32 R2, RZ, RZ, R14 ;  /* 0x000000ffff027224 */ /* 0x000fce00078e000e */
[----:B------:R-:W-:Y:S05]  /*25b40*/  WARPSYNC.COLLECTIVE R15, `(.L_x_3139) ;  /* 0x000000000f087348 */ /* 0x000fea0003c00000 */
[----:B------:R0:W1:Y:S02]  /*25b50*/  SHFL.IDX P6, R14, R13, R12, R11 ;  /* 0x0000000c0d0e7389 */ /* 0x00006400000c000b */
[----:B01----:R-:W-:Y:S01]  /*25b60*/  ENDCOLLECTIVE ;  /* 0x000000000000791b */ /* 0x003fe20003800000 */
.L_x_3139:
[----:B------:R-:W-:Y:S01]  /*25b70*/  ULDC.64 UR4, c[0x0][0x208] ;  /* 0x0000820000047ab9 */ /* 0x000fe20000000a00 */
[----:B------:R-:W-:Y:S01]  /*25b80*/  IMAD.MOV.U32 R13, RZ, RZ, R4 ;  /* 0x000000ffff0d7224 */ /* 0x000fe200078e0004 */
[----:B------:R-:W-:Y:S02]  /*25b90*/  MOV R12, 0x3 ;  /* 0x00000003000c7802 */ /* 0x000fe40000000f00 */
[----:B------:R-:W-:-:S05]  /*25ba0*/  @!P2 LEA R14, P4, R33, R14, 0x1 ;  /* 0x0000000e210ea211 */ /* 0x000fca00078808ff */
[----:B------:R-:W-:Y:S02]  /*25bb0*/  @!P2 IMAD.X R7, RZ, RZ, R2, P4 ;  /* 0x000000ffff07a224 */ /* 0x000fe400020e0602 */
[----:B------:R-:W-:-:S03]  /*25bc0*/  @!P2 IMAD.MOV.U32 R2, RZ, RZ, R14 ;  /* 0x000000ffff02a224 */ /* 0x000fc600078e000e */
[----:B------:R-:W-:-:S05]  /*25bd0*/  @!P2 MOV R3, R7 ;  /* 0x000000070003a202 */ /* 0x000fca0000000f00 */
[----:B------:R-:W-:Y:S01]  /*25be0*/  @!PT LDS RZ, [RZ] ;  /* 0x00000000fffff984 */ /* 0x000fe20000000800 */
[----:B------:R-:W-:Y:S01]  /*25bf0*/  @!PT LDS RZ, [RZ] ;  /* 0x00000000fffff984 */ /* 0x000fe20000000800 */
[----:B------:R-:W-:Y:S01]  /*25c00*/  @!PT LDS RZ, [RZ] ;  /* 0x00000000fffff984 */ /* 0x000fe20000000800 */
[----:B------:R0:W-:Y:S04]  /*25c10*/  @!P2 LDGSTS.E.BYPASS.LTC128B.128 [R8+0x13400], desc[UR4][R2.64], !P3 ;  /* 0x134000000208afae */ /* 0x0001e8000d901d44 */
[----:B------:R0:W-:Y:S04]  /*25c20*/  @!P2 LDGSTS.E.BYPASS.LTC128B.128 [R8+0x17400], desc[UR4][R2.64+0x80], !P0 ;  /* 0x174000800208afae */ /* 0x0001e8000c101d44 */
[----:B------:R0:W-:Y:S01]  /*25c30*/  @!P2 LDGSTS.E.BYPASS.LTC128B.128 [R8+0x1b400], desc[UR4][R2.64+0x100], !P1 ;  /* 0x1b4001000208afae */ /* 0x0001e2000c901d44 */
[----:B------:R-:W-:Y:S02]  /*25c40*/  ISETP.GE.AND P2, PT, R6, R5, PT ;  /* 0x000000050600720c */ /* 0x000fe40003f46270 */
[----:B------:R-:W-:-:S11]  /*25c50*/  IADD3 R6, R17, 0x40, RZ ;  /* 0x0000004011067810 */ /* 0x000fd60007ffe0ff */
[----:B0-----:R-:W-:Y:S05]  /*25c60*/  WARPSYNC.COLLECTIVE R15, `(.L_x_3140) ;  /* 0x000000000f087348 */ /* 0x001fea0003c00000 */
[----:B------:R1:W2:Y:S02]  /*25c70*/  SHFL.IDX P6, R14, R13, R12, R11 ;  /* 0x0000000c0d0e7389 */ /* 0x0002a400000c000b */
[----:B012---:R-:W-:Y:S01]  /*25c80*/  ENDCOLLECTIVE ;  /* 0x000000000000791b */ /* 0x007fe20003800000 */
.L_x_3140:
[----:B------:R-:W-:Y:S02]  /*25c90*/  IMAD.MOV.U32 R13, RZ, RZ, R0 ;  /* 0x000000ffff0d7224 */ /* 0x000fe400078e0000 */
[----:B------:R-:W-:-:S07]  /*25ca0*/  IMAD.MOV.U32 R2, RZ, RZ, R14 ;  /* 0x000000ffff027224 */ /* 0x000fce00078e000e */
[----:B------:R-:W-:Y:S05]  /*25cb0*/  WARPSYNC.COLLECTIVE R15, `(.L_x_3141) ;  /* 0x000000000f087348 */ /* 0x000fea0003c00000 */
[----:B------:R0:W1:Y:S02]  /*25cc0*/  SHFL.IDX P6, R14, R13, R12, R11 ;  /* 0x0000000c0d0e7389 */ /* 0x00006400000c000b */
[----:B01----:R-:W-:Y:S01]  /*25cd0*/  ENDCOLLECTIVE ;  /* 0x000000000000791b */ /* 0x003fe20003800000 */
.L_x_3141:
[----:B------:R-:W-:Y:S01]  /*25ce0*/  ULDC.64 UR4, c[0x0][0x208] ;  /* 0x0000820000047ab9 */ /* 0x000fe20000000a00 */
[----:B------:R-:W-:Y:S02]  /*25cf0*/  IMAD.MOV.U32 R13, RZ, RZ, R4 ;  /* 0x000000ffff0d7224 */ /* 0x000fe400078e0004 */
[----:B------:R-:W-:Y:S01]  /*25d00*/  IMAD.MOV.U32 R12, RZ, RZ, 0x4 ;  /* 0x00000004ff0c7424 */ /* 0x000fe200078e00ff */
[----:B------:R-:W-:-:S04]  /*25d10*/  @!P2 LEA R14, P4, R33, R14, 0x1 ;  /* 0x0000000e210ea211 */ /* 0x000fc800078808ff */
[----:B------:R-:W-:Y:S01]  /*25d20*/  @!P2 IADD3.X R7, RZ, R2, RZ, P4, !PT ;  /* 0x00000002ff07a210 */ /* 0x000fe200027fe4ff */
[----:B------:R-:W-:-:S04]  /*25d30*/  @!P2 IMAD.MOV.U32 R2, RZ, RZ, R14 ;  /* 0x000000ffff02a224 */ /* 0x000fc800078e000e */
        /* <DEDUP_REMOVED lines=12> */
.L_x_3142:
[----:B------:R-:W-:Y:S01]  /*25e00*/  IMAD.MOV.U32 R13, RZ, RZ, R0 ;  /* 0x000000ffff0d7224 */ /* 0x000fe200078e0000 */
[----:B------:R-:W-:-:S07]  /*25e10*/  MOV R2, R14 ;  /* 0x0000000e00027202 */ /* 0x000fce0000000f00 */
[----:B------:R-:W-:Y:S05]  /*25e20*/  WARPSYNC.COLLECTIVE R15, `(.L_x_3143) ;  /* 0x000000000f087348 */ /* 0x000fea0003c00000 */
[----:B------:R0:W1:Y:S02]  /*25e30*/  SHFL.IDX P6, R14, R13, R12, R11 ;  /* 0x0000000c0d0e7389 */ /* 0x00006400000c000b */
[----:B01----:R-:W-:Y:S01]  /*25e40*/  ENDCOLLECTIVE ;  /* 0x000000000000791b */ /* 0x003fe20003800000 */
.L_x_3143:
        /* <DEDUP_REMOVED lines=18> */
.L_x_3144:
[----:B------:R-:W-:Y:S01]  /*25f70*/  MOV R13, R0 ;  /* 0x00000000000d7202 */ /* 0x000fe20000000f00 */
[----:B------:R-:W-:-:S07]  /*25f80*/  IMAD.MOV.U32 R2, RZ, RZ, R14 ;  /* 0x000000ffff027224 */ /* 0x000fce00078e000e */
[----:B------:R-:W-:Y:S05]  /*25f90*/  WARPSYNC.COLLECTIVE R15, `(.L_x_3145) ;  /* 0x000000000f087348 */ /* 0x000fea0003c00000 */
[----:B------:R0:W1:Y:S02]  /*25fa0*/  SHFL.IDX P6, R14, R13, R12, R11 ;  /* 0x0000000c0d0e7389 */ /* 0x00006400000c000b */
[----:B01----:R-:W-:Y:S01]  /*25fb0*/  ENDCOLLECTIVE ;  /* 0x000000000000791b */ /* 0x003fe20003800000 */
.L_x_3145:
        /* <DEDUP_REMOVED lines=13> */
[----:B------:R-:W-:-:S13]  /*26090*/  ISETP.GE.AND P2, PT, R6, R5, PT ;  /* 0x000000050600720c */ /* 0x000fda0003f46270 */
[----:B0-----:R-:W-:Y:S05]  /*260a0*/  WARPSYNC.COLLECTIVE R15, `(.L_x_3146) ;  /* 0x000000000f087348 */ /* 0x001fea0003c00000 */
[----:B------:R1:W2:Y:S02]  /*260b0*/  SHFL.IDX P6, R14, R13, R12, R11 ;  /* 0x0000000c0d0e7389 */ /* 0x0002a400000c000b */
[----:B012---:R-:W-:Y:S01]  /*260c0*/  ENDCOLLECTIVE ;  /* 0x000000000000791b */ /* 0x007fe20003800000 */
.L_x_3146:
[----:B------:R-:W-:Y:S02]  /*260d0*/  IMAD.MOV.U32 R13, RZ, RZ, R0 ;  /* 0x000000ffff0d7224 */ /* 0x000fe400078e0000 */
[----:B------:R-:W-:-:S07]  /*260e0*/  IMAD.MOV.U32 R2, RZ, RZ, R14 ;  /* 0x000000ffff027224 */ /* 0x000fce00078e000e */
[----:B------:R-:W-:Y:S05]  /*260f0*/  WARPSYNC.COLLECTIVE R15, `(.L_x_3147) ;  /* 0x000000000f087348 */ /* 0x000fea0003c00000 */
[----:B------:R0:W1:Y:S02]  /*26100*/  SHFL.IDX P6, R14, R13, R12, R11 ;  /* 0x0000000c0d0e7389 */ /* 0x00006400000c000b */
[----:B01----:R-:W-:Y:S01]  /*26110*/  ENDCOLLECTIVE ;  /* 0x000000000000791b */ /* 0x003fe20003800000 */
.L_x_3147:
[----:B------:R-:W-:Y:S01]  /*26120*/  ULDC.64 UR4, c[0x0][0x208] ;  /* 0x0000820000047ab9 */ /* 0x000fe20000000a00 */
[----:B------:R-:W-:Y:S01]  /*26130*/  MOV R13, R4 ;  /* 0x00000004000d7202 */ /* 0x000fe20000000f00 */
        /* <DEDUP_REMOVED lines=10> */
[----:B------:R0:W-:Y:S02]  /*261e0*/  @!P2 LDGSTS.E.BYPASS.LTC128B.128 [R8+0x1d400], desc[UR4][R2.64+0x100], !P1 ;  /* 0x1d4001000208afae */ /* 0x0001e4000c901d44 */
[----:B0-----:R-:W-:Y:S05]  /*261f0*/  WARPSYNC.COLLECTIVE R15, `(.L_x_3148) ;  /* 0x000000000f087348 */ /* 0x001fea0003c00000 */
[----:B------:R1:W2:Y:S02]  /*26200*/  SHFL.IDX P6, R14, R13, R12, R11 ;  /* 0x0000000c0d0e7389 */ /* 0x0002a400000c000b */
[----:B012---:R-:W-:Y:S01]  /*26210*/  ENDCOLLECTIVE ;  /* 0x000000000000791b */ /* 0x007fe20003800000 */
.L_x_3148:
[----:B------:R-:W-:Y:S01]  /*26220*/  MOV R13, R0 ;  /* 0x00000000000d7202 */ /* 0x000fe20000000f00 */
[----:B------:R-:W-:-:S07]  /*26230*/  IMAD.MOV.U32 R4, RZ, RZ, R14 ;  /* 0x000000ffff047224 */ /* 0x000fce00078e000e */
[----:B------:R-:W-:Y:S05]  /*26240*/  WARPSYNC.COLLECTIVE R15, `(.L_x_3149) ;  /* 0x000000000f087348 */ /* 0x000fea0003c00000 */
[----:B------:R0:W1:Y:S02]  /*26250*/  SHFL.IDX P6, R14, R13, R12, R11 ;  /* 0x0000000c0d0e7389 */ /* 0x00006400000c000b */
[----:B01----:R-:W-:Y:S01]  /*26260*/  ENDCOLLECTIVE ;  /* 0x000000000000791b */ /* 0x003fe20003800000 */
.L_x_3149:
[----:B------:R-:W-:Y:S05]  /*26270*/  BRA `(.L_x_3150) ;  /* 0xffffffa800ac7947 */ /* 0x000fea000383ffff */
.L_x_3003:
[----:B0-----:R0:W1:Y:S02]  /*26280*/  SYNCS.PHASECHK.TRANS64.TRYWAIT P0, [R22+URZ+0x30820], R3 ;  /* 0x03082003160075a7 */ /* 0x001064000800017f */
[----:B-1----:R-:W-:Y:S05]  /*26290*/  @!P0 NANOSLEEP.SYNCS 0x989680 ;  /* 0x009896800000895d */ /* 0x002fea0003900000 */
[----:B------:R-:W1:Y:S02]  /*262a0*/  @!P0 SYNCS.PHASECHK.TRANS64 P0, [R22+URZ+0x30820], R3 ;  /* 0x03082003160085a7 */ /* 0x000e64000800007f */
[----:B-1----:R-:W-:Y:S05]  /*262b0*/  @!P0 BRA `(.L_x_3003) ;  /* 0xfffffffc00f08947 */ /* 0x002fea000383ffff */
[----:B------:R-:W-:Y:S05]  /*262c0*/  BRA `(.L_x_3151) ;  /* 0xffffffac00207947 */ /* 0x000fea000383ffff */
.L_x_3008:
[----:B0-----:R0:W1:Y:S02]  /*262d0*/  SYNCS.PHASECHK.TRANS64.TRYWAIT P0, [R7+URZ+0x30840], R2 ;  /* 0x03084002070075a7 */ /* 0x001064000800017f */
[----:B-1----:R-:W-:Y:S05]  /*262e0*/  @!P0 NANOSLEEP.SYNCS 0x989680 ;  /* 0x009896800000895d */ /* 0x002fea0003900000 */
[----:B------:R-:W1:Y:S02]  /*262f0*/  @!P0 SYNCS.PHASECHK.TRANS64 P0, [R7+URZ+0x30840], R2 ;  /* 0x03084002070085a7 */ /* 0x000e64000800007f */
[----:B-1----:R-:W-:Y:S05]  /*26300*/  @!P0 BRA `(.L_x_3008) ;  /* 0xfffffffc00f08947 */ /* 0x002fea000383ffff */
[----:B------:R-:W-:Y:S05]  /*26310*/  BRA `(.L_x_3152) ;  /* 0xffffffb000047947 */ /* 0x000fea000383ffff */
.L_x_3009:
[----:B------:R-:W-:Y:S01]  /*26320*/  BSSY B1, `(.L_x_3153) ;  /* 0x0000008000017945 */ /* 0x000fe20003800000 */
[----:B------:R-:W-:Y:S01]  /*26330*/  IMAD.MOV.U32 R13, RZ, RZ, R6 ;  /* 0x000000ffff0d7224 */ /* 0x000fe200078e0006 */
[----:B------:R-:W-:Y:S01]  /*26340*/  MOV R11, 0x181f ;  /* 0x0000181f000b7802 */ /* 0x000fe20000000f00 */
[----:B------:R-:W-:Y:S02]  /*26350*/  IMAD.MOV.U32 R12, RZ, RZ, RZ ;  /* 0x000000ffff0c7224 */ /* 0x000fe400078e00ff */
[----:B------:R-:W-:-:S07]  /*26360*/  IMAD.MOV.U32 R15, RZ, RZ, -0x1 ;  /* 0xffffffffff0f7424 */ /* 0x000fce00078e00ff */
[----:B--2---:R-:W-:Y:S05]  /*26370*/  WARPSYNC.COLLECTIVE R15, `(.L_x_3154) ;  /* 0x000000000f087348 */ /* 0x004fea0003c00000 */
[----:B--2---:R0:W1:Y:S02]  /*26380*/  SHFL.IDX P6, R14, R13, R12, R11 ;  /* 0x0000000c0d0e7389 */ /* 0x00406400000c000b */
[----:B01----:R-:W-:Y:S01]  /*26390*/  ENDCOLLECTIVE ;  /* 0x000000000000791b */ /* 0x003fe20003800000 */
.L_x_3154:
[----:B------:R-:W-:Y:S05]  /*263a0*/  BSYNC B1 ;  /* 0x0000000000017941 */ /* 0x000fea0003800000 */
.L_x_3153:
[----:B------:R0:W-:Y:S04]  /*263b0*/  STL [R1+0x70], R0 ;  /* 0x0000700001007387 */ /* 0x0001e80000100800 */
[----:B0-----:R0:W5:Y:S01]  /*263c0*/  LDL.LU R0, [R1] ;  /* 0x0000000001007983 */ /* 0x0011620000300800 */
[----:B------:R-:W-:Y:S01]  /*263d0*/  MOV R13, R8 ;  /* 0x00000008000d7202 */ /* 0x000fe20000000f00 */
[----:B------:R-:W-:Y:S01]  /*263e0*/  IMAD.MOV.U32 R12, RZ, RZ, RZ ;  /* 0x000000ffff0c7224 */ /* 0x000fe200078e00ff */
[----:B------:R-:W-:Y:S01]  /*263f0*/  MOV R15, 0xffffffff ;  /* 0xffffffff000f7802 */ /* 0x000fe20000000f00 */
[----:B------:R-:W-:Y:S02]  /*26400*/  IMAD.MOV.U32 R11, RZ, RZ, 0x181f ;  /* 0x0000181fff0b7424 */ /* 0x000fe400078e00ff */
[----:B------:R-:W-:-:S02]  /*26410*/  IMAD.MOV.U32 R3, RZ, RZ, R14 ;  /* 0x000000ffff037224 */ /* 0x000fc400078e000e */
[----:B0-----:R-:W-:-:S07]  /*26420*/  IMAD.SHL.U32 R4, R33, 0x2, RZ ;  /* 0x0000000221047824 */ /* 0x001fce00078e00ff */
[----:B-----5:R-:W-:Y:S05]  /*26430*/  WARPSYNC.COLLECTIVE R15, `(.L_x_3155) ;  /* 0x000000000f087348 */ /* 0x020fea0003c00000 */
[----:B------:R0:W1:Y:S02]  /*26440*/  SHFL.IDX P6, R14, R13, R12, R11 ;  /* 0x0000000c0d0e7389 */ /* 0x00006400000c000b */
[----:B01---5:R-:W-:Y:S01]  /*26450*/  ENDCOLLECTIVE ;  /* 0x000000000000791b */ /* 0x023fe20003800000 */
.L_x_3155:
[----:B------:R-:W-:Y:S01]  /*26460*/  IMAD R5, R5, 0x2, R22 ;  /* 0x0000000205057824 */ /* 0x000fe200078e0216 */
[----:B------:R-:W-:Y:S01]  /*26470*/  ULDC.64 UR4, c[0x0][0x208] ;  /* 0x0000820000047ab9 */ /* 0x000fe20000000a00 */
[----:B------:R-:W-:Y:S01]  /*26480*/  IMAD.MOV.U32 R13, RZ, RZ, R6 ;  /* 0x000000ffff0d7224 */ /* 0x000fe200078e0006 */
[----:B------:R-:W-:Y:S01]  /*26490*/  MOV R12, 0x1 ;  /* 0x00000001000c7802 */ /* 0x000fe20000000f00 */
[----:B------:R-:W-:-:S05]  /*264a0*/  IMAD.MOV.U32 R2, RZ, RZ, R14 ;  /* 0x000000ffff027224 */ /* 0x000fca00078e000e */
[----:B------:R-:W-:-:S04]  /*264b0*/  IADD3 R2, P0, R2, R4, RZ ;  /* 0x0000000402027210 */ /* 0x000fc80007f1e0ff */
[----:B------:R-:W-:Y:S02]  /*264c0*/  IADD3.X R3, RZ, R3, RZ, P0, !PT ;  /* 0x00000003ff037210 */ /* 0x000fe400007fe4ff */
[----:B------:R-:W-:-:S04]  /*264d0*/  LOP3.LUT R0, R0, 0xffffffbf, RZ, 0xc0, !PT ;  /* 0xffffffbf00007812 */ /* 0x000fc800078ec0ff */
[----:B------:R-:W-:-:S04]  /*264e0*/  @P1 LOP3.LUT R0, R0, 0x40, RZ, 0xfc, !PT ;  /* 0x0000004000001812 */ /* 0x000fc800078efcff */
[----:B------:R-:W-:Y:S01]  /*264f0*/  LOP3.LUT P1, RZ, R0, 0x4, RZ, 0xc0, !PT ;  /* 0x0000000400ff7812 */ /* 0x000fe2000782c0ff */
[----:B------:R0:W-:-:S12]  /*26500*/  STL [R1], R0 ;  /* 0x0000000001007387 */ /* 0x0001d80000100800 */
[----:B------:R-:W-:Y:S01]  /*26510*/  @!PT LDS RZ, [RZ] ;  /* 0x00000000fffff984 */ /* 0x000fe20000000800 */
[----:B------:R-:W-:Y:S01]  /*26520*/  @!PT LDS RZ, [RZ] ;  /* 0x00000000fffff984 */ /* 0x000fe20000000800 */
[----:B------:R-:W-:Y:S01]  /*26530*/  @!PT LDS RZ, [RZ] ;  /* 0x00000000fffff984 */ /* 0x000fe20000000800 */
[----:B------:R0:W-:Y:S04]  /*26540*/  LDGSTS.E.BYPASS.LTC128B.128 [R5+0x1e400], desc[UR4][R2.64], !P1 ;  /* 0x1e40000002057fae */ /* 0x0001e8000c901d44 */
[----:B------:R0:W-:Y:S04]  /*26550*/  LDGSTS.E.BYPASS.LTC128B.128 [R5+0x21400], desc[UR4][R2.64+0x80], !P5 ;  /* 0x2140008002057fae */ /* 0x0001e8000e901d44 */
[----:B------:R0:W-:Y:S02]  /*26560*/  LDGSTS.E.BYPASS.LTC128B.128 [R5+0x24400], desc[UR4][R2.64+0x100], !P4 ;  /* 0x2440010002057fae */ /* 0x0001e4000e101d44 */
[----:B0-----:R-:W-:Y:S05]  /*26570*/  WARPSYNC.COLLECTIVE R15, `(.L_x_3156) ;  /* 0x000000000f087348 */ /* 0x001fea0003c00000 */
[----:B------:R1:W2:Y:S02]  /*26580*/  SHFL.IDX P6, R14, R13, R12, R11 ;  /* 0x0000000c0d0e7389 */ /* 0x0002a400000c000b */
[----:B012---:R-:W-:Y:S01]  /*26590*/  ENDCOLLECTIVE ;  /* 0x000000000000791b */ /* 0x007fe20003800000 */
.L_x_3156:
[----:B------:R-:W-:Y:S02]  /*265a0*/  IMAD.MOV.U32 R13, RZ, RZ, R8 ;  /* 0x000000ffff0d7224 */ /* 0x000fe400078e0008 */
[----:B------:R-:W-:-:S07]  /*265b0*/  IMAD.MOV.U32 R3, RZ, RZ, R14 ;  /* 0x000000ffff037224 */ /* 0x000fce00078e000e */
[----:B------:R-:W-:Y:S05]  /*265c0*/  WARPSYNC.COLLECTIVE R15, `(.L_x_3157) ;  /* 0x000000000f087348 */ /* 0x000fea0003c00000 */
[----:B------:R0:W1:Y:S02]  /*265d0*/  SHFL.IDX P6, R14, R13, R12, R11 ;  /* 0x0000000c0d0e7389 */ /* 0x00006400000c000b */
[----:B01----:R-:W-:Y:S01]  /*265e0*/  ENDCOLLECTIVE ;  /* 0x000000000000791b */ /* 0x003fe20003800000 */
.L_x_3157:
[----:B------:R-:W-:Y:S01]  /*265f0*/  ULDC.64 UR4, c[0x0][0x208] ;  /* 0x0000820000047ab9 */ /* 0x000fe20000000a00 */
[----:B------:R-:W-:Y:S01]  /*26600*/  IMAD.MOV.U32 R13, RZ, RZ, R6 ;  /* 0x000000ffff0d7224 */ /* 0x000fe200078e0006 */
[----:B------:R-:W-:Y:S02]  /*26610*/  MOV R12, 0x2 ;  /* 0x00000002000c7802 */ /* 0x000fe40000000f00 */
[----:B------:R-:W-:-:S04]  /*26620*/  MOV R2, R14 ;  /* 0x0000000e00027202 */ /* 0x000fc80000000f00 */
[----:B------:R-:W-:-:S05]  /*26630*/  IADD3 R2, P0, R2, R4, RZ ;  /* 0x0000000402027210 */ /* 0x000fca0007f1e0ff */
[----:B------:R-:W-:-:S05]  /*26640*/  IMAD.X R3, RZ, RZ, R3, P0 ;  /* 0x000000ffff037224 */ /* 0x000fca00000e0603 */
        /* <DEDUP_REMOVED lines=9> */
.L_x_3158:
[----:B------:R-:W-:Y:S02]  /*266e0*/  IMAD.MOV.U32 R13, RZ, RZ, R8 ;  /* 0x000000ffff0d7224 */ /* 0x000fe400078e0008 */
[----:B------:R-:W-:-:S07]  /*266f0*/  IMAD.MOV.U32 R34, RZ, RZ, R14 ;  /* 0x000000ffff227224 */ /* 0x000fce00078e000e */
[----:B------:R-:W-:Y:S05]  /*26700*/  WARPSYNC.COLLECTIVE R15, `(.L_x_3159) ;  /* 0x000000000f087348 */ /* 0x000fea0003c00000 */
[----:B------:R0:W1:Y:S02]  /*26710*/  SHFL.IDX P6, R14, R13, R12, R11 ;  /* 0x0000000c0d0e7389 */ /* 0x00006400000c000b */
[----:B01----:R-:W-:Y:S01]  /*26720*/  ENDCOLLECTIVE ;  /* 0x000000000000791b */ /* 0x003fe20003800000 */
.L_x_3159:
        /* <DEDUP_REMOVED lines=15> */
.L_x_3160:
[----:B------:R-:W-:Y:S02]  /*26820*/  IMAD.MOV.U32 R13, RZ, RZ, R8 ;  /* 0x000000ffff0d7224 */ /* 0x000fe400078e0008 */
[----:B------:R-:W-:-:S07]  /*26830*/  IMAD.MOV.U32 R34, RZ, RZ, R14 ;  /* 0x000000ffff227224 */ /* 0x000fce00078e000e */
[----:B------:R-:W-:Y:S05]  /*26840*/  WARPSYNC.COLLECTIVE R15, `(.L_x_3161) ;  /* 0x000000000f087348 */ /* 0x000fea0003c00000 */
[----:B------:R0:W1:Y:S02]  /*26850*/  SHFL.IDX P6, R14, R13, R12, R11 ;  /* 0x0000000c0d0e7389 */ /* 0x00006400000c000b */
[----:B01----:R-:W-:Y:S01]  /*26860*/  ENDCOLLECTIVE ;  /* 0x000000000000791b */ /* 0x003fe20003800000 */
.L_x_3161:
        /* <DEDUP_REMOVED lines=15> */
.L_x_3162:
[----:B------:R-:W-:Y:S02]  /*26960*/  IMAD.MOV.U32 R13, RZ, RZ, R8 ;  /* 0x000000ffff0d7224 */ /* 0x000fe400078e0008 */
[----:B------:R-:W-:-:S07]  /*26970*/  IMAD.MOV.U32 R34, RZ, RZ, R14 ;  /* 0x000000ffff227224 */ /* 0x000fce00078e000e */
[----:B------:R-:W-:Y:S05]  /*26980*/  WARPSYNC.COLLECTIVE R15, `(.L_x_3163) ;  /* 0x000000000f087348 */ /* 0x000fea0003c00000 */
[----:B------:R0:W1:Y:S02]  /*26990*/  SHFL.IDX P6, R14, R13, R12, R11 ;  /* 0x0000000c0d0e7389 */ /* 0x00006400000c000b */
[----:B01----:R-:W-:Y:S01]  /*269a0*/  ENDCOLLECTIVE ;  /* 0x000000000000791b */ /* 0x003fe20003800000 */
.L_x_3163:
[----:B------:R-:W-:Y:S01]  /*269b0*/  ULDC.64 UR4, c[0x0][0x208] ;  /* 0x0000820000047ab9 */ /* 0x000fe20000000a00 */
[----:B------:R-:W-:-:S04]  /*269c0*/  MOV R2, R14 ;  /* 0x0000000e00027202 */ /* 0x000fc80000000f00 */
[----:B------:R-:W-:-:S05]  /*269d0*/  IADD3 R2, P0, R2, R4, RZ ;  /* 0x0000000402027210 */ /* 0x000fca0007f1e0ff */
[----:B------:R-:W-:-:S05]  /*269e0*/  IMAD.X R3, RZ, RZ, R34, P0 ;  /* 0x000000ffff037224 */ /* 0x000fca00000e0622 */
        /* <DEDUP_REMOVED lines=8> */
[----:B------:R0:W-:Y:S04]  /*26a70*/  LDGSTS.E.BYPASS.LTC128B.128 [R5+0x23400], desc[UR4][R2.64+0x80], !P5 ;  /* 0x2340008002057fae */ /* 0x0001e8000e901d44 */
[----:B------:R0:W-:Y:S02]  /*26a80*/  LDGSTS.E.BYPASS.LTC128B.128 [R5+0x26400], desc[UR4][R2.64+0x100], !P4 ;  /* 0x2640010002057fae */ /* 0x0001e4000e101d44 */
[----:B0----5:R-:W-:Y:S05]  /*26a90*/  WARPSYNC.COLLECTIVE R15, `(.L_x_3164) ;  /* 0x000000000f087348 */ /* 0x021fea0003c00000 */
[----:B------:R1:W2:Y:S02]  /*26aa0*/  SHFL.IDX P6, R14, R13, R12, R11 ;  /* 0x0000000c0d0e7389 */ /* 0x0002a400000c000b */
[----:B012--5:R-:W-:Y:S01]  /*26ab0*/  ENDCOLLECTIVE ;  /* 0x000000000000791b */ /* 0x027fe20003800000 */
.L_x_3164:
[----:B------:R-:W-:Y:S02]  /*26ac0*/  IMAD.MOV.U32 R13, RZ, RZ, R8 ;  /* 0x000000ffff0d7224 */ /* 0x000fe400078e0008 */
[----:B------:R-:W-:-:S07]  /*26ad0*/  IMAD.MOV.U32 R34, RZ, RZ, R14 ;  /* 0x000000ffff227224 */ /* 0x000fce00078e000e */
[----:B------:R-:W-:Y:S05]  /*26ae0*/  WARPSYNC.COLLECTIVE R15, `(.L_x_3165) ;  /* 0x000000000f087348 */ /* 0x000fea0003c00000 */
[----:B------:R0:W1:Y:S02]  /*26af0*/  SHFL.IDX P6, R14, R13, R12, R11 ;  /* 0x0000000c0d0e7389 */ /* 0x00006400000c000b */
[----:B01----:R-:W-:Y:S01]  /*26b00*/  ENDCOLLECTIVE ;  /* 0x000000000000791b */ /* 0x003fe20003800000 */
.L_x_3165:
[----:B------:R-:W-:Y:S01]  /*26b10*/  MOV R2, R14 ;  /* 0x0000000e00027202 */ /* 0x000fe20000000f00 */
[----:B------:R-:W-:Y:S06]  /*26b20*/  BRA `(.L_x_3166) ;  /* 0xffffffac00147947 */ /* 0x000fec000383ffff */
.L_x_3014:
[----:B0-----:R0:W3:Y:S02]  /*26b30*/  SYNCS.PHASECHK.TRANS64.TRYWAIT P0, [R6+URZ+0x30860], R2 ;  /* 0x03086002060075a7 */ /* 0x0010e4000800017f */
[----:B---3--:R-:W-:Y:S05]  /*26b40*/  @!P0 NANOSLEEP.SYNCS 0x989680 ;  /* 0x009896800000895d */ /* 0x008fea0003900000 */
[----:B------:R-:W3:Y:S02]  /*26b50*/  @!P0 SYNCS.PHASECHK.TRANS64 P0, [R6+URZ+0x30860], R2 ;  /* 0x03086002060085a7 */ /* 0x000ee4000800007f */
[----:B---3--:R-:W-:Y:S05]  /*26b60*/  @!P0 BRA `(.L_x_3014) ;  /* 0xfffffffc00f08947 */ /* 0x008fea000383ffff */
[----:B------:R-:W-:Y:S05]  /*26b70*/  BRA `(.L_x_3167) ;  /* 0xffffffac00807947 */ /* 0x000fea000383ffff */
.L_x_3015:
        /* <DEDUP_REMOVED lines=8> */
.L_x_3169:
[----:B------:R-:W-:Y:S05]  /*26c00*/  BSYNC B1 ;  /* 0x0000000000017941 */ /* 0x000fea0003800000 */
.L_x_3168:
[----:B------:R-:W-:Y:S01]  /*26c10*/  MOV R13, R23 ;  /* 0x00000017000d7202 */ /* 0x000fe20000000f00 */
[----:B------:R-:W-:Y:S01]  /*26c20*/  IMAD.MOV.U32 R12, RZ, RZ, RZ ;  /* 0x000000ffff0c7224 */ /* 0x000fe200078e00ff */
[----:B------:R-:W-:Y:S01]  /*26c30*/  MOV R15, 0xffffffff ;  /* 0xffffffff000f7802 */ /* 0x000fe20000000f00 */
[----:B------:R-:W-:Y:S01]  /*26c40*/  IMAD.MOV.U32 R11, RZ, RZ, 0x181f ;  /* 0x0000181fff0b7424 */ /* 0x000fe200078e00ff */
[----:B------:R-:W-:Y:S01]  /*26c50*/  LEA R5, R5, R22, 0x1 ;  /* 0x0000001605057211 */ /* 0x000fe200078e08ff */
[----:B------:R-:W-:-:S07]  /*26c60*/  IMAD.MOV.U32 R3, RZ, RZ, R14 ;  /* 0x000000ffff037224 */ /* 0x000fce00078e000e */
[----:B------:R-:W-:Y:S05]  /*26c70*/  WARPSYNC.COLLECTIVE R15, `(.L_x_3170) ;  /* 0x000000000f087348 */ /* 0x000fea0003c00000 */
[----:B------:R0:W1:Y:S02]  /*26c80*/  SHFL.IDX P6, R14, R13, R12, R11 ;  /* 0x0000000c0d0e7389 */ /* 0x00006400000c000b */
[----:B01----:R-:W-:Y:S01]  /*26c90*/  ENDCOLLECTIVE ;  /* 0x000000000000791b */ /* 0x003fe20003800000 */
.L_x_3170:
[----:B------:R-:W-:Y:S01]  /*26ca0*/  ULDC.64 UR4, c[0x0][0x208] ;  /* 0x0000820000047ab9 */ /* 0x000fe20000000a00 */
[----:B------:R-:W-:Y:S02]  /*26cb0*/  IMAD.MOV.U32 R13, RZ, RZ, R24 ;  /* 0x000000ffff0d7224 */ /* 0x000fe400078e0018 */
[----:B------:R-:W-:Y:S02]  /*26cc0*/  IMAD.MOV.U32 R12, RZ, RZ, 0x1 ;  /* 0x00000001ff0c7424 */ /* 0x000fe400078e00ff */
[----:B------:R-:W-:-:S05]  /*26cd0*/  IMAD.MOV.U32 R2, RZ, RZ, R14 ;  /* 0x000000ffff027224 */ /* 0x000fca00078e000e */
[----:B------:R-:W-:-:S05]  /*26ce0*/  IADD3 R2, P0, R2, R4, RZ ;  /* 0x0000000402027210 */ /* 0x000fca0007f1e0ff */
        /* <DEDUP_REMOVED lines=9> */
[----:B------:R0:W-:Y:S02]  /*26d80*/  LDGSTS.E.BYPASS.LTC128B.128 [R5+0x6400], desc[UR4][R2.64+0x100], !P0 ;  /* 0x0640010002057fae */ /* 0x0001e4000c101d44 */
[----:B0-----:R-:W-:Y:S05]  /*26d90*/  WARPSYNC.COLLECTIVE R15, `(.L_x_3171) ;  /* 0x000000000f087348 */ /* 0x001fea0003c00000 */
[----:B------:R1:W2:Y:S02]  /*26da0*/  SHFL.IDX P6, R14, R13, R12, R11 ;  /* 0x0000000c0d0e7389 */ /* 0x0002a400000c000b */
[----:B012---:R-:W-:Y:S01]  /*26db0*/  ENDCOLLECTIVE ;  /* 0x000000000000791b */ /* 0x007fe20003800000 */
.L_x_3171:
[----:B------:R-:W-:Y:S01]  /*26dc0*/  IMAD.MOV.U32 R13, RZ, RZ, R23 ;  /* 0x000000ffff0d7224 */ /* 0x000fe200078e0017 */
[----:B------:R-:W-:-:S07]  /*26dd0*/  MOV R3, R14 ;  /* 0x0000000e00037202 */ /* 0x000fce0000000f00 */
[----:B------:R-:W-:Y:S05]  /*26de0*/  WARPSYNC.COLLECTIVE R15, `(.L_x_3172) ;  /* 0x000000000f087348 */ /* 0x000fea0003c00000 */
[----:B------:R0:W1:Y:S02]  /*26df0*/  SHFL.IDX P6, R14, R13, R12, R11 ;  /* 0x0000000c0d0e7389 */ /* 0x00006400000c000b */
[----:B01----:R-:W-:Y:S01]  /*26e00*/  ENDCOLLECTIVE ;  /* 0x000000000000791b */ /* 0x003fe20003800000 */
.L_x_3172:
[----:B------:R-:W-:Y:S01]  /*26e10*/  ULDC.64 UR4, c[0x0][0x208] ;  /* 0x0000820000047ab9 */ /* 0x000fe20000000a00 */
[----:B------:R-:W-:Y:S02]  /*26e20*/  IMAD.MOV.U32 R13, RZ, RZ, R24 ;  /* 0x000000ffff0d7224 */ /* 0x000fe400078e0018 */
[----:B------:R-:W-:Y:S02]  /*26e30*/  IMAD.MOV.U32 R12, RZ, RZ, 0x2 ;  /* 0x00000002ff0c7424 */ /* 0x000fe400078e00ff */
[----:B------:R-:W-:-:S05]  /*26e40*/  IMAD.MOV.U32 R2, RZ, RZ, R14 ;  /* 0x000000ffff027224 */ /* 0x000fca00078e000e */
[----:B------:R-:W-:-:S04]  /*26e50*/  IADD3 R2, P0, R2, R4, RZ ;  /* 0x0000000402027210 */ /* 0x000fc80007f1e0ff */
[----:B------:R-:W-:Y:S02]  /*26e60*/  IADD3.X R3, RZ, R3, RZ, P0, !PT ;  /* 0x00000003ff037210 */ /* 0x000fe400007fe4ff */
        /* <DEDUP_REMOVED lines=12> */
.L_x_3173:
[----:B------:R-:W-:Y:S01]  /*26f30*/  IMAD.MOV.U32 R13, RZ, RZ, R23 ;  /* 0x000000ffff0d7224 */ /* 0x000fe200078e0017 */
[----:B------:R-:W-:-:S07]  /*26f40*/  MOV R3, R14 ;  /* 0x0000000e00037202 */ /* 0x000fce0000000f00 */
[----:B------:R-:W-:Y:S05]  /*26f50*/  WARPSYNC.COLLECTIVE R15, `(.L_x_3174) ;  /* 0x000000000f087348 */ /* 0x000fea0003c00000 */
[----:B------:R0:W1:Y:S02]  /*26f60*/  SHFL.IDX P6, R14, R13, R12, R11 ;  /* 0x0000000c0d0e7389 */ /* 0x00006400000c000b */
[----:B01----:R-:W-:Y:S01]  /*26f70*/  ENDCOLLECTIVE ;  /* 0x000000000000791b */ /* 0x003fe20003800000 */
.L_x_3174:
        /* <DEDUP_REMOVED lines=18> */
.L_x_3175:
[----:B------:R-:W-:Y:S01]  /*270a0*/  IMAD.MOV.U32 R13, RZ, RZ, R23 ;  /* 0x000000ffff0d7224 */ /* 0x000fe200078e0017 */
[----:B------:R-:W-:-:S07]  /*270b0*/  MOV R3, R14 ;  /* 0x0000000e00037202 */ /* 0x000fce0000000f00 */
[----:B------:R-:W-:Y:S05]  /*270c0*/  WARPSYNC.COLLECTIVE R15, `(.L_x_3176) ;  /* 0x000000000f087348 */ /* 0x000fea0003c00000 */
[----:B------:R0:W1:Y:S02]  /*270d0*/  SHFL.IDX P6, R14, R13, R12, R11 ;  /* 0x0000000c0d0e7389 */ /* 0x00006400000c000b */
[----:B01----:R-:W-:Y:S01]  /*270e0*/  ENDCOLLECTIVE ;  /* 0x000000000000791b */ /* 0x003fe20003800000 */
.L_x_3176:
        /* <DEDUP_REMOVED lines=18> */
.L_x_3177:
[----:B------:R-:W-:Y:S01]  /*27210*/  IMAD.MOV.U32 R13, RZ, RZ, R23 ;  /* 0x000000ffff0d7224 */ /* 0x000fe200078e0017 */
[----:B------:R-:W-:-:S07]  /*27220*/  MOV R3, R14 ;  /* 0x0000000e00037202 */ /* 0x000fce0000000f00 */
[----:B------:R-:W-:Y:S05]  /*27230*/  WARPSYNC.COLLECTIVE R15, `(.L_x_3178) ;  /* 0x000000000f087348 */ /* 0x000fea0003c00000 */
[----:B------:R0:W1:Y:S02]  /*27240*/  SHFL.IDX P6, R14, R13, R12, R11 ;  /* 0x0000000c0d0e7389 */ /* 0x00006400000c000b */
[----:B01----:R-:W-:Y:S01]  /*27250*/  ENDCOLLECTIVE ;  /* 0x000000000000791b */ /* 0x003fe20003800000 */
.L_x_3178:
        /* <DEDUP_REMOVED lines=18> */
.L_x_3179:
[----:B------:R-:W-:Y:S01]  /*27380*/  IMAD.MOV.U32 R13, RZ, RZ, R23 ;  /* 0x000000ffff0d7224 */ /* 0x000fe200078e0017 */
[----:B------:R-:W-:-:S07]  /*27390*/  MOV R24, R14 ;  /* 0x0000000e00187202 */ /* 0x000fce0000000f00 */
[----:B------:R-:W-:Y:S05]  /*273a0*/  WARPSYNC.COLLECTIVE R15, `(.L_x_3180) ;  /* 0x000000000f087348 */ /* 0x000fea0003c00000 */
[----:B------:R0:W1:Y:S02]  /*273b0*/  SHFL.IDX P6, R14, R13, R12, R11 ;  /* 0x0000000c0d0e7389 */ /* 0x00006400000c000b */
[----:B01----:R-:W-:Y:S01]  /*273c0*/  ENDCOLLECTIVE ;  /* 0x000000000000791b */ /* 0x003fe20003800000 */
.L_x_3180:
[----:B------:R-:W-:Y:S05]  /*273d0*/  BRA `(.L_x_3181) ;  /* 0xffffffa800687947 */ /* 0x000fea000383ffff */
.L_x_3023:
[----:B0-----:R0:W1:Y:S02]  /*273e0*/  SYNCS.PHASECHK.TRANS64.TRYWAIT P0, [R0+URZ+0x30860], R3 ;  /* 0x03086003000075a7 */ /* 0x001064000800017f */
[----:B-1----:R-:W-:Y:S05]  /*273f0*/  @!P0 NANOSLEEP.SYNCS 0x989680 ;  /* 0x009896800000895d */ /* 0x002fea0003900000 */
[----:B------:R-:W1:Y:S02]  /*27400*/  @!P0 SYNCS.PHASECHK.TRANS64 P0, [R0+URZ+0x30860], R3 ;  /* 0x03086003000085a7 */ /* 0x000e64000800007f */
[----:B-1----:R-:W-:Y:S05]  /*27410*/  @!P0 BRA `(.L_x_3023) ;  /* 0xfffffffc00f08947 */ /* 0x002fea000383ffff */
[----:B------:R-:W-:Y:S05]  /*27420*/  BRA `(.L_x_3182) ;  /* 0xffffffac00987947 */ /* 0x000fea000383ffff */
.L_x_3024:
[----:B------:R-:W-:Y:S01]  /*27430*/  BSSY B0, `(.L_x_3183) ;  /* 0x0000008000007945 */ /* 0x000fe20003800000 */
[----:B------:R-:W-:Y:S01]  /*27440*/  IMAD.MOV.U32 R13, RZ, RZ, R24 ;  /* 0x000000ffff0d7224 */ /* 0x000fe200078e0018 */
[----:B------:R-:W-:Y:S01]  /*27450*/  MOV R12, RZ ;  /* 0x000000ff000c7202 */ /* 0x000fe20000000f00 */
[----:B------:R-:W-:Y:S02]  /*27460*/  IMAD.MOV.U32 R11, RZ, RZ, 0x181f ;  /* 0x0000181fff0b7424 */ /* 0x000fe400078e00ff */
[----:B------:R-:W-:-:S07]  /*27470*/  IMAD.MOV.U32 R15, RZ, RZ, -0x1 ;  /* 0xffffffffff0f7424 */ /* 0x000fce00078e00ff */
[----:B0-2---:R-:W-:Y:S05]  /*27480*/  WARPSYNC.COLLECTIVE R15, `(.L_x_3184) ;  /* 0x000000000f087348 */ /* 0x005fea0003c00000 */
[----:B--2---:R1:W2:Y:S02]  /*27490*/  SHFL.IDX P6, R14, R13, R12, R11 ;  /* 0x0000000c0d0e7389 */ /* 0x0042a400000c000b */
[----:B012---:R-:W-:Y:S01]  /*274a0*/  ENDCOLLECTIVE ;  /* 0x000000000000791b */ /* 0x007fe20003800000 */
.L_x_3184:
[----:B------:R-:W-:Y:S05]  /*274b0*/  BSYNC B0 ;  /* 0x0000000000007941 */ /* 0x000fea0003800000 */
.L_x_3183:
[----:B------:R-:W-:Y:S01]  /*274c0*/  IMAD.MOV.U32 R13, RZ, RZ, R23 ;  /* 0x000000ffff0d7224 */ /* 0x000fe200078e0017 */
[----:B------:R-:W-:Y:S01]  /*274d0*/  MOV R11, 0x181f ;  /* 0x0000181f000b7802 */ /* 0x000fe20000000f00 */
[----:B------:R-:W-:Y:S01]  /*274e0*/  IMAD.MOV.U32 R12, RZ, RZ, RZ ;  /* 0x000000ffff0c7224 */ /* 0x000fe200078e00ff */
[----:B------:R-:W-:Y:S01]  /*274f0*/  MOV R3, R14 ;  /* 0x0000000e00037202 */ /* 0x000fe20000000f00 */
[----:B------:R-:W-:Y:S02]  /*27500*/  IMAD.MOV.U32 R15, RZ, RZ, -0x1 ;  /* 0xffffffffff0f7424 */ /* 0x000fe400078e00ff */
[----:B------:R-:W-:Y:S02]  /*27510*/  IMAD.SHL.U32 R5, R33, 0x2, RZ ;  /* 0x0000000221057824 */ /* 0x000fe400078e00ff */
[----:B------:R-:W-:-:S07]  /*27520*/  IMAD R4, R7, 0x2, R22 ;  /* 0x0000000207047824 */ /* 0x000fce00078e0216 */
[----:B------:R-:W-:Y:S05]  /*27530*/  WARPSYNC.COLLECTIVE R15, `(.L_x_3185) ;  /* 0x000000000f087348 */ /* 0x000fea0003c00000 */
[----:B------:R0:W1:Y:S02]  /*27540*/  SHFL.IDX P6, R14, R13, R12, R11 ;  /* 0x0000000c0d0e7389 */ /* 0x00006400000c000b */
[----:B01----:R-:W-:Y:S01]  /*27550*/  ENDCOLLECTIVE ;  /* 0x000000000000791b */ /* 0x003fe20003800000 */
.L_x_3185:
[----:B------:R-:W-:Y:S01]  /*27560*/  ULDC UR4, c[0x0][0x2f4] ;  /* 0x0000bd0000047ab9 */ /* 0x000fe20000000800 */
[----:B------:R-:W-:Y:S01]  /*27570*/  ULDC.64 UR6, c[0x0][0x208] ;  /* 0x0000820000067ab9 */ /* 0x000fe20000000a00 */
[----:B------:R-:W-:Y:S02]  /*27580*/  ISETP.GE.AND P2, PT, R33, UR4, PT ;  /* 0x0000000421007c0c */ /* 0x000fe4000bf46270 */
[----:B------:R-:W-:Y:S02]  /*27590*/  ISETP.GE.AND P1, PT, R36, UR4, PT ;  /* 0x0000000424007c0c */ /* 0x000fe4000bf26270 */
[C---:B------:R-:W-:Y:S02]  /*275a0*/  ISETP.LT.OR P3, PT, R6.reuse, 0x1, P2 ;  /* 0x000000010600780c */ /* 0x040fe40001761670 */
[----:B------:R-:W-:Y:S01]  /*275b0*/  ISETP.LT.OR P4, PT, R6, 0x1, P1 ;  /* 0x000000010600780c */ /* 0x000fe20000f81670 */
[----:B------:R-:W-:Y:S01]  /*275c0*/  IMAD.MOV.U32 R13, RZ, RZ, R24 ;  /* 0x000000ffff0d7224 */ /* 0x000fe200078e0018 */
[----:B------:R-:W-:-:S02]  /*275d0*/  MOV R12, 0x1 ;  /* 0x00000001000c7802 */ /* 0x000fc40000000f00 */
[----:B------:R-:W-:-:S04]  /*275e0*/  IADD3 R2, P0, R14, R5, RZ ;  /* 0x000000050e027210 */ /* 0x000fc80007f1e0ff */
[----:B------:R-:W-:Y:S02]  /*275f0*/  IADD3.X R3, RZ, R3, RZ, P0, !PT ;  /* 0x00000003ff037210 */ /* 0x000fe400007fe4ff */
[----:B------:R-:W-:-:S03]  /*27600*/  ISETP.GE.AND P0, PT, R35, UR4, PT ;  /* 0x0000000423007c0c */ /* 0x000fc6000bf06270 */
[----:B------:R-:W-:Y:S01]  /*27610*/  @!PT LDS RZ, [RZ] ;  /* 0x00000000fffff984 */ /* 0x000fe20000000800 */
[----:B------:R-:W-:Y:S01]  /*27620*/  @!PT LDS RZ, [RZ] ;  /* 0x00000000fffff984 */ /* 0x000fe20000000800 */
[----:B------:R-:W-:Y:S01]  /*27630*/  @!PT LDS RZ, [RZ] ;  /* 0x00000000fffff984 */ /* 0x000fe20000000800 */
[----:B------:R0:W-:Y:S01]  /*27640*/  LDGSTS.E.BYPASS.LTC128B.128 [R4+0x400], desc[UR6][R2.64], !P3 ;  /* 0x0040000002047fae */ /* 0x0001e2000d901d46 */
[----:B------:R-:W-:-:S03]  /*27650*/  ISETP.LT.OR P3, PT, R6, 0x1, P0 ;  /* 0x000000010600780c */ /* 0x000fc60000761670 */
[----:B------:R0:W-:Y:S10]  /*27660*/  LDGSTS.E.BYPASS.LTC128B.128 [R4+0x3400], desc[UR6][R2.64+0x80], !P4 ;  /* 0x0340008002047fae */ /* 0x0001f4000e101d46 */
[----:B------:R0:W-:Y:S01]  /*27670*/  LDGSTS.E.BYPASS.LTC128B.128 [R4+0x6400], desc[UR6][R2.64+0x100], !P3 ;  /* 0x0640010002047fae */ /* 0x0001e2000d901d46 */
[----:B------:R-:W-:-:S13]  /*27680*/  ISETP.LT.OR P3, PT, R6, 0x11, P2 ;  /* 0x000000110600780c */ /* 0x000fda0001761670 */
[----:B0-----:R-:W-:Y:S05]  /*27690*/  WARPSYNC.COLLECTIVE R15, `(.L_x_3186) ;  /* 0x000000000f087348 */ /* 0x001fea0003c00000 */
[----:B------:R1:W2:Y:S02]  /*276a0*/  SHFL.IDX P6, R14, R13, R12, R11 ;  /* 0x0000000c0d0e7389 */ /* 0x0002a400000c000b */
[----:B012---:R-:W-:Y:S01]  /*276b0*/  ENDCOLLECTIVE ;  /* 0x000000000000791b */ /* 0x007fe20003800000 */
.L_x_3186:
[----:B------:R-:W-:Y:S02]  /*276c0*/  IMAD.MOV.U32 R13, RZ, RZ, R23 ;  /* 0x000000ffff0d7224 */ /* 0x000fe400078e0017 */
[----:B------:R-:W-:-:S07]  /*276d0*/  IMAD.MOV.U32 R7, RZ, RZ, R14 ;  /* 0x000000ffff077224 */ /* 0x000fce00078e000e */
[----:B------:R-:W-:Y:S05]  /*276e0*/  WARPSYNC.COLLECTIVE R15, `(.L_x_3187) ;  /* 0x000000000f087348 */ /* 0x000fea0003c00000 */
[----:B------:R0:W1:Y:S02]  /*276f0*/  SHFL.IDX P6, R14, R13, R12, R11 ;  /* 0x0000000c0d0e7389 */ /* 0x00006400000c000b */
[----:B01----:R-:W-:Y:S01]  /*27700*/  ENDCOLLECTIVE ;  /* 0x000000000000791b */ /* 0x003fe20003800000 */
.L_x_3187:
[----:B------:R-:W-:Y:S01]  /*27710*/  ULDC.64 UR4, c[0x0][0x208] ;  /* 0x0000820000047ab9 */ /* 0x000fe20000000a00 */
[----:B------:R-:W-:Y:S02]  /*27720*/  IMAD.MOV.U32 R13, RZ, RZ, R24 ;  /* 0x000000ffff0d7224 */ /* 0x000fe400078e0018 */
[----:B------:R-:W-:Y:S01]  /*27730*/  IMAD.MOV.U32 R12, RZ, RZ, 0x2 ;  /* 0x00000002ff0c7424 */ /* 0x000fe200078e00ff */
[----:B------:R-:W-:-:S04]  /*27740*/  IADD3 R2, P4, R14, R5, RZ ;  /* 0x000000050e027210 */ /* 0x000fc80007f9e0ff */
[----:B------:R-:W-:Y:S02]  /*27750*/  IADD3.X R3, RZ, R7, RZ, P4, !PT ;  /* 0x00000007ff037210 */ /* 0x000fe400027fe4ff */
[----:B------:R-:W-:-:S03]  /*27760*/  ISETP.LT.OR P4, PT, R6, 0x11, P1 ;  /* 0x000000110600780c */ /* 0x000fc60000f81670 */
[----:B------:R-:W-:Y:S01]  /*27770*/  @!PT LDS RZ, [RZ] ;  /* 0x00000000fffff984 */ /* 0x000fe20000000800 */
[----:B------:R-:W-:Y:S01]  /*27780*/  @!PT LDS RZ, [RZ] ;  /* 0x00000000fffff984 */ /* 0x000fe20000000800 */
[----:B------:R-:W-:Y:S01]  /*27790*/  @!PT LDS RZ, [RZ] ;  /* 0x00000000fffff984 */ /* 0x000fe20000000800 */
[----:B------:R0:W-:Y:S01]  /*277a0*/  LDGSTS.E.BYPASS.LTC128B.128 [R4+0xc00], desc[UR4][R2.64], !P3 ;  /* 0x00c0000002047fae */ /* 0x0001e2000d901d44 */
[----:B------:R-:W-:-:S09]  /*277b0*/  ISETP.LT.OR P3, PT, R6, 0x11, P0 ;  /* 0x000000110600780c */ /* 0x000fd20000761670 */
[----:B------:R0:W-:Y:S04]  /*277c0*/  LDGSTS.E.BYPASS.LTC128B.128 [R4+0x3c00], desc[UR4][R2.64+0x80], !P4 ;  /* 0x03c0008002047fae */ /* 0x0001e8000e101d44 */
[----:B------:R0:W-:Y:S01]  /*277d0*/  LDGSTS.E.BYPASS.LTC128B.128 [R4+0x6c00], desc[UR4][R2.64+0x100], !P3 ;  /* 0x06c0010002047fae */ /* 0x0001e2000d901d44 */
[----:B------:R-:W-:-:S13]  /*277e0*/  ISETP.LT.OR P3, PT, R6, 0x21, P2 ;  /* 0x000000210600780c */ /* 0x000fda0001761670 */
[----:B0-----:R-:W-:Y:S05]  /*277f0*/  WARPSYNC.COLLECTIVE R15, `(.L_x_3188) ;  /* 0x000000000f087348 */ /* 0x001fea0003c00000 */
[----:B------:R1:W2:Y:S02]  /*27800*/  SHFL.IDX P6, R14, R13, R12, R11 ;  /* 0x0000000c0d0e7389 */ /* 0x0002a400000c000b */
[----:B012---:R-:W-:Y:S01]  /*27810*/  ENDCOLLECTIVE ;  /* 0x000000000000791b */ /* 0x007fe20003800000 */
.L_x_3188:
[----:B------:R-:W-:Y:S01]  /*27820*/  IMAD.MOV.U32 R13, RZ, RZ, R23 ;  /* 0x000000ffff0d7224 */ /* 0x000fe200078e0017 */
[----:B------:R-:W-:-:S07]  /*27830*/  MOV R7, R14 ;  /* 0x0000000e00077202 */ /* 0x000fce0000000f00 */
[----:B------:R-:W-:Y:S05]  /*27840*/  WARPSYNC.COLLECTIVE R15, `(.L_x_3189) ;  /* 0x000000000f087348 */ /* 0x000fea0003c00000 */
[----:B------:R0:W1:Y:S02]  /*27850*/  SHFL.IDX P6, R14, R13, R12, R11 ;  /* 0x0000000c0d0e7389 */ /* 0x00006400000c000b */
[----:B01----:R-:W-:Y:S01]  /*27860*/  ENDCOLLECTIVE ;  /* 0x000000000000791b */ /* 0x003fe20003800000 */
.L_x_3189:
[----:B------:R-:W-:Y:S01]  /*27870*/  ULDC.64 UR4, c[0x0][0x208] ;  /* 0x0000820000047ab9 */ /* 0x000fe20000000a00 */
[----:B------:R-:W-:Y:S01]  /*27880*/  MOV R13, R24 ;  /* 0x00000018000d7202 */ /* 0x000fe20000000f00 */
[----:B------:R-:W-:Y:S01]  /*27890*/  IMAD.MOV.U32 R12, RZ, RZ, 0x3 ;  /* 0x00000003ff0c7424 */ /* 0x000fe200078e00ff */
[----:B------:R-:W-:-:S05]  /*278a0*/  IADD3 R2, P4, R14, R5, RZ ;  /* 0x000000050e027210 */ /* 0x000fca0007f9e0ff */
[----:B------:R-:W-:Y:S01]  /*278b0*/  IMAD.X R3, RZ, RZ, R7, P4 ;  /* 0x000000ffff037224 */ /* 0x000fe200020e0607 */
[----:B------:R-:W-:-:S04]  /*278c0*/  ISETP.LT.OR P4, PT, R6, 0x21, P1 ;  /* 0x000000210600780c */ /* 0x000fc80000f81670 */
[----:B------:R-:W-:Y:S01]  /*278d0*/  @!PT LDS RZ, [RZ] ;  /* 0x00000000fffff984 */ /* 0x000fe20000000800 */
[----:B------:R-:W-:Y:S01]  /*278e0*/  @!PT LDS RZ, [RZ] ;  /* 0x00000000fffff984 */ /* 0x000fe20000000800 */
[----:B------:R-:W-:Y:S01]  /*278f0*/  @!PT LDS RZ, [RZ] ;  /* 0x00000000fffff984 */ /* 0x000fe20000000800 */
[----:B------:R0:W-:Y:S01]  /*27900*/  LDGSTS.E.BYPASS.LTC128B.128 [R4+0x1400], desc[UR4][R2.64], !P3 ;  /* 0x0140000002047fae */ /* 0x0001e2000d901d44 */
[----:B------:R-:W-:-:S08]  /*27910*/  ISETP.LT.OR P3, PT, R6, 0x21, P0 ;  /* 0x000000210600780c */ /* 0x000fd00000761670 */
[----:B------:R0:W-:Y:S05]  /*27920*/  LDGSTS.E.BYPASS.LTC128B.128 [R4+0x4400], desc[UR4][R2.64+0x80], !P4 ;  /* 0x0440008002047fae */ /* 0x0001ea000e101d44 */
[----:B------:R0:W-:Y:S01]  /*27930*/  LDGSTS.E.BYPASS.LTC128B.128 [R4+0x7400], desc[UR4][R2.64+0x100], !P3 ;  /* 0x0740010002047fae */ /* 0x0001e2000d901d44 */
[----:B------:R-:W-:-:S13]  /*27940*/  ISETP.LT.OR P3, PT, R6, 0x31, P2 ;  /* 0x000000310600780c */ /* 0x000fda0001761670 */
[----:B0-----:R-:W-:Y:S05]  /*27950*/  WARPSYNC.COLLECTIVE R15, `(.L_x_3190) ;  /* 0x000000000f087348 */ /* 0x001fea0003c00000 */
[----:B------:R1:W2:Y:S02]  /*27960*/  SHFL.IDX P6, R14, R13, R12, R11 ;  /* 0x0000000c0d0e7389 */ /* 0x0002a400000c000b */
[----:B012---:R-:W-:Y:S01]  /*27970*/  ENDCOLLECTIVE ;  /* 0x000000000000791b */ /* 0x007fe20003800000 */
.L_x_3190:
[----:B------:R-:W-:Y:S01]  /*27980*/  MOV R13, R23 ;  /* 0x00000017000d7202 */ /* 0x000fe20000000f00 */
[----:B------:R-:W-:-:S07]  /*27990*/  IMAD.MOV.U32 R7, RZ, RZ, R14 ;  /* 0x000000ffff077224 */ /* 0x000fce00078e000e */
[----:B------:R-:W-:Y:S05]  /*279a0*/  WARPSYNC.COLLECTIVE R15, `(.L_x_3191) ;  /* 0x000000000f087348 */ /* 0x000fea0003c00000 */
[----:B------:R0:W1:Y:S02]  /*279b0*/  SHFL.IDX P6, R14, R13, R12, R11 ;  /* 0x0000000c0d0e7389 */ /* 0x00006400000c000b */
[----:B01----:R-:W-:Y:S01]  /*279c0*/  ENDCOLLECTIVE ;  /* 0x000000000000791b */ /* 0x003fe20003800000 */
.L_x_3191:
[----:B------:R-:W-:Y:S01]  /*279d0*/  ULDC.64 UR4, c[0x0][0x208] ;  /* 0x0000820000047ab9 */ /* 0x000fe20000000a00 */
[----:B------:R-:W-:Y:S01]  /*279e0*/  IMAD.MOV.U32 R13, RZ, RZ, R24 ;  /* 0x000000ffff0d7224 */ /* 0x000fe200078e0018 */
[----:B------:R-:W-:Y:S02]  /*279f0*/  MOV R12, 0x4 ;  /* 0x00000004000c7802 */ /* 0x000fe40000000f00 */
        /* <DEDUP_REMOVED lines=14> */
.L_x_3192:
[----:B------:R-:W-:Y:S02]  /*27ae0*/  IMAD.MOV.U32 R13, RZ, RZ, R23 ;  /* 0x000000ffff0d7224 */ /* 0x000fe400078e0017 */
[----:B------:R-:W-:-:S07]  /*27af0*/  IMAD.MOV.U32 R7, RZ, RZ, R14 ;  /* 0x000000ffff077224 */ /* 0x000fce00078e000e */
[----:B------:R-:W-:Y:S05]  /*27b00*/  WARPSYNC.COLLECTIVE R15, `(.L_x_3193) ;  /* 0x000000000f087348 */ /* 0x000fea0003c00000 */
[----:B------:R0:W1:Y:S02]  /*27b10*/  SHFL.IDX P6, R14, R13, R12, R11 ;  /* 0x0000000c0d0e7389 */ /* 0x00006400000c000b */
[----:B01----:R-:W-:Y:S01]  /*27b20*/  ENDCOLLECTIVE ;  /* 0x000000000000791b */ /* 0x003fe20003800000 */
.L_x_3193:
        /* <DEDUP_REMOVED lines=12> */
[----:B------:R0:W-:Y:S02]  /*27bf0*/  LDGSTS.E.BYPASS.LTC128B.128 [R4+0x8400], desc[UR4][R2.64+0x100], !P3 ;  /* 0x0840010002047fae */ /* 0x0001e4000d901d44 */
[----:B0-----:R-:W-:Y:S05]  /*27c00*/  WARPSYNC.COLLECTIVE R15, `(.L_x_3194) ;  /* 0x000000000f087348 */ /* 0x001fea0003c00000 */
[----:B------:R1:W2:Y:S02]  /*27c10*/  SHFL.IDX P6, R14, R13, R12, R11 ;  /* 0x0000000c0d0e7389 */ /* 0x0002a400000c000b */
[----:B012---:R-:W-:Y:S01]  /*27c20*/  ENDCOLLECTIVE ;  /* 0x000000000000791b */ /* 0x007fe20003800000 */
.L_x_3194:
[----:B------:R-:W-:Y:S01]  /*27c30*/  IMAD.MOV.U32 R13, RZ, RZ, R23 ;  /* 0x000000ffff0d7224 */ /* 0x000fe200078e0017 */
[----:B------:R-:W-:-:S07]  /*27c40*/  MOV R24, R14 ;  /* 0x0000000e00187202 */ /* 0x000fce0000000f00 */
[----:B------:R-:W-:Y:S05]  /*27c50*/  WARPSYNC.COLLECTIVE R15, `(.L_x_3195) ;  /* 0x000000000f087348 */ /* 0x000fea0003c00000 */
[----:B------:R0:W1:Y:S02]  /*27c60*/  SHFL.IDX P6, R14, R13, R12, R11 ;  /* 0x0000000c0d0e7389 */ /* 0x00006400000c000b */
[----:B01----:R-:W-:Y:S01]  /*27c70*/  ENDCOLLECTIVE ;  /* 0x000000000000791b */ /* 0x003fe20003800000 */
.L_x_3195:
[----:B------:R-:W-:Y:S05]  /*27c80*/  BRA `(.L_x_3196) ;  /* 0xffffffa8008c7947 */ /* 0x000fea000383ffff */
.L_x_3029:
[----:B------:R-:W-:Y:S01]  /*27c90*/  BSSY B0, `(.L_x_3197) ;  /* 0x0000008000007945 */ /* 0x000fe20003800000 */
[----:B------:R-:W-:Y:S01]  /*27ca0*/  IMAD.MOV.U32 R13, RZ, RZ, R16 ;  /* 0x000000ffff0d7224 */ /* 0x000fe200078e0010 */
[----:B------:R-:W-:Y:S01]  /*27cb0*/  MOV R12, RZ ;  /* 0x000000ff000c7202 */ /* 0x000fe20000000f00 */
[----:B0-----:R-:W-:Y:S02]  /*27cc0*/  IMAD.MOV.U32 R11, RZ, RZ, 0x1f ;  /* 0x0000001fff0b7424 */ /* 0x001fe400078e00ff */
[----:B------:R-:W-:-:S07]  /*27cd0*/  IMAD.MOV.U32 R15, RZ, RZ, -0x1 ;  /* 0xffffffffff0f7424 */ /* 0x000fce00078e00ff */
[----:B------:R-:W-:Y:S05]  /*27ce0*/  WARPSYNC.COLLECTIVE R15, `(.L_x_3198) ;  /* 0x000000000f087348 */ /* 0x000fea0003c00000 */
[----:B------:R0:W1:Y:S02]  /*27cf0*/  SHFL.IDX P6, R14, R13, R12, R11 ;  /* 0x0000000c0d0e7389 */ /* 0x00006400000c000b */
[----:B01----:R-:W-:Y:S01]  /*27d00*/  ENDCOLLECTIVE ;  /* 0x000000000000791b */ /* 0x003fe20003800000 */
.L_x_3198:
[----:B------:R-:W-:Y:S05]  /*27d10*/  BSYNC B0 ;  /* 0x0000000000007941 */ /* 0x000fea0003800000 */
.L_x_3197:
[----:B------:R-:W-:Y:S01]  /*27d20*/  IMAD.MOV.U32 R13, RZ, RZ, R16 ;  /* 0x000000ffff0d7224 */ /* 0x000fe200078e0010 */
[----:B------:R-:W-:Y:S01]  /*27d30*/  MOV R11, 0x1f ;  /* 0x0000001f000b7802 */ /* 0x000fe20000000f00 */
[----:B------:R-:W-:Y:S01]  /*27d40*/  IMAD.MOV.U32 R12, RZ, RZ, 0x1 ;  /* 0x00000001ff0c7424 */ /* 0x000fe200078e00ff */
[----:B------:R-:W-:Y:S01]  /*27d50*/  MOV R0, R14 ;  /* 0x0000000e00007202 */ /* 0x000fe20000000f00 */
[----:B------:R-:W-:Y:S01]  /*27d60*/  IMAD.MOV.U32 R15, RZ, RZ, -0x1 ;  /* 0xffffffffff0f7424 */ /* 0x000fe200078e00ff */
[----:B------:R-:W-:-:S07]  /*27d70*/  IADD3 R5, R19, R8, RZ ;  /* 0x0000000813057210 */ /* 0x000fce0007ffe0ff */
[----:B------:R-:W-:Y:S05]  /*27d80*/  WARPSYNC.COLLECTIVE R15, `(.L_x_3199) ;  /* 0x000000000f087348 */ /* 0x000fea0003c00000 */
[----:B------:R0:W1:Y:S02]  /*27d90*/  SHFL.IDX P6, R14, R13, R12, R11 ;  /* 0x0000000c0d0e7389 */ /* 0x00006400000c000b */
[----:B01----:R-:W-:Y:S01]  /*27da0*/  ENDCOLLECTIVE ;  /* 0x000000000000791b */ /* 0x003fe20003800000 */
.L_x_3199:
[----:B------:R-:W-:Y:S01]  /*27db0*/  ULDC UR4, c[0x0][0xc3c] ;  /* 0x00030f0000047ab9 */ /* 0x000fe20000000800 */
[----:B------:R-:W-:Y:S01]  /*27dc0*/  ULDC.64 UR6, c[0x0][0x208] ;  /* 0x0000820000067ab9 */ /* 0x000fe20000000a00 */
        /* <DEDUP_REMOVED lines=17> */
.L_x_3200:
[----:B------:R-:W-:Y:S01]  /*27ee0*/  IMAD.MOV.U32 R12, RZ, RZ, 0x2 ;  /* 0x00000002ff0c7424 */ /* 0x000fe200078e00ff */
[----:B------:R-:W-:-:S05]  /*27ef0*/  SEL R6, R14, RZ, P1 ;  /* 0x000000ff0e067207 */ /* 0x000fca0000800000 */
[----:B------:R-:W-:-:S05]  /*27f00*/  IMAD.IADD R6, R5, 0x1, R6 ;  /* 0x0000000105067824 */ /* 0x000fca00078e0206 */
[----:B------:R-:W-:-:S07]  /*27f10*/  MOV R13, R6 ;  /* 0x00000006000d7202 */ /* 0x000fce0000000f00 */
[----:B------:R-:W-:Y:S05]  /*27f20*/  WARPSYNC.COLLECTIVE R15, `(.L_x_3201) ;  /* 0x000000000f087348 */ /* 0x000fea0003c00000 */
[----:B------:R0:W1:Y:S02]  /*27f30*/  SHFL.UP P6, R14, R13, R12, R11 ;  /* 0x0400000c0d0e7389 */ /* 0x00006400000c000b */
[----:B01----:R-:W-:Y:S01]  /*27f40*/  ENDCOLLECTIVE ;  /* 0x000000000000791b */ /* 0x003fe20003800000 */
.L_x_3201:
[----:B------:R-:W-:Y:S01]  /*27f50*/  IMAD.MOV.U32 R12, RZ, RZ, 0x4 ;  /* 0x00000004ff0c7424 */ /* 0x000fe200078e00ff */
[----:B------:R-:W-:-:S05]  /*27f60*/  SEL R7, R14, RZ, P2 ;  /* 0x000000ff0e077207 */ /* 0x000fca0001000000 */
[----:B------:R-:W-:-:S05]  /*27f70*/  IMAD.IADD R7, R6, 0x1, R7 ;  /* 0x0000000106077824 */ /* 0x000fca00078e0207 */
[----:B------:R-:W-:-:S07]  /*27f80*/  MOV R13, R7 ;  /* 0x00000007000d7202 */ /* 0x000fce0000000f00 */
[----:B------:R-:W-:Y:S05]  /*27f90*/  WARPSYNC.COLLECTIVE R15, `(.L_x_3202) ;  /* 0x000000000f087348 */ /* 0x000fea0003c00000 */
[----:B------:R0:W1:Y:S02]  /*27fa0*/  SHFL.UP P6, R14, R13, R12, R11 ;  /* 0x0400000c0d0e7389 */ /* 0x00006400000c000b */
[----:B01----:R-:W-:Y:S01]  /*27fb0*/  ENDCOLLECTIVE ;  /* 0x000000000000791b */ /* 0x003fe20003800000 */
.L_x_3202:
[----:B------:R-:W-:Y:S01]  /*27fc0*/  IMAD.MOV.U32 R12, RZ, RZ, 0x8 ;  /* 0x00000008ff0c7424 */ /* 0x000fe200078e00ff */
[----:B------:R-:W-:-:S05]  /*27fd0*/  SEL R2, R14, RZ, P3 ;  /* 0x000000ff0e027207 */ /* 0x000fca0001800000 */
[----:B------:R-:W-:-:S05]  /*27fe0*/  IMAD.IADD R2, R7, 0x1, R2 ;  /* 0x0000000107027824 */ /* 0x000fca00078e0202 */
[----:B------:R-:W-:-:S07]  /*27ff0*/  MOV R13, R2 ;  /* 0x00000002000d7202 */ /* 0x000fce0000000f00 */
[----:B------:R-:W-:Y:S05]  /*28000*/  WARPSYNC.COLLECTIVE R15, `(.L_x_3203) ;  /* 0x000000000f087348 */ /* 0x000fea0003c00000 */
[----:B------:R0:W1:Y:S02]  /*28010*/  SHFL.UP P6, R14, R13, R12, R11 ;  /* 0x0400000c0d0e7389 */ /* 0x00006400000c000b */
[----:B01----:R-:W-:Y:S01]  /*28020*/  ENDCOLLECTIVE ;  /* 0x000000000000791b */ /* 0x003fe20003800000 */
.L_x_3203:
[----:B------:R-:W-:Y:S01]  /*28030*/  IMAD.MOV.U32 R12, RZ, RZ, 0x10 ;  /* 0x00000010ff0c7424 */ /* 0x000fe200078e00ff */
[----:B------:R-:W-:-:S05]  /*28040*/  SEL R3, R14, RZ, P4 ;  /* 0x000000ff0e037207 */ /* 0x000fca0002000000 */
[----:B------:R-:W-:-:S05]  /*28050*/  IMAD.IADD R3, R2, 0x1, R3 ;  /* 0x0000000102037824 */ /* 0x000fca00078e0203 */
[----:B------:R-:W-:-:S07]  /*28060*/  MOV R13, R3 ;  /* 0x00000003000d7202 */ /* 0x000fce0000000f00 */
[----:B------:R-:W-:Y:S05]  /*28070*/  WARPSYNC.COLLECTIVE R15, `(.L_x_3204) ;  /* 0x000000000f087348 */ /* 0x000fea0003c00000 */
[----:B------:R0:W1:Y:S02]  /*28080*/  SHFL.UP P6, R14, R13, R12, R11 ;  /* 0x0400000c0d0e7389 */ /* 0x00006400000c000b */
[----:B01----:R-:W-:Y:S01]  /*28090*/  ENDCOLLECTIVE ;  /* 0x000000000000791b */ /* 0x003fe20003800000 */
.L_x_3204:
        /* <DEDUP_REMOVED lines=8> */
.L_x_3205:
[----:B------:R-:W-:Y:S05]  /*28120*/  BRA `(.L_x_3206) ;  /* 0xffffffa800a87947 */ /* 0x000fea000383ffff */
.L_x_3034:
[----:B------:R-:W-:Y:S01]  /*28130*/  BSSY B0, `(.L_x_3207) ;  /* 0x0000008000007945 */ /* 0x000fe20003800000 */
[----:B-----5:R-:W-:Y:S01]  /*28140*/  MOV R13, R5 ;  /* 0x00000005000d7202 */ /* 0x020fe20000000f00 */
[----:B------:R-:W-:Y:S01]  /*28150*/  IMAD.MOV.U32 R12, RZ, RZ, 0x1 ;  /* 0x00000001ff0c7424 */ /* 0x000fe200078e00ff */
[----:B------:R-:W-:Y:S01]  /*28160*/  MOV R15, 0xffffffff ;  /* 0xffffffff000f7802 */ /* 0x000fe20000000f00 */
[----:B0-----:R-:W-:-:S07]  /*28170*/  IMAD.MOV.U32 R11, RZ, RZ, RZ ;  /* 0x000000ffff0b7224 */ /* 0x001fce00078e00ff */
[----:B-12---:R-:W-:Y:S05]  /*28180*/  WARPSYNC.COLLECTIVE R15, `(.L_x_3208) ;  /* 0x000000000f087348 */ /* 0x006fea0003c00000 */
[----:B------:R0:W3:Y:S02]  /*28190*/  SHFL.UP P6, R14, R13, R12, R11 ;  /* 0x0400000c0d0e7389 */ /* 0x0000e400000c000b */
[----:B0123--:R-:W-:Y:S01]  /*281a0*/  ENDCOLLECTIVE ;  /* 0x000000000000791b */ /* 0x00ffe20003800000 */
.L_x_3208:
[----:B------:R-:W-:Y:S05]  /*281b0*/  BSYNC B0 ;  /* 0x0000000000007941 */ /* 0x000fea0003800000 */
.L_x_3207:
        /* <DEDUP_REMOVED lines=8> */
.L_x_3209:
[----:B------:R-:W-:Y:S01]  /*28240*/  IMAD.MOV.U32 R12, RZ, RZ, 0x4 ;  /* 0x00000004ff0c7424 */ /* 0x000fe200078e00ff */
[----:B------:R-:W-:-:S05]  /*28250*/  SEL R2, R14, RZ, P2 ;  /* 0x000000ff0e027207 */ /* 0x000fca0001000000 */
[----:B------:R-:W-:-:S05]  /*28260*/  IMAD.IADD R2, R13, 0x1, R2 ;  /* 0x000000010d027824 */ /* 0x000fca00078e0202 */
[----:B------:R-:W-:-:S07]  /*28270*/  MOV R13, R2 ;  /* 0x00000002000d7202 */ /* 0x000fce0000000f00 */
[----:B------:R-:W-:Y:S05]  /*28280*/  WARPSYNC.COLLECTIVE R15, `(.L_x_3210) ;  /* 0x000000000f087348 */ /* 0x000fea0003c00000 */
[----:B------:R0:W1:Y:S02]  /*28290*/  SHFL.UP P6, R14, R13, R12, R11 ;  /* 0x0400000c0d0e7389 */ /* 0x00006400000c000b */
[----:B01----:R-:W-:Y:S01]  /*282a0*/  ENDCOLLECTIVE ;  /* 0x000000000000791b */ /* 0x003fe20003800000 */
.L_x_3210:
[----:B------:R-:W-:Y:S02]  /*282b0*/  MOV R12, 0x8 ;  /* 0x00000008000c7802 */ /* 0x000fe40000000f00 */
[----:B------:R-:W-:-:S04]  /*282c0*/  SEL R3, R14, RZ, P3 ;  /* 0x000000ff0e037207 */ /* 0x000fc80001800000 */
[----:B------:R-:W-:-:S05]  /*282d0*/  IADD3 R3, R2, R3, RZ ;  /* 0x0000000302037210 */ /* 0x000fca0007ffe0ff */
[----:B------:R-:W-:-:S07]  /*282e0*/  IMAD.MOV.U32 R13, RZ, RZ, R3 ;  /* 0x000000ffff0d7224 */ /* 0x000fce00078e0003 */
[----:B------:R-:W-:Y:S05]  /*282f0*/  WARPSYNC.COLLECTIVE R15, `(.L_x_3211) ;  /* 0x000000000f087348 */ /* 0x000fea0003c00000 */
[----:B------:R0:W1:Y:S02]  /*28300*/  SHFL.UP P6, R14, R13, R12, R11 ;  /* 0x0400000c0d0e7389 */ /* 0x00006400000c000b */
[----:B01----:R-:W-:Y:S01]  /*28310*/  ENDCOLLECTIVE ;  /* 0x000000000000791b */ /* 0x003fe20003800000 */
.L_x_3211:
[----:B------:R-:W-:Y:S01]  /*28320*/  IMAD.MOV.U32 R12, RZ, RZ, 0x10 ;  /* 0x00000010ff0c7424 */ /* 0x000fe200078e00ff */
[----:B------:R-:W-:-:S05]  /*28330*/  SEL R4, R14, RZ, P4 ;  /* 0x000000ff0e047207 */ /* 0x000fca0002000000 */
[----:B------:R-:W-:-:S05]  /*28340*/  IMAD.IADD R4, R3, 0x1, R4 ;  /* 0x0000000103047824 */ /* 0x000fca00078e0204 */
[----:B------:R-:W-:-:S07]  /*28350*/  MOV R13, R4 ;  /* 0x00000004000d7202 */ /* 0x000fce0000000f00 */
[----:B------:R-:W-:Y:S05]  /*28360*/  WARPSYNC.COLLECTIVE R15, `(.L_x_3212) ;  /* 0x000000000f087348 */ /* 0x000fea0003c00000 */
[----:B------:R0:W1:Y:S02]  /*28370*/  SHFL.UP P6, R14, R13, R12, R11 ;  /* 0x0400000c0d0e7389 */ /* 0x00006400000c000b */
[----:B01----:R-:W-:Y:S01]  /*28380*/  ENDCOLLECTIVE ;  /* 0x000000000000791b */ /* 0x003fe20003800000 */
.L_x_3212:
        /* <DEDUP_REMOVED lines=8> */
.L_x_3213:
[----:B------:R-:W-:Y:S05]  /*28410*/  BRA `(.L_x_3214) ;  /* 0xffffffa8008c7947 */ /* 0x000fea000383ffff */
.L_x_3036:
[----:B------:R-:W-:Y:S01]  /*28420*/  BSSY B0, `(.L_x_3215) ;  /* 0x0000006000007945 */ /* 0x000fe20003800000 */
[----:B------:R-:W-:Y:S02]  /*28430*/  PLOP3.LUT P6, PT, P6, PT, PT, 0x8, 0x0 ;  /* 0x000000000000781c */ /* 0x000fe400037ce170 */
[----:B------:R-:W-:-:S11]  /*28440*/  MOV R15, 0xffffffff ;  /* 0xffffffff000f7802 */ /* 0x000fd60000000f00 */
[----:B01----:R-:W-:Y:S05]  /*28450*/  WARPSYNC.COLLECTIVE R15, `(.L_x_3216) ;  /* 0x000000000f087348 */ /* 0x003fea0003c00000 */
[----:B------:R-:W-:Y:S01]  /*28460*/  VOTE.ANY R14, PT, P6 ;  /* 0x00000000000e7806 */ /* 0x000fe200030e0100 */
[----:B01----:R-:W-:Y:S06]  /*28470*/  ENDCOLLECTIVE ;  /* 0x000000000000791b */ /* 0x003fec0003800000 */
.L_x_3216:
[----:B------:R-:W-:Y:S05]  /*28480*/  BSYNC B0 ;  /* 0x0000000000007941 */ /* 0x000fea0003800000 */
.L_x_3215:
        /* <DEDUP_REMOVED lines=9> */
.L_x_3217:
[----:B------:R-:W-:Y:S01]  /*28520*/  MOV R5, R14 ;  /* 0x0000000e00057202 */ /* 0x000fe20000000f00 */
[----:B------:R-:W-:Y:S06]  /*28530*/  BRA `(.L_x_3218) ;  /* 0xffffffa8007c7947 */ /* 0x000fec000383ffff */
.L_x_3038:
[----:B------:R-:W-:Y:S01]  /*28540*/  BSSY B0, `(.L_x_3219) ;  /* 0x0000007000007945 */ /* 0x000fe20003800000 */
[----:B------:R-:W-:Y:S01]  /*28550*/  IMAD.MOV.U32 R13, RZ, RZ, R6 ;  /* 0x000000ffff0d7224 */ /* 0x000fe200078e0006 */
[----:B0-----:R-:W-:Y:S01]  /*28560*/  MOV R11, 0x1f ;  /* 0x0000001f000b7802 */ /* 0x001fe20000000f00 */
[----:B------:R-:W-:-:S07]  /*28570*/  IMAD.MOV.U32 R15, RZ, RZ, -0x1 ;  /* 0xffffffffff0f7424 */ /* 0x000fce00078e00ff */
[----:B-123--:R-:W-:Y:S05]  /*28580*/  WARPSYNC.COLLECTIVE R15, `(.L_x_3220) ;  /* 0x000000000f087348 */ /* 0x00efea0003c00000 */
[----:B------:R0:W4:Y:S02]  /*28590*/  SHFL.IDX P6, R14, R13, R12, R11 ;  /* 0x0000000c0d0e7389 */ /* 0x00012400000c000b */
[----:B01234-:R-:W-:Y:S01]  /*285a0*/  ENDCOLLECTIVE ;  /* 0x000000000000791b */ /* 0x01ffe20003800000 */
.L_x_3220:
[----:B------:R-:W-:Y:S05]  /*285b0*/  BSYNC B0 ;  /* 0x0000000000007941 */ /* 0x000fea0003800000 */
.L_x_3219:
[----:B------:R-:W-:Y:S05]  /*285c0*/  BRA `(.L_x_3037) ;  /* 0xffffffa800747947 */ /* 0x000fea000383ffff */
.L_x_3042:
[----:B0-----:R0:W2:Y:S02]  /*285d0*/  SYNCS.PHASECHK.TRANS64.TRYWAIT P0, [R7+URZ+0x30820], R0 ;  /* 0x03082000070075a7 */ /* 0x0010a4000800017f */
[----:B--2---:R-:W-:Y:S05]  /*285e0*/  @!P0 NANOSLEEP.SYNCS 0x989680 ;  /* 0x009896800000895d */ /* 0x004fea0003900000 */
[----:B------:R-:W2:Y:S02]  /*285f0*/  @!P0 SYNCS.PHASECHK.TRANS64 P0, [R7+URZ+0x30820], R0 ;  /* 0x03082000070085a7 */ /* 0x000ea4000800007f */
[----:B--2---:R-:W-:Y:S05]  /*28600*/  @!P0 BRA `(.L_x_3042) ;  /* 0xfffffffc00f08947 */ /* 0x004fea000383ffff */
[----:B------:R-:W-:Y:S05]  /*28610*/  BRA `(.L_x_3221) ;  /* 0xffffffac00f07947 */ /* 0x000fea000383ffff */
.L_x_3043:
[----:B------:R-:W2:Y:S01]  /*28620*/  S2R R2, SR_TID.X ;  /* 0x0000000000027919 */ /* 0x000ea20000002100 */
[----:B------:R-:W-:Y:S01]  /*28630*/  BSSY B0, `(.L_x_3222) ;  /* 0x000000a000007945 */ /* 0x000fe20003800000 */
[----:B------:R-:W-:Y:S01]  /*28640*/  IMAD.MOV.U32 R12, RZ, RZ, RZ ;  /* 0x000000ffff0c7224 */ /* 0x000fe200078e00ff */
[----:B------:R-:W-:Y:S01]  /*28650*/  MOV R11, 0x1f ;  /* 0x0000001f000b7802 */ /* 0x000fe20000000f00 */
[----:B------:R-:W-:Y:S01]  /*28660*/  IMAD.MOV.U32 R15, RZ, RZ, -0x1 ;  /* 0xffffffffff0f7424 */ /* 0x000fe200078e00ff */
[----:B--2---:R-:W-:-:S04]  /*28670*/  SHF.R.U32.HI R2, RZ, 0x5, R2 ;  /* 0x00000005ff027819 */ /* 0x004fc80000011602 */
[----:B------:R-:W-:-:S04]  /*28680*/  LOP3.LUT R2, R2, 0x3, RZ, 0xc0, !PT ;  /* 0x0000000302027812 */ /* 0x000fc800078ec0ff */
[----:B------:R-:W-:-:S07]  /*28690*/  MOV R13, R2 ;  /* 0x00000002000d7202 */ /* 0x000fce0000000f00 */
[----:B01-3--:R-:W-:Y:S05]  /*286a0*/  WARPSYNC.COLLECTIVE R15, `(.L_x_3223) ;  /* 0x000000000f087348 */ /* 0x00bfea0003c00000 */
[----:B------:R2:W4:Y:S02]  /*286b0*/  SHFL.IDX P6, R14, R13, R12, R11 ;  /* 0x0000000c0d0e7389 */ /* 0x00052400000c000b */
[----:B01234-:R-:W-:Y:S01]  /*286c0*/  ENDCOLLECTIVE ;  /* 0x000000000000791b */ /* 0x01ffe20003800000 */
.L_x_3223:
[----:B------:R-:W-:Y:S05]  /*286d0*/  BSYNC B0 ;  /* 0x0000000000007941 */ /* 0x000fea0003800000 */
.L_x_3222:
[----:B------:R-:W-:Y:S05]  /*286e0*/  BRA `(.L_x_3224) ;  /* 0xffffffac00d87947 */ /* 0x000fea000383ffff */
.L_x_3044:
[----:B------:R-:W-:Y:S01]  /*286f0*/  BSSY B0, `(.L_x_3225) ;  /* 0x0000006000007945 */ /* 0x000fe20003800000 */
[----:B------:R-:W-:-:S07]  /*28700*/  MOV R15, 0xffffffff ;  /* 0xffffffff000f7802 */ /* 0x000fce0000000f00 */
[----:B01-3--:R-:W-:Y:S05]  /*28710*/  WARPSYNC.COLLECTIVE R15, `(.L_x_3226) ;  /* 0x000000000f0c7348 */ /* 0x00bfea0003c00000 */
[----:B------:R-:W-:Y:S02]  /*28720*/  ELECT P6, UR62, PT ;  /* 0x00000000003e782f */ /* 0x000fe400038c0000 */
[----:B------:R-:W-:Y:S01]  /*28730*/  MOV R14, UR62 ;  /* 0x0000003e000e7c02 */ /* 0x000fe20008000f00 */
[----:B01-3--:R-:W-:Y:S10]  /*28740*/  ENDCOLLECTIVE ;  /* 0x000000000000791b */ /* 0x00bff40003800000 */
.L_x_3226:
[----:B------:R-:W-:Y:S05]  /*28750*/  BSYNC B0 ;  /* 0x0000000000007941 */ /* 0x000fea0003800000 */
.L_x_3225:
[----:B------:R-:W-:Y:S05]  /*28760*/  BRA `(.L_x_3227) ;  /* 0xffffffac00cc7947 */ /* 0x000fea000383ffff */
.L_x_3046:
[----:B0-----:R0:W2:Y:S02]  /*28770*/  SYNCS.PHASECHK.TRANS64.TRYWAIT P1, [R5+URZ+0x30840], R0 ;  /* 0x03084000050075a7 */ /* 0x0010a4000802017f */
[----:B--2---:R-:W-:Y:S05]  /*28780*/  @!P1 NANOSLEEP.SYNCS 0x989680 ;  /* 0x009896800000995d */ /* 0x004fea0003900000 */
[----:B------:R-:W2:Y:S02]  /*28790*/  @!P1 SYNCS.PHASECHK.TRANS64 P1, [R5+URZ+0x30840], R0 ;  /* 0x03084000050095a7 */ /* 0x000ea4000802007f */
[----:B--2---:R-:W-:Y:S05]  /*287a0*/  @!P1 BRA `(.L_x_3046) ;  /* 0xfffffffc00f09947 */ /* 0x004fea000383ffff */
[----:B------:R-:W-:Y:S05]  /*287b0*/  BRA `(.L_x_3228) ;  /* 0xffffffac00ec7947 */ /* 0x000fea000383ffff */
.L_x_3048:
[----:B--2---:R2:W4:Y:S02]  /*287c0*/  SYNCS.PHASECHK.TRANS64.TRYWAIT P1, [R3+URZ+0x30840], R2 ;  /* 0x03084002030075a7 */ /* 0x004524000802017f */
[----:B----4-:R-:W-:Y:S05]  /*287d0*/  @!P1 NANOSLEEP.SYNCS 0x989680 ;  /* 0x009896800000995d */ /* 0x010fea0003900000 */
[----:B------:R-:W4:Y:S02]  /*287e0*/  @!P1 SYNCS.PHASECHK.TRANS64 P1, [R3+URZ+0x30840], R2 ;  /* 0x03084002030095a7 */ /* 0x000f24000802007f */
[----:B----4-:R-:W-:Y:S05]  /*287f0*/  @!P1 BRA `(.L_x_3048) ;  /* 0xfffffffc00f09947 */ /* 0x010fea000383ffff */
[----:B------:R-:W-:Y:S05]  /*28800*/  BRA `(.L_x_3229) ;  /* 0xffffffac00f87947 */ /* 0x000fea000383ffff */
.L_x_3050:
[----:B----4-:R4:W0:Y:S02]  /*28810*/  SYNCS.PHASECHK.TRANS64.TRYWAIT P1, [R5+URZ+0x30860], R0 ;  /* 0x03086000050075a7 */ /* 0x010824000802017f */
[----:B0-----:R-:W-:Y:S05]  /*28820*/  @!P1 NANOSLEEP.SYNCS 0x989680 ;  /* 0x009896800000995d */ /* 0x001fea0003900000 */
[----:B------:R-:W0:Y:S02]  /*28830*/  @!P1 SYNCS.PHASECHK.TRANS64 P1, [R5+URZ+0x30860], R0 ;  /* 0x03086000050095a7 */ /* 0x000e24000802007f */
[----:B0-----:R-:W-:Y:S05]  /*28840*/  @!P1 BRA `(.L_x_3050) ;  /* 0xfffffffc00f09947 */ /* 0x001fea000383ffff */
[----:B------:R-:W-:Y:S05]  /*28850*/  BRA `(.L_x_3230) ;  /* 0xffffffac00f47947 */ /* 0x000fea000383ffff */
.L_x_3231:
        /* <DEDUP_REMOVED lines=10> */
.L_x_3240:


//--------------------- .nv.global.init           --------------------------
	.section	.nv.global.init,"aw",@progbits
.nv.global.init:
	.type		$str$23,@object
	.size		$str$23,($str$24 - $str$23)
$str$23:
        /*0000*/ 	.byte	0x28, 0x61, 0x64, 0x64, 0x72, 0x65, 0x73, 0x73, 0x20, 0x26, 0x20, 0x6d, 0x61, 0x73, 0x6b, 0x29
        /*0010*/ 	.byte	0x20, 0x3d, 0x3d, 0x20, 0x30, 0x00
	.type		$str$24,@object
	.size		$str$24,(__unnamed_5 - $str$24)
$str$24:
        /*0016*/ 	.byte	0x2f, 0x74, 0x6d, 0x70, 0x2f, 0x6f, 0x73, 0x73, 0x5f, 0x6b, 0x65, 0x72, 0x6e, 0x65, 0x6c, 0x73
        /*0026*/ 	.byte	0x5f, 0x73, 0x72, 0x63, 0x2f, 0x66, 0x6c, 0x61, 0x73, 0x68, 0x5f, 0x61, 0x74, 0x74, 0x65, 0x6e
        /*0036*/ 	.byte	0x74, 0x69, 0x6f, 0x6e, 0x2f, 0x63, 0x73, 0x72, 0x63, 0x2f, 0x63, 0x75, 0x74, 0x6c, 0x61, 0x73
        /*0046*/ 	.byte	0x73, 0x2f, 0x69, 0x6e, 0x63, 0x6c, 0x75, 0x64, 0x65, 0x2f, 0x63, 0x75, 0x74, 0x65, 0x2f, 0x70
        /*0056*/ 	.byte	0x6f, 0x69, 0x6e, 0x74, 0x65, 0x72, 0x5f, 0x66, 0x6c, 0x61, 0x67, 0x67, 0x65, 0x64, 0x2e, 0x68
        /*0066*/ 	.byte	0x70, 0x70, 0x00
	.type		__unnamed_5,@object
	.size		__unnamed_5,(__unnamed_4 - __unnamed_5)
__unnamed_5:
        /* <DEDUP_REMOVED lines=24> */
	.type		__unnamed_4,@object
	.size		__unnamed_4,(__unnamed_3 - __unnamed_4)
__unnamed_4:
        /* <DEDUP_REMOVED lines=24> */
	.type		__unnamed_3,@object
	.size		__unnamed_3,(__unnamed_2 - __unnamed_3)
__unnamed_3:
        /* <DEDUP_REMOVED lines=29> */
	.type		__unnamed_2,@object
	.size		__unnamed_2,(__unnamed_1 - __unnamed_2)
__unnamed_2:
        /* <DEDUP_REMOVED lines=29> */
	.type		__unnamed_1,@object
	.size		__unnamed_1,(.L_0 - __unnamed_1)
__unnamed_1:
        /* <DEDUP_REMOVED lines=28> */
        /*08c1*/ 	.byte	0x31, 0x38, 0x34, 0x33, 0x32, 0x3e, 0x3e, 0x3e, 0x3e, 0x3e, 0x20, 0x26, 0x5d, 0x00
.L_0:


//--------------------- .nv.shared._ZN7cutlass13device_kernelIN5flash11enable_sm90INS1_16FlashAttnFwdSm90INS1_25CollectiveMainloopFwdSm90ILi2EN4cute5tupleIJNS5_1CILi1EEES8_S8_EEENS6_IJNS7_ILi128EEENS7_ILi96EEENS7_ILi192EEEEEELi192ENS_6half_tEfNS_4arch4Sm90ELb0ELb0ELb0ELb0ELb1ELb0ELb0ELb1ELb1ELb1ELb0ELb0EEENS1_21CollectiveEpilogueFwdINS6_IJSA_SC_SB_EEES9_SE_SG_Li256ELb0ELb1ELb0ELb0EEENS1_29StaticPersistentTileSchedulerILb0EEEEEEEEEvNT_6ParamsE --------------------------
	.section	.nv.shared._ZN7cutlass13device_kernelIN5flash11enable_sm90INS1_16FlashAttnFwdSm90INS1_25CollectiveMainloopFwdSm90ILi2EN4cute5tupleIJNS5_1CILi1EEES8_S8_EEENS6_IJNS7_ILi128EEENS7_ILi96EEENS7_ILi192EEEEEELi192ENS_6half_tEfNS_4arch4Sm90ELb0ELb0ELb0ELb0ELb1ELb0ELb0ELb1ELb1ELb1ELb0ELb0EEENS1_21CollectiveEpilogueFwdINS6_IJSA_SC_SB_EEES9_SE_SG_Li256ELb0ELb1ELb0ELb0EEENS1_29StaticPersistentTileSchedulerILb0EEEEEEEEEvNT_6ParamsE,"aw",@nobits
	.sectionflags	@""
	.align	16
	.zero		1024


//--------------------- .nv.shared.reserved.0     --------------------------
	.section	.nv.shared.reserved.0,"aw",@nobits
	.weak		__nv_reservedSMEM_offset_0_alias
	.size		__nv_reservedSMEM_offset_0_alias, 0, 0
	.other		__nv_reservedSMEM_offset_0_alias,@"STO_CUDA_RESERVED_SHARED STV_DEFAULT"
__nv_reservedSMEM_offset_0_alias:
	.zero		0


//--------------------- .nv.global                --------------------------
	.section	.nv.global,"aw",@nobits
.nv.global:
	.type		_ZN72_INTERNAL_3cd32c65_36_flash_fwd_hdim192_fp16_paged_sm90_cu_f3e6f9ee_32494cute1_E,@object
	.size		_ZN72_INTERNAL_3cd32c65_36_flash_fwd_hdim192_fp16_paged_sm90_cu_f3e6f9ee_32494cute1_E,(_ZN72_INTERNAL_3cd32c65_36_flash_fwd_hdim192_fp16_paged_sm90_cu_f3e6f9ee_32494cuda3std3__45__cpo6cbeginE - _ZN72_INTERNAL_3cd32c65_36_flash_fwd_hdim192_fp16_paged_sm90_cu_f3e6f9ee_32494cute1_E)
_ZN72_INTERNAL_3cd32c65_36_flash_fwd_hdim192_fp16_paged_sm90_cu_f3e6f9ee_32494cute1_E:
	.zero		1
	.type		_ZN72_INTERNAL_3cd32c65_36_flash_fwd_hdim192_fp16_paged_sm90_cu_f3e6f9ee_32494cuda3std3__45__cpo6cbeginE,@object
	.size		_ZN72_INTERNAL_3cd32c65_36_flash_fwd_hdim192_fp16_paged_sm90_cu_f3e6f9ee_32494cuda3std3__45__cpo6cbeginE,(_ZN72_INTERNAL_3cd32c65_36_flash_fwd_hdim192_fp16_paged_sm90_cu_f3e6f9ee_32494cuda3std3__48in_placeE - _ZN72_INTERNAL_3cd32c65_36_flash_fwd_hdim192_fp16_paged_sm90_cu_f3e6f9ee_32494cuda3std3__45__cpo6cbeginE)
_ZN72_INTERNAL_3cd32c65_36_flash_fwd_hdim192_fp16_paged_sm90_cu_f3e6f9ee_32494cuda3std3__45__cpo6cbeginE:
	.zero		1
	.type		_ZN72_INTERNAL_3cd32c65_36_flash_fwd_hdim192_fp16_paged_sm90_cu_f3e6f9ee_32494cuda3std3__48in_placeE,@object
	.size		_ZN72_INTERNAL_3cd32c65_36_flash_fwd_hdim192_fp16_paged_sm90_cu_f3e6f9ee_32494cuda3std3__48in_placeE,(_ZN72_INTERNAL_3cd32c65_36_flash_fwd_hdim192_fp16_paged_sm90_cu_f3e6f9ee_32494cuda3std6ranges3__45__cpo9iter_moveE - _ZN72_INTERNAL_3cd32c65_36_flash_fwd_hdim192_fp16_paged_sm90_cu_f3e6f9ee_32494cuda3std3__48in_placeE)
_ZN72_INTERNAL_3cd32c65_36_flash_fwd_hdim192_fp16_paged_sm90_cu_f3e6f9ee_32494cuda3std3__48in_placeE:
	.zero		1
	.type		_ZN72_INTERNAL_3cd32c65_36_flash_fwd_hdim192_fp16_paged_sm90_cu_f3e6f9ee_32494cuda3std6ranges3__45__cpo9iter_moveE,@object
	.size		_ZN72_INTERNAL_3cd32c65_36_flash_fwd_hdim192_fp16_paged_sm90_cu_f3e6f9ee_32494cuda3std6ranges3__45__cpo9iter_moveE,(_ZN72_INTERNAL_3cd32c65_36_flash_fwd_hdim192_fp16_paged_sm90_cu_f3e6f9ee_32494cuda3std3__45__cpo5beginE - _ZN72_INTERNAL_3cd32c65_36_flash_fwd_hdim192_fp16_paged_sm90_cu_f3e6f9ee_32494cuda3std6ranges3__45__cpo9iter_moveE)
_ZN72_INTERNAL_3cd32c65_36_flash_fwd_hdim192_fp16_paged_sm90_cu_f3e6f9ee_32494cuda3std6ranges3__45__cpo9iter_moveE:
	.zero		1
	.type		_ZN72_INTERNAL_3cd32c65_36_flash_fwd_hdim192_fp16_paged_sm90_cu_f3e6f9ee_32494cuda3std3__45__cpo5beginE,@object
	.size		_ZN72_INTERNAL_3cd32c65_36_flash_fwd_hdim192_fp16_paged_sm90_cu_f3e6f9ee_32494cuda3std3__45__cpo5beginE,(_ZN72_INTERNAL_3cd32c65_36_flash_fwd_hdim192_fp16_paged_sm90_cu_f3e6f9ee_32494cuda3std3__474_GLOBAL__N__3cd32c65_36_flash_fwd_hdim192_fp16_paged_sm90_cu_f3e6f9ee_32496ignoreE - _ZN72_INTERNAL_3cd32c65_36_flash_fwd_hdim192_fp16_paged_sm90_cu_f3e6f9ee_32494cuda3std3__45__cpo5beginE)
_ZN72_INTERNAL_3cd32c65_36_flash_fwd_hdim192_fp16_paged_sm90_cu_f3e6f9ee_32494cuda3std3__45__cpo5beginE:
	.zero		1
	.type		_ZN72_INTERNAL_3cd32c65_36_flash_fwd_hdim192_fp16_paged_sm90_cu_f3e6f9ee_32494cuda3std3__474_GLOBAL__N__3cd32c65_36_flash_fwd_hdim192_fp16_paged_sm90_cu_f3e6f9ee_32496ignoreE,@object
	.size		_ZN72_INTERNAL_3cd32c65_36_flash_fwd_hdim192_fp16_paged_sm90_cu_f3e6f9ee_32494cuda3std3__474_GLOBAL__N__3cd32c65_36_flash_fwd_hdim192_fp16_paged_sm90_cu_f3e6f9ee_32496ignoreE,(_ZN72_INTERNAL_3cd32c65_36_flash_fwd_hdim192_fp16_paged_sm90_cu_f3e6f9ee_32494cute7productE - _ZN72_INTERNAL_3cd32c65_36_flash_fwd_hdim192_fp16_paged_sm90_cu_f3e6f9ee_32494cuda3std3__474_GLOBAL__N__3cd32c65_36_flash_fwd_hdim192_fp16_paged_sm90_cu_f3e6f9ee_32496ignoreE)
_ZN72_INTERNAL_3cd32c65_36_flash_fwd_hdim192_fp16_paged_sm90_cu_f3e6f9ee_32494cuda3std3__474_GLOBAL__N__3cd32c65_36_flash_fwd_hdim192_fp16_paged_sm90_cu_f3e6f9ee_32496ignoreE:
	.zero		1
	.type		_ZN72_INTERNAL_3cd32c65_36_flash_fwd_hdim192_fp16_paged_sm90_cu_f3e6f9ee_32494cute7productE,@object
	.size		_ZN72_INTERNAL_3cd32c65_36_flash_fwd_hdim192_fp16_paged_sm90_cu_f3e6f9ee_32494cute7productE,(_ZN72_INTERNAL_3cd32c65_36_flash_fwd_hdim192_fp16_paged_sm90_cu_f3e6f9ee_32494cuda3std3__45__cpo3endE - _ZN72_INTERNAL_3cd32c65_36_flash_fwd_hdim192_fp16_paged_sm90_cu_f3e6f9ee_32494cute7productE)
_ZN72_INTERNAL_3cd32c65_36_flash_fwd_hdim192_fp16_paged_sm90_cu_f3e6f9ee_32494cute7productE:
	.zero		1
	.type		_ZN72_INTERNAL_3cd32c65_36_flash_fwd_hdim192_fp16_paged_sm90_cu_f3e6f9ee_32494cuda3std3__45__cpo3endE,@object
	.size		_ZN72_INTERNAL_3cd32c65_36_flash_fwd_hdim192_fp16_paged_sm90_cu_f3e6f9ee_32494cuda3std3__45__cpo3endE,(_ZN72_INTERNAL_3cd32c65_36_flash_fwd_hdim192_fp16_paged_sm90_cu_f3e6f9ee_32494cuda3std3__419piecewise_constructE - _ZN72_INTERNAL_3cd32c65_36_flash_fwd_hdim192_fp16_paged_sm90_cu_f3e6f9ee_32494cuda3std3__45__cpo3endE)
_ZN72_INTERNAL_3cd32c65_36_flash_fwd_hdim192_fp16_paged_sm90_cu_f3e6f9ee_32494cuda3std3__45__cpo3endE:
	.zero		1
	.type		_ZN72_INTERNAL_3cd32c65_36_flash_fwd_hdim192_fp16_paged_sm90_cu_f3e6f9ee_32494cuda3std3__419piecewise_constructE,@object
	.size		_ZN72_INTERNAL_3cd32c65_36_flash_fwd_hdim192_fp16_paged_sm90_cu_f3e6f9ee_32494cuda3std3__419piecewise_constructE,(_ZN72_INTERNAL_3cd32c65_36_flash_fwd_hdim192_fp16_paged_sm90_cu_f3e6f9ee_32494cuda3std3__45__cpo4cendE - _ZN72_INTERNAL_3cd32c65_36_flash_fwd_hdim192_fp16_paged_sm90_cu_f3e6f9ee_32494cuda3std3__419piecewise_constructE)
_ZN72_INTERNAL_3cd32c65_36_flash_fwd_hdim192_fp16_paged_sm90_cu_f3e6f9ee_32494cuda3std3__419piecewise_constructE:
	.zero		1
	.type		_ZN72_INTERNAL_3cd32c65_36_flash_fwd_hdim192_fp16_paged_sm90_cu_f3e6f9ee_32494cuda3std3__45__cpo4cendE,@object
	.size		_ZN72_INTERNAL_3cd32c65_36_flash_fwd_hdim192_fp16_paged_sm90_cu_f3e6f9ee_32494cuda3std3__45__cpo4cendE,(_ZN72_INTERNAL_3cd32c65_36_flash_fwd_hdim192_fp16_paged_sm90_cu_f3e6f9ee_32494cuda3std6ranges3__45__cpo4swapE - _ZN72_INTERNAL_3cd32c65_36_flash_fwd_hdim192_fp16_paged_sm90_cu_f3e6f9ee_32494cuda3std3__45__cpo4cendE)
_ZN72_INTERNAL_3cd32c65_36_flash_fwd_hdim192_fp16_paged_sm90_cu_f3e6f9ee_32494cuda3std3__45__cpo4cendE:
	.zero		1
	.type		_ZN72_INTERNAL_3cd32c65_36_flash_fwd_hdim192_fp16_paged_sm90_cu_f3e6f9ee_32494cuda3std6ranges3__45__cpo4swapE,@object
	.size		_ZN72_INTERNAL_3cd32c65_36_flash_fwd_hdim192_fp16_paged_sm90_cu_f3e6f9ee_32494cuda3std6ranges3__45__cpo4swapE,(.L_12 - _ZN72_INTERNAL_3cd32c65_36_flash_fwd_hdim192_fp16_paged_sm90_cu_f3e6f9ee_32494cuda3std6ranges3__45__cpo4swapE)
_ZN72_INTERNAL_3cd32c65_36_flash_fwd_hdim192_fp16_paged_sm90_cu_f3e6f9ee_32494cuda3std6ranges3__45__cpo4swapE:
	.zero		1
.L_12:


//--------------------- .nv.shared._ZN7cutlass13device_kernelIN5flash11enable_sm90INS1_16FlashAttnFwdSm90INS1_25CollectiveMainloopFwdSm90ILi2EN4cute5tupleIJNS5_1CILi1EEES8_S8_EEENS6_IJNS7_ILi128EEENS7_ILi96EEENS7_ILi192EEEEEELi192ENS_6half_tEfNS_4arch4Sm90ELb0ELb0ELb0ELb1ELb1ELb0ELb0ELb1ELb1ELb1ELb0ELb0EEENS1_21CollectiveEpilogueFwdINS6_IJSA_SC_SB_EEES9_SE_SG_Li256ELb1ELb1ELb0ELb0EEENS1_36VarlenDynamicPersistentTileSchedulerILi128ELi96ELi256ELi128ELb0ELb1ELb1ELb0ELb1ELb1EEEEEEEEEvNT_6ParamsE --------------------------
	.section	.nv.shared._ZN7cutlass13device_kernelIN5flash11enable_sm90INS1_16FlashAttnFwdSm90INS1_25CollectiveMainloopFwdSm90ILi2EN4cute5tupleIJNS5_1CILi1EEES8_S8_EEENS6_IJNS7_ILi128EEENS7_ILi96EEENS7_ILi192EEEEEELi192ENS_6half_tEfNS_4arch4Sm90ELb0ELb0ELb0ELb1ELb1ELb0ELb0ELb1ELb1ELb1ELb0ELb0EEENS1_21CollectiveEpilogueFwdINS6_IJSA_SC_SB_EEES9_SE_SG_Li256ELb1ELb1ELb0ELb0EEENS1_36VarlenDynamicPersistentTileSchedulerILi128ELi96ELi256ELi128ELb0ELb1ELb1ELb0ELb1ELb1EEEEEEEEEvNT_6ParamsE,"aw",@nobits
	.sectionflags	@""
	.align	16
	.zero		1024


//--------------------- .nv.shared._ZN7cutlass13device_kernelIN5flash11enable_sm90INS1_16FlashAttnFwdSm90INS1_25CollectiveMainloopFwdSm90ILi2EN4cute5tupleIJNS5_1CILi1EEES8_S8_EEENS6_IJNS7_ILi128EEENS7_ILi96EEENS7_ILi192EEEEEELi192ENS_6half_tEfNS_4arch4Sm90ELb0ELb0ELb0ELb1ELb1ELb1ELb0ELb1ELb1ELb1ELb0ELb0EEENS1_21CollectiveEpilogueFwdINS6_IJSA_SC_SB_EEES9_SE_SG_Li256ELb1ELb1ELb0ELb0EEENS1_36VarlenDynamicPersistentTileSchedulerILi128ELi96ELi256ELi128ELb0ELb1ELb1ELb0ELb1ELb1EEEEEEEEEvNT_6ParamsE --------------------------
	.section	.nv.shared._ZN7cutlass13device_kernelIN5flash11enable_sm90INS1_16FlashAttnFwdSm90INS1_25CollectiveMainloopFwdSm90ILi2EN4cute5tupleIJNS5_1CILi1EEES8_S8_EEENS6_IJNS7_ILi128EEENS7_ILi96EEENS7_ILi192EEEEEELi192ENS_6half_tEfNS_4arch4Sm90ELb0ELb0ELb0ELb1ELb1ELb1ELb0ELb1ELb1ELb1ELb0ELb0EEENS1_21CollectiveEpilogueFwdINS6_IJSA_SC_SB_EEES9_SE_SG_Li256ELb1ELb1ELb0ELb0EEENS1_36VarlenDynamicPersistentTileSchedulerILi128ELi96ELi256ELi128ELb0ELb1ELb1ELb0ELb1ELb1EEEEEEEEEvNT_6ParamsE,"aw",@nobits
	.sectionflags	@""
	.align	16
	.zero		1024


//--------------------- .nv.shared._ZN7cutlass13device_kernelIN5flash11enable_sm90INS1_16FlashAttnFwdSm90INS1_25CollectiveMainloopFwdSm90ILi2EN4cute5tupleIJNS5_1CILi1EEES8_S8_EEENS6_IJNS7_ILi128EEENS7_ILi96EEENS7_ILi192EEEEEELi192ENS_6half_tEfNS_4arch4Sm90ELb0ELb1ELb0ELb0ELb1ELb0ELb0ELb1ELb1ELb1ELb0ELb0EEENS1_21CollectiveEpilogueFwdINS6_IJSA_SC_SB_EEES9_SE_SG_Li256ELb0ELb1ELb0ELb0EEENS1_30DynamicPersistentTileSchedulerILi256ELi128ELb0ELb1ELb1EEEEEEEEEvNT_6ParamsE --------------------------
	.section	.nv.shared._ZN7cutlass13device_kernelIN5flash11enable_sm90INS1_16FlashAttnFwdSm90INS1_25CollectiveMainloopFwdSm90ILi2EN4cute5tupleIJNS5_1CILi1EEES8_S8_EEENS6_IJNS7_ILi128EEENS7_ILi96EEENS7_ILi192EEEEEELi192ENS_6half_tEfNS_4arch4Sm90ELb0ELb1ELb0ELb0ELb1ELb0ELb0ELb1ELb1ELb1ELb0ELb0EEENS1_21CollectiveEpilogueFwdINS6_IJSA_SC_SB_EEES9_SE_SG_Li256ELb0ELb1ELb0ELb0EEENS1_30DynamicPersistentTileSchedulerILi256ELi128ELb0ELb1ELb1EEEEEEEEEvNT_6ParamsE,"aw",@nobits
	.sectionflags	@""
	.align	16
	.zero		1024


//--------------------- .nv.shared._ZN7cutlass13device_kernelIN5flash11enable_sm90INS1_16FlashAttnFwdSm90INS1_25CollectiveMainloopFwdSm90ILi2EN4cute5tupleIJNS5_1CILi1EEES8_S8_EEENS6_IJNS7_ILi128EEENS7_ILi96EEENS7_ILi192EEEEEELi192ENS_6half_tEfNS_4arch4Sm90ELb0ELb1ELb0ELb1ELb1ELb0ELb0ELb1ELb1ELb1ELb0ELb0EEENS1_21CollectiveEpilogueFwdINS6_IJSA_SC_SB_EEES9_SE_SG_Li256ELb1ELb1ELb0ELb0EEENS1_36VarlenDynamicPersistentTileSchedulerILi128ELi96ELi256ELi128ELb0ELb1ELb1ELb1ELb0ELb1EEEEEEEEEvNT_6ParamsE --------------------------
	.section	.nv.shared._ZN7cutlass13device_kernelIN5flash11enable_sm90INS1_16FlashAttnFwdSm90INS1_25CollectiveMainloopFwdSm90ILi2EN4cute5tupleIJNS5_1CILi1EEES8_S8_EEENS6_IJNS7_ILi128EEENS7_ILi96EEENS7_ILi192EEEEEELi192ENS_6half_tEfNS_4arch4Sm90ELb0ELb1ELb0ELb1ELb1ELb0ELb0ELb1ELb1ELb1ELb0ELb0EEENS1_21CollectiveEpilogueFwdINS6_IJSA_SC_SB_EEES9_SE_SG_Li256ELb1ELb1ELb0ELb0EEENS1_36VarlenDynamicPersistentTileSchedulerILi128ELi96ELi256ELi128ELb0ELb1ELb1ELb1ELb0ELb1EEEEEEEEEvNT_6ParamsE,"aw",@nobits
	.sectionflags	@""
	.align	16
	.zero		1024


//--------------------- .nv.shared._ZN7cutlass13device_kernelIN5flash11enable_sm90INS1_16FlashAttnFwdSm90INS1_25CollectiveMainloopFwdSm90ILi2EN4cute5tupleIJNS5_1CILi1EEES8_S8_EEENS6_IJNS7_ILi128EEENS7_ILi96EEENS7_ILi192EEEEEELi192ENS_6half_tEfNS_4arch4Sm90ELb0ELb1ELb0ELb1ELb1ELb1ELb0ELb1ELb1ELb1ELb0ELb0EEENS1_21CollectiveEpilogueFwdINS6_IJSA_SC_SB_EEES9_SE_SG_Li256ELb1ELb1ELb0ELb0EEENS1_36VarlenDynamicPersistentTileSchedulerILi128ELi96ELi256ELi128ELb0ELb1ELb1ELb1ELb0ELb1EEEEEEEEEvNT_6ParamsE --------------------------
	.section	.nv.shared._ZN7cutlass13device_kernelIN5flash11enable_sm90INS1_16FlashAttnFwdSm90INS1_25CollectiveMainloopFwdSm90ILi2EN4cute5tupleIJNS5_1CILi1EEES8_S8_EEENS6_IJNS7_ILi128EEENS7_ILi96EEENS7_ILi192EEEEEELi192ENS_6half_tEfNS_4arch4Sm90ELb0ELb1ELb0ELb1ELb1ELb1ELb0ELb1ELb1ELb1ELb0ELb0EEENS1_21CollectiveEpilogueFwdINS6_IJSA_SC_SB_EEES9_SE_SG_Li256ELb1ELb1ELb0ELb0EEENS1_36VarlenDynamicPersistentTileSchedulerILi128ELi96ELi256ELi128ELb0ELb1ELb1ELb1ELb0ELb1EEEEEEEEEvNT_6ParamsE,"aw",@nobits
	.sectionflags	@""
	.align	16
	.zero		1024


//--------------------- .nv.shared._ZN7cutlass13device_kernelIN5flash11enable_sm90INS1_16FlashAttnFwdSm90INS1_25CollectiveMainloopFwdSm90ILi2EN4cute5tupleIJNS5_1CILi1EEES8_S8_EEENS6_IJNS7_ILi128EEENS7_ILi96EEENS7_ILi192EEEEEELi192ENS_6half_tEfNS_4arch4Sm90ELb1ELb0ELb0ELb0ELb1ELb0ELb0ELb1ELb1ELb1ELb0ELb0EEENS1_21CollectiveEpilogueFwdINS6_IJSA_SC_SB_EEES9_SE_SG_Li256ELb0ELb1ELb0ELb0EEENS1_30DynamicPersistentTileSchedulerILi256ELi128ELb0ELb1ELb1EEEEEEEEEvNT_6ParamsE --------------------------
	.section	.nv.shared._ZN7cutlass13device_kernelIN5flash11enable_sm90INS1_16FlashAttnFwdSm90INS1_25CollectiveMainloopFwdSm90ILi2EN4cute5tupleIJNS5_1CILi1EEES8_S8_EEENS6_IJNS7_ILi128EEENS7_ILi96EEENS7_ILi192EEEEEELi192ENS_6half_tEfNS_4arch4Sm90ELb1ELb0ELb0ELb0ELb1ELb0ELb0ELb1ELb1ELb1ELb0ELb0EEENS1_21CollectiveEpilogueFwdINS6_IJSA_SC_SB_EEES9_SE_SG_Li256ELb0ELb1ELb0ELb0EEENS1_30DynamicPersistentTileSchedulerILi256ELi128ELb0ELb1ELb1EEEEEEEEEvNT_6ParamsE,"aw",@nobits
	.sectionflags	@""
	.align	16
	.zero		1024


//--------------------- .nv.shared._ZN7cutlass13device_kernelIN5flash11enable_sm90INS1_16FlashAttnFwdSm90INS1_25CollectiveMainloopFwdSm90ILi2EN4cute5tupleIJNS5_1CILi1EEES8_S8_EEENS6_IJNS7_ILi128EEENS7_ILi96EEENS7_ILi192EEEEEELi192ENS_6half_tEfNS_4arch4Sm90ELb1ELb0ELb0ELb1ELb1ELb0ELb0ELb1ELb1ELb1ELb0ELb0EEENS1_21CollectiveEpilogueFwdINS6_IJSA_SC_SB_EEES9_SE_SG_Li256ELb1ELb1ELb0ELb0EEENS1_36VarlenDynamicPersistentTileSchedulerILi128ELi96ELi256ELi128ELb0ELb1ELb1ELb1ELb1ELb1EEEEEEEEEvNT_6ParamsE --------------------------
	.section	.nv.shared._ZN7cutlass13device_kernelIN5flash11enable_sm90INS1_16FlashAttnFwdSm90INS1_25CollectiveMainloopFwdSm90ILi2EN4cute5tupleIJNS5_1CILi1EEES8_S8_EEENS6_IJNS7_ILi128EEENS7_ILi96EEENS7_ILi192EEEEEELi192ENS_6half_tEfNS_4arch4Sm90ELb1ELb0ELb0ELb1ELb1ELb0ELb0ELb1ELb1ELb1ELb0ELb0EEENS1_21CollectiveEpilogueFwdINS6_IJSA_SC_SB_EEES9_SE_SG_Li256ELb1ELb1ELb0ELb0EEENS1_36VarlenDynamicPersistentTileSchedulerILi128ELi96ELi256ELi128ELb0ELb1ELb1ELb1ELb1ELb1EEEEEEEEEvNT_6ParamsE,"aw",@nobits
	.sectionflags	@""
	.align	16
	.zero		1024


//--------------------- .nv.shared._ZN7cutlass13device_kernelIN5flash11enable_sm90INS1_16FlashAttnFwdSm90INS1_25CollectiveMainloopFwdSm90ILi2EN4cute5tupleIJNS5_1CILi1EEES8_S8_EEENS6_IJNS7_ILi128EEENS7_ILi96EEENS7_ILi192EEEEEELi192ENS_6half_tEfNS_4arch4Sm90ELb1ELb0ELb0ELb1ELb1ELb1ELb0ELb1ELb1ELb1ELb0ELb0EEENS1_21CollectiveEpilogueFwdINS6_IJSA_SC_SB_EEES9_SE_SG_Li256ELb1ELb1ELb0ELb0EEENS1_36VarlenDynamicPersistentTileSchedulerILi128ELi96ELi256ELi128ELb0ELb1ELb1ELb1ELb1ELb1EEEEEEEEEvNT_6ParamsE --------------------------
	.section	.nv.shared._ZN7cutlass13device_kernelIN5flash11enable_sm90INS1_16FlashAttnFwdSm90INS1_25CollectiveMainloopFwdSm90ILi2EN4cute5tupleIJNS5_1CILi1EEES8_S8_EEENS6_IJNS7_ILi128EEENS7_ILi96EEENS7_ILi192EEEEEELi192ENS_6half_tEfNS_4arch4Sm90ELb1ELb0ELb0ELb1ELb1ELb1ELb0ELb1ELb1ELb1ELb0ELb0EEENS1_21CollectiveEpilogueFwdINS6_IJSA_SC_SB_EEES9_SE_SG_Li256ELb1ELb1ELb0ELb0EEENS1_36VarlenDynamicPersistentTileSchedulerILi128ELi96ELi256ELi128ELb0ELb1ELb1ELb1ELb1ELb1EEEEEEEEEvNT_6ParamsE,"aw",@nobits
	.sectionflags	@""
	.align	16
	.zero		1024


//--------------------- .nv.constant0._ZN7cutlass13device_kernelIN5flash11enable_sm90INS1_16FlashAttnFwdSm90INS1_25CollectiveMainloopFwdSm90ILi2EN4cute5tupleIJNS5_1CILi1EEES8_S8_EEENS6_IJNS7_ILi128EEENS7_ILi96EEENS7_ILi192EEEEEELi192ENS_6half_tEfNS_4arch4Sm90ELb0ELb0ELb0ELb0ELb1ELb0ELb0ELb1ELb1ELb1ELb0ELb0EEENS1_21CollectiveEpilogueFwdINS6_IJSA_SC_SB_EEES9_SE_SG_Li256ELb0ELb1ELb0ELb0EEENS1_29StaticPersistentTileSchedulerILb0EEEEEEEEEvNT_6ParamsE --------------------------
	.section	.nv.constant0._ZN7cutlass13device_kernelIN5flash11enable_sm90INS1_16FlashAttnFwdSm90INS1_25CollectiveMainloopFwdSm90ILi2EN4cute5tupleIJNS5_1CILi1EEES8_S8_EEENS6_IJNS7_ILi128EEENS7_ILi96EEENS7_ILi192EEEEEELi192ENS_6half_tEfNS_4arch4Sm90ELb0ELb0ELb0ELb0ELb1ELb0ELb0ELb1ELb1ELb1ELb0ELb0EEENS1_21CollectiveEpilogueFwdINS6_IJSA_SC_SB_EEES9_SE_SG_Li256ELb0ELb1ELb0ELb0EEENS1_29StaticPersistentTileSchedulerILb0EEEEEEEEEvNT_6ParamsE,"a",@progbits
	.sectionflags	@""
	.align	4
.nv.constant0._ZN7cutlass13device_kernelIN5flash11enable_sm90INS1_16FlashAttnFwdSm90INS1_25CollectiveMainloopFwdSm90ILi2EN4cute5tupleIJNS5_1CILi1EEES8_S8_EEENS6_IJNS7_ILi128EEENS7_ILi96EEENS7_ILi192EEEEEELi192ENS_6half_tEfNS_4arch4Sm90ELb0ELb0ELb0ELb0ELb1ELb0ELb0ELb1ELb1ELb1ELb0ELb0EEENS1_21CollectiveEpilogueFwdINS6_IJSA_SC_SB_EEES9_SE_SG_Li256ELb0ELb1ELb0ELb0EEENS1_29StaticPersistentTileSchedulerILb0EEEEEEEEEvNT_6ParamsE:
	.zero		3200


//--------------------- .nv.constant0._ZN7cutlass13device_kernelIN5flash11enable_sm90INS1_16FlashAttnFwdSm90INS1_25CollectiveMainloopFwdSm90ILi2EN4cute5tupleIJNS5_1CILi1EEES8_S8_EEENS6_IJNS7_ILi128EEENS7_ILi96EEENS7_ILi192EEEEEELi192ENS_6half_tEfNS_4arch4Sm90ELb0ELb0ELb0ELb1ELb1ELb0ELb0ELb1ELb1ELb1ELb0ELb0EEENS1_21CollectiveEpilogueFwdINS6_IJSA_SC_SB_EEES9_SE_SG_Li256ELb1ELb1ELb0ELb0EEENS1_36VarlenDynamicPersistentTileSchedulerILi128ELi96ELi256ELi128ELb0ELb1ELb1ELb0ELb1ELb1EEEEEEEEEvNT_6ParamsE --------------------------
	.section	.nv.constant0._ZN7cutlass13device_kernelIN5flash11enable_sm90INS1_16FlashAttnFwdSm90INS1_25CollectiveMainloopFwdSm90ILi2EN4cute5tupleIJNS5_1CILi1EEES8_S8_EEENS6_IJNS7_ILi128EEENS7_ILi96EEENS7_ILi192EEEEEELi192ENS_6half_tEfNS_4arch4Sm90ELb0ELb0ELb0ELb1ELb1ELb0ELb0ELb1ELb1ELb1ELb0ELb0EEENS1_21CollectiveEpilogueFwdINS6_IJSA_SC_SB_EEES9_SE_SG_Li256ELb1ELb1ELb0ELb0EEENS1_36VarlenDynamicPersistentTileSchedulerILi128ELi96ELi256ELi128ELb0ELb1ELb1ELb0ELb1ELb1EEEEEEEEEvNT_6ParamsE,"a",@progbits
	.sectionflags	@""
	.align	4
.nv.constant0._ZN7cutlass13device_kernelIN5flash11enable_sm90INS1_16FlashAttnFwdSm90INS1_25CollectiveMainloopFwdSm90ILi2EN4cute5tupleIJNS5_1CILi1EEES8_S8_EEENS6_IJNS7_ILi128EEENS7_ILi96EEENS7_ILi192EEEEEELi192ENS_6half_tEfNS_4arch4Sm90ELb0ELb0ELb0ELb1ELb1ELb0ELb0ELb1ELb1ELb1ELb0ELb0EEENS1_21CollectiveEpilogueFwdINS6_IJSA_SC_SB_EEES9_SE_SG_Li256ELb1ELb1ELb0ELb0EEENS1_36VarlenDynamicPersistentTileSchedulerILi128ELi96ELi256ELi128ELb0ELb1ELb1ELb0ELb1ELb1EEEEEEEEEvNT_6ParamsE:
	.zero		3328


//--------------------- .nv.constant0._ZN7cutlass13device_kernelIN5flash11enable_sm90INS1_16FlashAttnFwdSm90INS1_25CollectiveMainloopFwdSm90ILi2EN4cute5tupleIJNS5_1CILi1EEES8_S8_EEENS6_IJNS7_ILi128EEENS7_ILi96EEENS7_ILi192EEEEEELi192ENS_6half_tEfNS_4arch4Sm90ELb0ELb0ELb0ELb1ELb1ELb1ELb0ELb1ELb1ELb1ELb0ELb0EEENS1_21CollectiveEpilogueFwdINS6_IJSA_SC_SB_EEES9_SE_SG_Li256ELb1ELb1ELb0ELb0EEENS1_36VarlenDynamicPersistentTileSchedulerILi128ELi96ELi256ELi128ELb0ELb1ELb1ELb0ELb1ELb1EEEEEEEEEvNT_6ParamsE --------------------------
	.section	.nv.constant0._ZN7cutlass13device_kernelIN5flash11enable_sm90INS1_16FlashAttnFwdSm90INS1_25CollectiveMainloopFwdSm90ILi2EN4cute5tupleIJNS5_1CILi1EEES8_S8_EEENS6_IJNS7_ILi128EEENS7_ILi96EEENS7_ILi192EEEEEELi192ENS_6half_tEfNS_4arch4Sm90ELb0ELb0ELb0ELb1ELb1ELb1ELb0ELb1ELb1ELb1ELb0ELb0EEENS1_21CollectiveEpilogueFwdINS6_IJSA_SC_SB_EEES9_SE_SG_Li256ELb1ELb1ELb0ELb0EEENS1_36VarlenDynamicPersistentTileSchedulerILi128ELi96ELi256ELi128ELb0ELb1ELb1ELb0ELb1ELb1EEEEEEEEEvNT_6ParamsE,"a",@progbits
	.sectionflags	@""
	.align	4
.nv.constant0._ZN7cutlass13device_kernelIN5flash11enable_sm90INS1_16FlashAttnFwdSm90INS1_25CollectiveMainloopFwdSm90ILi2EN4cute5tupleIJNS5_1CILi1EEES8_S8_EEENS6_IJNS7_ILi128EEENS7_ILi96EEENS7_ILi192EEEEEELi192ENS_6half_tEfNS_4arch4Sm90ELb0ELb0ELb0ELb1ELb1ELb1ELb0ELb1ELb1ELb1ELb0ELb0EEENS1_21CollectiveEpilogueFwdINS6_IJSA_SC_SB_EEES9_SE_SG_Li256ELb1ELb1ELb0ELb0EEENS1_36VarlenDynamicPersistentTileSchedulerILi128ELi96ELi256ELi128ELb0ELb1ELb1ELb0ELb1ELb1EEEEEEEEEvNT_6ParamsE:
	.zero		3328


//--------------------- .nv.constant0._ZN7cutlass13device_kernelIN5flash11enable_sm90INS1_16FlashAttnFwdSm90INS1_25CollectiveMainloopFwdSm90ILi2EN4cute5tupleIJNS5_1CILi1EEES8_S8_EEENS6_IJNS7_ILi128EEENS7_ILi96EEENS7_ILi192EEEEEELi192ENS_6half_tEfNS_4arch4Sm90ELb0ELb1ELb0ELb0ELb1ELb0ELb0ELb1ELb1ELb1ELb0ELb0EEENS1_21CollectiveEpilogueFwdINS6_IJSA_SC_SB_EEES9_SE_SG_Li256ELb0ELb1ELb0ELb0EEENS1_30DynamicPersistentTileSchedulerILi256ELi128ELb0ELb1ELb1EEEEEEEEEvNT_6ParamsE --------------------------
	.section	.nv.constant0._ZN7cutlass13device_kernelIN5flash11enable_sm90INS1_16FlashAttnFwdSm90INS1_25CollectiveMainloopFwdSm90ILi2EN4cute5tupleIJNS5_1CILi1EEES8_S8_EEENS6_IJNS7_ILi128EEENS7_ILi96EEENS7_ILi192EEEEEELi192ENS_6half_tEfNS_4arch4Sm90ELb0ELb1ELb0ELb0ELb1ELb0ELb0ELb1ELb1ELb1ELb0ELb0EEENS1_21CollectiveEpilogueFwdINS6_IJSA_SC_SB_EEES9_SE_SG_Li256ELb0ELb1ELb0ELb0EEENS1_30DynamicPersistentTileSchedulerILi256ELi128ELb0ELb1ELb1EEEEEEEEEvNT_6ParamsE,"a",@progbits
	.sectionflags	@""
	.align	4
.nv.constant0._ZN7cutlass13device_kernelIN5flash11enable_sm90INS1_16FlashAttnFwdSm90INS1_25CollectiveMainloopFwdSm90ILi2EN4cute5tupleIJNS5_1CILi1EEES8_S8_EEENS6_IJNS7_ILi128EEENS7_ILi96EEENS7_ILi192EEEEEELi192ENS_6half_tEfNS_4arch4Sm90ELb0ELb1ELb0ELb0ELb1ELb0ELb0ELb1ELb1ELb1ELb0ELb0EEENS1_21CollectiveEpilogueFwdINS6_IJSA_SC_SB_EEES9_SE_SG_Li256ELb0ELb1ELb0ELb0EEENS1_30DynamicPersistentTileSchedulerILi256ELi128ELb0ELb1ELb1EEEEEEEEEvNT_6ParamsE:
	.zero		3328


//--------------------- .nv.constant0._ZN7cutlass13device_kernelIN5flash11enable_sm90INS1_16FlashAttnFwdSm90INS1_25CollectiveMainloopFwdSm90ILi2EN4cute5tupleIJNS5_1CILi1EEES8_S8_EEENS6_IJNS7_ILi128EEENS7_ILi96EEENS7_ILi192EEEEEELi192ENS_6half_tEfNS_4arch4Sm90ELb0ELb1ELb0ELb1ELb1ELb0ELb0ELb1ELb1ELb1ELb0ELb0EEENS1_21CollectiveEpilogueFwdINS6_IJSA_SC_SB_EEES9_SE_SG_Li256ELb1ELb1ELb0ELb0EEENS1_36VarlenDynamicPersistentTileSchedulerILi128ELi96ELi256ELi128ELb0ELb1ELb1ELb1ELb0ELb1EEEEEEEEEvNT_6ParamsE --------------------------
	.section	.nv.constant0._ZN7cutlass13device_kernelIN5flash11enable_sm90INS1_16FlashAttnFwdSm90INS1_25CollectiveMainloopFwdSm90ILi2EN4cute5tupleIJNS5_1CILi1EEES8_S8_EEENS6_IJNS7_ILi128EEENS7_ILi96EEENS7_ILi192EEEEEELi192ENS_6half_tEfNS_4arch4Sm90ELb0ELb1ELb0ELb1ELb1ELb0ELb0ELb1ELb1ELb1ELb0ELb0EEENS1_21CollectiveEpilogueFwdINS6_IJSA_SC_SB_EEES9_SE_SG_Li256ELb1ELb1ELb0ELb0EEENS1_36VarlenDynamicPersistentTileSchedulerILi128ELi96ELi256ELi128ELb0ELb1ELb1ELb1ELb0ELb1EEEEEEEEEvNT_6ParamsE,"a",@progbits
	.sectionflags	@""
	.align	4
.nv.constant0._ZN7cutlass13device_kernelIN5flash11enable_sm90INS1_16FlashAttnFwdSm90INS1_25CollectiveMainloopFwdSm90ILi2EN4cute5tupleIJNS5_1CILi1EEES8_S8_EEENS6_IJNS7_ILi128EEENS7_ILi96EEENS7_ILi192EEEEEELi192ENS_6half_tEfNS_4arch4Sm90ELb0ELb1ELb0ELb1ELb1ELb0ELb0ELb1ELb1ELb1ELb0ELb0EEENS1_21CollectiveEpilogueFwdINS6_IJSA_SC_SB_EEES9_SE_SG_Li256ELb1ELb1ELb0ELb0EEENS1_36VarlenDynamicPersistentTileSchedulerILi128ELi96ELi256ELi128ELb0ELb1ELb1ELb1ELb0ELb1EEEEEEEEEvNT_6ParamsE:
	.zero		3328


//--------------------- .nv.constant0._ZN7cutlass13device_kernelIN5flash11enable_sm90INS1_16FlashAttnFwdSm90INS1_25CollectiveMainloopFwdSm90ILi2EN4cute5tupleIJNS5_1CILi1EEES8_S8_EEENS6_IJNS7_ILi128EEENS7_ILi96EEENS7_ILi192EEEEEELi192ENS_6half_tEfNS_4arch4Sm90ELb0ELb1ELb0ELb1ELb1ELb1ELb0ELb1ELb1ELb1ELb0ELb0EEENS1_21CollectiveEpilogueFwdINS6_IJSA_SC_SB_EEES9_SE_SG_Li256ELb1ELb1ELb0ELb0EEENS1_36VarlenDynamicPersistentTileSchedulerILi128ELi96ELi256ELi128ELb0ELb1ELb1ELb1ELb0ELb1EEEEEEEEEvNT_6ParamsE --------------------------
	.section	.nv.constant0._ZN7cutlass13device_kernelIN5flash11enable_sm90INS1_16FlashAttnFwdSm90INS1_25CollectiveMainloopFwdSm90ILi2EN4cute5tupleIJNS5_1CILi1EEES8_S8_EEENS6_IJNS7_ILi128EEENS7_ILi96EEENS7_ILi192EEEEEELi192ENS_6half_tEfNS_4arch4Sm90ELb0ELb1ELb0ELb1ELb1ELb1ELb0ELb1ELb1ELb1ELb0ELb0EEENS1_21CollectiveEpilogueFwdINS6_IJSA_SC_SB_EEES9_SE_SG_Li256ELb1ELb1ELb0ELb0EEENS1_36VarlenDynamicPersistentTileSchedulerILi128ELi96ELi256ELi128ELb0ELb1ELb1ELb1ELb0ELb1EEEEEEEEEvNT_6ParamsE,"a",@progbits
	.sectionflags	@""
	.align	4
.nv.constant0._ZN7cutlass13device_kernelIN5flash11enable_sm90INS1_16FlashAttnFwdSm90INS1_25CollectiveMainloopFwdSm90ILi2EN4cute5tupleIJNS5_1CILi1EEES8_S8_EEENS6_IJNS7_ILi128EEENS7_ILi96EEENS7_ILi192EEEEEELi192ENS_6half_tEfNS_4arch4Sm90ELb0ELb1ELb0ELb1ELb1ELb1ELb0ELb1ELb1ELb1ELb0ELb0EEENS1_21CollectiveEpilogueFwdINS6_IJSA_SC_SB_EEES9_SE_SG_Li256ELb1ELb1ELb0ELb0EEENS1_36VarlenDynamicPersistentTileSchedulerILi128ELi96ELi256ELi128ELb0ELb1ELb1ELb1ELb0ELb1EEEEEEEEEvNT_6ParamsE:
	.zero		3328


//--------------------- .nv.constant0._ZN7cutlass13device_kernelIN5flash11enable_sm90INS1_16FlashAttnFwdSm90INS1_25CollectiveMainloopFwdSm90ILi2EN4cute5tupleIJNS5_1CILi1EEES8_S8_EEENS6_IJNS7_ILi128EEENS7_ILi96EEENS7_ILi192EEEEEELi192ENS_6half_tEfNS_4arch4Sm90ELb1ELb0ELb0ELb0ELb1ELb0ELb0ELb1ELb1ELb1ELb0ELb0EEENS1_21CollectiveEpilogueFwdINS6_IJSA_SC_SB_EEES9_SE_SG_Li256ELb0ELb1ELb0ELb0EEENS1_30DynamicPersistentTileSchedulerILi256ELi128ELb0ELb1ELb1EEEEEEEEEvNT_6ParamsE --------------------------
	.section	.nv.constant0._ZN7cutlass13device_kernelIN5flash11enable_sm90INS1_16FlashAttnFwdSm90INS1_25CollectiveMainloopFwdSm90ILi2EN4cute5tupleIJNS5_1CILi1EEES8_S8_EEENS6_IJNS7_ILi128EEENS7_ILi96EEENS7_ILi192EEEEEELi192ENS_6half_tEfNS_4arch4Sm90ELb1ELb0ELb0ELb0ELb1ELb0ELb0ELb1ELb1ELb1ELb0ELb0EEENS1_21CollectiveEpilogueFwdINS6_IJSA_SC_SB_EEES9_SE_SG_Li256ELb0ELb1ELb0ELb0EEENS1_30DynamicPersistentTileSchedulerILi256ELi128ELb0ELb1ELb1EEEEEEEEEvNT_6ParamsE,"a",@progbits
	.sectionflags	@""
	.align	4
.nv.constant0._ZN7cutlass13device_kernelIN5flash11enable_sm90INS1_16FlashAttnFwdSm90INS1_25CollectiveMainloopFwdSm90ILi2EN4cute5tupleIJNS5_1CILi1EEES8_S8_EEENS6_IJNS7_ILi128EEENS7_ILi96EEENS7_ILi192EEEEEELi192ENS_6half_tEfNS_4arch4Sm90ELb1ELb0ELb0ELb0ELb1ELb0ELb0ELb1ELb1ELb1ELb0ELb0EEENS1_21CollectiveEpilogueFwdINS6_IJSA_SC_SB_EEES9_SE_SG_Li256ELb0ELb1ELb0ELb0EEENS1_30DynamicPersistentTileSchedulerILi256ELi128ELb0ELb1ELb1EEEEEEEEEvNT_6ParamsE:
	.zero		3328


//--------------------- .nv.constant0._ZN7cutlass13device_kernelIN5flash11enable_sm90INS1_16FlashAttnFwdSm90INS1_25CollectiveMainloopFwdSm90ILi2EN4cute5tupleIJNS5_1CILi1EEES8_S8_EEENS6_IJNS7_ILi128EEENS7_ILi96EEENS7_ILi192EEEEEELi192ENS_6half_tEfNS_4arch4Sm90ELb1ELb0ELb0ELb1ELb1ELb0ELb0ELb1ELb1ELb1ELb0ELb0EEENS1_21CollectiveEpilogueFwdINS6_IJSA_SC_SB_EEES9_SE_SG_Li256ELb1ELb1ELb0ELb0EEENS1_36VarlenDynamicPersistentTileSchedulerILi128ELi96ELi256ELi128ELb0ELb1ELb1ELb1ELb1ELb1EEEEEEEEEvNT_6ParamsE --------------------------
	.section	.nv.constant0._ZN7cutlass13device_kernelIN5flash11enable_sm90INS1_16FlashAttnFwdSm90INS1_25CollectiveMainloopFwdSm90ILi2EN4cute5tupleIJNS5_1CILi1EEES8_S8_EEENS6_IJNS7_ILi128EEENS7_ILi96EEENS7_ILi192EEEEEELi192ENS_6half_tEfNS_4arch4Sm90ELb1ELb0ELb0ELb1ELb1ELb0ELb0ELb1ELb1ELb1ELb0ELb0EEENS1_21CollectiveEpilogueFwdINS6_IJSA_SC_SB_EEES9_SE_SG_Li256ELb1ELb1ELb0ELb0EEENS1_36VarlenDynamicPersistentTileSchedulerILi128ELi96ELi256ELi128ELb0ELb1ELb1ELb1ELb1ELb1EEEEEEEEEvNT_6ParamsE,"a",@progbits
	.sectionflags	@""
	.align	4
.nv.constant0._ZN7cutlass13device_kernelIN5flash11enable_sm90INS1_16FlashAttnFwdSm90INS1_25CollectiveMainloopFwdSm90ILi2EN4cute5tupleIJNS5_1CILi1EEES8_S8_EEENS6_IJNS7_ILi128EEENS7_ILi96EEENS7_ILi192EEEEEELi192ENS_6half_tEfNS_4arch4Sm90ELb1ELb0ELb0ELb1ELb1ELb0ELb0ELb1ELb1ELb1ELb0ELb0EEENS1_21CollectiveEpilogueFwdINS6_IJSA_SC_SB_EEES9_SE_SG_Li256ELb1ELb1ELb0ELb0EEENS1_36VarlenDynamicPersistentTileSchedulerILi128ELi96ELi256ELi128ELb0ELb1ELb1ELb1ELb1ELb1EEEEEEEEEvNT_6ParamsE:
	.zero		3328


//--------------------- .nv.constant0._ZN7cutlass13device_kernelIN5flash11enable_sm90INS1_16FlashAttnFwdSm90INS1_25CollectiveMainloopFwdSm90ILi2EN4cute5tupleIJNS5_1CILi1EEES8_S8_EEENS6_IJNS7_ILi128EEENS7_ILi96EEENS7_ILi192EEEEEELi192ENS_6half_tEfNS_4arch4Sm90ELb1ELb0ELb0ELb1ELb1ELb1ELb0ELb1ELb1ELb1ELb0ELb0EEENS1_21CollectiveEpilogueFwdINS6_IJSA_SC_SB_EEES9_SE_SG_Li256ELb1ELb1ELb0ELb0EEENS1_36VarlenDynamicPersistentTileSchedulerILi128ELi96ELi256ELi128ELb0ELb1ELb1ELb1ELb1ELb1EEEEEEEEEvNT_6ParamsE --------------------------
	.section	.nv.constant0._ZN7cutlass13device_kernelIN5flash11enable_sm90INS1_16FlashAttnFwdSm90INS1_25CollectiveMainloopFwdSm90ILi2EN4cute5tupleIJNS5_1CILi1EEES8_S8_EEENS6_IJNS7_ILi128EEENS7_ILi96EEENS7_ILi192EEEEEELi192ENS_6half_tEfNS_4arch4Sm90ELb1ELb0ELb0ELb1ELb1ELb1ELb0ELb1ELb1ELb1ELb0ELb0EEENS1_21CollectiveEpilogueFwdINS6_IJSA_SC_SB_EEES9_SE_SG_Li256ELb1ELb1ELb0ELb0EEENS1_36VarlenDynamicPersistentTileSchedulerILi128ELi96ELi256ELi128ELb0ELb1ELb1ELb1ELb1ELb1EEEEEEEEEvNT_6ParamsE,"a",@progbits
	.sectionflags	@""
	.align	4
.nv.constant0._ZN7cutlass13device_kernelIN5flash11enable_sm90INS1_16FlashAttnFwdSm90INS1_25CollectiveMainloopFwdSm90ILi2EN4cute5tupleIJNS5_1CILi1EEES8_S8_EEENS6_IJNS7_ILi128EEENS7_ILi96EEENS7_ILi192EEEEEELi192ENS_6half_tEfNS_4arch4Sm90ELb1ELb0ELb0ELb1ELb1ELb1ELb0ELb1ELb1ELb1ELb0ELb0EEENS1_21CollectiveEpilogueFwdINS6_IJSA_SC_SB_EEES9_SE_SG_Li256ELb1ELb1ELb0ELb0EEENS1_36VarlenDynamicPersistentTileSchedulerILi128ELi96ELi256ELi128ELb0ELb1ELb1ELb1ELb1ELb1EEEEEEEEEvNT_6ParamsE:
	.zero		3328


//--------------------- SYMBOLS --------------------------

	.type		.nv.reservedSmem.offset0,@object
	.size		.nv.reservedSmem.offset0,0x4
	.type		__assertfail,@function
